// Copyright (c) 2024, Jay Shah, Ganesh Bikshandi, Ying Zhang, Vijay Thakkar, Pradeep Ramani, Tri Dao.
// Splitting the different template instantiations to different files to speed up compilation.
// This file is auto-generated. See "generate_kernels.py"

#include "flash_fwd_launch_template.h"

#ifndef FLASHATTENTION_DISABLE_SM8x
#ifndef FLASHATTENTION_DISABLE_HDIM64
template void run_mha_fwd_<80, cutlass::bfloat16_t, 64, 64, true, false, false, true>(Flash_fwd_params &params, cudaStream_t stream);
template void run_mha_fwd_<86, cutlass::bfloat16_t, 64, 64, true, false, false, true>(Flash_fwd_params &params, cudaStream_t stream);
#endif
#endif


// ===== COMPILED SASS (sm_80) =====

	.target	sm_80

	.elftype	@"ET_EXEC"


//--------------------- .note.nv.tkinfo           --------------------------
	.section	.note.nv.tkinfo,"",@"SHT_NOTE"
	.sectionflags	@"SHF_NOTE_NV_TKINFO"
	.tkinfo
        /*0018*/ 	.word	0x00000002
        /*0030*/ 	.string	""
        /*0030*/ 	.string	"ptxas"
        /*0030*/ 	.string	"Cuda compilation tools, release 13.0, V13.0.88"
        /*0030*/ 	.string	"Build cuda_13.0.r13.0/compiler.36424714_0"
        /*0030*/ 	.string	"-arch sm_80 -m 64 "



//--------------------- .note.nv.cuinfo           --------------------------
	.section	.note.nv.cuinfo,"",@"SHT_NOTE"
	.sectionflags	@"SHF_NOTE_NV_CUINFO"
        /*0018*/ 	.short	0x0002
        /*001a*/ 	.short	0x0050
        /*001c*/ 	.short	0x0082
	.zero		2


//--------------------- .nv.info                  --------------------------
	.section	.nv.info,"",@"SHT_CUDA_INFO"
	.align	4


	//----- nvinfo : EIATTR_REGCOUNT
	.align		4
        /*0000*/ 	.byte	0x04, 0x2f
        /*0002*/ 	.short	(.L_12 - .L_11)
	.align		4
.L_11:
        /*0004*/ 	.word	index@(_ZN7cutlass13device_kernelIN5flash19enable_sm80_to_sm89INS1_16FlashAttnFwdSm80INS1_25CollectiveMainloopFwdSm80ILi4ELi1ELb0EN4cute5tupleIJNS5_1CILi128EEENS7_ILi80EEENS7_ILi64EEEEEELi64ENS_10bfloat16_tEfNS_4arch4Sm80ELb1ELb0ELb0ELb1ELb0ELb1ELb1ELb1EEENS1_21CollectiveEpilogueFwdINS6_IJS8_SA_S9_EEENS6_IJNS7_ILi1EEESI_SI_EEESC_SE_Li128ELb1ELb1ELb1ELb0EEENS1_36VarlenDynamicPersistentTileSchedulerILi128ELi80ELi128ELi128ELb1ELb1ELb0ELb1ELb1ELb1EEEEEEEEEvNT_6ParamsE)
        /*0008*/ 	.word	0x000000ff


	//----- nvinfo : EIATTR_FRAME_SIZE
	.align		4
.L_12:
        /*000c*/ 	.byte	0x04, 0x11
        /*000e*/ 	.short	(.L_14 - .L_13)
	.align		4
.L_13:
        /*0010*/ 	.word	index@($__internal_25_$__cuda_sm70_votesync_ballot)
        /*0014*/ 	.word	0x00000000


	//----- nvinfo : EIATTR_FRAME_SIZE
	.align		4
.L_14:
        /*0018*/ 	.byte	0x04, 0x11
        /*001a*/ 	.short	(.L_16 - .L_15)
	.align		4
.L_15:
        /*001c*/ 	.word	index@($__internal_24_$__cuda_sm70_shflsync_up_p)
        /*0020*/ 	.word	0x00000000


	//----- nvinfo : EIATTR_FRAME_SIZE
	.align		4
.L_16:
        /*0024*/ 	.byte	0x04, 0x11
        /*0026*/ 	.short	(.L_18 - .L_17)
	.align		4
.L_17:
        /*0028*/ 	.word	index@($__internal_23_$__cuda_sm70_shflsync_idx_p)
        /*002c*/ 	.word	0x00000000


	//----- nvinfo : EIATTR_FRAME_SIZE
	.align		4
.L_18:
        /*0030*/ 	.byte	0x04, 0x11
        /*0032*/ 	.short	(.L_20 - .L_19)
	.align		4
.L_19:
        /*0034*/ 	.word	index@($__internal_22_$__cuda_sm70_shflsync_bfly_p)
        /*0038*/ 	.word	0x00000000


	//----- nvinfo : EIATTR_FRAME_SIZE
	.align		4
.L_20:
        /*003c*/ 	.byte	0x04, 0x11
        /*003e*/ 	.short	(.L_22 - .L_21)
	.align		4
.L_21:
        /*0040*/ 	.word	index@(_ZN7cutlass13device_kernelIN5flash19enable_sm80_to_sm89INS1_16FlashAttnFwdSm80INS1_25CollectiveMainloopFwdSm80ILi4ELi1ELb0EN4cute5tupleIJNS5_1CILi128EEENS7_ILi80EEENS7_ILi64EEEEEELi64ENS_10bfloat16_tEfNS_4arch4Sm80ELb1ELb0ELb0ELb1ELb0ELb1ELb1ELb1EEENS1_21CollectiveEpilogueFwdINS6_IJS8_SA_S9_EEENS6_IJNS7_ILi1EEESI_SI_EEESC_SE_Li128ELb1ELb1ELb1ELb0EEENS1_36VarlenDynamicPersistentTileSchedulerILi128ELi80ELi128ELi128ELb1ELb1ELb0ELb1ELb1ELb1EEEEEEEEEvNT_6ParamsE)
        /*0044*/ 	.word	0x00000068


	//----- nvinfo : EIATTR_REGCOUNT
	.align		4
.L_22:
        /*0048*/ 	.byte	0x04, 0x2f
        /*004a*/ 	.short	(.L_24 - .L_23)
	.align		4
.L_23:
        /*004c*/ 	.word	index@(_ZN7cutlass13device_kernelIN5flash19enable_sm80_to_sm89INS1_16FlashAttnFwdSm80INS1_25CollectiveMainloopFwdSm80ILi4ELi1ELb0EN4cute5tupleIJNS5_1CILi128EEENS7_ILi80EEENS7_ILi64EEEEEELi64ENS_10bfloat16_tEfNS_4arch4Sm80ELb1ELb0ELb0ELb1ELb0ELb0ELb1ELb1EEENS1_21CollectiveEpilogueFwdINS6_IJS8_SA_S9_EEENS6_IJNS7_ILi1EEESI_SI_EEESC_SE_Li128ELb1ELb1ELb1ELb0EEENS1_36VarlenDynamicPersistentTileSchedulerILi128ELi80ELi128ELi128ELb1ELb1ELb0ELb1ELb1ELb1EEEEEEEEEvNT_6ParamsE)
        /*0050*/ 	.word	0x000000ff


	//----- nvinfo : EIATTR_FRAME_SIZE
	.align		4
.L_24:
        /*0054*/ 	.byte	0x04, 0x11
        /*0056*/ 	.short	(.L_26 - .L_25)
	.align		4
.L_25:
        /*0058*/ 	.word	index@($__internal_21_$__cuda_sm70_votesync_ballot)
        /*005c*/ 	.word	0x00000000


	//----- nvinfo : EIATTR_FRAME_SIZE
	.align		4
.L_26:
        /*0060*/ 	.byte	0x04, 0x11
        /*0062*/ 	.short	(.L_28 - .L_27)
	.align		4
.L_27:
        /*0064*/ 	.word	index@($__internal_20_$__cuda_sm70_shflsync_up_p)
        /*0068*/ 	.word	0x00000000


	//----- nvinfo : EIATTR_FRAME_SIZE
	.align		4
.L_28:
        /*006c*/ 	.byte	0x04, 0x11
        /*006e*/ 	.short	(.L_30 - .L_29)
	.align		4
.L_29:
        /*0070*/ 	.word	index@($__internal_19_$__cuda_sm70_shflsync_idx_p)
        /*0074*/ 	.word	0x00000000


	//----- nvinfo : EIATTR_FRAME_SIZE
	.align		4
.L_30:
        /*0078*/ 	.byte	0x04, 0x11
        /*007a*/ 	.short	(.L_32 - .L_31)
	.align		4
.L_31:
        /*007c*/ 	.word	index@($__internal_18_$__cuda_sm70_shflsync_bfly_p)
        /*0080*/ 	.word	0x00000000


	//----- nvinfo : EIATTR_FRAME_SIZE
	.align		4
.L_32:
        /*0084*/ 	.byte	0x04, 0x11
        /*0086*/ 	.short	(.L_34 - .L_33)
	.align		4
.L_33:
        /*0088*/ 	.word	index@(_ZN7cutlass13device_kernelIN5flash19enable_sm80_to_sm89INS1_16FlashAttnFwdSm80INS1_25CollectiveMainloopFwdSm80ILi4ELi1ELb0EN4cute5tupleIJNS5_1CILi128EEENS7_ILi80EEENS7_ILi64EEEEEELi64ENS_10bfloat16_tEfNS_4arch4Sm80ELb1ELb0ELb0ELb1ELb0ELb0ELb1ELb1EEENS1_21CollectiveEpilogueFwdINS6_IJS8_SA_S9_EEENS6_IJNS7_ILi1EEESI_SI_EEESC_SE_Li128ELb1ELb1ELb1ELb0EEENS1_36VarlenDynamicPersistentTileSchedulerILi128ELi80ELi128ELi128ELb1ELb1ELb0ELb1ELb1ELb1EEEEEEEEEvNT_6ParamsE)
        /*008c*/ 	.word	0x000000a0


	//----- nvinfo : EIATTR_REGCOUNT
	.align		4
.L_34:
        /*0090*/ 	.byte	0x04, 0x2f
        /*0092*/ 	.short	(.L_36 - .L_35)
	.align		4
.L_35:
        /*0094*/ 	.word	index@(_ZN7cutlass13device_kernelIN5flash19enable_sm80_to_sm89INS1_16FlashAttnFwdSm80INS1_25CollectiveMainloopFwdSm80ILi4ELi1ELb0EN4cute5tupleIJNS5_1CILi128EEENS7_ILi112EEENS7_ILi64EEEEEELi64ENS_10bfloat16_tEfNS_4arch4Sm80ELb1ELb0ELb0ELb0ELb0ELb0ELb1ELb1EEENS1_21CollectiveEpilogueFwdINS6_IJS8_SA_S9_EEENS6_IJNS7_ILi1EEESI_SI_EEESC_SE_Li128ELb0ELb1ELb1ELb0EEENS1_30DynamicPersistentTileSchedulerILi128ELi128ELb1ELb1ELb0EEEEEEEEEvNT_6ParamsE)
        /*0098*/ 	.word	0x000000ff


	//----- nvinfo : EIATTR_FRAME_SIZE
	.align		4
.L_36:
        /*009c*/ 	.byte	0x04, 0x11
        /*009e*/ 	.short	(.L_38 - .L_37)
	.align		4
.L_37:
        /*00a0*/ 	.word	index@($__internal_17_$__cuda_sm70_shflsync_idx_p)
        /*00a4*/ 	.word	0x00000000


	//----- nvinfo : EIATTR_FRAME_SIZE
	.align		4
.L_38:
        /*00a8*/ 	.byte	0x04, 0x11
        /*00aa*/ 	.short	(.L_40 - .L_39)
	.align		4
.L_39:
        /*00ac*/ 	.word	index@($__internal_16_$__cuda_sm70_shflsync_bfly_p)
        /*00b0*/ 	.word	0x00000000


	//----- nvinfo : EIATTR_FRAME_SIZE
	.align		4
.L_40:
        /*00b4*/ 	.byte	0x04, 0x11
        /*00b6*/ 	.short	(.L_42 - .L_41)
	.align		4
.L_41:
        /*00b8*/ 	.word	index@(_ZN7cutlass13device_kernelIN5flash19enable_sm80_to_sm89INS1_16FlashAttnFwdSm80INS1_25CollectiveMainloopFwdSm80ILi4ELi1ELb0EN4cute5tupleIJNS5_1CILi128EEENS7_ILi112EEENS7_ILi64EEEEEELi64ENS_10bfloat16_tEfNS_4arch4Sm80ELb1ELb0ELb0ELb0ELb0ELb0ELb1ELb1EEENS1_21CollectiveEpilogueFwdINS6_IJS8_SA_S9_EEENS6_IJNS7_ILi1EEESI_SI_EEESC_SE_Li128ELb0ELb1ELb1ELb0EEENS1_30DynamicPersistentTileSchedulerILi128ELi128ELb1ELb1ELb0EEEEEEEEEvNT_6ParamsE)
        /*00bc*/ 	.word	0x000000d8


	//----- nvinfo : EIATTR_REGCOUNT
	.align		4
.L_42:
        /*00c0*/ 	.byte	0x04, 0x2f
        /*00c2*/ 	.short	(.L_44 - .L_43)
	.align		4
.L_43:
        /*00c4*/ 	.word	index@(_ZN7cutlass13device_kernelIN5flash19enable_sm80_to_sm89INS1_16FlashAttnFwdSm80INS1_25CollectiveMainloopFwdSm80ILi4ELi1ELb0EN4cute5tupleIJNS5_1CILi128EEENS7_ILi80EEENS7_ILi64EEEEEELi64ENS_10bfloat16_tEfNS_4arch4Sm80ELb0ELb1ELb0ELb1ELb0ELb1ELb1ELb1EEENS1_21CollectiveEpilogueFwdINS6_IJS8_SA_S9_EEENS6_IJNS7_ILi1EEESI_SI_EEESC_SE_Li128ELb1ELb1ELb1ELb0EEENS1_36VarlenDynamicPersistentTileSchedulerILi128ELi80ELi128ELi128ELb1ELb1ELb0ELb1ELb0ELb1EEEEEEEEEvNT_6ParamsE)
        /*00c8*/ 	.word	0x000000ff


	//----- nvinfo : EIATTR_FRAME_SIZE
	.align		4
.L_44:
        /*00cc*/ 	.byte	0x04, 0x11
        /*00ce*/ 	.short	(.L_46 - .L_45)
	.align		4
.L_45:
        /*00d0*/ 	.word	index@($__internal_15_$__cuda_sm70_votesync_ballot)
        /*00d4*/ 	.word	0x00000000


	//----- nvinfo : EIATTR_FRAME_SIZE
	.align		4
.L_46:
        /*00d8*/ 	.byte	0x04, 0x11
        /*00da*/ 	.short	(.L_48 - .L_47)
	.align		4
.L_47:
        /*00dc*/ 	.word	index@($__internal_14_$__cuda_sm70_shflsync_up_p)
        /*00e0*/ 	.word	0x00000000


	//----- nvinfo : EIATTR_FRAME_SIZE
	.align		4
.L_48:
        /*00e4*/ 	.byte	0x04, 0x11
        /*00e6*/ 	.short	(.L_50 - .L_49)
	.align		4
.L_49:
        /*00e8*/ 	.word	index@($__internal_13_$__cuda_sm70_shflsync_idx_p)
        /*00ec*/ 	.word	0x00000000


	//----- nvinfo : EIATTR_FRAME_SIZE
	.align		4
.L_50:
        /*00f0*/ 	.byte	0x04, 0x11
        /*00f2*/ 	.short	(.L_52 - .L_51)
	.align		4
.L_51:
        /*00f4*/ 	.word	index@($__internal_12_$__cuda_sm70_shflsync_bfly_p)
        /*00f8*/ 	.word	0x00000000


	//----- nvinfo : EIATTR_FRAME_SIZE
	.align		4
.L_52:
        /*00fc*/ 	.byte	0x04, 0x11
        /*00fe*/ 	.short	(.L_54 - .L_53)
	.align		4
.L_53:
        /*0100*/ 	.word	index@(_ZN7cutlass13device_kernelIN5flash19enable_sm80_to_sm89INS1_16FlashAttnFwdSm80INS1_25CollectiveMainloopFwdSm80ILi4ELi1ELb0EN4cute5tupleIJNS5_1CILi128EEENS7_ILi80EEENS7_ILi64EEEEEELi64ENS_10bfloat16_tEfNS_4arch4Sm80ELb0ELb1ELb0ELb1ELb0ELb1ELb1ELb1EEENS1_21CollectiveEpilogueFwdINS6_IJS8_SA_S9_EEENS6_IJNS7_ILi1EEESI_SI_EEESC_SE_Li128ELb1ELb1ELb1ELb0EEENS1_36VarlenDynamicPersistentTileSchedulerILi128ELi80ELi128ELi128ELb1ELb1ELb0ELb1ELb0ELb1EEEEEEEEEvNT_6ParamsE)
        /*0104*/ 	.word	0x00000068


	//----- nvinfo : EIATTR_REGCOUNT
	.align		4
.L_54:
        /*0108*/ 	.byte	0x04, 0x2f
        /*010a*/ 	.short	(.L_56 - .L_55)
	.align		4
.L_55:
        /*010c*/ 	.word	index@(_ZN7cutlass13device_kernelIN5flash19enable_sm80_to_sm89INS1_16FlashAttnFwdSm80INS1_25CollectiveMainloopFwdSm80ILi4ELi1ELb0EN4cute5tupleIJNS5_1CILi128EEENS7_ILi80EEENS7_ILi64EEEEEELi64ENS_10bfloat16_tEfNS_4arch4Sm80ELb0ELb1ELb0ELb1ELb0ELb0ELb1ELb1EEENS1_21CollectiveEpilogueFwdINS6_IJS8_SA_S9_EEENS6_IJNS7_ILi1EEESI_SI_EEESC_SE_Li128ELb1ELb1ELb1ELb0EEENS1_36VarlenDynamicPersistentTileSchedulerILi128ELi80ELi128ELi128ELb1ELb1ELb0ELb1ELb0ELb1EEEEEEEEEvNT_6ParamsE)
        /*0110*/ 	.word	0x000000ff


	//----- nvinfo : EIATTR_FRAME_SIZE
	.align		4
.L_56:
        /*0114*/ 	.byte	0x04, 0x11
        /*0116*/ 	.short	(.L_58 - .L_57)
	.align		4
.L_57:
        /*0118*/ 	.word	index@($__internal_11_$__cuda_sm70_votesync_ballot)
        /*011c*/ 	.word	0x00000000


	//----- nvinfo : EIATTR_FRAME_SIZE
	.align		4
.L_58:
        /*0120*/ 	.byte	0x04, 0x11
        /*0122*/ 	.short	(.L_60 - .L_59)
	.align		4
.L_59:
        /*0124*/ 	.word	index@($__internal_10_$__cuda_sm70_shflsync_up_p)
        /*0128*/ 	.word	0x00000000


	//----- nvinfo : EIATTR_FRAME_SIZE
	.align		4
.L_60:
        /*012c*/ 	.byte	0x04, 0x11
        /*012e*/ 	.short	(.L_62 - .L_61)
	.align		4
.L_61:
        /*0130*/ 	.word	index@($__internal_9_$__cuda_sm70_shflsync_idx_p)
        /*0134*/ 	.word	0x00000000


	//----- nvinfo : EIATTR_FRAME_SIZE
	.align		4
.L_62:
        /*0138*/ 	.byte	0x04, 0x11
        /*013a*/ 	.short	(.L_64 - .L_63)
	.align		4
.L_63:
        /*013c*/ 	.word	index@($__internal_8_$__cuda_sm70_shflsync_bfly_p)
        /*0140*/ 	.word	0x00000000


	//----- nvinfo : EIATTR_FRAME_SIZE
	.align		4
.L_64:
        /*0144*/ 	.byte	0x04, 0x11
        /*0146*/ 	.short	(.L_66 - .L_65)
	.align		4
.L_65:
        /*0148*/ 	.word	index@(_ZN7cutlass13device_kernelIN5flash19enable_sm80_to_sm89INS1_16FlashAttnFwdSm80INS1_25CollectiveMainloopFwdSm80ILi4ELi1ELb0EN4cute5tupleIJNS5_1CILi128EEENS7_ILi80EEENS7_ILi64EEEEEELi64ENS_10bfloat16_tEfNS_4arch4Sm80ELb0ELb1ELb0ELb1ELb0ELb0ELb1ELb1EEENS1_21CollectiveEpilogueFwdINS6_IJS8_SA_S9_EEENS6_IJNS7_ILi1EEESI_SI_EEESC_SE_Li128ELb1ELb1ELb1ELb0EEENS1_36VarlenDynamicPersistentTileSchedulerILi128ELi80ELi128ELi128ELb1ELb1ELb0ELb1ELb0ELb1EEEEEEEEEvNT_6ParamsE)
        /*014c*/ 	.word	0x00000088


	//----- nvinfo : EIATTR_REGCOUNT
	.align		4
.L_66:
        /*0150*/ 	.byte	0x04, 0x2f
        /*0152*/ 	.short	(.L_68 - .L_67)
	.align		4
.L_67:
        /*0154*/ 	.word	index@(_ZN7cutlass13device_kernelIN5flash19enable_sm80_to_sm89INS1_16FlashAttnFwdSm80INS1_25CollectiveMainloopFwdSm80ILi4ELi1ELb0EN4cute5tupleIJNS5_1CILi128EEENS7_ILi96EEENS7_ILi64EEEEEELi64ENS_10bfloat16_tEfNS_4arch4Sm80ELb0ELb1ELb0ELb0ELb0ELb0ELb1ELb1EEENS1_21CollectiveEpilogueFwdINS6_IJS8_SA_S9_EEENS6_IJNS7_ILi1EEESI_SI_EEESC_SE_Li128ELb0ELb1ELb1ELb0EEENS1_19SingleTileSchedulerILb0ELb1ELb1ELi128EEEEEEEEEvNT_6ParamsE)
        /*0158*/ 	.word	0x000000ff


	//----- nvinfo : EIATTR_FRAME_SIZE
	.align		4
.L_68:
        /*015c*/ 	.byte	0x04, 0x11
        /*015e*/ 	.short	(.L_70 - .L_69)
	.align		4
.L_69:
        /*0160*/ 	.word	index@(_ZN7cutlass13device_kernelIN5flash19enable_sm80_to_sm89INS1_16FlashAttnFwdSm80INS1_25CollectiveMainloopFwdSm80ILi4ELi1ELb0EN4cute5tupleIJNS5_1CILi128EEENS7_ILi96EEENS7_ILi64EEEEEELi64ENS_10bfloat16_tEfNS_4arch4Sm80ELb0ELb1ELb0ELb0ELb0ELb0ELb1ELb1EEENS1_21CollectiveEpilogueFwdINS6_IJS8_SA_S9_EEENS6_IJNS7_ILi1EEESI_SI_EEESC_SE_Li128ELb0ELb1ELb1ELb0EEENS1_19SingleTileSchedulerILb0ELb1ELb1ELi128EEEEEEEEEvNT_6ParamsE)
        /*0164*/ 	.word	0x00000050


	//----- nvinfo : EIATTR_REGCOUNT
	.align		4
.L_70:
        /*0168*/ 	.byte	0x04, 0x2f
        /*016a*/ 	.short	(.L_72 - .L_71)
	.align		4
.L_71:
        /*016c*/ 	.word	index@(_ZN7cutlass13device_kernelIN5flash19enable_sm80_to_sm89INS1_16FlashAttnFwdSm80INS1_25CollectiveMainloopFwdSm80ILi4ELi1ELb0EN4cute5tupleIJNS5_1CILi128EEENS7_ILi80EEENS7_ILi64EEEEEELi64ENS_10bfloat16_tEfNS_4arch4Sm80ELb0ELb0ELb0ELb1ELb0ELb1ELb1ELb1EEENS1_21CollectiveEpilogueFwdINS6_IJS8_SA_S9_EEENS6_IJNS7_ILi1EEESI_SI_EEESC_SE_Li128ELb1ELb1ELb1ELb0EEENS1_36VarlenDynamicPersistentTileSchedulerILi128ELi80ELi128ELi128ELb1ELb1ELb0ELb0ELb1ELb1EEEEEEEEEvNT_6ParamsE)
        /*0170*/ 	.word	0x000000ff


	//----- nvinfo : EIATTR_FRAME_SIZE
	.align		4
.L_72:
        /*0174*/ 	.byte	0x04, 0x11
        /*0176*/ 	.short	(.L_74 - .L_73)
	.align		4
.L_73:
        /*0178*/ 	.word	index@($__internal_7_$__cuda_sm70_votesync_ballot)
        /*017c*/ 	.word	0x00000000


	//----- nvinfo : EIATTR_FRAME_SIZE
	.align		4
.L_74:
        /*0180*/ 	.byte	0x04, 0x11
        /*0182*/ 	.short	(.L_76 - .L_75)
	.align		4
.L_75:
        /*0184*/ 	.word	index@($__internal_6_$__cuda_sm70_shflsync_up_p)
        /*0188*/ 	.word	0x00000000


	//----- nvinfo : EIATTR_FRAME_SIZE
	.align		4
.L_76:
        /*018c*/ 	.byte	0x04, 0x11
        /*018e*/ 	.short	(.L_78 - .L_77)
	.align		4
.L_77:
        /*0190*/ 	.word	index@($__internal_5_$__cuda_sm70_shflsync_idx_p)
        /*0194*/ 	.word	0x00000000


	//----- nvinfo : EIATTR_FRAME_SIZE
	.align		4
.L_78:
        /*0198*/ 	.byte	0x04, 0x11
        /*019a*/ 	.short	(.L_80 - .L_79)
	.align		4
.L_79:
        /*019c*/ 	.word	index@($__internal_4_$__cuda_sm70_shflsync_bfly_p)
        /*01a0*/ 	.word	0x00000000


	//----- nvinfo : EIATTR_FRAME_SIZE
	.align		4
.L_80:
        /*01a4*/ 	.byte	0x04, 0x11
        /*01a6*/ 	.short	(.L_82 - .L_81)
	.align		4
.L_81:
        /*01a8*/ 	.word	index@(_ZN7cutlass13device_kernelIN5flash19enable_sm80_to_sm89INS1_16FlashAttnFwdSm80INS1_25CollectiveMainloopFwdSm80ILi4ELi1ELb0EN4cute5tupleIJNS5_1CILi128EEENS7_ILi80EEENS7_ILi64EEEEEELi64ENS_10bfloat16_tEfNS_4arch4Sm80ELb0ELb0ELb0ELb1ELb0ELb1ELb1ELb1EEENS1_21CollectiveEpilogueFwdINS6_IJS8_SA_S9_EEENS6_IJNS7_ILi1EEESI_SI_EEESC_SE_Li128ELb1ELb1ELb1ELb0EEENS1_36VarlenDynamicPersistentTileSchedulerILi128ELi80ELi128ELi128ELb1ELb1ELb0ELb0ELb1ELb1EEEEEEEEEvNT_6ParamsE)
        /*01ac*/ 	.word	0x00000040


	//----- nvinfo : EIATTR_REGCOUNT
	.align		4
.L_82:
        /*01b0*/ 	.byte	0x04, 0x2f
        /*01b2*/ 	.short	(.L_84 - .L_83)
	.align		4
.L_83:
        /*01b4*/ 	.word	index@(_ZN7cutlass13device_kernelIN5flash19enable_sm80_to_sm89INS1_16FlashAttnFwdSm80INS1_25CollectiveMainloopFwdSm80ILi4ELi1ELb0EN4cute5tupleIJNS5_1CILi128EEENS7_ILi80EEENS7_ILi64EEEEEELi64ENS_10bfloat16_tEfNS_4arch4Sm80ELb0ELb0ELb0ELb1ELb0ELb0ELb1ELb1EEENS1_21CollectiveEpilogueFwdINS6_IJS8_SA_S9_EEENS6_IJNS7_ILi1EEESI_SI_EEESC_SE_Li128ELb1ELb1ELb1ELb0EEENS1_36VarlenDynamicPersistentTileSchedulerILi128ELi80ELi128ELi128ELb1ELb1ELb0ELb0ELb1ELb1EEEEEEEEEvNT_6ParamsE)
        /*01b8*/ 	.word	0x000000ff


	//----- nvinfo : EIATTR_FRAME_SIZE
	.align		4
.L_84:
        /*01bc*/ 	.byte	0x04, 0x11
        /*01be*/ 	.short	(.L_86 - .L_85)
	.align		4
.L_85:
        /*01c0*/ 	.word	index@($__internal_3_$__cuda_sm70_votesync_ballot)
        /*01c4*/ 	.word	0x00000000


	//----- nvinfo : EIATTR_FRAME_SIZE
	.align		4
.L_86:
        /*01c8*/ 	.byte	0x04, 0x11
        /*01ca*/ 	.short	(.L_88 - .L_87)
	.align		4
.L_87:
        /*01cc*/ 	.word	index@($__internal_2_$__cuda_sm70_shflsync_up_p)
        /*01d0*/ 	.word	0x00000000


	//----- nvinfo : EIATTR_FRAME_SIZE
	.align		4
.L_88:
        /*01d4*/ 	.byte	0x04, 0x11
        /*01d6*/ 	.short	(.L_90 - .L_89)
	.align		4
.L_89:
        /*01d8*/ 	.word	index@($__internal_1_$__cuda_sm70_shflsync_idx_p)
        /*01dc*/ 	.word	0x00000000


	//----- nvinfo : EIATTR_FRAME_SIZE
	.align		4
.L_90:
        /*01e0*/ 	.byte	0x04, 0x11
        /*01e2*/ 	.short	(.L_92 - .L_91)
	.align		4
.L_91:
        /*01e4*/ 	.word	index@($__internal_0_$__cuda_sm70_shflsync_bfly_p)
        /*01e8*/ 	.word	0x00000000


	//----- nvinfo : EIATTR_FRAME_SIZE
	.align		4
.L_92:
        /*01ec*/ 	.byte	0x04, 0x11
        /*01ee*/ 	.short	(.L_94 - .L_93)
	.align		4
.L_93:
        /*01f0*/ 	.word	index@(_ZN7cutlass13device_kernelIN5flash19enable_sm80_to_sm89INS1_16FlashAttnFwdSm80INS1_25CollectiveMainloopFwdSm80ILi4ELi1ELb0EN4cute5tupleIJNS5_1CILi128EEENS7_ILi80EEENS7_ILi64EEEEEELi64ENS_10bfloat16_tEfNS_4arch4Sm80ELb0ELb0ELb0ELb1ELb0ELb0ELb1ELb1EEENS1_21CollectiveEpilogueFwdINS6_IJS8_SA_S9_EEENS6_IJNS7_ILi1EEESI_SI_EEESC_SE_Li128ELb1ELb1ELb1ELb0EEENS1_36VarlenDynamicPersistentTileSchedulerILi128ELi80ELi128ELi128ELb1ELb1ELb0ELb0ELb1ELb1EEEEEEEEEvNT_6ParamsE)
        /*01f4*/ 	.word	0x00000058


	//----- nvinfo : EIATTR_REGCOUNT
	.align		4
.L_94:
        /*01f8*/ 	.byte	0x04, 0x2f
        /*01fa*/ 	.short	(.L_96 - .L_95)
	.align		4
.L_95:
        /*01fc*/ 	.word	index@(_ZN7cutlass13device_kernelIN5flash19enable_sm80_to_sm89INS1_16FlashAttnFwdSm80INS1_25CollectiveMainloopFwdSm80ILi4ELi1ELb0EN4cute5tupleIJNS5_1CILi128EEENS7_ILi112EEENS7_ILi64EEEEEELi64ENS_10bfloat16_tEfNS_4arch4Sm80ELb0ELb0ELb0ELb0ELb0ELb0ELb1ELb1EEENS1_21CollectiveEpilogueFwdINS6_IJS8_SA_S9_EEENS6_IJNS7_ILi1EEESI_SI_EEESC_SE_Li128ELb0ELb1ELb1ELb0EEENS1_19SingleTileSchedulerILb0ELb1ELb1ELi128EEEEEEEEEvNT_6ParamsE)
        /*0200*/ 	.word	0x000000ff


	//----- nvinfo : EIATTR_FRAME_SIZE
	.align		4
.L_96:
        /*0204*/ 	.byte	0x04, 0x11
        /*0206*/ 	.short	(.L_98 - .L_97)
	.align		4
.L_97:
        /*0208*/ 	.word	index@(_ZN7cutlass13device_kernelIN5flash19enable_sm80_to_sm89INS1_16FlashAttnFwdSm80INS1_25CollectiveMainloopFwdSm80ILi4ELi1ELb0EN4cute5tupleIJNS5_1CILi128EEENS7_ILi112EEENS7_ILi64EEEEEELi64ENS_10bfloat16_tEfNS_4arch4Sm80ELb0ELb0ELb0ELb0ELb0ELb0ELb1ELb1EEENS1_21CollectiveEpilogueFwdINS6_IJS8_SA_S9_EEENS6_IJNS7_ILi1EEESI_SI_EEESC_SE_Li128ELb0ELb1ELb1ELb0EEENS1_19SingleTileSchedulerILb0ELb1ELb1ELi128EEEEEEEEEvNT_6ParamsE)
        /*020c*/ 	.word	0x00000048


	//----- nvinfo : EIATTR_MIN_STACK_SIZE
	.align		4
.L_98:
        /*0210*/ 	.byte	0x04, 0x12
        /*0212*/ 	.short	(.L_100 - .L_99)
	.align		4
.L_99:
        /*0214*/ 	.word	index@(_ZN7cutlass13device_kernelIN5flash19enable_sm80_to_sm89INS1_16FlashAttnFwdSm80INS1_25CollectiveMainloopFwdSm80ILi4ELi1ELb0EN4cute5tupleIJNS5_1CILi128EEENS7_ILi112EEENS7_ILi64EEEEEELi64ENS_10bfloat16_tEfNS_4arch4Sm80ELb0ELb0ELb0ELb0ELb0ELb0ELb1ELb1EEENS1_21CollectiveEpilogueFwdINS6_IJS8_SA_S9_EEENS6_IJNS7_ILi1EEESI_SI_EEESC_SE_Li128ELb0ELb1ELb1ELb0EEENS1_19SingleTileSchedulerILb0ELb1ELb1ELi128EEEEEEEEEvNT_6ParamsE)
        /*0218*/ 	.word	0x00000048


	//----- nvinfo : EIATTR_MIN_STACK_SIZE
	.align		4
.L_100:
        /*021c*/ 	.byte	0x04, 0x12
        /*021e*/ 	.short	(.L_102 - .L_101)
	.align		4
.L_101:
        /*0220*/ 	.word	index@(_ZN7cutlass13device_kernelIN5flash19enable_sm80_to_sm89INS1_16FlashAttnFwdSm80INS1_25CollectiveMainloopFwdSm80ILi4ELi1ELb0EN4cute5tupleIJNS5_1CILi128EEENS7_ILi80EEENS7_ILi64EEEEEELi64ENS_10bfloat16_tEfNS_4arch4Sm80ELb0ELb0ELb0ELb1ELb0ELb0ELb1ELb1EEENS1_21CollectiveEpilogueFwdINS6_IJS8_SA_S9_EEENS6_IJNS7_ILi1EEESI_SI_EEESC_SE_Li128ELb1ELb1ELb1ELb0EEENS1_36VarlenDynamicPersistentTileSchedulerILi128ELi80ELi128ELi128ELb1ELb1ELb0ELb0ELb1ELb1EEEEEEEEEvNT_6ParamsE)
        /*0224*/ 	.word	0x00000058


	//----- nvinfo : EIATTR_MIN_STACK_SIZE
	.align		4
.L_102:
        /*0228*/ 	.byte	0x04, 0x12
        /*022a*/ 	.short	(.L_104 - .L_103)
	.align		4
.L_103:
        /*022c*/ 	.word	index@(_ZN7cutlass13device_kernelIN5flash19enable_sm80_to_sm89INS1_16FlashAttnFwdSm80INS1_25CollectiveMainloopFwdSm80ILi4ELi1ELb0EN4cute5tupleIJNS5_1CILi128EEENS7_ILi80EEENS7_ILi64EEEEEELi64ENS_10bfloat16_tEfNS_4arch4Sm80ELb0ELb0ELb0ELb1ELb0ELb1ELb1ELb1EEENS1_21CollectiveEpilogueFwdINS6_IJS8_SA_S9_EEENS6_IJNS7_ILi1EEESI_SI_EEESC_SE_Li128ELb1ELb1ELb1ELb0EEENS1_36VarlenDynamicPersistentTileSchedulerILi128ELi80ELi128ELi128ELb1ELb1ELb0ELb0ELb1ELb1EEEEEEEEEvNT_6ParamsE)
        /*0230*/ 	.word	0x00000040


	//----- nvinfo : EIATTR_MIN_STACK_SIZE
	.align		4
.L_104:
        /*0234*/ 	.byte	0x04, 0x12
        /*0236*/ 	.short	(.L_106 - .L_105)
	.align		4
.L_105:
        /*0238*/ 	.word	index@(_ZN7cutlass13device_kernelIN5flash19enable_sm80_to_sm89INS1_16FlashAttnFwdSm80INS1_25CollectiveMainloopFwdSm80ILi4ELi1ELb0EN4cute5tupleIJNS5_1CILi128EEENS7_ILi96EEENS7_ILi64EEEEEELi64ENS_10bfloat16_tEfNS_4arch4Sm80ELb0ELb1ELb0ELb0ELb0ELb0ELb1ELb1EEENS1_21CollectiveEpilogueFwdINS6_IJS8_SA_S9_EEENS6_IJNS7_ILi1EEESI_SI_EEESC_SE_Li128ELb0ELb1ELb1ELb0EEENS1_19SingleTileSchedulerILb0ELb1ELb1ELi128EEEEEEEEEvNT_6ParamsE)
        /*023c*/ 	.word	0x00000050


	//----- nvinfo : EIATTR_MIN_STACK_SIZE
	.align		4
.L_106:
        /*0240*/ 	.byte	0x04, 0x12
        /*0242*/ 	.short	(.L_108 - .L_107)
	.align		4
.L_107:
        /*0244*/ 	.word	index@(_ZN7cutlass13device_kernelIN5flash19enable_sm80_to_sm89INS1_16FlashAttnFwdSm80INS1_25CollectiveMainloopFwdSm80ILi4ELi1ELb0EN4cute5tupleIJNS5_1CILi128EEENS7_ILi80EEENS7_ILi64EEEEEELi64ENS_10bfloat16_tEfNS_4arch4Sm80ELb0ELb1ELb0ELb1ELb0ELb0ELb1ELb1EEENS1_21CollectiveEpilogueFwdINS6_IJS8_SA_S9_EEENS6_IJNS7_ILi1EEESI_SI_EEESC_SE_Li128ELb1ELb1ELb1ELb0EEENS1_36VarlenDynamicPersistentTileSchedulerILi128ELi80ELi128ELi128ELb1ELb1ELb0ELb1ELb0ELb1EEEEEEEEEvNT_6ParamsE)
        /*0248*/ 	.word	0x00000088


	//----- nvinfo : EIATTR_MIN_STACK_SIZE
	.align		4
.L_108:
        /*024c*/ 	.byte	0x04, 0x12
        /*024e*/ 	.short	(.L_110 - .L_109)
	.align		4
.L_109:
        /*0250*/ 	.word	index@(_ZN7cutlass13device_kernelIN5flash19enable_sm80_to_sm89INS1_16FlashAttnFwdSm80INS1_25CollectiveMainloopFwdSm80ILi4ELi1ELb0EN4cute5tupleIJNS5_1CILi128EEENS7_ILi80EEENS7_ILi64EEEEEELi64ENS_10bfloat16_tEfNS_4arch4Sm80ELb0ELb1ELb0ELb1ELb0ELb1ELb1ELb1EEENS1_21CollectiveEpilogueFwdINS6_IJS8_SA_S9_EEENS6_IJNS7_ILi1EEESI_SI_EEESC_SE_Li128ELb1ELb1ELb1ELb0EEENS1_36VarlenDynamicPersistentTileSchedulerILi128ELi80ELi128ELi128ELb1ELb1ELb0ELb1ELb0ELb1EEEEEEEEEvNT_6ParamsE)
        /*0254*/ 	.word	0x00000068


	//----- nvinfo : EIATTR_MIN_STACK_SIZE
	.align		4
.L_110:
        /*0258*/ 	.byte	0x04, 0x12
        /*025a*/ 	.short	(.L_112 - .L_111)
	.align		4
.L_111:
        /*025c*/ 	.word	index@(_ZN7cutlass13device_kernelIN5flash19enable_sm80_to_sm89INS1_16FlashAttnFwdSm80INS1_25CollectiveMainloopFwdSm80ILi4ELi1ELb0EN4cute5tupleIJNS5_1CILi128EEENS7_ILi112EEENS7_ILi64EEEEEELi64ENS_10bfloat16_tEfNS_4arch4Sm80ELb1ELb0ELb0ELb0ELb0ELb0ELb1ELb1EEENS1_21CollectiveEpilogueFwdINS6_IJS8_SA_S9_EEENS6_IJNS7_ILi1EEESI_SI_EEESC_SE_Li128ELb0ELb1ELb1ELb0EEENS1_30DynamicPersistentTileSchedulerILi128ELi128ELb1ELb1ELb0EEEEEEEEEvNT_6ParamsE)
        /*0260*/ 	.word	0x000000d8


	//----- nvinfo : EIATTR_MIN_STACK_SIZE
	.align		4
.L_112:
        /*0264*/ 	.byte	0x04, 0x12
        /*0266*/ 	.short	(.L_114 - .L_113)
	.align		4
.L_113:
        /*0268*/ 	.word	index@(_ZN7cutlass13device_kernelIN5flash19enable_sm80_to_sm89INS1_16FlashAttnFwdSm80INS1_25CollectiveMainloopFwdSm80ILi4ELi1ELb0EN4cute5tupleIJNS5_1CILi128EEENS7_ILi80EEENS7_ILi64EEEEEELi64ENS_10bfloat16_tEfNS_4arch4Sm80ELb1ELb0ELb0ELb1ELb0ELb0ELb1ELb1EEENS1_21CollectiveEpilogueFwdINS6_IJS8_SA_S9_EEENS6_IJNS7_ILi1EEESI_SI_EEESC_SE_Li128ELb1ELb1ELb1ELb0EEENS1_36VarlenDynamicPersistentTileSchedulerILi128ELi80ELi128ELi128ELb1ELb1ELb0ELb1ELb1ELb1EEEEEEEEEvNT_6ParamsE)
        /*026c*/ 	.word	0x000000a0


	//----- nvinfo : EIATTR_MIN_STACK_SIZE
	.align		4
.L_114:
        /*0270*/ 	.byte	0x04, 0x12
        /*0272*/ 	.short	(.L_116 - .L_115)
	.align		4
.L_115:
        /*0274*/ 	.word	index@(_ZN7cutlass13device_kernelIN5flash19enable_sm80_to_sm89INS1_16FlashAttnFwdSm80INS1_25CollectiveMainloopFwdSm80ILi4ELi1ELb0EN4cute5tupleIJNS5_1CILi128EEENS7_ILi80EEENS7_ILi64EEEEEELi64ENS_10bfloat16_tEfNS_4arch4Sm80ELb1ELb0ELb0ELb1ELb0ELb1ELb1ELb1EEENS1_21CollectiveEpilogueFwdINS6_IJS8_SA_S9_EEENS6_IJNS7_ILi1EEESI_SI_EEESC_SE_Li128ELb1ELb1ELb1ELb0EEENS1_36VarlenDynamicPersistentTileSchedulerILi128ELi80ELi128ELi128ELb1ELb1ELb0ELb1ELb1ELb1EEEEEEEEEvNT_6ParamsE)
        /*0278*/ 	.word	0x00000068
.L_116:


//--------------------- .nv.info._ZN7cutlass13device_kernelIN5flash19enable_sm80_to_sm89INS1_16FlashAttnFwdSm80INS1_25CollectiveMainloopFwdSm80ILi4ELi1ELb0EN4cute5tupleIJNS5_1CILi128EEENS7_ILi112EEENS7_ILi64EEEEEELi64ENS_10bfloat16_tEfNS_4arch4Sm80ELb0ELb0ELb0ELb0ELb0ELb0ELb1ELb1EEENS1_21CollectiveEpilogueFwdINS6_IJS8_SA_S9_EEENS6_IJNS7_ILi1EEESI_SI_EEESC_SE_Li128ELb0ELb1ELb1ELb0EEENS1_19SingleTileSchedulerILb0ELb1ELb1ELi128EEEEEEEEEvNT_6ParamsE --------------------------
	.section	.nv.info._ZN7cutlass13device_kernelIN5flash19enable_sm80_to_sm89INS1_16FlashAttnFwdSm80INS1_25CollectiveMainloopFwdSm80ILi4ELi1ELb0EN4cute5tupleIJNS5_1CILi128EEENS7_ILi112EEENS7_ILi64EEEEEELi64ENS_10bfloat16_tEfNS_4arch4Sm80ELb0ELb0ELb0ELb0ELb0ELb0ELb1ELb1EEENS1_21CollectiveEpilogueFwdINS6_IJS8_SA_S9_EEENS6_IJNS7_ILi1EEESI_SI_EEESC_SE_Li128ELb0ELb1ELb1ELb0EEENS1_19SingleTileSchedulerILb0ELb1ELb1ELi128EEEEEEEEEvNT_6ParamsE,"",@"SHT_CUDA_INFO"
	.sectionflags	@""
	.align	4


	//----- nvinfo : EIATTR_CUDA_API_VERSION
	.align		4
        /*0000*/ 	.byte	0x04, 0x37
        /*0002*/ 	.short	(.L_118 - .L_117)
.L_117:
        /*0004*/ 	.word	0x00000082


	//----- nvinfo : EIATTR_SW2861232_WAR
	.align		4
.L_118:
        /*0008*/ 	.byte	0x01, 0x35
	.zero		2


	//----- nvinfo : EIATTR_PARAM_CBANK
	.align		4
        /*000c*/ 	.byte	0x04, 0x0a
        /*000e*/ 	.short	(.L_120 - .L_119)
	.align		4
.L_119:
        /*0010*/ 	.word	index@(.nv.constant0._ZN7cutlass13device_kernelIN5flash19enable_sm80_to_sm89INS1_16FlashAttnFwdSm80INS1_25CollectiveMainloopFwdSm80ILi4ELi1ELb0EN4cute5tupleIJNS5_1CILi128EEENS7_ILi112EEENS7_ILi64EEEEEELi64ENS_10bfloat16_tEfNS_4arch4Sm80ELb0ELb0ELb0ELb0ELb0ELb0ELb1ELb1EEENS1_21CollectiveEpilogueFwdINS6_IJS8_SA_S9_EEENS6_IJNS7_ILi1EEESI_SI_EEESC_SE_Li128ELb0ELb1ELb1ELb0EEENS1_19SingleTileSchedulerILb0ELb1ELb1ELi128EEEEEEEEEvNT_6ParamsE)
        /*0014*/ 	.short	0x0160
        /*0016*/ 	.short	0x0418


	//----- nvinfo : EIATTR_CBANK_PARAM_SIZE
	.align		4
.L_120:
        /*0018*/ 	.byte	0x03, 0x19
        /*001a*/ 	.short	0x0418


	//----- nvinfo : EIATTR_KPARAM_INFO
	.align		4
        /*001c*/ 	.byte	0x04, 0x17
        /*001e*/ 	.short	(.L_122 - .L_121)
.L_121:
        /*0020*/ 	.word	0x00000000
        /*0024*/ 	.short	0x0000
        /*0026*/ 	.short	0x0000
        /*0028*/ 	.byte	0x00, 0xf0, 0x61, 0x10


	//----- nvinfo : EIATTR_MAXREG_COUNT
	.align		4
.L_122:
        /*002c*/ 	.byte	0x03, 0x1b
        /*002e*/ 	.short	0x00ff


	//----- nvinfo : EIATTR_NUM_BARRIERS
	.align		4
        /*0030*/ 	.byte	0x02, 0x4c
        /*0032*/ 	.byte	0x02
	.zero		1


	//----- nvinfo : EIATTR_ANNOTATIONS
	.align		4
        /*0034*/ 	.byte	0x04, 0x55
        /*0036*/ 	.short	(.L_124 - .L_123)


	//   ....[0]....
.L_123:
        /*0038*/ 	.word	0x00000001
        /*003c*/ 	.byte	0x90, 0x00, 0x00, 0x00, 0x01, 0x00, 0x00, 0x00, 0xf0, 0x00, 0x00, 0x00, 0x01, 0x00, 0x00, 0x00
        /* <DEDUP_REMOVED lines=18> */
        /*016c*/ 	.byte	0x80, 0xac, 0x00, 0x00, 0x01, 0x00, 0x00, 0x00, 0x30, 0xc1, 0x00, 0x00


	//----- nvinfo : EIATTR_MERCURY_ISA_VERSION
	.align		4
.L_124:
        /*0178*/ 	.byte	0x03, 0x5f
        /*017a*/ 	.short	0x0000


	//----- nvinfo : EIATTR_COOP_GROUP_MASK_REGIDS
	.align		4
        /*017c*/ 	.byte	0x04, 0x29
        /*017e*/ 	.short	(.L_126 - .L_125)


	//   ....[0]....
.L_125:
        /*0180*/ 	.word	0xffffffff


	//   ....[1]....
        /*0184*/ 	.word	0xffffffff


	//   ....[2]....
        /*0188*/ 	.word	0xffffffff


	//   ....[3]....
        /*018c*/ 	.word	0xffffffff


	//   ....[4]....
        /*0190*/ 	.word	0xffffffff


	//   ....[5]....
        /*0194*/ 	.word	0xffffffff


	//   ....[6]....
        /*0198*/ 	.word	0xffffffff


	//   ....[7]....
        /*019c*/ 	.word	0xffffffff


	//   ....[8]....
        /*01a0*/ 	.word	0xffffffff


	//   ....[9]....
        /*01a4*/ 	.word	0xffffffff


	//   ....[10]....
        /*01a8*/ 	.word	0xffffffff


	//   ....[11]....
        /*01ac*/ 	.word	0xffffffff


	//   ....[12]....
        /*01b0*/ 	.word	0xffffffff


	//   ....[13]....
        /*01b4*/ 	.word	0xffffffff


	//   ....[14]....
        /*01b8*/ 	.word	0xffffffff


	//   ....[15]....
        /*01bc*/ 	.word	0xffffffff


	//   ....[16]....
        /*01c0*/ 	.word	0xffffffff


	//   ....[17]....
        /*01c4*/ 	.word	0xffffffff


	//   ....[18]....
        /*01c8*/ 	.word	0xffffffff


	//   ....[19]....
        /*01cc*/ 	.word	0xffffffff


	//   ....[20]....
        /*01d0*/ 	.word	0xffffffff


	//   ....[21]....
        /*01d4*/ 	.word	0xffffffff


	//   ....[22]....
        /*01d8*/ 	.word	0xffffffff


	//   ....[23]....
        /*01dc*/ 	.word	0xffffffff


	//   ....[24]....
        /*01e0*/ 	.word	0xffffffff


	//   ....[25]....
        /*01e4*/ 	.word	0xffffffff


	//   ....[26]....
        /*01e8*/ 	.word	0xffffffff


	//   ....[27]....
        /*01ec*/ 	.word	0xffffffff


	//   ....[28]....
        /*01f0*/ 	.word	0xffffffff


	//   ....[29]....
        /*01f4*/ 	.word	0xffffffff


	//   ....[30]....
        /*01f8*/ 	.word	0xffffffff


	//   ....[31]....
        /*01fc*/ 	.word	0xffffffff


	//   ....[32]....
        /*0200*/ 	.word	0xffffffff


	//   ....[33]....
        /*0204*/ 	.word	0xffffffff


	//   ....[34]....
        /*0208*/ 	.word	0xffffffff


	//   ....[35]....
        /*020c*/ 	.word	0xffffffff


	//   ....[36]....
        /*0210*/ 	.word	0xffffffff


	//   ....[37]....
        /*0214*/ 	.word	0xffffffff


	//   ....[38]....
        /*0218*/ 	.word	0xffffffff


	//   ....[39]....
        /*021c*/ 	.word	0xffffffff


	//   ....[40]....
        /*0220*/ 	.word	0xffffffff


	//   ....[41]....
        /*0224*/ 	.word	0xffffffff


	//   ....[42]....
        /*0228*/ 	.word	0xffffffff


	//   ....[43]....
        /*022c*/ 	.word	0xffffffff


	//   ....[44]....
        /*0230*/ 	.word	0xffffffff


	//   ....[45]....
        /*0234*/ 	.word	0xffffffff


	//   ....[46]....
        /*0238*/ 	.word	0xffffffff


	//   ....[47]....
        /*023c*/ 	.word	0xffffffff


	//   ....[48]....
        /*0240*/ 	.word	0xffffffff


	//   ....[49]....
        /*0244*/ 	.word	0xffffffff


	//   ....[50]....
        /*0248*/ 	.word	0xffffffff


	//   ....[51]....
        /*024c*/ 	.word	0xffffffff


	//   ....[52]....
        /*0250*/ 	.word	0xffffffff


	//   ....[53]....
        /*0254*/ 	.word	0xffffffff


	//   ....[54]....
        /*0258*/ 	.word	0xffffffff


	//   ....[55]....
        /*025c*/ 	.word	0xffffffff


	//   ....[56]....
        /*0260*/ 	.word	0xffffffff


	//----- nvinfo : EIATTR_COOP_GROUP_INSTR_OFFSETS
	.align		4
.L_126:
        /*0264*/ 	.byte	0x04, 0x28
        /*0266*/ 	.short	(.L_128 - .L_127)


	//   ....[0]....
.L_127:
        /*0268*/ 	.word	0x00000060


	//   ....[1]....
        /*026c*/ 	.word	0x00000c00


	//   ....[2]....
        /*0270*/ 	.word	0x00000c20


	//   ....[3]....
        /*0274*/ 	.word	0x00000e40


	//   ....[4]....
        /*0278*/ 	.word	0x00000e70


	//   ....[5]....
        /*027c*/ 	.word	0x00000f00


	//   ....[6]....
        /*0280*/ 	.word	0x00000f30


	//   ....[7]....
        /*0284*/ 	.word	0x00000fc0


	//   ....[8]....
        /*0288*/ 	.word	0x00000ff0


	//   ....[9]....
        /*028c*/ 	.word	0x00001080


	//   ....[10]....
        /*0290*/ 	.word	0x000010b0


	//   ....[11]....
        /*0294*/ 	.word	0x00001140


	//   ....[12]....
        /*0298*/ 	.word	0x00001170


	//   ....[13]....
        /*029c*/ 	.word	0x00001200


	//   ....[14]....
        /*02a0*/ 	.word	0x00001230


	//   ....[15]....
        /*02a4*/ 	.word	0x000012b0


	//   ....[16]....
        /*02a8*/ 	.word	0x000012f0


	//   ....[17]....
        /*02ac*/ 	.word	0x000033c0


	//   ....[18]....
        /*02b0*/ 	.word	0x000034c0


	//   ....[19]....
        /*02b4*/ 	.word	0x00003940


	//   ....[20]....
        /*02b8*/ 	.word	0x000039f0


	//   ....[21]....
        /*02bc*/ 	.word	0x00003a40


	//   ....[22]....
        /*02c0*/ 	.word	0x00003aa0


	//   ....[23]....
        /*02c4*/ 	.word	0x00003be0


	//   ....[24]....
        /*02c8*/ 	.word	0x00003d30


	//   ....[25]....
        /*02cc*/ 	.word	0x000077e0


	//   ....[26]....
        /*02d0*/ 	.word	0x00007860


	//   ....[27]....
        /*02d4*/ 	.word	0x00007920


	//   ....[28]....
        /*02d8*/ 	.word	0x00007980


	//   ....[29]....
        /*02dc*/ 	.word	0x000079b0


	//   ....[30]....
        /*02e0*/ 	.word	0x00007a90


	//   ....[31]....
        /*02e4*/ 	.word	0x00007c10


	//   ....[32]....
        /*02e8*/ 	.word	0x00007f20


	//   ....[33]....
        /*02ec*/ 	.word	0x0000a570


	//   ....[34]....
        /*02f0*/ 	.word	0x0000a580


	//   ....[35]....
        /*02f4*/ 	.word	0x0000a590


	//   ....[36]....
        /*02f8*/ 	.word	0x0000a5b0


	//   ....[37]....
        /*02fc*/ 	.word	0x0000a5d0


	//   ....[38]....
        /*0300*/ 	.word	0x0000a5f0


	//   ....[39]....
        /*0304*/ 	.word	0x0000a600


	//   ....[40]....
        /*0308*/ 	.word	0x0000a630


	//   ....[41]....
        /*030c*/ 	.word	0x0000b200


	//   ....[42]....
        /*0310*/ 	.word	0x0000b250


	//   ....[43]....
        /*0314*/ 	.word	0x0000b280


	//   ....[44]....
        /*0318*/ 	.word	0x0000b2b0


	//   ....[45]....
        /*031c*/ 	.word	0x0000b2e0


	//   ....[46]....
        /*0320*/ 	.word	0x0000b310


	//   ....[47]....
        /*0324*/ 	.word	0x0000b340


	//   ....[48]....
        /*0328*/ 	.word	0x0000b360


	//   ....[49]....
        /*032c*/ 	.word	0x0000b380


	//   ....[50]....
        /*0330*/ 	.word	0x0000b390


	//   ....[51]....
        /*0334*/ 	.word	0x0000b740


	//   ....[52]....
        /*0338*/ 	.word	0x0000b760


	//   ....[53]....
        /*033c*/ 	.word	0x0000ba60


	//   ....[54]....
        /*0340*/ 	.word	0x0000ba80


	//   ....[55]....
        /*0344*/ 	.word	0x0000bd80


	//   ....[56]....
        /*0348*/ 	.word	0x0000bd90


	//----- nvinfo : EIATTR_EXIT_INSTR_OFFSETS
	.align		4
.L_128:
        /*034c*/ 	.byte	0x04, 0x1c
        /*034e*/ 	.short	(.L_130 - .L_129)


	//   ....[0]....
.L_129:
        /*0350*/ 	.word	0x000001b0


	//   ....[1]....
        /*0354*/ 	.word	0x0000bda0


	//   ....[2]....
        /*0358*/ 	.word	0x0000c040


	//   ....[3]....
        /*035c*/ 	.word	0x0000c090


	//   ....[4]....
        /*0360*/ 	.word	0x0000c0c0


	//   ....[5]....
        /*0364*/ 	.word	0x0000c120


	//   ....[6]....
        /*0368*/ 	.word	0x0000c380


	//----- nvinfo : EIATTR_CTAIDZ_USED
	.align		4
.L_130:
        /*036c*/ 	.byte	0x01, 0x04
	.zero		2


	//----- nvinfo : EIATTR_MAX_THREADS
	.align		4
        /*0370*/ 	.byte	0x04, 0x05
        /*0372*/ 	.short	(.L_132 - .L_131)
.L_131:
        /*0374*/ 	.word	0x00000080
        /*0378*/ 	.word	0x00000001
        /*037c*/ 	.word	0x00000001


	//----- nvinfo : EIATTR_CRS_STACK_SIZE
	.align		4
.L_132:
        /*0380*/ 	.byte	0x04, 0x1e
        /*0382*/ 	.short	(.L_134 - .L_133)
.L_133:
        /*0384*/ 	.word	0x00000000
.L_134:


//--------------------- .nv.info._ZN7cutlass13device_kernelIN5flash19enable_sm80_to_sm89INS1_16FlashAttnFwdSm80INS1_25CollectiveMainloopFwdSm80ILi4ELi1ELb0EN4cute5tupleIJNS5_1CILi128EEENS7_ILi80EEENS7_ILi64EEEEEELi64ENS_10bfloat16_tEfNS_4arch4Sm80ELb0ELb0ELb0ELb1ELb0ELb0ELb1ELb1EEENS1_21CollectiveEpilogueFwdINS6_IJS8_SA_S9_EEENS6_IJNS7_ILi1EEESI_SI_EEESC_SE_Li128ELb1ELb1ELb1ELb0EEENS1_36VarlenDynamicPersistentTileSchedulerILi128ELi80ELi128ELi128ELb1ELb1ELb0ELb0ELb1ELb1EEEEEEEEEvNT_6ParamsE --------------------------
	.section	.nv.info._ZN7cutlass13device_kernelIN5flash19enable_sm80_to_sm89INS1_16FlashAttnFwdSm80INS1_25CollectiveMainloopFwdSm80ILi4ELi1ELb0EN4cute5tupleIJNS5_1CILi128EEENS7_ILi80EEENS7_ILi64EEEEEELi64ENS_10bfloat16_tEfNS_4arch4Sm80ELb0ELb0ELb0ELb1ELb0ELb0ELb1ELb1EEENS1_21CollectiveEpilogueFwdINS6_IJS8_SA_S9_EEENS6_IJNS7_ILi1EEESI_SI_EEESC_SE_Li128ELb1ELb1ELb1ELb0EEENS1_36VarlenDynamicPersistentTileSchedulerILi128ELi80ELi128ELi128ELb1ELb1ELb0ELb0ELb1ELb1EEEEEEEEEvNT_6ParamsE,"",@"SHT_CUDA_INFO"
	.sectionflags	@""
	.align	4


	//----- nvinfo : EIATTR_CUDA_API_VERSION
	.align		4
        /*0000*/ 	.byte	0x04, 0x37
        /*0002*/ 	.short	(.L_136 - .L_135)
.L_135:
        /*0004*/ 	.word	0x00000082


	//----- nvinfo : EIATTR_SW2861232_WAR
	.align		4
.L_136:
        /*0008*/ 	.byte	0x01, 0x35
	.zero		2


	//----- nvinfo : EIATTR_PARAM_CBANK
	.align		4
        /*000c*/ 	.byte	0x04, 0x0a
        /*000e*/ 	.short	(.L_138 - .L_137)
	.align		4
.L_137:
        /*0010*/ 	.word	index@(.nv.constant0._ZN7cutlass13device_kernelIN5flash19enable_sm80_to_sm89INS1_16FlashAttnFwdSm80INS1_25CollectiveMainloopFwdSm80ILi4ELi1ELb0EN4cute5tupleIJNS5_1CILi128EEENS7_ILi80EEENS7_ILi64EEEEEELi64ENS_10bfloat16_tEfNS_4arch4Sm80ELb0ELb0ELb0ELb1ELb0ELb0ELb1ELb1EEENS1_21CollectiveEpilogueFwdINS6_IJS8_SA_S9_EEENS6_IJNS7_ILi1EEESI_SI_EEESC_SE_Li128ELb1ELb1ELb1ELb0EEENS1_36VarlenDynamicPersistentTileSchedulerILi128ELi80ELi128ELi128ELb1ELb1ELb0ELb0ELb1ELb1EEEEEEEEEvNT_6ParamsE)
        /*0014*/ 	.short	0x0160
        /*0016*/ 	.short	0x0438


	//----- nvinfo : EIATTR_CBANK_PARAM_SIZE
	.align		4
.L_138:
        /*0018*/ 	.byte	0x03, 0x19
        /*001a*/ 	.short	0x0438


	//----- nvinfo : EIATTR_KPARAM_INFO
	.align		4
        /*001c*/ 	.byte	0x04, 0x17
        /*001e*/ 	.short	(.L_140 - .L_139)
.L_139:
        /*0020*/ 	.word	0x00000000
        /*0024*/ 	.short	0x0000
        /*0026*/ 	.short	0x0000
        /*0028*/ 	.byte	0x00, 0xf0, 0xe1, 0x10


	//----- nvinfo : EIATTR_MAXREG_COUNT
	.align		4
.L_140:
        /*002c*/ 	.byte	0x03, 0x1b
        /*002e*/ 	.short	0x00ff


	//----- nvinfo : EIATTR_NUM_BARRIERS
	.align		4
        /*0030*/ 	.byte	0x02, 0x4c
        /*0032*/ 	.byte	0x06
	.zero		1


	//----- nvinfo : EIATTR_ANNOTATIONS
	.align		4
        /*0034*/ 	.byte	0x04, 0x55
        /*0036*/ 	.short	(.L_142 - .L_141)


	//   ....[0]....
.L_141:
        /* <DEDUP_REMOVED lines=28> */
        /*01ec*/ 	.byte	0xd0, 0xbe, 0x00, 0x00


	//----- nvinfo : EIATTR_MERCURY_ISA_VERSION
	.align		4
.L_142:
        /*01f0*/ 	.byte	0x03, 0x5f
        /*01f2*/ 	.short	0x0000


	//----- nvinfo : EIATTR_INT_WARP_WIDE_INSTR_OFFSETS
	.align		4
        /*01f4*/ 	.byte	0x04, 0x31
        /*01f6*/ 	.short	(.L_144 - .L_143)


	//   ....[0]....
.L_143:
        /*01f8*/ 	.word	0x000092e0


	//   ....[1]....
        /*01fc*/ 	.word	0x00009360


	//----- nvinfo : EIATTR_COOP_GROUP_MASK_REGIDS
	.align		4
.L_144:
        /*0200*/ 	.byte	0x04, 0x29
        /*0202*/ 	.short	(.L_146 - .L_145)


	//   ....[0]....
.L_145:
        /*0204*/ 	.word	0xffffffff


	//   ....[1]....
        /*0208*/ 	.word	0xffffffff


	//   ....[2]....
        /*020c*/ 	.word	0xffffffff


	//   ....[3]....
        /*0210*/ 	.word	0xffffffff


	//   ....[4]....
        /*0214*/ 	.word	0xffffffff


	//   ....[5]....
        /*0218*/ 	.word	0xffffffff


	//   ....[6]....
        /*021c*/ 	.word	0xffffffff


	//   ....[7]....
        /*0220*/ 	.word	0xffffffff


	//   ....[8]....
        /*0224*/ 	.word	0xffffffff


	//   ....[9]....
        /*0228*/ 	.word	0xffffffff


	//   ....[10]....
        /*022c*/ 	.word	0xffffffff


	//   ....[11]....
        /*0230*/ 	.word	0xffffffff


	//   ....[12]....
        /*0234*/ 	.word	0xffffffff


	//   ....[13]....
        /*0238*/ 	.word	0xffffffff


	//   ....[14]....
        /*023c*/ 	.word	0xffffffff


	//   ....[15]....
        /*0240*/ 	.word	0xffffffff


	//   ....[16]....
        /*0244*/ 	.word	0xffffffff


	//   ....[17]....
        /*0248*/ 	.word	0xffffffff


	//   ....[18]....
        /*024c*/ 	.word	0xffffffff


	//   ....[19]....
        /*0250*/ 	.word	0xffffffff


	//   ....[20]....
        /*0254*/ 	.word	0xffffffff


	//   ....[21]....
        /*0258*/ 	.word	0xffffffff


	//   ....[22]....
        /*025c*/ 	.word	0xffffffff


	//   ....[23]....
        /*0260*/ 	.word	0xffffffff


	//   ....[24]....
        /*0264*/ 	.word	0xffffffff


	//   ....[25]....
        /*0268*/ 	.word	0xffffffff


	//   ....[26]....
        /*026c*/ 	.word	0xffffffff


	//   ....[27]....
        /*0270*/ 	.word	0xffffffff


	//   ....[28]....
        /*0274*/ 	.word	0xffffffff


	//   ....[29]....
        /*0278*/ 	.word	0xffffffff


	//   ....[30]....
        /*027c*/ 	.word	0xffffffff


	//   ....[31]....
        /*0280*/ 	.word	0xffffffff


	//   ....[32]....
        /*0284*/ 	.word	0xffffffff


	//   ....[33]....
        /*0288*/ 	.word	0xffffffff


	//   ....[34]....
        /*028c*/ 	.word	0xffffffff


	//   ....[35]....
        /*0290*/ 	.word	0xffffffff


	//   ....[36]....
        /*0294*/ 	.word	0xffffffff


	//   ....[37]....
        /*0298*/ 	.word	0xffffffff


	//   ....[38]....
        /*029c*/ 	.word	0xffffffff


	//   ....[39]....
        /*02a0*/ 	.word	0xffffffff


	//   ....[40]....
        /*02a4*/ 	.word	0xffffffff


	//   ....[41]....
        /*02a8*/ 	.word	0xffffffff


	//   ....[42]....
        /*02ac*/ 	.word	0xffffffff


	//   ....[43]....
        /*02b0*/ 	.word	0xffffffff


	//   ....[44]....
        /*02b4*/ 	.word	0xffffffff


	//   ....[45]....
        /*02b8*/ 	.word	0xffffffff


	//   ....[46]....
        /*02bc*/ 	.word	0xffffffff


	//   ....[47]....
        /*02c0*/ 	.word	0xffffffff


	//   ....[48]....
        /*02c4*/ 	.word	0xffffffff


	//   ....[49]....
        /*02c8*/ 	.word	0xffffffff


	//   ....[50]....
        /*02cc*/ 	.word	0xffffffff


	//   ....[51]....
        /*02d0*/ 	.word	0xffffffff


	//   ....[52]....
        /*02d4*/ 	.word	0xffffffff


	//   ....[53]....
        /*02d8*/ 	.word	0xffffffff


	//   ....[54]....
        /*02dc*/ 	.word	0xffffffff


	//   ....[55]....
        /*02e0*/ 	.word	0xffffffff


	//   ....[56]....
        /*02e4*/ 	.word	0xffffffff


	//   ....[57]....
        /*02e8*/ 	.word	0xffffffff


	//   ....[58]....
        /*02ec*/ 	.word	0xffffffff


	//   ....[59]....
        /*02f0*/ 	.word	0xffffffff


	//   ....[60]....
        /*02f4*/ 	.word	0xffffffff


	//   ....[61]....
        /*02f8*/ 	.word	0xffffffff


	//   ....[62]....
        /*02fc*/ 	.word	0xffffffff


	//   ....[63]....
        /*0300*/ 	.word	0xffffffff


	//   ....[64]....
        /*0304*/ 	.word	0xffffffff


	//   ....[65]....
        /*0308*/ 	.word	0xffffffff


	//   ....[66]....
        /*030c*/ 	.word	0xffffffff


	//   ....[67]....
        /*0310*/ 	.word	0xffffffff


	//   ....[68]....
        /*0314*/ 	.word	0xffffffff


	//   ....[69]....
        /*0318*/ 	.word	0xffffffff


	//   ....[70]....
        /*031c*/ 	.word	0xffffffff


	//   ....[71]....
        /*0320*/ 	.word	0xffffffff


	//   ....[72]....
        /*0324*/ 	.word	0xffffffff


	//   ....[73]....
        /*0328*/ 	.word	0xffffffff


	//   ....[74]....
        /*032c*/ 	.word	0xffffffff


	//   ....[75]....
        /*0330*/ 	.word	0xffffffff


	//   ....[76]....
        /*0334*/ 	.word	0xffffffff


	//   ....[77]....
        /*0338*/ 	.word	0xffffffff


	//   ....[78]....
        /*033c*/ 	.word	0xffffffff


	//   ....[79]....
        /*0340*/ 	.word	0xffffffff


	//   ....[80]....
        /*0344*/ 	.word	0xffffffff


	//   ....[81]....
        /*0348*/ 	.word	0xffffffff


	//   ....[82]....
        /*034c*/ 	.word	0xffffffff


	//   ....[83]....
        /*0350*/ 	.word	0xffffffff


	//   ....[84]....
        /*0354*/ 	.word	0xffffffff


	//   ....[85]....
        /*0358*/ 	.word	0xffffffff


	//   ....[86]....
        /*035c*/ 	.word	0xffffffff


	//   ....[87]....
        /*0360*/ 	.word	0xffffffff


	//   ....[88]....
        /*0364*/ 	.word	0xffffffff


	//   ....[89]....
        /*0368*/ 	.word	0xffffffff


	//   ....[90]....
        /*036c*/ 	.word	0xffffffff


	//   ....[91]....
        /*0370*/ 	.word	0xffffffff


	//   ....[92]....
        /*0374*/ 	.word	0xffffffff


	//   ....[93]....
        /*0378*/ 	.word	0xffffffff


	//   ....[94]....
        /*037c*/ 	.word	0xffffffff


	//   ....[95]....
        /*0380*/ 	.word	0xffffffff


	//   ....[96]....
        /*0384*/ 	.word	0xffffffff


	//   ....[97]....
        /*0388*/ 	.word	0xffffffff


	//   ....[98]....
        /*038c*/ 	.word	0xffffffff


	//   ....[99]....
        /*0390*/ 	.word	0xffffffff


	//   ....[100]....
        /*0394*/ 	.word	0xffffffff


	//   ....[101]....
        /*0398*/ 	.word	0xffffffff


	//   ....[102]....
        /*039c*/ 	.word	0xffffffff


	//   ....[103]....
        /*03a0*/ 	.word	0xffffffff


	//   ....[104]....
        /*03a4*/ 	.word	0xffffffff


	//   ....[105]....
        /*03a8*/ 	.word	0xffffffff


	//   ....[106]....
        /*03ac*/ 	.word	0xffffffff


	//   ....[107]....
        /*03b0*/ 	.word	0xffffffff


	//   ....[108]....
        /*03b4*/ 	.word	0xffffffff


	//   ....[109]....
        /*03b8*/ 	.word	0xffffffff


	//   ....[110]....
        /*03bc*/ 	.word	0xffffffff


	//   ....[111]....
        /*03c0*/ 	.word	0xffffffff


	//   ....[112]....
        /*03c4*/ 	.word	0xffffffff


	//   ....[113]....
        /*03c8*/ 	.word	0xffffffff


	//   ....[114]....
        /*03cc*/ 	.word	0xffffffff


	//   ....[115]....
        /*03d0*/ 	.word	0xffffffff


	//   ....[116]....
        /*03d4*/ 	.word	0xffffffff


	//   ....[117]....
        /*03d8*/ 	.word	0xffffffff


	//   ....[118]....
        /*03dc*/ 	.word	0xffffffff


	//   ....[119]....
        /*03e0*/ 	.word	0xffffffff


	//   ....[120]....
        /*03e4*/ 	.word	0xffffffff


	//   ....[121]....
        /*03e8*/ 	.word	0xffffffff


	//   ....[122]....
        /*03ec*/ 	.word	0xffffffff


	//   ....[123]....
        /*03f0*/ 	.word	0xffffffff


	//   ....[124]....
        /*03f4*/ 	.word	0xffffffff


	//   ....[125]....
        /*03f8*/ 	.word	0xffffffff


	//   ....[126]....
        /*03fc*/ 	.word	0xffffffff


	//   ....[127]....
        /*0400*/ 	.word	0xffffffff


	//   ....[128]....
        /*0404*/ 	.word	0xffffffff


	//   ....[129]....
        /*0408*/ 	.word	0xffffffff


	//   ....[130]....
        /*040c*/ 	.word	0xffffffff


	//   ....[131]....
        /*0410*/ 	.word	0xffffffff


	//   ....[132]....
        /*0414*/ 	.word	0xffffffff


	//   ....[133]....
        /*0418*/ 	.word	0xffffffff


	//   ....[134]....
        /*041c*/ 	.word	0xffffffff


	//   ....[135]....
        /*0420*/ 	.word	0xffffffff


	//   ....[136]....
        /*0424*/ 	.word	0xffffffff


	//   ....[137]....
        /*0428*/ 	.word	0xffffffff


	//   ....[138]....
        /*042c*/ 	.word	0xffffffff


	//   ....[139]....
        /*0430*/ 	.word	0xffffffff


	//   ....[140]....
        /*0434*/ 	.word	0xffffffff


	//   ....[141]....
        /*0438*/ 	.word	0xffffffff


	//   ....[142]....
        /*043c*/ 	.word	0xffffffff


	//   ....[143]....
        /*0440*/ 	.word	0xffffffff


	//   ....[144]....
        /*0444*/ 	.word	0xffffffff


	//   ....[145]....
        /*0448*/ 	.word	0xffffffff


	//   ....[146]....
        /*044c*/ 	.word	0xffffffff


	//   ....[147]....
        /*0450*/ 	.word	0xffffffff


	//   ....[148]....
        /*0454*/ 	.word	0xffffffff


	//   ....[149]....
        /*0458*/ 	.word	0xffffffff


	//   ....[150]....
        /*045c*/ 	.word	0xffffffff


	//   ....[151]....
        /*0460*/ 	.word	0xffffffff


	//   ....[152]....
        /*0464*/ 	.word	0xffffffff


	//   ....[153]....
        /*0468*/ 	.word	0xffffffff


	//   ....[154]....
        /*046c*/ 	.word	0xffffffff


	//   ....[155]....
        /*0470*/ 	.word	0xffffffff


	//   ....[156]....
        /*0474*/ 	.word	0xffffffff


	//   ....[157]....
        /*0478*/ 	.word	0xffffffff


	//   ....[158]....
        /*047c*/ 	.word	0xffffffff


	//   ....[159]....
        /*0480*/ 	.word	0xffffffff


	//   ....[160]....
        /*0484*/ 	.word	0xffffffff


	//   ....[161]....
        /*0488*/ 	.word	0xffffffff


	//   ....[162]....
        /*048c*/ 	.word	0xffffffff


	//   ....[163]....
        /*0490*/ 	.word	0xffffffff


	//   ....[164]....
        /*0494*/ 	.word	0xffffffff


	//   ....[165]....
        /*0498*/ 	.word	0xffffffff


	//   ....[166]....
        /*049c*/ 	.word	0xffffffff


	//   ....[167]....
        /*04a0*/ 	.word	0xffffffff


	//   ....[168]....
        /*04a4*/ 	.word	0xffffffff


	//   ....[169]....
        /*04a8*/ 	.word	0xffffffff


	//   ....[170]....
        /*04ac*/ 	.word	0xffffffff


	//   ....[171]....
        /*04b0*/ 	.word	0xffffffff


	//   ....[172]....
        /*04b4*/ 	.word	0xffffffff


	//   ....[173]....
        /*04b8*/ 	.word	0xffffffff


	//   ....[174]....
        /*04bc*/ 	.word	0xffffffff


	//   ....[175]....
        /*04c0*/ 	.word	0xffffffff


	//   ....[176]....
        /*04c4*/ 	.word	0xffffffff


	//   ....[177]....
        /*04c8*/ 	.word	0xffffffff


	//   ....[178]....
        /*04cc*/ 	.word	0xffffffff


	//   ....[179]....
        /*04d0*/ 	.word	0xffffffff


	//   ....[180]....
        /*04d4*/ 	.word	0xffffffff


	//   ....[181]....
        /*04d8*/ 	.word	0xffffffff


	//   ....[182]....
        /*04dc*/ 	.word	0xffffffff


	//   ....[183]....
        /*04e0*/ 	.word	0xffffffff


	//   ....[184]....
        /*04e4*/ 	.word	0xffffffff


	//   ....[185]....
        /*04e8*/ 	.word	0xffffffff


	//   ....[186]....
        /*04ec*/ 	.word	0xffffffff


	//   ....[187]....
        /*04f0*/ 	.word	0xffffffff


	//   ....[188]....
        /*04f4*/ 	.word	0xffffffff


	//   ....[189]....
        /*04f8*/ 	.word	0xffffffff


	//   ....[190]....
        /*04fc*/ 	.word	0xffffffff


	//   ....[191]....
        /*0500*/ 	.word	0xffffffff


	//   ....[192]....
        /*0504*/ 	.word	0xffffffff


	//   ....[193]....
        /*0508*/ 	.word	0xffffffff


	//   ....[194]....
        /*050c*/ 	.word	0xffffffff


	//   ....[195]....
        /*0510*/ 	.word	0xffffffff


	//   ....[196]....
        /*0514*/ 	.word	0xffffffff


	//   ....[197]....
        /*0518*/ 	.word	0xffffffff


	//   ....[198]....
        /*051c*/ 	.word	0xffffffff


	//   ....[199]....
        /*0520*/ 	.word	0xffffffff


	//   ....[200]....
        /*0524*/ 	.word	0xffffffff


	//   ....[201]....
        /*0528*/ 	.word	0xffffffff


	//   ....[202]....
        /*052c*/ 	.word	0xffffffff


	//   ....[203]....
        /*0530*/ 	.word	0xffffffff


	//   ....[204]....
        /*0534*/ 	.word	0xffffffff


	//   ....[205]....
        /*0538*/ 	.word	0xffffffff


	//   ....[206]....
        /*053c*/ 	.word	0xffffffff


	//   ....[207]....
        /*0540*/ 	.word	0xffffffff


	//   ....[208]....
        /*0544*/ 	.word	0xffffffff


	//   ....[209]....
        /*0548*/ 	.word	0xffffffff


	//   ....[210]....
        /*054c*/ 	.word	0xffffffff


	//   ....[211]....
        /*0550*/ 	.word	0xffffffff


	//   ....[212]....
        /*0554*/ 	.word	0xffffffff


	//   ....[213]....
        /*0558*/ 	.word	0xffffffff


	//   ....[214]....
        /*055c*/ 	.word	0xffffffff


	//----- nvinfo : EIATTR_COOP_GROUP_INSTR_OFFSETS
	.align		4
.L_146:
        /*0560*/ 	.byte	0x04, 0x28
        /*0562*/ 	.short	(.L_148 - .L_147)


	//   ....[0]....
.L_147:
        /*0564*/ 	.word	0x00000050


	//   ....[1]....
        /*0568*/ 	.word	0x000001f0


	//   ....[2]....
        /*056c*/ 	.word	0x00000220


	//   ....[3]....
        /*0570*/ 	.word	0x00000250


	//   ....[4]....
        /*0574*/ 	.word	0x00000280


	//   ....[5]....
        /*0578*/ 	.word	0x000002b0


	//   ....[6]....
        /*057c*/ 	.word	0x000002e0


	//   ....[7]....
        /*0580*/ 	.word	0x00000450


	//   ....[8]....
        /*0584*/ 	.word	0x00000490


	//   ....[9]....
        /*0588*/ 	.word	0x000004c0


	//   ....[10]....
        /*058c*/ 	.word	0x000004f0


	//   ....[11]....
        /*0590*/ 	.word	0x00000520


	//   ....[12]....
        /*0594*/ 	.word	0x00000550


	//   ....[13]....
        /*0598*/ 	.word	0x000005e0


	//   ....[14]....
        /*059c*/ 	.word	0x00000610


	//   ....[15]....
        /*05a0*/ 	.word	0x00000630


	//   ....[16]....
        /*05a4*/ 	.word	0x00000690


	//   ....[17]....
        /*05a8*/ 	.word	0x00002180


	//   ....[18]....
        /*05ac*/ 	.word	0x000021a0


	//   ....[19]....
        /*05b0*/ 	.word	0x00002270


	//   ....[20]....
        /*05b4*/ 	.word	0x00002280


	//   ....[21]....
        /*05b8*/ 	.word	0x00002350


	//   ....[22]....
        /*05bc*/ 	.word	0x00002370


	//   ....[23]....
        /*05c0*/ 	.word	0x00002440


	//   ....[24]....
        /*05c4*/ 	.word	0x00002450


	//   ....[25]....
        /*05c8*/ 	.word	0x00002520


	//   ....[26]....
        /*05cc*/ 	.word	0x00002540


	//   ....[27]....
        /*05d0*/ 	.word	0x00002610


	//   ....[28]....
        /*05d4*/ 	.word	0x00002620


	//   ....[29]....
        /*05d8*/ 	.word	0x000026f0


	//   ....[30]....
        /*05dc*/ 	.word	0x00002710


	//   ....[31]....
        /*05e0*/ 	.word	0x000027e0


	//   ....[32]....
        /*05e4*/ 	.word	0x000027f0


	//   ....[33]....
        /*05e8*/ 	.word	0x000040f0


	//   ....[34]....
        /*05ec*/ 	.word	0x00004120


	//   ....[35]....
        /*05f0*/ 	.word	0x00004270


	//   ....[36]....
        /*05f4*/ 	.word	0x000042a0


	//   ....[37]....
        /*05f8*/ 	.word	0x000042d0


	//   ....[38]....
        /*05fc*/ 	.word	0x000043b0


	//   ....[39]....
        /*0600*/ 	.word	0x00004460


	//   ....[40]....
        /*0604*/ 	.word	0x00004510


	//   ....[41]....
        /*0608*/ 	.word	0x00006940


	//   ....[42]....
        /*060c*/ 	.word	0x00006a50


	//   ....[43]....
        /*0610*/ 	.word	0x00006aa0


	//   ....[44]....
        /*0614*/ 	.word	0x00006ad0


	//   ....[45]....
        /*0618*/ 	.word	0x00006b20


	//   ....[46]....
        /*061c*/ 	.word	0x00006bc0


	//   ....[47]....
        /*0620*/ 	.word	0x00006ca0


	//   ....[48]....
        /*0624*/ 	.word	0x000070d0


	//   ....[49]....
        /*0628*/ 	.word	0x00008b40


	//   ....[50]....
        /*062c*/ 	.word	0x00008b50


	//   ....[51]....
        /*0630*/ 	.word	0x00008b60


	//   ....[52]....
        /*0634*/ 	.word	0x00008b70


	//   ....[53]....
        /*0638*/ 	.word	0x00008ba0


	//   ....[54]....
        /*063c*/ 	.word	0x00008bc0


	//   ....[55]....
        /*0640*/ 	.word	0x00008be0


	//   ....[56]....
        /*0644*/ 	.word	0x00008bf0


	//   ....[57]....
        /*0648*/ 	.word	0x00009db0


	//   ....[58]....
        /*064c*/ 	.word	0x00009dc0


	//   ....[59]....
        /*0650*/ 	.word	0x00009dd0


	//   ....[60]....
        /*0654*/ 	.word	0x00009de0


	//   ....[61]....
        /*0658*/ 	.word	0x00009df0


	//   ....[62]....
        /*065c*/ 	.word	0x00009e00


	//   ....[63]....
        /*0660*/ 	.word	0x00009e10


	//   ....[64]....
        /*0664*/ 	.word	0x00009e20


	//   ....[65]....
        /*0668*/ 	.word	0x0000a210


	//   ....[66]....
        /*066c*/ 	.word	0x0000a230


	//   ....[67]....
        /*0670*/ 	.word	0x0000a2a0


	//   ....[68]....
        /*0674*/ 	.word	0x0000a2b0


	//   ....[69]....
        /*0678*/ 	.word	0x0000a320


	//   ....[70]....
        /*067c*/ 	.word	0x0000a340


	//   ....[71]....
        /*0680*/ 	.word	0x0000a3b0


	//   ....[72]....
        /*0684*/ 	.word	0x0000a3c0


	//   ....[73]....
        /*0688*/ 	.word	0x0000a430


	//   ....[74]....
        /*068c*/ 	.word	0x0000a450


	//   ....[75]....
        /*0690*/ 	.word	0x0000a4c0


	//   ....[76]....
        /*0694*/ 	.word	0x0000a4d0


	//   ....[77]....
        /*0698*/ 	.word	0x0000a540


	//   ....[78]....
        /*069c*/ 	.word	0x0000a560


	//   ....[79]....
        /*06a0*/ 	.word	0x0000a5d0


	//   ....[80]....
        /*06a4*/ 	.word	0x0000a5e0


	//   ....[81]....
        /*06a8*/ 	.word	0x0000a870


	//   ....[82]....
        /*06ac*/ 	.word	0x0000a890


	//   ....[83]....
        /*06b0*/ 	.word	0x0000abd0


	//   ....[84]....
        /*06b4*/ 	.word	0x0000abe0


	//   ....[85]....
        /*06b8*/ 	.word	0x0000ae40


	//   ....[86]....
        /*06bc*/ 	.word	0x0000ae60


	//   ....[87]....
        /*06c0*/ 	.word	0x0000b0c0


	//   ....[88]....
        /*06c4*/ 	.word	0x0000b0d0


	//   ....[89]....
        /*06c8*/ 	.word	0x0000ba90


	//   ....[90]....
        /*06cc*/ 	.word	0x0000bab0


	//   ....[91]....
        /*06d0*/ 	.word	0x0000bb20


	//   ....[92]....
        /*06d4*/ 	.word	0x0000bb30


	//   ....[93]....
        /*06d8*/ 	.word	0x0000bba0


	//   ....[94]....
        /*06dc*/ 	.word	0x0000bbc0


	//   ....[95]....
        /*06e0*/ 	.word	0x0000bc30


	//   ....[96]....
        /*06e4*/ 	.word	0x0000bc40


	//   ....[97]....
        /*06e8*/ 	.word	0x0000bcb0


	//   ....[98]....
        /*06ec*/ 	.word	0x0000bcd0


	//   ....[99]....
        /*06f0*/ 	.word	0x0000bd40


	//   ....[100]....
        /*06f4*/ 	.word	0x0000bd50


	//   ....[101]....
        /*06f8*/ 	.word	0x0000bdc0


	//   ....[102]....
        /*06fc*/ 	.word	0x0000bde0


	//   ....[103]....
        /*0700*/ 	.word	0x0000be50


	//   ....[104]....
        /*0704*/ 	.word	0x0000be60


	//   ....[105]....
        /*0708*/ 	.word	0x0000bf90


	//   ....[106]....
        /*070c*/ 	.word	0x0000bfb0


	//   ....[107]....
        /*0710*/ 	.word	0x0000c0d0


	//   ....[108]....
        /*0714*/ 	.word	0x0000c110


	//   ....[109]....
        /*0718*/ 	.word	0x0000c140


	//   ....[110]....
        /*071c*/ 	.word	0x0000c170


	//   ....[111]....
        /*0720*/ 	.word	0x0000c1a0


	//   ....[112]....
        /*0724*/ 	.word	0x0000c1d0


	//   ....[113]....
        /*0728*/ 	.word	0x0000c320


	//   ....[114]....
        /*072c*/ 	.word	0x0000c360


	//   ....[115]....
        /*0730*/ 	.word	0x0000c390


	//   ....[116]....
        /*0734*/ 	.word	0x0000c3c0


	//   ....[117]....
        /*0738*/ 	.word	0x0000c3f0


	//   ....[118]....
        /*073c*/ 	.word	0x0000c420


	//   ....[119]....
        /*0740*/ 	.word	0x0000c4b0


	//   ....[120]....
        /*0744*/ 	.word	0x0000c4e0


	//   ....[121]....
        /*0748*/ 	.word	0x0000c4f0


	//   ....[122]....
        /*074c*/ 	.word	0x0000c550


	//   ....[123]....
        /*0750*/ 	.word	0x0000ca90


	//   ....[124]....
        /*0754*/ 	.word	0x0000caf0


	//   ....[125]....
        /*0758*/ 	.word	0x0000cb40


	//   ....[126]....
        /*075c*/ 	.word	0x0000cb90


	//   ....[127]....
        /*0760*/ 	.word	0x0000cbe0


	//   ....[128]....
        /*0764*/ 	.word	0x0000cc50


	//   ....[129]....
        /*0768*/ 	.word	0x0000cca0


	//   ....[130]....
        /*076c*/ 	.word	0x0000cd00


	//   ....[131]....
        /*0770*/ 	.word	0x0000cd70


	//   ....[132]....
        /*0774*/ 	.word	0x0000cdd0


	//   ....[133]....
        /*0778*/ 	.word	0x0000ce40


	//   ....[134]....
        /*077c*/ 	.word	0x0000ceb0


	//   ....[135]....
        /*0780*/ 	.word	0x0000cf20


	//   ....[136]....
        /*0784*/ 	.word	0x0000cf80


	//   ....[137]....
        /*0788*/ 	.word	0x0000cff0


	//   ....[138]....
        /*078c*/ 	.word	0x0000d060


	//   ....[139]....
        /*0790*/ 	.word	0x0000d0d0


	//   ....[140]....
        /*0794*/ 	.word	0x0000d130


	//   ....[141]....
        /*0798*/ 	.word	0x0000d1a0


	//   ....[142]....
        /*079c*/ 	.word	0x0000d210


	//   ....[143]....
        /*07a0*/ 	.word	0x0000d280


	//   ....[144]....
        /*07a4*/ 	.word	0x0000d2e0


	//   ....[145]....
        /*07a8*/ 	.word	0x0000d350


	//   ....[146]....
        /*07ac*/ 	.word	0x0000d3c0


	//   ....[147]....
        /*07b0*/ 	.word	0x0000d430


	//   ....[148]....
        /*07b4*/ 	.word	0x0000d490


	//   ....[149]....
        /*07b8*/ 	.word	0x0000d510


	//   ....[150]....
        /*07bc*/ 	.word	0x0000d560


	//   ....[151]....
        /*07c0*/ 	.word	0x0000d5b0


	//   ....[152]....
        /*07c4*/ 	.word	0x0000d600


	//   ....[153]....
        /*07c8*/ 	.word	0x0000d650


	//   ....[154]....
        /*07cc*/ 	.word	0x0000d6a0


	//   ....[155]....
        /*07d0*/ 	.word	0x0000d6f0


	//   ....[156]....
        /*07d4*/ 	.word	0x0000d740


	//   ....[157]....
        /*07d8*/ 	.word	0x0000d7b0


	//   ....[158]....
        /*07dc*/ 	.word	0x0000d820


	//   ....[159]....
        /*07e0*/ 	.word	0x0000d890


	//   ....[160]....
        /*07e4*/ 	.word	0x0000d8f0


	//   ....[161]....
        /*07e8*/ 	.word	0x0000d960


	//   ....[162]....
        /*07ec*/ 	.word	0x0000d9d0


	//   ....[163]....
        /*07f0*/ 	.word	0x0000da40


	//   ....[164]....
        /*07f4*/ 	.word	0x0000daa0


	//   ....[165]....
        /*07f8*/ 	.word	0x0000db10


	//   ....[166]....
        /*07fc*/ 	.word	0x0000db80


	//   ....[167]....
        /*0800*/ 	.word	0x0000dbf0


	//   ....[168]....
        /*0804*/ 	.word	0x0000dc50


	//   ....[169]....
        /*0808*/ 	.word	0x0000dcc0


	//   ....[170]....
        /*080c*/ 	.word	0x0000dd30


	//   ....[171]....
        /*0810*/ 	.word	0x0000dda0


	//   ....[172]....
        /*0814*/ 	.word	0x0000de00


	//   ....[173]....
        /*0818*/ 	.word	0x0000de70


	//   ....[174]....
        /*081c*/ 	.word	0x0000dee0


	//   ....[175]....
        /*0820*/ 	.word	0x0000df50


	//   ....[176]....
        /*0824*/ 	.word	0x0000dfb0


	//   ....[177]....
        /*0828*/ 	.word	0x0000e020


	//   ....[178]....
        /*082c*/ 	.word	0x0000e090


	//   ....[179]....
        /*0830*/ 	.word	0x0000e100


	//   ....[180]....
        /*0834*/ 	.word	0x0000e160


	//   ....[181]....
        /*0838*/ 	.word	0x0000e1d0


	//   ....[182]....
        /*083c*/ 	.word	0x0000e240


	//   ....[183]....
        /*0840*/ 	.word	0x0000e2b0


	//   ....[184]....
        /*0844*/ 	.word	0x0000e310


	//   ....[185]....
        /*0848*/ 	.word	0x0000e380


	//   ....[186]....
        /*084c*/ 	.word	0x0000e3f0


	//   ....[187]....
        /*0850*/ 	.word	0x0000e460


	//   ....[188]....
        /*0854*/ 	.word	0x0000e4c0


	//   ....[189]....
        /*0858*/ 	.word	0x0000e530


	//   ....[190]....
        /*085c*/ 	.word	0x0000e5a0


	//   ....[191]....
        /*0860*/ 	.word	0x0000e610


	//   ....[192]....
        /*0864*/ 	.word	0x0000e670


	//   ....[193]....
        /*0868*/ 	.word	0x0000e6e0


	//   ....[194]....
        /*086c*/ 	.word	0x0000e750


	//   ....[195]....
        /*0870*/ 	.word	0x0000e7c0


	//   ....[196]....
        /*0874*/ 	.word	0x0000e820


	//   ....[197]....
        /*0878*/ 	.word	0x0000e890


	//   ....[198]....
        /*087c*/ 	.word	0x0000e900


	//   ....[199]....
        /*0880*/ 	.word	0x0000e950


	//   ....[200]....
        /*0884*/ 	.word	0x0000e990


	//   ....[201]....
        /*0888*/ 	.word	0x0000e9e0


	//   ....[202]....
        /*088c*/ 	.word	0x0000ea30


	//   ....[203]....
        /*0890*/ 	.word	0x0000ea80


	//   ....[204]....
        /*0894*/ 	.word	0x0000eaf0


	//   ....[205]....
        /*0898*/ 	.word	0x0000eb40


	//   ....[206]....
        /*089c*/ 	.word	0x0000eb90


	//   ....[207]....
        /*08a0*/ 	.word	0x0000ebe0


	//   ....[208]....
        /*08a4*/ 	.word	0x0000ec30


	//   ....[209]....
        /*08a8*/ 	.word	0x0000ec80


	//   ....[210]....
        /*08ac*/ 	.word	0x0000ecf0


	//   ....[211]....
        /*08b0*/ 	.word	0x0000ed40


	//   ....[212]....
        /*08b4*/ 	.word	0x0000eda0


	//   ....[213]....
        /*08b8*/ 	.word	0x0000ee00


	//   ....[214]....
        /*08bc*/ 	.word	0x0000ee60


	//----- nvinfo : EIATTR_EXIT_INSTR_OFFSETS
	.align		4
.L_148:
        /*08c0*/ 	.byte	0x04, 0x1c
        /*08c2*/ 	.short	(.L_150 - .L_149)


	//   ....[0]....
.L_149:
        /*08c4*/ 	.word	0x00000b50


	//   ....[1]....
        /*08c8*/ 	.word	0x0000ca50


	//----- nvinfo : EIATTR_MAX_THREADS
	.align		4
.L_150:
        /*08cc*/ 	.byte	0x04, 0x05
        /*08ce*/ 	.short	(.L_152 - .L_151)
.L_151:
        /*08d0*/ 	.word	0x00000080
        /*08d4*/ 	.word	0x00000001
        /*08d8*/ 	.word	0x00000001


	//----- nvinfo : EIATTR_CRS_STACK_SIZE
	.align		4
.L_152:
        /*08dc*/ 	.byte	0x04, 0x1e
        /*08de*/ 	.short	(.L_154 - .L_153)
.L_153:
        /*08e0*/ 	.word	0x00000000
.L_154:


//--------------------- .nv.info._ZN7cutlass13device_kernelIN5flash19enable_sm80_to_sm89INS1_16FlashAttnFwdSm80INS1_25CollectiveMainloopFwdSm80ILi4ELi1ELb0EN4cute5tupleIJNS5_1CILi128EEENS7_ILi80EEENS7_ILi64EEEEEELi64ENS_10bfloat16_tEfNS_4arch4Sm80ELb0ELb0ELb0ELb1ELb0ELb1ELb1ELb1EEENS1_21CollectiveEpilogueFwdINS6_IJS8_SA_S9_EEENS6_IJNS7_ILi1EEESI_SI_EEESC_SE_Li128ELb1ELb1ELb1ELb0EEENS1_36VarlenDynamicPersistentTileSchedulerILi128ELi80ELi128ELi128ELb1ELb1ELb0ELb0ELb1ELb1EEEEEEEEEvNT_6ParamsE --------------------------
	.section	.nv.info._ZN7cutlass13device_kernelIN5flash19enable_sm80_to_sm89INS1_16FlashAttnFwdSm80INS1_25CollectiveMainloopFwdSm80ILi4ELi1ELb0EN4cute5tupleIJNS5_1CILi128EEENS7_ILi80EEENS7_ILi64EEEEEELi64ENS_10bfloat16_tEfNS_4arch4Sm80ELb0ELb0ELb0ELb1ELb0ELb1ELb1ELb1EEENS1_21CollectiveEpilogueFwdINS6_IJS8_SA_S9_EEENS6_IJNS7_ILi1EEESI_SI_EEESC_SE_Li128ELb1ELb1ELb1ELb0EEENS1_36VarlenDynamicPersistentTileSchedulerILi128ELi80ELi128ELi128ELb1ELb1ELb0ELb0ELb1ELb1EEEEEEEEEvNT_6ParamsE,"",@"SHT_CUDA_INFO"
	.sectionflags	@""
	.align	4


	//----- nvinfo : EIATTR_CUDA_API_VERSION
	.align		4
        /*0000*/ 	.byte	0x04, 0x37
        /*0002*/ 	.short	(.L_156 - .L_155)
.L_155:
        /*0004*/ 	.word	0x00000082


	//----- nvinfo : EIATTR_SW2861232_WAR
	.align		4
.L_156:
        /*0008*/ 	.byte	0x01, 0x35
	.zero		2


	//----- nvinfo : EIATTR_PARAM_CBANK
	.align		4
        /*000c*/ 	.byte	0x04, 0x0a
        /*000e*/ 	.short	(.L_158 - .L_157)
	.align		4
.L_157:
        /*0010*/ 	.word	index@(.nv.constant0._ZN7cutlass13device_kernelIN5flash19enable_sm80_to_sm89INS1_16FlashAttnFwdSm80INS1_25CollectiveMainloopFwdSm80ILi4ELi1ELb0EN4cute5tupleIJNS5_1CILi128EEENS7_ILi80EEENS7_ILi64EEEEEELi64ENS_10bfloat16_tEfNS_4arch4Sm80ELb0ELb0ELb0ELb1ELb0ELb1ELb1ELb1EEENS1_21CollectiveEpilogueFwdINS6_IJS8_SA_S9_EEENS6_IJNS7_ILi1EEESI_SI_EEESC_SE_Li128ELb1ELb1ELb1ELb0EEENS1_36VarlenDynamicPersistentTileSchedulerILi128ELi80ELi128ELi128ELb1ELb1ELb0ELb0ELb1ELb1EEEEEEEEEvNT_6ParamsE)
        /*0014*/ 	.short	0x0160
        /*0016*/ 	.short	0x0438


	//----- nvinfo : EIATTR_CBANK_PARAM_SIZE
	.align		4
.L_158:
        /*0018*/ 	.byte	0x03, 0x19
        /*001a*/ 	.short	0x0438


	//----- nvinfo : EIATTR_KPARAM_INFO
	.align		4
        /*001c*/ 	.byte	0x04, 0x17
        /*001e*/ 	.short	(.L_160 - .L_159)
.L_159:
        /*0020*/ 	.word	0x00000000
        /*0024*/ 	.short	0x0000
        /*0026*/ 	.short	0x0000
        /*0028*/ 	.byte	0x00, 0xf0, 0xe1, 0x10


	//----- nvinfo : EIATTR_MAXREG_COUNT
	.align		4
.L_160:
        /*002c*/ 	.byte	0x03, 0x1b
        /*002e*/ 	.short	0x00ff


	//----- nvinfo : EIATTR_NUM_BARRIERS
	.align		4
        /*0030*/ 	.byte	0x02, 0x4c
        /*0032*/ 	.byte	0x06
	.zero		1


	//----- nvinfo : EIATTR_ANNOTATIONS
	.align		4
        /*0034*/ 	.byte	0x04, 0x55
        /*0036*/ 	.short	(.L_162 - .L_161)


	//   ....[0]....
.L_161:
        /* <DEDUP_REMOVED lines=40> */


	//----- nvinfo : EIATTR_MERCURY_ISA_VERSION
	.align		4
.L_162:
        /*02a8*/ 	.byte	0x03, 0x5f
        /*02aa*/ 	.short	0x0000


	//----- nvinfo : EIATTR_INT_WARP_WIDE_INSTR_OFFSETS
	.align		4
        /*02ac*/ 	.byte	0x04, 0x31
        /*02ae*/ 	.short	(.L_164 - .L_163)


	//   ....[0]....
.L_163:
        /*02b0*/ 	.word	0x000122d0


	//   ....[1]....
        /*02b4*/ 	.word	0x00012350


	//----- nvinfo : EIATTR_COOP_GROUP_MASK_REGIDS
	.align		4
.L_164:
        /*02b8*/ 	.byte	0x04, 0x29
        /*02ba*/ 	.short	(.L_166 - .L_165)


	//   ....[0]....
.L_165:
        /*02bc*/ 	.word	0xffffffff


	//   ....[1]....
        /*02c0*/ 	.word	0xffffffff


	//   ....[2]....
        /*02c4*/ 	.word	0xffffffff


	//   ....[3]....
        /*02c8*/ 	.word	0xffffffff


	//   ....[4]....
        /*02cc*/ 	.word	0xffffffff


	//   ....[5]....
        /*02d0*/ 	.word	0xffffffff


	//   ....[6]....
        /*02d4*/ 	.word	0xffffffff


	//   ....[7]....
        /*02d8*/ 	.word	0xffffffff


	//   ....[8]....
        /*02dc*/ 	.word	0xffffffff


	//   ....[9]....
        /*02e0*/ 	.word	0xffffffff


	//   ....[10]....
        /*02e4*/ 	.word	0xffffffff


	//   ....[11]....
        /*02e8*/ 	.word	0xffffffff


	//   ....[12]....
        /*02ec*/ 	.word	0xffffffff


	//   ....[13]....
        /*02f0*/ 	.word	0xffffffff


	//   ....[14]....
        /*02f4*/ 	.word	0xffffffff


	//   ....[15]....
        /*02f8*/ 	.word	0xffffffff


	//   ....[16]....
        /*02fc*/ 	.word	0xffffffff


	//   ....[17]....
        /*0300*/ 	.word	0xffffffff


	//   ....[18]....
        /*0304*/ 	.word	0xffffffff


	//   ....[19]....
        /*0308*/ 	.word	0xffffffff


	//   ....[20]....
        /*030c*/ 	.word	0xffffffff


	//   ....[21]....
        /*0310*/ 	.word	0xffffffff


	//   ....[22]....
        /*0314*/ 	.word	0xffffffff


	//   ....[23]....
        /*0318*/ 	.word	0xffffffff


	//   ....[24]....
        /*031c*/ 	.word	0xffffffff


	//   ....[25]....
        /*0320*/ 	.word	0xffffffff


	//   ....[26]....
        /*0324*/ 	.word	0xffffffff


	//   ....[27]....
        /*0328*/ 	.word	0xffffffff


	//   ....[28]....
        /*032c*/ 	.word	0xffffffff


	//   ....[29]....
        /*0330*/ 	.word	0xffffffff


	//   ....[30]....
        /*0334*/ 	.word	0xffffffff


	//   ....[31]....
        /*0338*/ 	.word	0xffffffff


	//   ....[32]....
        /*033c*/ 	.word	0xffffffff


	//   ....[33]....
        /*0340*/ 	.word	0xffffffff


	//   ....[34]....
        /*0344*/ 	.word	0xffffffff


	//   ....[35]....
        /*0348*/ 	.word	0xffffffff


	//   ....[36]....
        /*034c*/ 	.word	0xffffffff


	//   ....[37]....
        /*0350*/ 	.word	0xffffffff


	//   ....[38]....
        /*0354*/ 	.word	0xffffffff


	//   ....[39]....
        /*0358*/ 	.word	0xffffffff


	//   ....[40]....
        /*035c*/ 	.word	0xffffffff


	//   ....[41]....
        /*0360*/ 	.word	0xffffffff


	//   ....[42]....
        /*0364*/ 	.word	0xffffffff


	//   ....[43]....
        /*0368*/ 	.word	0xffffffff


	//   ....[44]....
        /*036c*/ 	.word	0xffffffff


	//   ....[45]....
        /*0370*/ 	.word	0xffffffff


	//   ....[46]....
        /*0374*/ 	.word	0xffffffff


	//   ....[47]....
        /*0378*/ 	.word	0xffffffff


	//   ....[48]....
        /*037c*/ 	.word	0xffffffff


	//   ....[49]....
        /*0380*/ 	.word	0xffffffff


	//   ....[50]....
        /*0384*/ 	.word	0xffffffff


	//   ....[51]....
        /*0388*/ 	.word	0xffffffff


	//   ....[52]....
        /*038c*/ 	.word	0xffffffff


	//   ....[53]....
        /*0390*/ 	.word	0xffffffff


	//   ....[54]....
        /*0394*/ 	.word	0xffffffff


	//   ....[55]....
        /*0398*/ 	.word	0xffffffff


	//   ....[56]....
        /*039c*/ 	.word	0xffffffff


	//   ....[57]....
        /*03a0*/ 	.word	0xffffffff


	//   ....[58]....
        /*03a4*/ 	.word	0xffffffff


	//   ....[59]....
        /*03a8*/ 	.word	0xffffffff


	//   ....[60]....
        /*03ac*/ 	.word	0xffffffff


	//   ....[61]....
        /*03b0*/ 	.word	0xffffffff


	//   ....[62]....
        /*03b4*/ 	.word	0xffffffff


	//   ....[63]....
        /*03b8*/ 	.word	0xffffffff


	//   ....[64]....
        /*03bc*/ 	.word	0xffffffff


	//   ....[65]....
        /*03c0*/ 	.word	0xffffffff


	//   ....[66]....
        /*03c4*/ 	.word	0xffffffff


	//   ....[67]....
        /*03c8*/ 	.word	0xffffffff


	//   ....[68]....
        /*03cc*/ 	.word	0xffffffff


	//   ....[69]....
        /*03d0*/ 	.word	0xffffffff


	//   ....[70]....
        /*03d4*/ 	.word	0xffffffff


	//   ....[71]....
        /*03d8*/ 	.word	0xffffffff


	//   ....[72]....
        /*03dc*/ 	.word	0xffffffff


	//   ....[73]....
        /*03e0*/ 	.word	0xffffffff


	//   ....[74]....
        /*03e4*/ 	.word	0xffffffff


	//   ....[75]....
        /*03e8*/ 	.word	0xffffffff


	//   ....[76]....
        /*03ec*/ 	.word	0xffffffff


	//   ....[77]....
        /*03f0*/ 	.word	0xffffffff


	//   ....[78]....
        /*03f4*/ 	.word	0xffffffff


	//   ....[79]....
        /*03f8*/ 	.word	0xffffffff


	//   ....[80]....
        /*03fc*/ 	.word	0xffffffff


	//   ....[81]....
        /*0400*/ 	.word	0xffffffff


	//   ....[82]....
        /*0404*/ 	.word	0xffffffff


	//   ....[83]....
        /*0408*/ 	.word	0xffffffff


	//   ....[84]....
        /*040c*/ 	.word	0xffffffff


	//   ....[85]....
        /*0410*/ 	.word	0xffffffff


	//   ....[86]....
        /*0414*/ 	.word	0xffffffff


	//   ....[87]....
        /*0418*/ 	.word	0xffffffff


	//   ....[88]....
        /*041c*/ 	.word	0xffffffff


	//   ....[89]....
        /*0420*/ 	.word	0xffffffff


	//   ....[90]....
        /*0424*/ 	.word	0xffffffff


	//   ....[91]....
        /*0428*/ 	.word	0xffffffff


	//   ....[92]....
        /*042c*/ 	.word	0xffffffff


	//   ....[93]....
        /*0430*/ 	.word	0xffffffff


	//   ....[94]....
        /*0434*/ 	.word	0xffffffff


	//   ....[95]....
        /*0438*/ 	.word	0xffffffff


	//   ....[96]....
        /*043c*/ 	.word	0xffffffff


	//   ....[97]....
        /*0440*/ 	.word	0xffffffff


	//   ....[98]....
        /*0444*/ 	.word	0xffffffff


	//   ....[99]....
        /*0448*/ 	.word	0xffffffff


	//   ....[100]....
        /*044c*/ 	.word	0xffffffff


	//   ....[101]....
        /*0450*/ 	.word	0xffffffff


	//   ....[102]....
        /*0454*/ 	.word	0xffffffff


	//   ....[103]....
        /*0458*/ 	.word	0xffffffff


	//   ....[104]....
        /*045c*/ 	.word	0xffffffff


	//   ....[105]....
        /*0460*/ 	.word	0xffffffff


	//   ....[106]....
        /*0464*/ 	.word	0xffffffff


	//   ....[107]....
        /*0468*/ 	.word	0xffffffff


	//   ....[108]....
        /*046c*/ 	.word	0xffffffff


	//   ....[109]....
        /*0470*/ 	.word	0xffffffff


	//   ....[110]....
        /*0474*/ 	.word	0xffffffff


	//   ....[111]....
        /*0478*/ 	.word	0xffffffff


	//   ....[112]....
        /*047c*/ 	.word	0xffffffff


	//   ....[113]....
        /*0480*/ 	.word	0xffffffff


	//   ....[114]....
        /*0484*/ 	.word	0xffffffff


	//   ....[115]....
        /*0488*/ 	.word	0xffffffff


	//   ....[116]....
        /*048c*/ 	.word	0xffffffff


	//   ....[117]....
        /*0490*/ 	.word	0xffffffff


	//   ....[118]....
        /*0494*/ 	.word	0xffffffff


	//   ....[119]....
        /*0498*/ 	.word	0xffffffff


	//   ....[120]....
        /*049c*/ 	.word	0xffffffff


	//   ....[121]....
        /*04a0*/ 	.word	0xffffffff


	//   ....[122]....
        /*04a4*/ 	.word	0xffffffff


	//   ....[123]....
        /*04a8*/ 	.word	0xffffffff


	//   ....[124]....
        /*04ac*/ 	.word	0xffffffff


	//   ....[125]....
        /*04b0*/ 	.word	0xffffffff


	//   ....[126]....
        /*04b4*/ 	.word	0xffffffff


	//   ....[127]....
        /*04b8*/ 	.word	0xffffffff


	//   ....[128]....
        /*04bc*/ 	.word	0xffffffff


	//   ....[129]....
        /*04c0*/ 	.word	0xffffffff


	//   ....[130]....
        /*04c4*/ 	.word	0xffffffff


	//   ....[131]....
        /*04c8*/ 	.word	0xffffffff


	//   ....[132]....
        /*04cc*/ 	.word	0xffffffff


	//   ....[133]....
        /*04d0*/ 	.word	0xffffffff


	//   ....[134]....
        /*04d4*/ 	.word	0xffffffff


	//   ....[135]....
        /*04d8*/ 	.word	0xffffffff


	//   ....[136]....
        /*04dc*/ 	.word	0xffffffff


	//   ....[137]....
        /*04e0*/ 	.word	0xffffffff


	//   ....[138]....
        /*04e4*/ 	.word	0xffffffff


	//   ....[139]....
        /*04e8*/ 	.word	0xffffffff


	//   ....[140]....
        /*04ec*/ 	.word	0xffffffff


	//   ....[141]....
        /*04f0*/ 	.word	0xffffffff


	//   ....[142]....
        /*04f4*/ 	.word	0xffffffff


	//   ....[143]....
        /*04f8*/ 	.word	0xffffffff


	//   ....[144]....
        /*04fc*/ 	.word	0xffffffff


	//   ....[145]....
        /*0500*/ 	.word	0xffffffff


	//   ....[146]....
        /*0504*/ 	.word	0xffffffff


	//   ....[147]....
        /*0508*/ 	.word	0xffffffff


	//   ....[148]....
        /*050c*/ 	.word	0xffffffff


	//   ....[149]....
        /*0510*/ 	.word	0xffffffff


	//   ....[150]....
        /*0514*/ 	.word	0xffffffff


	//   ....[151]....
        /*0518*/ 	.word	0xffffffff


	//   ....[152]....
        /*051c*/ 	.word	0xffffffff


	//   ....[153]....
        /*0520*/ 	.word	0xffffffff


	//   ....[154]....
        /*0524*/ 	.word	0xffffffff


	//   ....[155]....
        /*0528*/ 	.word	0xffffffff


	//   ....[156]....
        /*052c*/ 	.word	0xffffffff


	//   ....[157]....
        /*0530*/ 	.word	0xffffffff


	//   ....[158]....
        /*0534*/ 	.word	0xffffffff


	//   ....[159]....
        /*0538*/ 	.word	0xffffffff


	//   ....[160]....
        /*053c*/ 	.word	0xffffffff


	//   ....[161]....
        /*0540*/ 	.word	0xffffffff


	//   ....[162]....
        /*0544*/ 	.word	0xffffffff


	//   ....[163]....
        /*0548*/ 	.word	0xffffffff


	//   ....[164]....
        /*054c*/ 	.word	0xffffffff


	//   ....[165]....
        /*0550*/ 	.word	0xffffffff


	//   ....[166]....
        /*0554*/ 	.word	0xffffffff


	//   ....[167]....
        /*0558*/ 	.word	0xffffffff


	//   ....[168]....
        /*055c*/ 	.word	0xffffffff


	//   ....[169]....
        /*0560*/ 	.word	0xffffffff


	//   ....[170]....
        /*0564*/ 	.word	0xffffffff


	//   ....[171]....
        /*0568*/ 	.word	0xffffffff


	//   ....[172]....
        /*056c*/ 	.word	0xffffffff


	//   ....[173]....
        /*0570*/ 	.word	0xffffffff


	//   ....[174]....
        /*0574*/ 	.word	0xffffffff


	//   ....[175]....
        /*0578*/ 	.word	0xffffffff


	//   ....[176]....
        /*057c*/ 	.word	0xffffffff


	//   ....[177]....
        /*0580*/ 	.word	0xffffffff


	//   ....[178]....
        /*0584*/ 	.word	0xffffffff


	//   ....[179]....
        /*0588*/ 	.word	0xffffffff


	//   ....[180]....
        /*058c*/ 	.word	0xffffffff


	//   ....[181]....
        /*0590*/ 	.word	0xffffffff


	//   ....[182]....
        /*0594*/ 	.word	0xffffffff


	//   ....[183]....
        /*0598*/ 	.word	0xffffffff


	//   ....[184]....
        /*059c*/ 	.word	0xffffffff


	//   ....[185]....
        /*05a0*/ 	.word	0xffffffff


	//   ....[186]....
        /*05a4*/ 	.word	0xffffffff


	//   ....[187]....
        /*05a8*/ 	.word	0xffffffff


	//   ....[188]....
        /*05ac*/ 	.word	0xffffffff


	//   ....[189]....
        /*05b0*/ 	.word	0xffffffff


	//   ....[190]....
        /*05b4*/ 	.word	0xffffffff


	//   ....[191]....
        /*05b8*/ 	.word	0xffffffff


	//   ....[192]....
        /*05bc*/ 	.word	0xffffffff


	//   ....[193]....
        /*05c0*/ 	.word	0xffffffff


	//   ....[194]....
        /*05c4*/ 	.word	0xffffffff


	//   ....[195]....
        /*05c8*/ 	.word	0xffffffff


	//   ....[196]....
        /*05cc*/ 	.word	0xffffffff


	//   ....[197]....
        /*05d0*/ 	.word	0xffffffff


	//   ....[198]....
        /*05d4*/ 	.word	0xffffffff


	//   ....[199]....
        /*05d8*/ 	.word	0xffffffff


	//   ....[200]....
        /*05dc*/ 	.word	0xffffffff


	//   ....[201]....
        /*05e0*/ 	.word	0xffffffff


	//   ....[202]....
        /*05e4*/ 	.word	0xffffffff


	//   ....[203]....
        /*05e8*/ 	.word	0xffffffff


	//   ....[204]....
        /*05ec*/ 	.word	0xffffffff


	//   ....[205]....
        /*05f0*/ 	.word	0xffffffff


	//   ....[206]....
        /*05f4*/ 	.word	0xffffffff


	//   ....[207]....
        /*05f8*/ 	.word	0xffffffff


	//   ....[208]....
        /*05fc*/ 	.word	0xffffffff


	//   ....[209]....
        /*0600*/ 	.word	0xffffffff


	//   ....[210]....
        /*0604*/ 	.word	0xffffffff


	//   ....[211]....
        /*0608*/ 	.word	0xffffffff


	//   ....[212]....
        /*060c*/ 	.word	0xffffffff


	//   ....[213]....
        /*0610*/ 	.word	0xffffffff


	//   ....[214]....
        /*0614*/ 	.word	0xffffffff


	//   ....[215]....
        /*0618*/ 	.word	0xffffffff


	//   ....[216]....
        /*061c*/ 	.word	0xffffffff


	//   ....[217]....
        /*0620*/ 	.word	0xffffffff


	//   ....[218]....
        /*0624*/ 	.word	0xffffffff


	//   ....[219]....
        /*0628*/ 	.word	0xffffffff


	//   ....[220]....
        /*062c*/ 	.word	0xffffffff


	//   ....[221]....
        /*0630*/ 	.word	0xffffffff


	//   ....[222]....
        /*0634*/ 	.word	0xffffffff


	//----- nvinfo : EIATTR_COOP_GROUP_INSTR_OFFSETS
	.align		4
.L_166:
        /*0638*/ 	.byte	0x04, 0x28
        /*063a*/ 	.short	(.L_168 - .L_167)


	//   ....[0]....
.L_167:
        /*063c*/ 	.word	0x00000050


	//   ....[1]....
        /*0640*/ 	.word	0x00000200


	//   ....[2]....
        /*0644*/ 	.word	0x00000230


	//   ....[3]....
        /*0648*/ 	.word	0x00000260


	//   ....[4]....
        /*064c*/ 	.word	0x00000290


	//   ....[5]....
        /*0650*/ 	.word	0x000002c0


	//   ....[6]....
        /*0654*/ 	.word	0x000002f0


	//   ....[7]....
        /*0658*/ 	.word	0x00000460


	//   ....[8]....
        /*065c*/ 	.word	0x000004a0


	//   ....[9]....
        /*0660*/ 	.word	0x000004d0


	//   ....[10]....
        /*0664*/ 	.word	0x00000500


	//   ....[11]....
        /*0668*/ 	.word	0x00000530


	//   ....[12]....
        /*066c*/ 	.word	0x00000560


	//   ....[13]....
        /*0670*/ 	.word	0x000005f0


	//   ....[14]....
        /*0674*/ 	.word	0x00000620


	//   ....[15]....
        /*0678*/ 	.word	0x00000640


	//   ....[16]....
        /*067c*/ 	.word	0x000006a0


	//   ....[17]....
        /*0680*/ 	.word	0x00007cb0


	//   ....[18]....
        /*0684*/ 	.word	0x00007cd0


	//   ....[19]....
        /*0688*/ 	.word	0x00007da0


	//   ....[20]....
        /*068c*/ 	.word	0x00007db0


	//   ....[21]....
        /*0690*/ 	.word	0x00007e80


	//   ....[22]....
        /*0694*/ 	.word	0x00007ea0


	//   ....[23]....
        /*0698*/ 	.word	0x00007f70


	//   ....[24]....
        /*069c*/ 	.word	0x00007f80


	//   ....[25]....
        /*06a0*/ 	.word	0x00008050


	//   ....[26]....
        /*06a4*/ 	.word	0x00008070


	//   ....[27]....
        /*06a8*/ 	.word	0x00008140


	//   ....[28]....
        /*06ac*/ 	.word	0x00008150


	//   ....[29]....
        /*06b0*/ 	.word	0x00008220


	//   ....[30]....
        /*06b4*/ 	.word	0x00008240


	//   ....[31]....
        /*06b8*/ 	.word	0x00008310


	//   ....[32]....
        /*06bc*/ 	.word	0x00008320


	//   ....[33]....
        /*06c0*/ 	.word	0x000088f0


	//   ....[34]....
        /*06c4*/ 	.word	0x00008930


	//   ....[35]....
        /*06c8*/ 	.word	0x00008940


	//   ....[36]....
        /*06cc*/ 	.word	0x00008950


	//   ....[37]....
        /*06d0*/ 	.word	0x0000a1f0


	//   ....[38]....
        /*06d4*/ 	.word	0x0000a230


	//   ....[39]....
        /*06d8*/ 	.word	0x0000a250


	//   ....[40]....
        /*06dc*/ 	.word	0x0000a260


	//   ....[41]....
        /*06e0*/ 	.word	0x0000d090


	//   ....[42]....
        /*06e4*/ 	.word	0x0000d100


	//   ....[43]....
        /*06e8*/ 	.word	0x0000d220


	//   ....[44]....
        /*06ec*/ 	.word	0x0000d280


	//   ....[45]....
        /*06f0*/ 	.word	0x0000d2b0


	//   ....[46]....
        /*06f4*/ 	.word	0x0000d3b0


	//   ....[47]....
        /*06f8*/ 	.word	0x0000d420


	//   ....[48]....
        /*06fc*/ 	.word	0x0000d4d0


	//   ....[49]....
        /*0700*/ 	.word	0x0000f920


	//   ....[50]....
        /*0704*/ 	.word	0x0000fa40


	//   ....[51]....
        /*0708*/ 	.word	0x0000fa90


	//   ....[52]....
        /*070c*/ 	.word	0x0000fac0


	//   ....[53]....
        /*0710*/ 	.word	0x0000fb10


	//   ....[54]....
        /*0714*/ 	.word	0x0000fba0


	//   ....[55]....
        /*0718*/ 	.word	0x0000fc90


	//   ....[56]....
        /*071c*/ 	.word	0x00010050


	//   ....[57]....
        /*0720*/ 	.word	0x00011b10


	//   ....[58]....
        /*0724*/ 	.word	0x00011b20


	//   ....[59]....
        /*0728*/ 	.word	0x00011b30


	//   ....[60]....
        /*072c*/ 	.word	0x00011b40


	//   ....[61]....
        /*0730*/ 	.word	0x00011b70


	//   ....[62]....
        /*0734*/ 	.word	0x00011b90


	//   ....[63]....
        /*0738*/ 	.word	0x00011bb0


	//   ....[64]....
        /*073c*/ 	.word	0x00011bc0


	//   ....[65]....
        /*0740*/ 	.word	0x00012ff0


	//   ....[66]....
        /*0744*/ 	.word	0x00013000


	//   ....[67]....
        /*0748*/ 	.word	0x00013010


	//   ....[68]....
        /*074c*/ 	.word	0x00013020


	//   ....[69]....
        /*0750*/ 	.word	0x00013030


	//   ....[70]....
        /*0754*/ 	.word	0x00013040


	//   ....[71]....
        /*0758*/ 	.word	0x00013060


	//   ....[72]....
        /*075c*/ 	.word	0x00013070


	//   ....[73]....
        /*0760*/ 	.word	0x00013420


	//   ....[74]....
        /*0764*/ 	.word	0x00013440


	//   ....[75]....
        /*0768*/ 	.word	0x000134b0


	//   ....[76]....
        /*076c*/ 	.word	0x000134c0


	//   ....[77]....
        /*0770*/ 	.word	0x00013530


	//   ....[78]....
        /*0774*/ 	.word	0x00013550


	//   ....[79]....
        /*0778*/ 	.word	0x000135c0


	//   ....[80]....
        /*077c*/ 	.word	0x000135d0


	//   ....[81]....
        /*0780*/ 	.word	0x00013640


	//   ....[82]....
        /*0784*/ 	.word	0x00013660


	//   ....[83]....
        /*0788*/ 	.word	0x000136d0


	//   ....[84]....
        /*078c*/ 	.word	0x000136e0


	//   ....[85]....
        /*0790*/ 	.word	0x00013750


	//   ....[86]....
        /*0794*/ 	.word	0x00013770


	//   ....[87]....
        /*0798*/ 	.word	0x000137e0


	//   ....[88]....
        /*079c*/ 	.word	0x000137f0


	//   ....[89]....
        /*07a0*/ 	.word	0x00013a80


	//   ....[90]....
        /*07a4*/ 	.word	0x00013aa0


	//   ....[91]....
        /*07a8*/ 	.word	0x00013e00


	//   ....[92]....
        /*07ac*/ 	.word	0x00013e10


	//   ....[93]....
        /*07b0*/ 	.word	0x00014060


	//   ....[94]....
        /*07b4*/ 	.word	0x00014080


	//   ....[95]....
        /*07b8*/ 	.word	0x000142e0


	//   ....[96]....
        /*07bc*/ 	.word	0x000142f0


	//   ....[97]....
        /*07c0*/ 	.word	0x00014c90


	//   ....[98]....
        /*07c4*/ 	.word	0x00014cb0


	//   ....[99]....
        /*07c8*/ 	.word	0x00014d20


	//   ....[100]....
        /*07cc*/ 	.word	0x00014d30


	//   ....[101]....
        /*07d0*/ 	.word	0x00014da0


	//   ....[102]....
        /*07d4*/ 	.word	0x00014dc0


	//   ....[103]....
        /*07d8*/ 	.word	0x00014e30


	//   ....[104]....
        /*07dc*/ 	.word	0x00014e40


	//   ....[105]....
        /*07e0*/ 	.word	0x00014eb0


	//   ....[106]....
        /*07e4*/ 	.word	0x00014ed0


	//   ....[107]....
        /*07e8*/ 	.word	0x00014f40


	//   ....[108]....
        /*07ec*/ 	.word	0x00014f50


	//   ....[109]....
        /*07f0*/ 	.word	0x00014fc0


	//   ....[110]....
        /*07f4*/ 	.word	0x00014fe0


	//   ....[111]....
        /*07f8*/ 	.word	0x00015050


	//   ....[112]....
        /*07fc*/ 	.word	0x00015060


	//   ....[113]....
        /*0800*/ 	.word	0x000151b0


	//   ....[114]....
        /*0804*/ 	.word	0x000151d0


	//   ....[115]....
        /*0808*/ 	.word	0x00015300


	//   ....[116]....
        /*080c*/ 	.word	0x00015340


	//   ....[117]....
        /*0810*/ 	.word	0x00015370


	//   ....[118]....
        /*0814*/ 	.word	0x000153a0


	//   ....[119]....
        /*0818*/ 	.word	0x000153d0


	//   ....[120]....
        /*081c*/ 	.word	0x00015400


	//   ....[121]....
        /*0820*/ 	.word	0x00015560


	//   ....[122]....
        /*0824*/ 	.word	0x000155a0


	//   ....[123]....
        /*0828*/ 	.word	0x000155d0


	//   ....[124]....
        /*082c*/ 	.word	0x00015600


	//   ....[125]....
        /*0830*/ 	.word	0x00015630


	//   ....[126]....
        /*0834*/ 	.word	0x00015660


	//   ....[127]....
        /*0838*/ 	.word	0x000156f0


	//   ....[128]....
        /*083c*/ 	.word	0x00015720


	//   ....[129]....
        /*0840*/ 	.word	0x00015730


	//   ....[130]....
        /*0844*/ 	.word	0x00015790


	//   ....[131]....
        /*0848*/ 	.word	0x00015d80


	//   ....[132]....
        /*084c*/ 	.word	0x00015de0


	//   ....[133]....
        /*0850*/ 	.word	0x00015e30


	//   ....[134]....
        /*0854*/ 	.word	0x00015e80


	//   ....[135]....
        /*0858*/ 	.word	0x00015ed0


	//   ....[136]....
        /*085c*/ 	.word	0x00015f40


	//   ....[137]....
        /*0860*/ 	.word	0x00015f90


	//   ....[138]....
        /*0864*/ 	.word	0x00015ff0


	//   ....[139]....
        /*0868*/ 	.word	0x00016060


	//   ....[140]....
        /*086c*/ 	.word	0x000160c0


	//   ....[141]....
        /*0870*/ 	.word	0x00016130


	//   ....[142]....
        /*0874*/ 	.word	0x000161a0


	//   ....[143]....
        /*0878*/ 	.word	0x00016210


	//   ....[144]....
        /*087c*/ 	.word	0x00016270


	//   ....[145]....
        /*0880*/ 	.word	0x000162e0


	//   ....[146]....
        /*0884*/ 	.word	0x00016350


	//   ....[147]....
        /*0888*/ 	.word	0x000163c0


	//   ....[148]....
        /*088c*/ 	.word	0x00016420


	//   ....[149]....
        /*0890*/ 	.word	0x00016490


	//   ....[150]....
        /*0894*/ 	.word	0x00016500


	//   ....[151]....
        /*0898*/ 	.word	0x00016570


	//   ....[152]....
        /*089c*/ 	.word	0x000165d0


	//   ....[153]....
        /*08a0*/ 	.word	0x00016640


	//   ....[154]....
        /*08a4*/ 	.word	0x000166b0


	//   ....[155]....
        /*08a8*/ 	.word	0x00016720


	//   ....[156]....
        /*08ac*/ 	.word	0x00016780


	//   ....[157]....
        /*08b0*/ 	.word	0x00016800


	//   ....[158]....
        /*08b4*/ 	.word	0x00016850


	//   ....[159]....
        /*08b8*/ 	.word	0x000168a0


	//   ....[160]....
        /*08bc*/ 	.word	0x000168f0


	//   ....[161]....
        /*08c0*/ 	.word	0x00016940


	//   ....[162]....
        /*08c4*/ 	.word	0x00016990


	//   ....[163]....
        /*08c8*/ 	.word	0x000169e0


	//   ....[164]....
        /*08cc*/ 	.word	0x00016a30


	//   ....[165]....
        /*08d0*/ 	.word	0x00016aa0


	//   ....[166]....
        /*08d4*/ 	.word	0x00016b10


	//   ....[167]....
        /*08d8*/ 	.word	0x00016b80


	//   ....[168]....
        /*08dc*/ 	.word	0x00016be0


	//   ....[169]....
        /*08e0*/ 	.word	0x00016c50


	//   ....[170]....
        /*08e4*/ 	.word	0x00016cc0


	//   ....[171]....
        /*08e8*/ 	.word	0x00016d30


	//   ....[172]....
        /*08ec*/ 	.word	0x00016d90


	//   ....[173]....
        /*08f0*/ 	.word	0x00016e00


	//   ....[174]....
        /*08f4*/ 	.word	0x00016e70


	//   ....[175]....
        /*08f8*/ 	.word	0x00016ee0


	//   ....[176]....
        /*08fc*/ 	.word	0x00016f40


	//   ....[177]....
        /*0900*/ 	.word	0x00016fb0


	//   ....[178]....
        /*0904*/ 	.word	0x00017020


	//   ....[179]....
        /*0908*/ 	.word	0x00017090


	//   ....[180]....
        /*090c*/ 	.word	0x000170f0


	//   ....[181]....
        /*0910*/ 	.word	0x00017160


	//   ....[182]....
        /*0914*/ 	.word	0x000171d0


	//   ....[183]....
        /*0918*/ 	.word	0x00017240


	//   ....[184]....
        /*091c*/ 	.word	0x000172a0


	//   ....[185]....
        /*0920*/ 	.word	0x00017310


	//   ....[186]....
        /*0924*/ 	.word	0x00017380


	//   ....[187]....
        /*0928*/ 	.word	0x000173f0


	//   ....[188]....
        /*092c*/ 	.word	0x00017450


	//   ....[189]....
        /*0930*/ 	.word	0x000174c0


	//   ....[190]....
        /*0934*/ 	.word	0x00017530


	//   ....[191]....
        /*0938*/ 	.word	0x000175a0


	//   ....[192]....
        /*093c*/ 	.word	0x00017600


	//   ....[193]....
        /*0940*/ 	.word	0x00017670


	//   ....[194]....
        /*0944*/ 	.word	0x000176e0


	//   ....[195]....
        /*0948*/ 	.word	0x00017750


	//   ....[196]....
        /*094c*/ 	.word	0x000177b0


	//   ....[197]....
        /*0950*/ 	.word	0x00017820


	//   ....[198]....
        /*0954*/ 	.word	0x00017890


	//   ....[199]....
        /*0958*/ 	.word	0x00017900


	//   ....[200]....
        /*095c*/ 	.word	0x00017960


	//   ....[201]....
        /*0960*/ 	.word	0x000179d0


	//   ....[202]....
        /*0964*/ 	.word	0x00017a40


	//   ....[203]....
        /*0968*/ 	.word	0x00017ab0


	//   ....[204]....
        /*096c*/ 	.word	0x00017b10


	//   ....[205]....
        /*0970*/ 	.word	0x00017b80


	//   ....[206]....
        /*0974*/ 	.word	0x00017bf0


	//   ....[207]....
        /*0978*/ 	.word	0x00017c40


	//   ....[208]....
        /*097c*/ 	.word	0x00017c80


	//   ....[209]....
        /*0980*/ 	.word	0x00017cd0


	//   ....[210]....
        /*0984*/ 	.word	0x00017d20


	//   ....[211]....
        /*0988*/ 	.word	0x00017d70


	//   ....[212]....
        /*098c*/ 	.word	0x00017de0


	//   ....[213]....
        /*0990*/ 	.word	0x00017e30


	//   ....[214]....
        /*0994*/ 	.word	0x00017e80


	//   ....[215]....
        /*0998*/ 	.word	0x00017ed0


	//   ....[216]....
        /*099c*/ 	.word	0x00017f20


	//   ....[217]....
        /*09a0*/ 	.word	0x00017f70


	//   ....[218]....
        /*09a4*/ 	.word	0x00017fe0


	//   ....[219]....
        /*09a8*/ 	.word	0x00018030


	//   ....[220]....
        /*09ac*/ 	.word	0x00018090


	//   ....[221]....
        /*09b0*/ 	.word	0x000180f0


	//   ....[222]....
        /*09b4*/ 	.word	0x00018150


	//----- nvinfo : EIATTR_EXIT_INSTR_OFFSETS
	.align		4
.L_168:
        /*09b8*/ 	.byte	0x04, 0x1c
        /*09ba*/ 	.short	(.L_170 - .L_169)


	//   ....[0]....
.L_169:
        /*09bc*/ 	.word	0x00000c10


	//   ....[1]....
        /*09c0*/ 	.word	0x00015d40


	//----- nvinfo : EIATTR_MAX_THREADS
	.align		4
.L_170:
        /*09c4*/ 	.byte	0x04, 0x05
        /*09c6*/ 	.short	(.L_172 - .L_171)
.L_171:
        /*09c8*/ 	.word	0x00000080
        /*09cc*/ 	.word	0x00000001
        /*09d0*/ 	.word	0x00000001


	//----- nvinfo : EIATTR_CRS_STACK_SIZE
	.align		4
.L_172:
        /*09d4*/ 	.byte	0x04, 0x1e
        /*09d6*/ 	.short	(.L_174 - .L_173)
.L_173:
        /*09d8*/ 	.word	0x00000000
.L_174:


//--------------------- .nv.info._ZN7cutlass13device_kernelIN5flash19enable_sm80_to_sm89INS1_16FlashAttnFwdSm80INS1_25CollectiveMainloopFwdSm80ILi4ELi1ELb0EN4cute5tupleIJNS5_1CILi128EEENS7_ILi96EEENS7_ILi64EEEEEELi64ENS_10bfloat16_tEfNS_4arch4Sm80ELb0ELb1ELb0ELb0ELb0ELb0ELb1ELb1EEENS1_21CollectiveEpilogueFwdINS6_IJS8_SA_S9_EEENS6_IJNS7_ILi1EEESI_SI_EEESC_SE_Li128ELb0ELb1ELb1ELb0EEENS1_19SingleTileSchedulerILb0ELb1ELb1ELi128EEEEEEEEEvNT_6ParamsE --------------------------
	.section	.nv.info._ZN7cutlass13device_kernelIN5flash19enable_sm80_to_sm89INS1_16FlashAttnFwdSm80INS1_25CollectiveMainloopFwdSm80ILi4ELi1ELb0EN4cute5tupleIJNS5_1CILi128EEENS7_ILi96EEENS7_ILi64EEEEEELi64ENS_10bfloat16_tEfNS_4arch4Sm80ELb0ELb1ELb0ELb0ELb0ELb0ELb1ELb1EEENS1_21CollectiveEpilogueFwdINS6_IJS8_SA_S9_EEENS6_IJNS7_ILi1EEESI_SI_EEESC_SE_Li128ELb0ELb1ELb1ELb0EEENS1_19SingleTileSchedulerILb0ELb1ELb1ELi128EEEEEEEEEvNT_6ParamsE,"",@"SHT_CUDA_INFO"
	.sectionflags	@""
	.align	4


	//----- nvinfo : EIATTR_CUDA_API_VERSION
	.align		4
        /*0000*/ 	.byte	0x04, 0x37
        /*0002*/ 	.short	(.L_176 - .L_175)
.L_175:
        /*0004*/ 	.word	0x00000082


	//----- nvinfo : EIATTR_SW2861232_WAR
	.align		4
.L_176:
        /*0008*/ 	.byte	0x01, 0x35
	.zero		2


	//----- nvinfo : EIATTR_PARAM_CBANK
	.align		4
        /*000c*/ 	.byte	0x04, 0x0a
        /*000e*/ 	.short	(.L_178 - .L_177)
	.align		4
.L_177:
        /*0010*/ 	.word	index@(.nv.constant0._ZN7cutlass13device_kernelIN5flash19enable_sm80_to_sm89INS1_16FlashAttnFwdSm80INS1_25CollectiveMainloopFwdSm80ILi4ELi1ELb0EN4cute5tupleIJNS5_1CILi128EEENS7_ILi96EEENS7_ILi64EEEEEELi64ENS_10bfloat16_tEfNS_4arch4Sm80ELb0ELb1ELb0ELb0ELb0ELb0ELb1ELb1EEENS1_21CollectiveEpilogueFwdINS6_IJS8_SA_S9_EEENS6_IJNS7_ILi1EEESI_SI_EEESC_SE_Li128ELb0ELb1ELb1ELb0EEENS1_19SingleTileSchedulerILb0ELb1ELb1ELi128EEEEEEEEEvNT_6ParamsE)
        /*0014*/ 	.short	0x0160
        /*0016*/ 	.short	0x0418


	//----- nvinfo : EIATTR_CBANK_PARAM_SIZE
	.align		4
.L_178:
        /*0018*/ 	.byte	0x03, 0x19
        /*001a*/ 	.short	0x0418


	//----- nvinfo : EIATTR_KPARAM_INFO
	.align		4
        /*001c*/ 	.byte	0x04, 0x17
        /*001e*/ 	.short	(.L_180 - .L_179)
.L_179:
        /*0020*/ 	.word	0x00000000
        /*0024*/ 	.short	0x0000
        /*0026*/ 	.short	0x0000
        /*0028*/ 	.byte	0x00, 0xf0, 0x61, 0x10


	//----- nvinfo : EIATTR_MAXREG_COUNT
	.align		4
.L_180:
        /*002c*/ 	.byte	0x03, 0x1b
        /*002e*/ 	.short	0x00ff


	//----- nvinfo : EIATTR_NUM_BARRIERS
	.align		4
        /*0030*/ 	.byte	0x02, 0x4c
        /*0032*/ 	.byte	0x02
	.zero		1


	//----- nvinfo : EIATTR_ANNOTATIONS
	.align		4
        /*0034*/ 	.byte	0x04, 0x55
        /*0036*/ 	.short	(.L_182 - .L_181)


	//   ....[0]....
.L_181:
        /* <DEDUP_REMOVED lines=35> */


	//----- nvinfo : EIATTR_MERCURY_ISA_VERSION
	.align		4
.L_182:
        /*0258*/ 	.byte	0x03, 0x5f
        /*025a*/ 	.short	0x0000


	//----- nvinfo : EIATTR_COOP_GROUP_MASK_REGIDS
	.align		4
        /*025c*/ 	.byte	0x04, 0x29
        /*025e*/ 	.short	(.L_184 - .L_183)


	//   ....[0]....
.L_183:
        /*0260*/ 	.word	0xffffffff


	//   ....[1]....
        /*0264*/ 	.word	0xffffffff


	//   ....[2]....
        /*0268*/ 	.word	0xffffffff


	//   ....[3]....
        /*026c*/ 	.word	0xffffffff


	//   ....[4]....
        /*0270*/ 	.word	0xffffffff


	//   ....[5]....
        /*0274*/ 	.word	0xffffffff


	//   ....[6]....
        /*0278*/ 	.word	0xffffffff


	//   ....[7]....
        /*027c*/ 	.word	0xffffffff


	//   ....[8]....
        /*0280*/ 	.word	0xffffffff


	//   ....[9]....
        /*0284*/ 	.word	0xffffffff


	//   ....[10]....
        /*0288*/ 	.word	0xffffffff


	//   ....[11]....
        /*028c*/ 	.word	0xffffffff


	//   ....[12]....
        /*0290*/ 	.word	0xffffffff


	//   ....[13]....
        /*0294*/ 	.word	0xffffffff


	//   ....[14]....
        /*0298*/ 	.word	0xffffffff


	//   ....[15]....
        /*029c*/ 	.word	0xffffffff


	//   ....[16]....
        /*02a0*/ 	.word	0xffffffff


	//   ....[17]....
        /*02a4*/ 	.word	0xffffffff


	//   ....[18]....
        /*02a8*/ 	.word	0xffffffff


	//   ....[19]....
        /*02ac*/ 	.word	0xffffffff


	//   ....[20]....
        /*02b0*/ 	.word	0xffffffff


	//   ....[21]....
        /*02b4*/ 	.word	0xffffffff


	//   ....[22]....
        /*02b8*/ 	.word	0xffffffff


	//   ....[23]....
        /*02bc*/ 	.word	0xffffffff


	//   ....[24]....
        /*02c0*/ 	.word	0xffffffff


	//   ....[25]....
        /*02c4*/ 	.word	0xffffffff


	//   ....[26]....
        /*02c8*/ 	.word	0xffffffff


	//   ....[27]....
        /*02cc*/ 	.word	0xffffffff


	//   ....[28]....
        /*02d0*/ 	.word	0xffffffff


	//   ....[29]....
        /*02d4*/ 	.word	0xffffffff


	//   ....[30]....
        /*02d8*/ 	.word	0xffffffff


	//   ....[31]....
        /*02dc*/ 	.word	0xffffffff


	//   ....[32]....
        /*02e0*/ 	.word	0xffffffff


	//   ....[33]....
        /*02e4*/ 	.word	0xffffffff


	//   ....[34]....
        /*02e8*/ 	.word	0xffffffff


	//   ....[35]....
        /*02ec*/ 	.word	0xffffffff


	//   ....[36]....
        /*02f0*/ 	.word	0xffffffff


	//   ....[37]....
        /*02f4*/ 	.word	0xffffffff


	//   ....[38]....
        /*02f8*/ 	.word	0xffffffff


	//   ....[39]....
        /*02fc*/ 	.word	0xffffffff


	//   ....[40]....
        /*0300*/ 	.word	0xffffffff


	//   ....[41]....
        /*0304*/ 	.word	0xffffffff


	//   ....[42]....
        /*0308*/ 	.word	0xffffffff


	//   ....[43]....
        /*030c*/ 	.word	0xffffffff


	//   ....[44]....
        /*0310*/ 	.word	0xffffffff


	//   ....[45]....
        /*0314*/ 	.word	0xffffffff


	//   ....[46]....
        /*0318*/ 	.word	0xffffffff


	//   ....[47]....
        /*031c*/ 	.word	0xffffffff


	//   ....[48]....
        /*0320*/ 	.word	0xffffffff


	//   ....[49]....
        /*0324*/ 	.word	0xffffffff


	//   ....[50]....
        /*0328*/ 	.word	0xffffffff


	//   ....[51]....
        /*032c*/ 	.word	0xffffffff


	//   ....[52]....
        /*0330*/ 	.word	0xffffffff


	//   ....[53]....
        /*0334*/ 	.word	0xffffffff


	//   ....[54]....
        /*0338*/ 	.word	0xffffffff


	//   ....[55]....
        /*033c*/ 	.word	0xffffffff


	//   ....[56]....
        /*0340*/ 	.word	0xffffffff


	//   ....[57]....
        /*0344*/ 	.word	0xffffffff


	//   ....[58]....
        /*0348*/ 	.word	0xffffffff


	//   ....[59]....
        /*034c*/ 	.word	0xffffffff


	//   ....[60]....
        /*0350*/ 	.word	0xffffffff


	//   ....[61]....
        /*0354*/ 	.word	0xffffffff


	//   ....[62]....
        /*0358*/ 	.word	0xffffffff


	//   ....[63]....
        /*035c*/ 	.word	0xffffffff


	//   ....[64]....
        /*0360*/ 	.word	0xffffffff


	//   ....[65]....
        /*0364*/ 	.word	0xffffffff


	//   ....[66]....
        /*0368*/ 	.word	0xffffffff


	//   ....[67]....
        /*036c*/ 	.word	0xffffffff


	//   ....[68]....
        /*0370*/ 	.word	0xffffffff


	//   ....[69]....
        /*0374*/ 	.word	0xffffffff


	//   ....[70]....
        /*0378*/ 	.word	0xffffffff


	//   ....[71]....
        /*037c*/ 	.word	0xffffffff


	//   ....[72]....
        /*0380*/ 	.word	0xffffffff


	//   ....[73]....
        /*0384*/ 	.word	0xffffffff


	//   ....[74]....
        /*0388*/ 	.word	0xffffffff


	//   ....[75]....
        /*038c*/ 	.word	0xffffffff


	//   ....[76]....
        /*0390*/ 	.word	0xffffffff


	//   ....[77]....
        /*0394*/ 	.word	0xffffffff


	//   ....[78]....
        /*0398*/ 	.word	0xffffffff


	//   ....[79]....
        /*039c*/ 	.word	0xffffffff


	//   ....[80]....
        /*03a0*/ 	.word	0xffffffff


	//   ....[81]....
        /*03a4*/ 	.word	0xffffffff


	//   ....[82]....
        /*03a8*/ 	.word	0xffffffff


	//   ....[83]....
        /*03ac*/ 	.word	0xffffffff


	//   ....[84]....
        /*03b0*/ 	.word	0xffffffff


	//----- nvinfo : EIATTR_COOP_GROUP_INSTR_OFFSETS
	.align		4
.L_184:
        /*03b4*/ 	.byte	0x04, 0x28
        /*03b6*/ 	.short	(.L_186 - .L_185)


	//   ....[0]....
.L_185:
        /*03b8*/ 	.word	0x00000060


	//   ....[1]....
        /*03bc*/ 	.word	0x00001210


	//   ....[2]....
        /*03c0*/ 	.word	0x00001240


	//   ....[3]....
        /*03c4*/ 	.word	0x000013a0


	//   ....[4]....
        /*03c8*/ 	.word	0x000013d0


	//   ....[5]....
        /*03cc*/ 	.word	0x00001460


	//   ....[6]....
        /*03d0*/ 	.word	0x00001490


	//   ....[7]....
        /*03d4*/ 	.word	0x00001520


	//   ....[8]....
        /*03d8*/ 	.word	0x00001550


	//   ....[9]....
        /*03dc*/ 	.word	0x000015e0


	//   ....[10]....
        /*03e0*/ 	.word	0x00001610


	//   ....[11]....
        /*03e4*/ 	.word	0x000016a0


	//   ....[12]....
        /*03e8*/ 	.word	0x000016d0


	//   ....[13]....
        /*03ec*/ 	.word	0x00001760


	//   ....[14]....
        /*03f0*/ 	.word	0x00001790


	//   ....[15]....
        /*03f4*/ 	.word	0x00001810


	//   ....[16]....
        /*03f8*/ 	.word	0x00001850


	//   ....[17]....
        /*03fc*/ 	.word	0x00002e80


	//   ....[18]....
        /*0400*/ 	.word	0x000030c0


	//   ....[19]....
        /*0404*/ 	.word	0x00003280


	//   ....[20]....
        /*0408*/ 	.word	0x00004100


	//   ....[21]....
        /*040c*/ 	.word	0x00005170


	//   ....[22]....
        /*0410*/ 	.word	0x00005190


	//   ....[23]....
        /*0414*/ 	.word	0x000051b0


	//   ....[24]....
        /*0418*/ 	.word	0x00005240


	//   ....[25]....
        /*041c*/ 	.word	0x00005830


	//   ....[26]....
        /*0420*/ 	.word	0x00005900


	//   ....[27]....
        /*0424*/ 	.word	0x00005940


	//   ....[28]....
        /*0428*/ 	.word	0x000059e0


	//   ....[29]....
        /*042c*/ 	.word	0x00008750


	//   ....[30]....
        /*0430*/ 	.word	0x00008930


	//   ....[31]....
        /*0434*/ 	.word	0x00008b10


	//   ....[32]....
        /*0438*/ 	.word	0x00009e20


	//   ....[33]....
        /*043c*/ 	.word	0x0000a5a0


	//   ....[34]....
        /*0440*/ 	.word	0x0000a770


	//   ....[35]....
        /*0444*/ 	.word	0x0000a840


	//   ....[36]....
        /*0448*/ 	.word	0x0000aa10


	//   ....[37]....
        /*044c*/ 	.word	0x0000aaa0


	//   ....[38]....
        /*0450*/ 	.word	0x0000abf0


	//   ....[39]....
        /*0454*/ 	.word	0x0000b040


	//   ....[40]....
        /*0458*/ 	.word	0x0000b0a0


	//   ....[41]....
        /*045c*/ 	.word	0x0000e670


	//   ....[42]....
        /*0460*/ 	.word	0x0000e6d0


	//   ....[43]....
        /*0464*/ 	.word	0x0000e780


	//   ....[44]....
        /*0468*/ 	.word	0x0000e7e0


	//   ....[45]....
        /*046c*/ 	.word	0x0000e810


	//   ....[46]....
        /*0470*/ 	.word	0x0000e8e0


	//   ....[47]....
        /*0474*/ 	.word	0x0000eb20


	//   ....[48]....
        /*0478*/ 	.word	0x0000ee30


	//   ....[49]....
        /*047c*/ 	.word	0x00011c10


	//   ....[50]....
        /*0480*/ 	.word	0x00011e40


	//   ....[51]....
        /*0484*/ 	.word	0x000126f0


	//   ....[52]....
        /*0488*/ 	.word	0x00012eb0


	//   ....[53]....
        /*048c*/ 	.word	0x00013da0


	//   ....[54]....
        /*0490*/ 	.word	0x00013ea0


	//   ....[55]....
        /*0494*/ 	.word	0x00013ef0


	//   ....[56]....
        /*0498*/ 	.word	0x00014000


	//   ....[57]....
        /*049c*/ 	.word	0x000140d0


	//   ....[58]....
        /*04a0*/ 	.word	0x00014240


	//   ....[59]....
        /*04a4*/ 	.word	0x00014540


	//   ....[60]....
        /*04a8*/ 	.word	0x00014630


	//   ....[61]....
        /*04ac*/ 	.word	0x000168f0


	//   ....[62]....
        /*04b0*/ 	.word	0x00016900


	//   ....[63]....
        /*04b4*/ 	.word	0x00016910


	//   ....[64]....
        /*04b8*/ 	.word	0x00016920


	//   ....[65]....
        /*04bc*/ 	.word	0x00016950


	//   ....[66]....
        /*04c0*/ 	.word	0x00016970


	//   ....[67]....
        /*04c4*/ 	.word	0x00016990


	//   ....[68]....
        /*04c8*/ 	.word	0x000169a0


	//   ....[69]....
        /*04cc*/ 	.word	0x00017610


	//   ....[70]....
        /*04d0*/ 	.word	0x00017650


	//   ....[71]....
        /*04d4*/ 	.word	0x00017680


	//   ....[72]....
        /*04d8*/ 	.word	0x000176b0


	//   ....[73]....
        /*04dc*/ 	.word	0x000176f0


	//   ....[74]....
        /*04e0*/ 	.word	0x00017720


	//   ....[75]....
        /*04e4*/ 	.word	0x00017740


	//   ....[76]....
        /*04e8*/ 	.word	0x00017750


	//   ....[77]....
        /*04ec*/ 	.word	0x00017770


	//   ....[78]....
        /*04f0*/ 	.word	0x00017780


	//   ....[79]....
        /*04f4*/ 	.word	0x00017b30


	//   ....[80]....
        /*04f8*/ 	.word	0x00017b50


	//   ....[81]....
        /*04fc*/ 	.word	0x00017e50


	//   ....[82]....
        /*0500*/ 	.word	0x00017e70


	//   ....[83]....
        /*0504*/ 	.word	0x00018170


	//   ....[84]....
        /*0508*/ 	.word	0x00018180


	//----- nvinfo : EIATTR_EXIT_INSTR_OFFSETS
	.align		4
.L_186:
        /*050c*/ 	.byte	0x04, 0x1c
        /*050e*/ 	.short	(.L_188 - .L_187)


	//   ....[0]....
.L_187:
        /*0510*/ 	.word	0x000001c0


	//   ....[1]....
        /*0514*/ 	.word	0x00018190


	//   ....[2]....
        /*0518*/ 	.word	0x00018430


	//   ....[3]....
        /*051c*/ 	.word	0x00018480


	//   ....[4]....
        /*0520*/ 	.word	0x000184b0


	//   ....[5]....
        /*0524*/ 	.word	0x00018510


	//   ....[6]....
        /*0528*/ 	.word	0x000187a0


	//----- nvinfo : EIATTR_CTAIDZ_USED
	.align		4
.L_188:
        /*052c*/ 	.byte	0x01, 0x04
	.zero		2


	//----- nvinfo : EIATTR_MAX_THREADS
	.align		4
        /*0530*/ 	.byte	0x04, 0x05
        /*0532*/ 	.short	(.L_190 - .L_189)
.L_189:
        /*0534*/ 	.word	0x00000080
        /*0538*/ 	.word	0x00000001
        /*053c*/ 	.word	0x00000001


	//----- nvinfo : EIATTR_CRS_STACK_SIZE
	.align		4
.L_190:
        /*0540*/ 	.byte	0x04, 0x1e
        /*0542*/ 	.short	(.L_192 - .L_191)
.L_191:
        /*0544*/ 	.word	0x00000000
.L_192:


//--------------------- .nv.info._ZN7cutlass13device_kernelIN5flash19enable_sm80_to_sm89INS1_16FlashAttnFwdSm80INS1_25CollectiveMainloopFwdSm80ILi4ELi1ELb0EN4cute5tupleIJNS5_1CILi128EEENS7_ILi80EEENS7_ILi64EEEEEELi64ENS_10bfloat16_tEfNS_4arch4Sm80ELb0ELb1ELb0ELb1ELb0ELb0ELb1ELb1EEENS1_21CollectiveEpilogueFwdINS6_IJS8_SA_S9_EEENS6_IJNS7_ILi1EEESI_SI_EEESC_SE_Li128ELb1ELb1ELb1ELb0EEENS1_36VarlenDynamicPersistentTileSchedulerILi128ELi80ELi128ELi128ELb1ELb1ELb0ELb1ELb0ELb1EEEEEEEEEvNT_6ParamsE --------------------------
	.section	.nv.info._ZN7cutlass13device_kernelIN5flash19enable_sm80_to_sm89INS1_16FlashAttnFwdSm80INS1_25CollectiveMainloopFwdSm80ILi4ELi1ELb0EN4cute5tupleIJNS5_1CILi128EEENS7_ILi80EEENS7_ILi64EEEEEELi64ENS_10bfloat16_tEfNS_4arch4Sm80ELb0ELb1ELb0ELb1ELb0ELb0ELb1ELb1EEENS1_21CollectiveEpilogueFwdINS6_IJS8_SA_S9_EEENS6_IJNS7_ILi1EEESI_SI_EEESC_SE_Li128ELb1ELb1ELb1ELb0EEENS1_36VarlenDynamicPersistentTileSchedulerILi128ELi80ELi128ELi128ELb1ELb1ELb0ELb1ELb0ELb1EEEEEEEEEvNT_6ParamsE,"",@"SHT_CUDA_INFO"
	.sectionflags	@""
	.align	4


	//----- nvinfo : EIATTR_CUDA_API_VERSION
	.align		4
        /*0000*/ 	.byte	0x04, 0x37
        /*0002*/ 	.short	(.L_194 - .L_193)
.L_193:
        /*0004*/ 	.word	0x00000082


	//----- nvinfo : EIATTR_SW2861232_WAR
	.align		4
.L_194:
        /*0008*/ 	.byte	0x01, 0x35
	.zero		2


	//----- nvinfo : EIATTR_PARAM_CBANK
	.align		4
        /*000c*/ 	.byte	0x04, 0x0a
        /*000e*/ 	.short	(.L_196 - .L_195)
	.align		4
.L_195:
        /*0010*/ 	.word	index@(.nv.constant0._ZN7cutlass13device_kernelIN5flash19enable_sm80_to_sm89INS1_16FlashAttnFwdSm80INS1_25CollectiveMainloopFwdSm80ILi4ELi1ELb0EN4cute5tupleIJNS5_1CILi128EEENS7_ILi80EEENS7_ILi64EEEEEELi64ENS_10bfloat16_tEfNS_4arch4Sm80ELb0ELb1ELb0ELb1ELb0ELb0ELb1ELb1EEENS1_21CollectiveEpilogueFwdINS6_IJS8_SA_S9_EEENS6_IJNS7_ILi1EEESI_SI_EEESC_SE_Li128ELb1ELb1ELb1ELb0EEENS1_36VarlenDynamicPersistentTileSchedulerILi128ELi80ELi128ELi128ELb1ELb1ELb0ELb1ELb0ELb1EEEEEEEEEvNT_6ParamsE)
        /*0014*/ 	.short	0x0160
        /*0016*/ 	.short	0x0438


	//----- nvinfo : EIATTR_CBANK_PARAM_SIZE
	.align		4
.L_196:
        /*0018*/ 	.byte	0x03, 0x19
        /*001a*/ 	.short	0x0438


	//----- nvinfo : EIATTR_KPARAM_INFO
	.align		4
        /*001c*/ 	.byte	0x04, 0x17
        /*001e*/ 	.short	(.L_198 - .L_197)
.L_197:
        /*0020*/ 	.word	0x00000000
        /*0024*/ 	.short	0x0000
        /*0026*/ 	.short	0x0000
        /*0028*/ 	.byte	0x00, 0xf0, 0xe1, 0x10


	//----- nvinfo : EIATTR_MAXREG_COUNT
	.align		4
.L_198:
        /*002c*/ 	.byte	0x03, 0x1b
        /*002e*/ 	.short	0x00ff


	//----- nvinfo : EIATTR_NUM_BARRIERS
	.align		4
        /*0030*/ 	.byte	0x02, 0x4c
        /*0032*/ 	.byte	0x06
	.zero		1


	//----- nvinfo : EIATTR_ANNOTATIONS
	.align		4
        /*0034*/ 	.byte	0x04, 0x55
        /*0036*/ 	.short	(.L_200 - .L_199)


	//   ....[0]....
.L_199:
        /* <DEDUP_REMOVED lines=101> */


	//----- nvinfo : EIATTR_MERCURY_ISA_VERSION
	.align		4
.L_200:
        /*0670*/ 	.byte	0x03, 0x5f
        /*0672*/ 	.short	0x0000


	//----- nvinfo : EIATTR_INT_WARP_WIDE_INSTR_OFFSETS
	.align		4
        /*0674*/ 	.byte	0x04, 0x31
        /*0676*/ 	.short	(.L_202 - .L_201)


	//   ....[0]....
.L_201:
        /*0678*/ 	.word	0x000151f0


	//   ....[1]....
        /*067c*/ 	.word	0x00015270


	//----- nvinfo : EIATTR_COOP_GROUP_MASK_REGIDS
	.align		4
.L_202:
        /*0680*/ 	.byte	0x04, 0x29
        /*0682*/ 	.short	(.L_204 - .L_203)


	//   ....[0]....
.L_203:
        /*0684*/ 	.word	0xffffffff


	//   ....[1]....
        /*0688*/ 	.word	0xffffffff


	//   ....[2]....
        /*068c*/ 	.word	0xffffffff


	//   ....[3]....
        /*0690*/ 	.word	0xffffffff


	//   ....[4]....
        /*0694*/ 	.word	0xffffffff


	//   ....[5]....
        /*0698*/ 	.word	0xffffffff


	//   ....[6]....
        /*069c*/ 	.word	0xffffffff


	//   ....[7]....
        /*06a0*/ 	.word	0xffffffff


	//   ....[8]....
        /*06a4*/ 	.word	0xffffffff


	//   ....[9]....
        /*06a8*/ 	.word	0xffffffff


	//   ....[10]....
        /*06ac*/ 	.word	0xffffffff


	//   ....[11]....
        /*06b0*/ 	.word	0xffffffff


	//   ....[12]....
        /*06b4*/ 	.word	0xffffffff


	//   ....[13]....
        /*06b8*/ 	.word	0xffffffff


	//   ....[14]....
        /*06bc*/ 	.word	0xffffffff


	//   ....[15]....
        /*06c0*/ 	.word	0xffffffff


	//   ....[16]....
        /*06c4*/ 	.word	0xffffffff


	//   ....[17]....
        /*06c8*/ 	.word	0xffffffff


	//   ....[18]....
        /*06cc*/ 	.word	0xffffffff


	//   ....[19]....
        /*06d0*/ 	.word	0xffffffff


	//   ....[20]....
        /*06d4*/ 	.word	0xffffffff


	//   ....[21]....
        /*06d8*/ 	.word	0xffffffff


	//   ....[22]....
        /*06dc*/ 	.word	0xffffffff


	//   ....[23]....
        /*06e0*/ 	.word	0xffffffff


	//   ....[24]....
        /*06e4*/ 	.word	0xffffffff


	//   ....[25]....
        /*06e8*/ 	.word	0xffffffff


	//   ....[26]....
        /*06ec*/ 	.word	0xffffffff


	//   ....[27]....
        /*06f0*/ 	.word	0xffffffff


	//   ....[28]....
        /*06f4*/ 	.word	0xffffffff


	//   ....[29]....
        /*06f8*/ 	.word	0xffffffff


	//   ....[30]....
        /*06fc*/ 	.word	0xffffffff


	//   ....[31]....
        /*0700*/ 	.word	0xffffffff


	//   ....[32]....
        /*0704*/ 	.word	0xffffffff


	//   ....[33]....
        /*0708*/ 	.word	0xffffffff


	//   ....[34]....
        /*070c*/ 	.word	0xffffffff


	//   ....[35]....
        /*0710*/ 	.word	0xffffffff


	//   ....[36]....
        /*0714*/ 	.word	0xffffffff


	//   ....[37]....
        /*0718*/ 	.word	0xffffffff


	//   ....[38]....
        /*071c*/ 	.word	0xffffffff


	//   ....[39]....
        /*0720*/ 	.word	0xffffffff


	//   ....[40]....
        /*0724*/ 	.word	0xffffffff


	//   ....[41]....
        /*0728*/ 	.word	0xffffffff


	//   ....[42]....
        /*072c*/ 	.word	0xffffffff


	//   ....[43]....
        /*0730*/ 	.word	0xffffffff


	//   ....[44]....
        /*0734*/ 	.word	0xffffffff


	//   ....[45]....
        /*0738*/ 	.word	0xffffffff


	//   ....[46]....
        /*073c*/ 	.word	0xffffffff


	//   ....[47]....
        /*0740*/ 	.word	0xffffffff


	//   ....[48]....
        /*0744*/ 	.word	0xffffffff


	//   ....[49]....
        /*0748*/ 	.word	0xffffffff


	//   ....[50]....
        /*074c*/ 	.word	0xffffffff


	//   ....[51]....
        /*0750*/ 	.word	0xffffffff


	//   ....[52]....
        /*0754*/ 	.word	0xffffffff


	//   ....[53]....
        /*0758*/ 	.word	0xffffffff


	//   ....[54]....
        /*075c*/ 	.word	0xffffffff


	//   ....[55]....
        /*0760*/ 	.word	0xffffffff


	//   ....[56]....
        /*0764*/ 	.word	0xffffffff


	//   ....[57]....
        /*0768*/ 	.word	0xffffffff


	//   ....[58]....
        /*076c*/ 	.word	0xffffffff


	//   ....[59]....
        /*0770*/ 	.word	0xffffffff


	//   ....[60]....
        /*0774*/ 	.word	0xffffffff


	//   ....[61]....
        /*0778*/ 	.word	0xffffffff


	//   ....[62]....
        /*077c*/ 	.word	0xffffffff


	//   ....[63]....
        /*0780*/ 	.word	0xffffffff


	//   ....[64]....
        /*0784*/ 	.word	0xffffffff


	//   ....[65]....
        /*0788*/ 	.word	0xffffffff


	//   ....[66]....
        /*078c*/ 	.word	0xffffffff


	//   ....[67]....
        /*0790*/ 	.word	0xffffffff


	//   ....[68]....
        /*0794*/ 	.word	0xffffffff


	//   ....[69]....
        /*0798*/ 	.word	0xffffffff


	//   ....[70]....
        /*079c*/ 	.word	0xffffffff


	//   ....[71]....
        /*07a0*/ 	.word	0xffffffff


	//   ....[72]....
        /*07a4*/ 	.word	0xffffffff


	//   ....[73]....
        /*07a8*/ 	.word	0xffffffff


	//   ....[74]....
        /*07ac*/ 	.word	0xffffffff


	//   ....[75]....
        /*07b0*/ 	.word	0xffffffff


	//   ....[76]....
        /*07b4*/ 	.word	0xffffffff


	//   ....[77]....
        /*07b8*/ 	.word	0xffffffff


	//   ....[78]....
        /*07bc*/ 	.word	0xffffffff


	//   ....[79]....
        /*07c0*/ 	.word	0xffffffff


	//   ....[80]....
        /*07c4*/ 	.word	0xffffffff


	//   ....[81]....
        /*07c8*/ 	.word	0xffffffff


	//   ....[82]....
        /*07cc*/ 	.word	0xffffffff


	//   ....[83]....
        /*07d0*/ 	.word	0xffffffff


	//   ....[84]....
        /*07d4*/ 	.word	0xffffffff


	//   ....[85]....
        /*07d8*/ 	.word	0xffffffff


	//   ....[86]....
        /*07dc*/ 	.word	0xffffffff


	//   ....[87]....
        /*07e0*/ 	.word	0xffffffff


	//   ....[88]....
        /*07e4*/ 	.word	0xffffffff


	//   ....[89]....
        /*07e8*/ 	.word	0xffffffff


	//   ....[90]....
        /*07ec*/ 	.word	0xffffffff


	//   ....[91]....
        /*07f0*/ 	.word	0xffffffff


	//   ....[92]....
        /*07f4*/ 	.word	0xffffffff


	//   ....[93]....
        /*07f8*/ 	.word	0xffffffff


	//   ....[94]....
        /*07fc*/ 	.word	0xffffffff


	//   ....[95]....
        /*0800*/ 	.word	0xffffffff


	//   ....[96]....
        /*0804*/ 	.word	0xffffffff


	//   ....[97]....
        /*0808*/ 	.word	0xffffffff


	//   ....[98]....
        /*080c*/ 	.word	0xffffffff


	//   ....[99]....
        /*0810*/ 	.word	0xffffffff


	//   ....[100]....
        /*0814*/ 	.word	0xffffffff


	//   ....[101]....
        /*0818*/ 	.word	0xffffffff


	//   ....[102]....
        /*081c*/ 	.word	0xffffffff


	//   ....[103]....
        /*0820*/ 	.word	0xffffffff


	//   ....[104]....
        /*0824*/ 	.word	0xffffffff


	//   ....[105]....
        /*0828*/ 	.word	0xffffffff


	//   ....[106]....
        /*082c*/ 	.word	0xffffffff


	//   ....[107]....
        /*0830*/ 	.word	0xffffffff


	//   ....[108]....
        /*0834*/ 	.word	0xffffffff


	//   ....[109]....
        /*0838*/ 	.word	0xffffffff


	//   ....[110]....
        /*083c*/ 	.word	0xffffffff


	//   ....[111]....
        /*0840*/ 	.word	0xffffffff


	//   ....[112]....
        /*0844*/ 	.word	0xffffffff


	//   ....[113]....
        /*0848*/ 	.word	0xffffffff


	//   ....[114]....
        /*084c*/ 	.word	0xffffffff


	//   ....[115]....
        /*0850*/ 	.word	0xffffffff


	//   ....[116]....
        /*0854*/ 	.word	0xffffffff


	//   ....[117]....
        /*0858*/ 	.word	0xffffffff


	//   ....[118]....
        /*085c*/ 	.word	0xffffffff


	//   ....[119]....
        /*0860*/ 	.word	0xffffffff


	//   ....[120]....
        /*0864*/ 	.word	0xffffffff


	//   ....[121]....
        /*0868*/ 	.word	0xffffffff


	//   ....[122]....
        /*086c*/ 	.word	0xffffffff


	//   ....[123]....
        /*0870*/ 	.word	0xffffffff


	//   ....[124]....
        /*0874*/ 	.word	0xffffffff


	//   ....[125]....
        /*0878*/ 	.word	0xffffffff


	//   ....[126]....
        /*087c*/ 	.word	0xffffffff


	//   ....[127]....
        /*0880*/ 	.word	0xffffffff


	//   ....[128]....
        /*0884*/ 	.word	0xffffffff


	//   ....[129]....
        /*0888*/ 	.word	0xffffffff


	//   ....[130]....
        /*088c*/ 	.word	0xffffffff


	//   ....[131]....
        /*0890*/ 	.word	0xffffffff


	//   ....[132]....
        /*0894*/ 	.word	0xffffffff


	//   ....[133]....
        /*0898*/ 	.word	0xffffffff


	//   ....[134]....
        /*089c*/ 	.word	0xffffffff


	//   ....[135]....
        /*08a0*/ 	.word	0xffffffff


	//   ....[136]....
        /*08a4*/ 	.word	0xffffffff


	//   ....[137]....
        /*08a8*/ 	.word	0xffffffff


	//   ....[138]....
        /*08ac*/ 	.word	0xffffffff


	//   ....[139]....
        /*08b0*/ 	.word	0xffffffff


	//   ....[140]....
        /*08b4*/ 	.word	0xffffffff


	//   ....[141]....
        /*08b8*/ 	.word	0xffffffff


	//   ....[142]....
        /*08bc*/ 	.word	0xffffffff


	//   ....[143]....
        /*08c0*/ 	.word	0xffffffff


	//   ....[144]....
        /*08c4*/ 	.word	0xffffffff


	//   ....[145]....
        /*08c8*/ 	.word	0xffffffff


	//   ....[146]....
        /*08cc*/ 	.word	0xffffffff


	//   ....[147]....
        /*08d0*/ 	.word	0xffffffff


	//   ....[148]....
        /*08d4*/ 	.word	0xffffffff


	//   ....[149]....
        /*08d8*/ 	.word	0xffffffff


	//   ....[150]....
        /*08dc*/ 	.word	0xffffffff


	//   ....[151]....
        /*08e0*/ 	.word	0xffffffff


	//   ....[152]....
        /*08e4*/ 	.word	0xffffffff


	//   ....[153]....
        /*08e8*/ 	.word	0xffffffff


	//   ....[154]....
        /*08ec*/ 	.word	0xffffffff


	//   ....[155]....
        /*08f0*/ 	.word	0xffffffff


	//   ....[156]....
        /*08f4*/ 	.word	0xffffffff


	//   ....[157]....
        /*08f8*/ 	.word	0xffffffff


	//   ....[158]....
        /*08fc*/ 	.word	0xffffffff


	//   ....[159]....
        /*0900*/ 	.word	0xffffffff


	//   ....[160]....
        /*0904*/ 	.word	0xffffffff


	//   ....[161]....
        /*0908*/ 	.word	0xffffffff


	//   ....[162]....
        /*090c*/ 	.word	0xffffffff


	//   ....[163]....
        /*0910*/ 	.word	0xffffffff


	//   ....[164]....
        /*0914*/ 	.word	0xffffffff


	//   ....[165]....
        /*0918*/ 	.word	0xffffffff


	//   ....[166]....
        /*091c*/ 	.word	0xffffffff


	//   ....[167]....
        /*0920*/ 	.word	0xffffffff


	//   ....[168]....
        /*0924*/ 	.word	0xffffffff


	//   ....[169]....
        /*0928*/ 	.word	0xffffffff


	//   ....[170]....
        /*092c*/ 	.word	0xffffffff


	//   ....[171]....
        /*0930*/ 	.word	0xffffffff


	//   ....[172]....
        /*0934*/ 	.word	0xffffffff


	//   ....[173]....
        /*0938*/ 	.word	0xffffffff


	//   ....[174]....
        /*093c*/ 	.word	0xffffffff


	//   ....[175]....
        /*0940*/ 	.word	0xffffffff


	//   ....[176]....
        /*0944*/ 	.word	0xffffffff


	//   ....[177]....
        /*0948*/ 	.word	0xffffffff


	//   ....[178]....
        /*094c*/ 	.word	0xffffffff


	//   ....[179]....
        /*0950*/ 	.word	0xffffffff


	//   ....[180]....
        /*0954*/ 	.word	0xffffffff


	//   ....[181]....
        /*0958*/ 	.word	0xffffffff


	//   ....[182]....
        /*095c*/ 	.word	0xffffffff


	//   ....[183]....
        /*0960*/ 	.word	0xffffffff


	//   ....[184]....
        /*0964*/ 	.word	0xffffffff


	//   ....[185]....
        /*0968*/ 	.word	0xffffffff


	//   ....[186]....
        /*096c*/ 	.word	0xffffffff


	//   ....[187]....
        /*0970*/ 	.word	0xffffffff


	//   ....[188]....
        /*0974*/ 	.word	0xffffffff


	//   ....[189]....
        /*0978*/ 	.word	0xffffffff


	//   ....[190]....
        /*097c*/ 	.word	0xffffffff


	//   ....[191]....
        /*0980*/ 	.word	0xffffffff


	//   ....[192]....
        /*0984*/ 	.word	0xffffffff


	//   ....[193]....
        /*0988*/ 	.word	0xffffffff


	//   ....[194]....
        /*098c*/ 	.word	0xffffffff


	//   ....[195]....
        /*0990*/ 	.word	0xffffffff


	//   ....[196]....
        /*0994*/ 	.word	0xffffffff


	//   ....[197]....
        /*0998*/ 	.word	0xffffffff


	//   ....[198]....
        /*099c*/ 	.word	0xffffffff


	//   ....[199]....
        /*09a0*/ 	.word	0xffffffff


	//   ....[200]....
        /*09a4*/ 	.word	0xffffffff


	//   ....[201]....
        /*09a8*/ 	.word	0xffffffff


	//   ....[202]....
        /*09ac*/ 	.word	0xffffffff


	//   ....[203]....
        /*09b0*/ 	.word	0xffffffff


	//   ....[204]....
        /*09b4*/ 	.word	0xffffffff


	//   ....[205]....
        /*09b8*/ 	.word	0xffffffff


	//   ....[206]....
        /*09bc*/ 	.word	0xffffffff


	//   ....[207]....
        /*09c0*/ 	.word	0xffffffff


	//   ....[208]....
        /*09c4*/ 	.word	0xffffffff


	//   ....[209]....
        /*09c8*/ 	.word	0xffffffff


	//   ....[210]....
        /*09cc*/ 	.word	0xffffffff


	//   ....[211]....
        /*09d0*/ 	.word	0xffffffff


	//   ....[212]....
        /*09d4*/ 	.word	0xffffffff


	//   ....[213]....
        /*09d8*/ 	.word	0xffffffff


	//   ....[214]....
        /*09dc*/ 	.word	0xffffffff


	//   ....[215]....
        /*09e0*/ 	.word	0xffffffff


	//   ....[216]....
        /*09e4*/ 	.word	0xffffffff


	//   ....[217]....
        /*09e8*/ 	.word	0xffffffff


	//   ....[218]....
        /*09ec*/ 	.word	0xffffffff


	//   ....[219]....
        /*09f0*/ 	.word	0xffffffff


	//   ....[220]....
        /*09f4*/ 	.word	0xffffffff


	//   ....[221]....
        /*09f8*/ 	.word	0xffffffff


	//   ....[222]....
        /*09fc*/ 	.word	0xffffffff


	//   ....[223]....
        /*0a00*/ 	.word	0xffffffff


	//   ....[224]....
        /*0a04*/ 	.word	0xffffffff


	//   ....[225]....
        /*0a08*/ 	.word	0xffffffff


	//   ....[226]....
        /*0a0c*/ 	.word	0xffffffff


	//   ....[227]....
        /*0a10*/ 	.word	0xffffffff


	//   ....[228]....
        /*0a14*/ 	.word	0xffffffff


	//   ....[229]....
        /*0a18*/ 	.word	0xffffffff


	//   ....[230]....
        /*0a1c*/ 	.word	0xffffffff


	//   ....[231]....
        /*0a20*/ 	.word	0xffffffff


	//   ....[232]....
        /*0a24*/ 	.word	0xffffffff


	//   ....[233]....
        /*0a28*/ 	.word	0xffffffff


	//   ....[234]....
        /*0a2c*/ 	.word	0xffffffff


	//   ....[235]....
        /*0a30*/ 	.word	0xffffffff


	//   ....[236]....
        /*0a34*/ 	.word	0xffffffff


	//   ....[237]....
        /*0a38*/ 	.word	0xffffffff


	//   ....[238]....
        /*0a3c*/ 	.word	0xffffffff


	//   ....[239]....
        /*0a40*/ 	.word	0xffffffff


	//   ....[240]....
        /*0a44*/ 	.word	0xffffffff


	//   ....[241]....
        /*0a48*/ 	.word	0xffffffff


	//   ....[242]....
        /*0a4c*/ 	.word	0xffffffff


	//----- nvinfo : EIATTR_COOP_GROUP_INSTR_OFFSETS
	.align		4
.L_204:
        /*0a50*/ 	.byte	0x04, 0x28
        /*0a52*/ 	.short	(.L_206 - .L_205)


	//   ....[0]....
.L_205:
        /*0a54*/ 	.word	0x00000050


	//   ....[1]....
        /*0a58*/ 	.word	0x00000210


	//   ....[2]....
        /*0a5c*/ 	.word	0x00000240


	//   ....[3]....
        /*0a60*/ 	.word	0x00000270


	//   ....[4]....
        /*0a64*/ 	.word	0x000002a0


	//   ....[5]....
        /*0a68*/ 	.word	0x000002d0


	//   ....[6]....
        /*0a6c*/ 	.word	0x00000300


	//   ....[7]....
        /*0a70*/ 	.word	0x00000470


	//   ....[8]....
        /*0a74*/ 	.word	0x000004b0


	//   ....[9]....
        /*0a78*/ 	.word	0x000004e0


	//   ....[10]....
        /*0a7c*/ 	.word	0x00000510


	//   ....[11]....
        /*0a80*/ 	.word	0x00000540


	//   ....[12]....
        /*0a84*/ 	.word	0x00000570


	//   ....[13]....
        /*0a88*/ 	.word	0x00000600


	//   ....[14]....
        /*0a8c*/ 	.word	0x00000650


	//   ....[15]....
        /*0a90*/ 	.word	0x00000670


	//   ....[16]....
        /*0a94*/ 	.word	0x000006d0


	//   ....[17]....
        /*0a98*/ 	.word	0x00002b60


	//   ....[18]....
        /*0a9c*/ 	.word	0x00002b80


	//   ....[19]....
        /*0aa0*/ 	.word	0x00002c60


	//   ....[20]....
        /*0aa4*/ 	.word	0x00002c70


	//   ....[21]....
        /*0aa8*/ 	.word	0x00002d50


	//   ....[22]....
        /*0aac*/ 	.word	0x00002d70


	//   ....[23]....
        /*0ab0*/ 	.word	0x00002e50


	//   ....[24]....
        /*0ab4*/ 	.word	0x00002e60


	//   ....[25]....
        /*0ab8*/ 	.word	0x00002f40


	//   ....[26]....
        /*0abc*/ 	.word	0x00002f60


	//   ....[27]....
        /*0ac0*/ 	.word	0x00003040


	//   ....[28]....
        /*0ac4*/ 	.word	0x00003050


	//   ....[29]....
        /*0ac8*/ 	.word	0x00003130


	//   ....[30]....
        /*0acc*/ 	.word	0x00003150


	//   ....[31]....
        /*0ad0*/ 	.word	0x00003230


	//   ....[32]....
        /*0ad4*/ 	.word	0x00003240


	//   ....[33]....
        /*0ad8*/ 	.word	0x00004370


	//   ....[34]....
        /*0adc*/ 	.word	0x00004560


	//   ....[35]....
        /*0ae0*/ 	.word	0x00004cc0


	//   ....[36]....
        /*0ae4*/ 	.word	0x00005380


	//   ....[37]....
        /*0ae8*/ 	.word	0x00005ca0


	//   ....[38]....
        /*0aec*/ 	.word	0x00005d40


	//   ....[39]....
        /*0af0*/ 	.word	0x00006210


	//   ....[40]....
        /*0af4*/ 	.word	0x00006270


	//   ....[41]....
        /*0af8*/ 	.word	0x000064e0


	//   ....[42]....
        /*0afc*/ 	.word	0x00006550


	//   ....[43]....
        /*0b00*/ 	.word	0x00006610


	//   ....[44]....
        /*0b04*/ 	.word	0x000067e0


	//   ....[45]....
        /*0b08*/ 	.word	0x00008b20


	//   ....[46]....
        /*0b0c*/ 	.word	0x00008d40


	//   ....[47]....
        /*0b10*/ 	.word	0x00008f00


	//   ....[48]....
        /*0b14*/ 	.word	0x00009920


	//   ....[49]....
        /*0b18*/ 	.word	0x0000a660


	//   ....[50]....
        /*0b1c*/ 	.word	0x0000a7c0


	//   ....[51]....
        /*0b20*/ 	.word	0x0000a810


	//   ....[52]....
        /*0b24*/ 	.word	0x0000a930


	//   ....[53]....
        /*0b28*/ 	.word	0x0000aa50


	//   ....[54]....
        /*0b2c*/ 	.word	0x0000ab90


	//   ....[55]....
        /*0b30*/ 	.word	0x0000aef0


	//   ....[56]....
        /*0b34*/ 	.word	0x0000afc0


	//   ....[57]....
        /*0b38*/ 	.word	0x0000db40


	//   ....[58]....
        /*0b3c*/ 	.word	0x0000dc50


	//   ....[59]....
        /*0b40*/ 	.word	0x0000dca0


	//   ....[60]....
        /*0b44*/ 	.word	0x0000dcd0


	//   ....[61]....
        /*0b48*/ 	.word	0x0000dd20


	//   ....[62]....
        /*0b4c*/ 	.word	0x0000ddc0


	//   ....[63]....
        /*0b50*/ 	.word	0x0000dea0


	//   ....[64]....
        /*0b54*/ 	.word	0x0000e290


	//   ....[65]....
        /*0b58*/ 	.word	0x00010a20


	//   ....[66]....
        /*0b5c*/ 	.word	0x00010c40


	//   ....[67]....
        /*0b60*/ 	.word	0x00010e00


	//   ....[68]....
        /*0b64*/ 	.word	0x00011820


	//   ....[69]....
        /*0b68*/ 	.word	0x00012560


	//   ....[70]....
        /*0b6c*/ 	.word	0x000126c0


	//   ....[71]....
        /*0b70*/ 	.word	0x00012710


	//   ....[72]....
        /*0b74*/ 	.word	0x00012830


	//   ....[73]....
        /*0b78*/ 	.word	0x00012930


	//   ....[74]....
        /*0b7c*/ 	.word	0x00012a60


	//   ....[75]....
        /*0b80*/ 	.word	0x00012de0


	//   ....[76]....
        /*0b84*/ 	.word	0x00012eb0


	//   ....[77]....
        /*0b88*/ 	.word	0x000149f0


	//   ....[78]....
        /*0b8c*/ 	.word	0x00014a60


	//   ....[79]....
        /*0b90*/ 	.word	0x00014a70


	//   ....[80]....
        /*0b94*/ 	.word	0x00014a80


	//   ....[81]....
        /*0b98*/ 	.word	0x00014ab0


	//   ....[82]....
        /*0b9c*/ 	.word	0x00014ad0


	//   ....[83]....
        /*0ba0*/ 	.word	0x00014ae0


	//   ....[84]....
        /*0ba4*/ 	.word	0x00014af0


	//   ....[85]....
        /*0ba8*/ 	.word	0x00015d00


	//   ....[86]....
        /*0bac*/ 	.word	0x00015d10


	//   ....[87]....
        /*0bb0*/ 	.word	0x00015d20


	//   ....[88]....
        /*0bb4*/ 	.word	0x00015d30


	//   ....[89]....
        /*0bb8*/ 	.word	0x00015d40


	//   ....[90]....
        /*0bbc*/ 	.word	0x00015d50


	//   ....[91]....
        /*0bc0*/ 	.word	0x00015d70


	//   ....[92]....
        /*0bc4*/ 	.word	0x00015e70


	//   ....[93]....
        /*0bc8*/ 	.word	0x000161b0


	//   ....[94]....
        /*0bcc*/ 	.word	0x000161d0


	//   ....[95]....
        /*0bd0*/ 	.word	0x00016250


	//   ....[96]....
        /*0bd4*/ 	.word	0x00016260


	//   ....[97]....
        /*0bd8*/ 	.word	0x000162e0


	//   ....[98]....
        /*0bdc*/ 	.word	0x00016300


	//   ....[99]....
        /*0be0*/ 	.word	0x00016380


	//   ....[100]....
        /*0be4*/ 	.word	0x00016390


	//   ....[101]....
        /*0be8*/ 	.word	0x00016410


	//   ....[102]....
        /*0bec*/ 	.word	0x00016430


	//   ....[103]....
        /*0bf0*/ 	.word	0x000164b0


	//   ....[104]....
        /*0bf4*/ 	.word	0x000164c0


	//   ....[105]....
        /*0bf8*/ 	.word	0x00016540


	//   ....[106]....
        /*0bfc*/ 	.word	0x00016560


	//   ....[107]....
        /*0c00*/ 	.word	0x000165e0


	//   ....[108]....
        /*0c04*/ 	.word	0x000165f0


	//   ....[109]....
        /*0c08*/ 	.word	0x00016890


	//   ....[110]....
        /*0c0c*/ 	.word	0x000168b0


	//   ....[111]....
        /*0c10*/ 	.word	0x00016bf0


	//   ....[112]....
        /*0c14*/ 	.word	0x00016c00


	//   ....[113]....
        /*0c18*/ 	.word	0x00016e50


	//   ....[114]....
        /*0c1c*/ 	.word	0x00016e70


	//   ....[115]....
        /*0c20*/ 	.word	0x000170e0


	//   ....[116]....
        /*0c24*/ 	.word	0x000170f0


	//   ....[117]....
        /*0c28*/ 	.word	0x00017b30


	//   ....[118]....
        /*0c2c*/ 	.word	0x00017b50


	//   ....[119]....
        /*0c30*/ 	.word	0x00017bd0


	//   ....[120]....
        /*0c34*/ 	.word	0x00017be0


	//   ....[121]....
        /*0c38*/ 	.word	0x00017c60


	//   ....[122]....
        /*0c3c*/ 	.word	0x00017c80


	//   ....[123]....
        /*0c40*/ 	.word	0x00017d00


	//   ....[124]....
        /*0c44*/ 	.word	0x00017d10


	//   ....[125]....
        /*0c48*/ 	.word	0x00017d90


	//   ....[126]....
        /*0c4c*/ 	.word	0x00017db0


	//   ....[127]....
        /*0c50*/ 	.word	0x00017e30


	//   ....[128]....
        /*0c54*/ 	.word	0x00017e40


	//   ....[129]....
        /*0c58*/ 	.word	0x00017ec0


	//   ....[130]....
        /*0c5c*/ 	.word	0x00017ee0


	//   ....[131]....
        /*0c60*/ 	.word	0x00017f60


	//   ....[132]....
        /*0c64*/ 	.word	0x00017f70


	//   ....[133]....
        /*0c68*/ 	.word	0x000180d0


	//   ....[134]....
        /*0c6c*/ 	.word	0x000180f0


	//   ....[135]....
        /*0c70*/ 	.word	0x00018220


	//   ....[136]....
        /*0c74*/ 	.word	0x00018260


	//   ....[137]....
        /*0c78*/ 	.word	0x00018290


	//   ....[138]....
        /*0c7c*/ 	.word	0x000182c0


	//   ....[139]....
        /*0c80*/ 	.word	0x000182f0


	//   ....[140]....
        /*0c84*/ 	.word	0x00018320


	//   ....[141]....
        /*0c88*/ 	.word	0x00018480


	//   ....[142]....
        /*0c8c*/ 	.word	0x000184c0


	//   ....[143]....
        /*0c90*/ 	.word	0x000184f0


	//   ....[144]....
        /*0c94*/ 	.word	0x00018520


	//   ....[145]....
        /*0c98*/ 	.word	0x00018550


	//   ....[146]....
        /*0c9c*/ 	.word	0x00018580


	//   ....[147]....
        /*0ca0*/ 	.word	0x00018610


	//   ....[148]....
        /*0ca4*/ 	.word	0x00018670


	//   ....[149]....
        /*0ca8*/ 	.word	0x00018680


	//   ....[150]....
        /*0cac*/ 	.word	0x000186e0


	//   ....[151]....
        /*0cb0*/ 	.word	0x00019140


	//   ....[152]....
        /*0cb4*/ 	.word	0x000191a0


	//   ....[153]....
        /*0cb8*/ 	.word	0x000191f0


	//   ....[154]....
        /*0cbc*/ 	.word	0x00019240


	//   ....[155]....
        /*0cc0*/ 	.word	0x00019290


	//   ....[156]....
        /*0cc4*/ 	.word	0x00019300


	//   ....[157]....
        /*0cc8*/ 	.word	0x00019350


	//   ....[158]....
        /*0ccc*/ 	.word	0x000193c0


	//   ....[159]....
        /*0cd0*/ 	.word	0x00019430


	//   ....[160]....
        /*0cd4*/ 	.word	0x00019490


	//   ....[161]....
        /*0cd8*/ 	.word	0x00019500


	//   ....[162]....
        /*0cdc*/ 	.word	0x00019570


	//   ....[163]....
        /*0ce0*/ 	.word	0x000195e0


	//   ....[164]....
        /*0ce4*/ 	.word	0x00019640


	//   ....[165]....
        /*0ce8*/ 	.word	0x000196b0


	//   ....[166]....
        /*0cec*/ 	.word	0x00019720


	//   ....[167]....
        /*0cf0*/ 	.word	0x00019790


	//   ....[168]....
        /*0cf4*/ 	.word	0x000197f0


	//   ....[169]....
        /*0cf8*/ 	.word	0x00019860


	//   ....[170]....
        /*0cfc*/ 	.word	0x000198d0


	//   ....[171]....
        /*0d00*/ 	.word	0x00019940


	//   ....[172]....
        /*0d04*/ 	.word	0x000199a0


	//   ....[173]....
        /*0d08*/ 	.word	0x00019a10


	//   ....[174]....
        /*0d0c*/ 	.word	0x00019a80


	//   ....[175]....
        /*0d10*/ 	.word	0x00019af0


	//   ....[176]....
        /*0d14*/ 	.word	0x00019b50


	//   ....[177]....
        /*0d18*/ 	.word	0x00019bb0


	//   ....[178]....
        /*0d1c*/ 	.word	0x00019c00


	//   ....[179]....
        /*0d20*/ 	.word	0x00019c50


	//   ....[180]....
        /*0d24*/ 	.word	0x00019cb0


	//   ....[181]....
        /*0d28*/ 	.word	0x00019d00


	//   ....[182]....
        /*0d2c*/ 	.word	0x00019d60


	//   ....[183]....
        /*0d30*/ 	.word	0x00019db0


	//   ....[184]....
        /*0d34*/ 	.word	0x00019e10


	//   ....[185]....
        /*0d38*/ 	.word	0x00019e80


	//   ....[186]....
        /*0d3c*/ 	.word	0x00019ef0


	//   ....[187]....
        /*0d40*/ 	.word	0x00019f60


	//   ....[188]....
        /*0d44*/ 	.word	0x00019fc0


	//   ....[189]....
        /*0d48*/ 	.word	0x0001a030


	//   ....[190]....
        /*0d4c*/ 	.word	0x0001a0a0


	//   ....[191]....
        /*0d50*/ 	.word	0x0001a110


	//   ....[192]....
        /*0d54*/ 	.word	0x0001a170


	//   ....[193]....
        /*0d58*/ 	.word	0x0001a1e0


	//   ....[194]....
        /*0d5c*/ 	.word	0x0001a250


	//   ....[195]....
        /*0d60*/ 	.word	0x0001a2c0


	//   ....[196]....
        /*0d64*/ 	.word	0x0001a320


	//   ....[197]....
        /*0d68*/ 	.word	0x0001a390


	//   ....[198]....
        /*0d6c*/ 	.word	0x0001a400


	//   ....[199]....
        /*0d70*/ 	.word	0x0001a470


	//   ....[200]....
        /*0d74*/ 	.word	0x0001a4d0


	//   ....[201]....
        /*0d78*/ 	.word	0x0001a540


	//   ....[202]....
        /*0d7c*/ 	.word	0x0001a5b0


	//   ....[203]....
        /*0d80*/ 	.word	0x0001a620


	//   ....[204]....
        /*0d84*/ 	.word	0x0001a680


	//   ....[205]....
        /*0d88*/ 	.word	0x0001a6f0


	//   ....[206]....
        /*0d8c*/ 	.word	0x0001a760


	//   ....[207]....
        /*0d90*/ 	.word	0x0001a7d0


	//   ....[208]....
        /*0d94*/ 	.word	0x0001a830


	//   ....[209]....
        /*0d98*/ 	.word	0x0001a8a0


	//   ....[210]....
        /*0d9c*/ 	.word	0x0001a910


	//   ....[211]....
        /*0da0*/ 	.word	0x0001a980


	//   ....[212]....
        /*0da4*/ 	.word	0x0001a9e0


	//   ....[213]....
        /*0da8*/ 	.word	0x0001aa50


	//   ....[214]....
        /*0dac*/ 	.word	0x0001aac0


	//   ....[215]....
        /*0db0*/ 	.word	0x0001ab30


	//   ....[216]....
        /*0db4*/ 	.word	0x0001ab90


	//   ....[217]....
        /*0db8*/ 	.word	0x0001ac00


	//   ....[218]....
        /*0dbc*/ 	.word	0x0001ac70


	//   ....[219]....
        /*0dc0*/ 	.word	0x0001ace0


	//   ....[220]....
        /*0dc4*/ 	.word	0x0001ad40


	//   ....[221]....
        /*0dc8*/ 	.word	0x0001adb0


	//   ....[222]....
        /*0dcc*/ 	.word	0x0001ae20


	//   ....[223]....
        /*0dd0*/ 	.word	0x0001ae90


	//   ....[224]....
        /*0dd4*/ 	.word	0x0001aef0


	//   ....[225]....
        /*0dd8*/ 	.word	0x0001af60


	//   ....[226]....
        /*0ddc*/ 	.word	0x0001afd0


	//   ....[227]....
        /*0de0*/ 	.word	0x0001b020


	//   ....[228]....
        /*0de4*/ 	.word	0x0001b060


	//   ....[229]....
        /*0de8*/ 	.word	0x0001b0b0


	//   ....[230]....
        /*0dec*/ 	.word	0x0001b100


	//   ....[231]....
        /*0df0*/ 	.word	0x0001b150


	//   ....[232]....
        /*0df4*/ 	.word	0x0001b1c0


	//   ....[233]....
        /*0df8*/ 	.word	0x0001b210


	//   ....[234]....
        /*0dfc*/ 	.word	0x0001b260


	//   ....[235]....
        /*0e00*/ 	.word	0x0001b2b0


	//   ....[236]....
        /*0e04*/ 	.word	0x0001b300


	//   ....[237]....
        /*0e08*/ 	.word	0x0001b350


	//   ....[238]....
        /*0e0c*/ 	.word	0x0001b3c0


	//   ....[239]....
        /*0e10*/ 	.word	0x0001b410


	//   ....[240]....
        /*0e14*/ 	.word	0x0001b480


	//   ....[241]....
        /*0e18*/ 	.word	0x0001b4e0


	//   ....[242]....
        /*0e1c*/ 	.word	0x0001b550


	//----- nvinfo : EIATTR_EXIT_INSTR_OFFSETS
	.align		4
.L_206:
        /*0e20*/ 	.byte	0x04, 0x1c
        /*0e22*/ 	.short	(.L_208 - .L_207)


	//   ....[0]....
.L_207:
        /*0e24*/ 	.word	0x000010f0


	//   ....[1]....
        /*0e28*/ 	.word	0x00019100


	//----- nvinfo : EIATTR_MAX_THREADS
	.align		4
.L_208:
        /*0e2c*/ 	.byte	0x04, 0x05
        /*0e2e*/ 	.short	(.L_210 - .L_209)
.L_209:
        /*0e30*/ 	.word	0x00000080
        /*0e34*/ 	.word	0x00000001
        /*0e38*/ 	.word	0x00000001


	//----- nvinfo : EIATTR_CRS_STACK_SIZE
	.align		4
.L_210:
        /*0e3c*/ 	.byte	0x04, 0x1e
        /*0e3e*/ 	.short	(.L_212 - .L_211)
.L_211:
        /*0e40*/ 	.word	0x00000000
.L_212:


//--------------------- .nv.info._ZN7cutlass13device_kernelIN5flash19enable_sm80_to_sm89INS1_16FlashAttnFwdSm80INS1_25CollectiveMainloopFwdSm80ILi4ELi1ELb0EN4cute5tupleIJNS5_1CILi128EEENS7_ILi80EEENS7_ILi64EEEEEELi64ENS_10bfloat16_tEfNS_4arch4Sm80ELb0ELb1ELb0ELb1ELb0ELb1ELb1ELb1EEENS1_21CollectiveEpilogueFwdINS6_IJS8_SA_S9_EEENS6_IJNS7_ILi1EEESI_SI_EEESC_SE_Li128ELb1ELb1ELb1ELb0EEENS1_36VarlenDynamicPersistentTileSchedulerILi128ELi80ELi128ELi128ELb1ELb1ELb0ELb1ELb0ELb1EEEEEEEEEvNT_6ParamsE --------------------------
	.section	.nv.info._ZN7cutlass13device_kernelIN5flash19enable_sm80_to_sm89INS1_16FlashAttnFwdSm80INS1_25CollectiveMainloopFwdSm80ILi4ELi1ELb0EN4cute5tupleIJNS5_1CILi128EEENS7_ILi80EEENS7_ILi64EEEEEELi64ENS_10bfloat16_tEfNS_4arch4Sm80ELb0ELb1ELb0ELb1ELb0ELb1ELb1ELb1EEENS1_21CollectiveEpilogueFwdINS6_IJS8_SA_S9_EEENS6_IJNS7_ILi1EEESI_SI_EEESC_SE_Li128ELb1ELb1ELb1ELb0EEENS1_36VarlenDynamicPersistentTileSchedulerILi128ELi80ELi128ELi128ELb1ELb1ELb0ELb1ELb0ELb1EEEEEEEEEvNT_6ParamsE,"",@"SHT_CUDA_INFO"
	.sectionflags	@""
	.align	4


	//----- nvinfo : EIATTR_CUDA_API_VERSION
	.align		4
        /*0000*/ 	.byte	0x04, 0x37
        /*0002*/ 	.short	(.L_214 - .L_213)
.L_213:
        /*0004*/ 	.word	0x00000082


	//----- nvinfo : EIATTR_SW2861232_WAR
	.align		4
.L_214:
        /*0008*/ 	.byte	0x01, 0x35
	.zero		2


	//----- nvinfo : EIATTR_PARAM_CBANK
	.align		4
        /*000c*/ 	.byte	0x04, 0x0a
        /*000e*/ 	.short	(.L_216 - .L_215)
	.align		4
.L_215:
        /*0010*/ 	.word	index@(.nv.constant0._ZN7cutlass13device_kernelIN5flash19enable_sm80_to_sm89INS1_16FlashAttnFwdSm80INS1_25CollectiveMainloopFwdSm80ILi4ELi1ELb0EN4cute5tupleIJNS5_1CILi128EEENS7_ILi80EEENS7_ILi64EEEEEELi64ENS_10bfloat16_tEfNS_4arch4Sm80ELb0ELb1ELb0ELb1ELb0ELb1ELb1ELb1EEENS1_21CollectiveEpilogueFwdINS6_IJS8_SA_S9_EEENS6_IJNS7_ILi1EEESI_SI_EEESC_SE_Li128ELb1ELb1ELb1ELb0EEENS1_36VarlenDynamicPersistentTileSchedulerILi128ELi80ELi128ELi128ELb1ELb1ELb0ELb1ELb0ELb1EEEEEEEEEvNT_6ParamsE)
        /*0014*/ 	.short	0x0160
        /*0016*/ 	.short	0x0438


	//----- nvinfo : EIATTR_CBANK_PARAM_SIZE
	.align		4
.L_216:
        /*0018*/ 	.byte	0x03, 0x19
        /*001a*/ 	.short	0x0438


	//----- nvinfo : EIATTR_KPARAM_INFO
	.align		4
        /*001c*/ 	.byte	0x04, 0x17
        /*001e*/ 	.short	(.L_218 - .L_217)
.L_217:
        /*0020*/ 	.word	0x00000000
        /*0024*/ 	.short	0x0000
        /*0026*/ 	.short	0x0000
        /*0028*/ 	.byte	0x00, 0xf0, 0xe1, 0x10


	//----- nvinfo : EIATTR_MAXREG_COUNT
	.align		4
.L_218:
        /*002c*/ 	.byte	0x03, 0x1b
        /*002e*/ 	.short	0x00ff


	//----- nvinfo : EIATTR_NUM_BARRIERS
	.align		4
        /*0030*/ 	.byte	0x02, 0x4c
        /*0032*/ 	.byte	0x06
	.zero		1


	//----- nvinfo : EIATTR_ANNOTATIONS
	.align		4
        /*0034*/ 	.byte	0x04, 0x55
        /*0036*/ 	.short	(.L_220 - .L_219)


	//   ....[0]....
.L_219:
        /* <DEDUP_REMOVED lines=89> */


	//----- nvinfo : EIATTR_MERCURY_ISA_VERSION
	.align		4
.L_220:
        /*05b8*/ 	.byte	0x03, 0x5f
        /*05ba*/ 	.short	0x0000


	//----- nvinfo : EIATTR_INT_WARP_WIDE_INSTR_OFFSETS
	.align		4
        /*05bc*/ 	.byte	0x04, 0x31
        /*05be*/ 	.short	(.L_222 - .L_221)


	//   ....[0]....
.L_221:
        /*05c0*/ 	.word	0x0001fd10


	//   ....[1]....
        /*05c4*/ 	.word	0x0001fd90


	//----- nvinfo : EIATTR_COOP_GROUP_MASK_REGIDS
	.align		4
.L_222:
        /*05c8*/ 	.byte	0x04, 0x29
        /*05ca*/ 	.short	(.L_224 - .L_223)


	//   ....[0]....
.L_223:
        /*05cc*/ 	.word	0xffffffff


	//   ....[1]....
        /*05d0*/ 	.word	0xffffffff


	//   ....[2]....
        /*05d4*/ 	.word	0xffffffff


	//   ....[3]....
        /*05d8*/ 	.word	0xffffffff


	//   ....[4]....
        /*05dc*/ 	.word	0xffffffff


	//   ....[5]....
        /*05e0*/ 	.word	0xffffffff


	//   ....[6]....
        /*05e4*/ 	.word	0xffffffff


	//   ....[7]....
        /*05e8*/ 	.word	0xffffffff


	//   ....[8]....
        /*05ec*/ 	.word	0xffffffff


	//   ....[9]....
        /*05f0*/ 	.word	0xffffffff


	//   ....[10]....
        /*05f4*/ 	.word	0xffffffff


	//   ....[11]....
        /*05f8*/ 	.word	0xffffffff


	//   ....[12]....
        /*05fc*/ 	.word	0xffffffff


	//   ....[13]....
        /*0600*/ 	.word	0xffffffff


	//   ....[14]....
        /*0604*/ 	.word	0xffffffff


	//   ....[15]....
        /*0608*/ 	.word	0xffffffff


	//   ....[16]....
        /*060c*/ 	.word	0xffffffff


	//   ....[17]....
        /*0610*/ 	.word	0xffffffff


	//   ....[18]....
        /*0614*/ 	.word	0xffffffff


	//   ....[19]....
        /*0618*/ 	.word	0xffffffff


	//   ....[20]....
        /*061c*/ 	.word	0xffffffff


	//   ....[21]....
        /*0620*/ 	.word	0xffffffff


	//   ....[22]....
        /*0624*/ 	.word	0xffffffff


	//   ....[23]....
        /*0628*/ 	.word	0xffffffff


	//   ....[24]....
        /*062c*/ 	.word	0xffffffff


	//   ....[25]....
        /*0630*/ 	.word	0xffffffff


	//   ....[26]....
        /*0634*/ 	.word	0xffffffff


	//   ....[27]....
        /*0638*/ 	.word	0xffffffff


	//   ....[28]....
        /*063c*/ 	.word	0xffffffff


	//   ....[29]....
        /*0640*/ 	.word	0xffffffff


	//   ....[30]....
        /*0644*/ 	.word	0xffffffff


	//   ....[31]....
        /*0648*/ 	.word	0xffffffff


	//   ....[32]....
        /*064c*/ 	.word	0xffffffff


	//   ....[33]....
        /*0650*/ 	.word	0xffffffff


	//   ....[34]....
        /*0654*/ 	.word	0xffffffff


	//   ....[35]....
        /*0658*/ 	.word	0xffffffff


	//   ....[36]....
        /*065c*/ 	.word	0xffffffff


	//   ....[37]....
        /*0660*/ 	.word	0xffffffff


	//   ....[38]....
        /*0664*/ 	.word	0xffffffff


	//   ....[39]....
        /*0668*/ 	.word	0xffffffff


	//   ....[40]....
        /*066c*/ 	.word	0xffffffff


	//   ....[41]....
        /*0670*/ 	.word	0xffffffff


	//   ....[42]....
        /*0674*/ 	.word	0xffffffff


	//   ....[43]....
        /*0678*/ 	.word	0xffffffff


	//   ....[44]....
        /*067c*/ 	.word	0xffffffff


	//   ....[45]....
        /*0680*/ 	.word	0xffffffff


	//   ....[46]....
        /*0684*/ 	.word	0xffffffff


	//   ....[47]....
        /*0688*/ 	.word	0xffffffff


	//   ....[48]....
        /*068c*/ 	.word	0xffffffff


	//   ....[49]....
        /*0690*/ 	.word	0xffffffff


	//   ....[50]....
        /*0694*/ 	.word	0xffffffff


	//   ....[51]....
        /*0698*/ 	.word	0xffffffff


	//   ....[52]....
        /*069c*/ 	.word	0xffffffff


	//   ....[53]....
        /*06a0*/ 	.word	0xffffffff


	//   ....[54]....
        /*06a4*/ 	.word	0xffffffff


	//   ....[55]....
        /*06a8*/ 	.word	0xffffffff


	//   ....[56]....
        /*06ac*/ 	.word	0xffffffff


	//   ....[57]....
        /*06b0*/ 	.word	0xffffffff


	//   ....[58]....
        /*06b4*/ 	.word	0xffffffff


	//   ....[59]....
        /*06b8*/ 	.word	0xffffffff


	//   ....[60]....
        /*06bc*/ 	.word	0xffffffff


	//   ....[61]....
        /*06c0*/ 	.word	0xffffffff


	//   ....[62]....
        /*06c4*/ 	.word	0xffffffff


	//   ....[63]....
        /*06c8*/ 	.word	0xffffffff


	//   ....[64]....
        /*06cc*/ 	.word	0xffffffff


	//   ....[65]....
        /*06d0*/ 	.word	0xffffffff


	//   ....[66]....
        /*06d4*/ 	.word	0xffffffff


	//   ....[67]....
        /*06d8*/ 	.word	0xffffffff


	//   ....[68]....
        /*06dc*/ 	.word	0xffffffff


	//   ....[69]....
        /*06e0*/ 	.word	0xffffffff


	//   ....[70]....
        /*06e4*/ 	.word	0xffffffff


	//   ....[71]....
        /*06e8*/ 	.word	0xffffffff


	//   ....[72]....
        /*06ec*/ 	.word	0xffffffff


	//   ....[73]....
        /*06f0*/ 	.word	0xffffffff


	//   ....[74]....
        /*06f4*/ 	.word	0xffffffff


	//   ....[75]....
        /*06f8*/ 	.word	0xffffffff


	//   ....[76]....
        /*06fc*/ 	.word	0xffffffff


	//   ....[77]....
        /*0700*/ 	.word	0xffffffff


	//   ....[78]....
        /*0704*/ 	.word	0xffffffff


	//   ....[79]....
        /*0708*/ 	.word	0xffffffff


	//   ....[80]....
        /*070c*/ 	.word	0xffffffff


	//   ....[81]....
        /*0710*/ 	.word	0xffffffff


	//   ....[82]....
        /*0714*/ 	.word	0xffffffff


	//   ....[83]....
        /*0718*/ 	.word	0xffffffff


	//   ....[84]....
        /*071c*/ 	.word	0xffffffff


	//   ....[85]....
        /*0720*/ 	.word	0xffffffff


	//   ....[86]....
        /*0724*/ 	.word	0xffffffff


	//   ....[87]....
        /*0728*/ 	.word	0xffffffff


	//   ....[88]....
        /*072c*/ 	.word	0xffffffff


	//   ....[89]....
        /*0730*/ 	.word	0xffffffff


	//   ....[90]....
        /*0734*/ 	.word	0xffffffff


	//   ....[91]....
        /*0738*/ 	.word	0xffffffff


	//   ....[92]....
        /*073c*/ 	.word	0xffffffff


	//   ....[93]....
        /*0740*/ 	.word	0xffffffff


	//   ....[94]....
        /*0744*/ 	.word	0xffffffff


	//   ....[95]....
        /*0748*/ 	.word	0xffffffff


	//   ....[96]....
        /*074c*/ 	.word	0xffffffff


	//   ....[97]....
        /*0750*/ 	.word	0xffffffff


	//   ....[98]....
        /*0754*/ 	.word	0xffffffff


	//   ....[99]....
        /*0758*/ 	.word	0xffffffff


	//   ....[100]....
        /*075c*/ 	.word	0xffffffff


	//   ....[101]....
        /*0760*/ 	.word	0xffffffff


	//   ....[102]....
        /*0764*/ 	.word	0xffffffff


	//   ....[103]....
        /*0768*/ 	.word	0xffffffff


	//   ....[104]....
        /*076c*/ 	.word	0xffffffff


	//   ....[105]....
        /*0770*/ 	.word	0xffffffff


	//   ....[106]....
        /*0774*/ 	.word	0xffffffff


	//   ....[107]....
        /*0778*/ 	.word	0xffffffff


	//   ....[108]....
        /*077c*/ 	.word	0xffffffff


	//   ....[109]....
        /*0780*/ 	.word	0xffffffff


	//   ....[110]....
        /*0784*/ 	.word	0xffffffff


	//   ....[111]....
        /*0788*/ 	.word	0xffffffff


	//   ....[112]....
        /*078c*/ 	.word	0xffffffff


	//   ....[113]....
        /*0790*/ 	.word	0xffffffff


	//   ....[114]....
        /*0794*/ 	.word	0xffffffff


	//   ....[115]....
        /*0798*/ 	.word	0xffffffff


	//   ....[116]....
        /*079c*/ 	.word	0xffffffff


	//   ....[117]....
        /*07a0*/ 	.word	0xffffffff


	//   ....[118]....
        /*07a4*/ 	.word	0xffffffff


	//   ....[119]....
        /*07a8*/ 	.word	0xffffffff


	//   ....[120]....
        /*07ac*/ 	.word	0xffffffff


	//   ....[121]....
        /*07b0*/ 	.word	0xffffffff


	//   ....[122]....
        /*07b4*/ 	.word	0xffffffff


	//   ....[123]....
        /*07b8*/ 	.word	0xffffffff


	//   ....[124]....
        /*07bc*/ 	.word	0xffffffff


	//   ....[125]....
        /*07c0*/ 	.word	0xffffffff


	//   ....[126]....
        /*07c4*/ 	.word	0xffffffff


	//   ....[127]....
        /*07c8*/ 	.word	0xffffffff


	//   ....[128]....
        /*07cc*/ 	.word	0xffffffff


	//   ....[129]....
        /*07d0*/ 	.word	0xffffffff


	//   ....[130]....
        /*07d4*/ 	.word	0xffffffff


	//   ....[131]....
        /*07d8*/ 	.word	0xffffffff


	//   ....[132]....
        /*07dc*/ 	.word	0xffffffff


	//   ....[133]....
        /*07e0*/ 	.word	0xffffffff


	//   ....[134]....
        /*07e4*/ 	.word	0xffffffff


	//   ....[135]....
        /*07e8*/ 	.word	0xffffffff


	//   ....[136]....
        /*07ec*/ 	.word	0xffffffff


	//   ....[137]....
        /*07f0*/ 	.word	0xffffffff


	//   ....[138]....
        /*07f4*/ 	.word	0xffffffff


	//   ....[139]....
        /*07f8*/ 	.word	0xffffffff


	//   ....[140]....
        /*07fc*/ 	.word	0xffffffff


	//   ....[141]....
        /*0800*/ 	.word	0xffffffff


	//   ....[142]....
        /*0804*/ 	.word	0xffffffff


	//   ....[143]....
        /*0808*/ 	.word	0xffffffff


	//   ....[144]....
        /*080c*/ 	.word	0xffffffff


	//   ....[145]....
        /*0810*/ 	.word	0xffffffff


	//   ....[146]....
        /*0814*/ 	.word	0xffffffff


	//   ....[147]....
        /*0818*/ 	.word	0xffffffff


	//   ....[148]....
        /*081c*/ 	.word	0xffffffff


	//   ....[149]....
        /*0820*/ 	.word	0xffffffff


	//   ....[150]....
        /*0824*/ 	.word	0xffffffff


	//   ....[151]....
        /*0828*/ 	.word	0xffffffff


	//   ....[152]....
        /*082c*/ 	.word	0xffffffff


	//   ....[153]....
        /*0830*/ 	.word	0xffffffff


	//   ....[154]....
        /*0834*/ 	.word	0xffffffff


	//   ....[155]....
        /*0838*/ 	.word	0xffffffff


	//   ....[156]....
        /*083c*/ 	.word	0xffffffff


	//   ....[157]....
        /*0840*/ 	.word	0xffffffff


	//   ....[158]....
        /*0844*/ 	.word	0xffffffff


	//   ....[159]....
        /*0848*/ 	.word	0xffffffff


	//   ....[160]....
        /*084c*/ 	.word	0xffffffff


	//   ....[161]....
        /*0850*/ 	.word	0xffffffff


	//   ....[162]....
        /*0854*/ 	.word	0xffffffff


	//   ....[163]....
        /*0858*/ 	.word	0xffffffff


	//   ....[164]....
        /*085c*/ 	.word	0xffffffff


	//   ....[165]....
        /*0860*/ 	.word	0xffffffff


	//   ....[166]....
        /*0864*/ 	.word	0xffffffff


	//   ....[167]....
        /*0868*/ 	.word	0xffffffff


	//   ....[168]....
        /*086c*/ 	.word	0xffffffff


	//   ....[169]....
        /*0870*/ 	.word	0xffffffff


	//   ....[170]....
        /*0874*/ 	.word	0xffffffff


	//   ....[171]....
        /*0878*/ 	.word	0xffffffff


	//   ....[172]....
        /*087c*/ 	.word	0xffffffff


	//   ....[173]....
        /*0880*/ 	.word	0xffffffff


	//   ....[174]....
        /*0884*/ 	.word	0xffffffff


	//   ....[175]....
        /*0888*/ 	.word	0xffffffff


	//   ....[176]....
        /*088c*/ 	.word	0xffffffff


	//   ....[177]....
        /*0890*/ 	.word	0xffffffff


	//   ....[178]....
        /*0894*/ 	.word	0xffffffff


	//   ....[179]....
        /*0898*/ 	.word	0xffffffff


	//   ....[180]....
        /*089c*/ 	.word	0xffffffff


	//   ....[181]....
        /*08a0*/ 	.word	0xffffffff


	//   ....[182]....
        /*08a4*/ 	.word	0xffffffff


	//   ....[183]....
        /*08a8*/ 	.word	0xffffffff


	//   ....[184]....
        /*08ac*/ 	.word	0xffffffff


	//   ....[185]....
        /*08b0*/ 	.word	0xffffffff


	//   ....[186]....
        /*08b4*/ 	.word	0xffffffff


	//   ....[187]....
        /*08b8*/ 	.word	0xffffffff


	//   ....[188]....
        /*08bc*/ 	.word	0xffffffff


	//   ....[189]....
        /*08c0*/ 	.word	0xffffffff


	//   ....[190]....
        /*08c4*/ 	.word	0xffffffff


	//   ....[191]....
        /*08c8*/ 	.word	0xffffffff


	//   ....[192]....
        /*08cc*/ 	.word	0xffffffff


	//   ....[193]....
        /*08d0*/ 	.word	0xffffffff


	//   ....[194]....
        /*08d4*/ 	.word	0xffffffff


	//   ....[195]....
        /*08d8*/ 	.word	0xffffffff


	//   ....[196]....
        /*08dc*/ 	.word	0xffffffff


	//   ....[197]....
        /*08e0*/ 	.word	0xffffffff


	//   ....[198]....
        /*08e4*/ 	.word	0xffffffff


	//   ....[199]....
        /*08e8*/ 	.word	0xffffffff


	//   ....[200]....
        /*08ec*/ 	.word	0xffffffff


	//   ....[201]....
        /*08f0*/ 	.word	0xffffffff


	//   ....[202]....
        /*08f4*/ 	.word	0xffffffff


	//   ....[203]....
        /*08f8*/ 	.word	0xffffffff


	//   ....[204]....
        /*08fc*/ 	.word	0xffffffff


	//   ....[205]....
        /*0900*/ 	.word	0xffffffff


	//   ....[206]....
        /*0904*/ 	.word	0xffffffff


	//   ....[207]....
        /*0908*/ 	.word	0xffffffff


	//   ....[208]....
        /*090c*/ 	.word	0xffffffff


	//   ....[209]....
        /*0910*/ 	.word	0xffffffff


	//   ....[210]....
        /*0914*/ 	.word	0xffffffff


	//   ....[211]....
        /*0918*/ 	.word	0xffffffff


	//   ....[212]....
        /*091c*/ 	.word	0xffffffff


	//   ....[213]....
        /*0920*/ 	.word	0xffffffff


	//   ....[214]....
        /*0924*/ 	.word	0xffffffff


	//   ....[215]....
        /*0928*/ 	.word	0xffffffff


	//   ....[216]....
        /*092c*/ 	.word	0xffffffff


	//   ....[217]....
        /*0930*/ 	.word	0xffffffff


	//   ....[218]....
        /*0934*/ 	.word	0xffffffff


	//   ....[219]....
        /*0938*/ 	.word	0xffffffff


	//   ....[220]....
        /*093c*/ 	.word	0xffffffff


	//   ....[221]....
        /*0940*/ 	.word	0xffffffff


	//   ....[222]....
        /*0944*/ 	.word	0xffffffff


	//   ....[223]....
        /*0948*/ 	.word	0xffffffff


	//   ....[224]....
        /*094c*/ 	.word	0xffffffff


	//   ....[225]....
        /*0950*/ 	.word	0xffffffff


	//   ....[226]....
        /*0954*/ 	.word	0xffffffff


	//   ....[227]....
        /*0958*/ 	.word	0xffffffff


	//   ....[228]....
        /*095c*/ 	.word	0xffffffff


	//   ....[229]....
        /*0960*/ 	.word	0xffffffff


	//   ....[230]....
        /*0964*/ 	.word	0xffffffff


	//   ....[231]....
        /*0968*/ 	.word	0xffffffff


	//   ....[232]....
        /*096c*/ 	.word	0xffffffff


	//   ....[233]....
        /*0970*/ 	.word	0xffffffff


	//   ....[234]....
        /*0974*/ 	.word	0xffffffff


	//   ....[235]....
        /*0978*/ 	.word	0xffffffff


	//   ....[236]....
        /*097c*/ 	.word	0xffffffff


	//   ....[237]....
        /*0980*/ 	.word	0xffffffff


	//   ....[238]....
        /*0984*/ 	.word	0xffffffff


	//   ....[239]....
        /*0988*/ 	.word	0xffffffff


	//   ....[240]....
        /*098c*/ 	.word	0xffffffff


	//   ....[241]....
        /*0990*/ 	.word	0xffffffff


	//   ....[242]....
        /*0994*/ 	.word	0xffffffff


	//   ....[243]....
        /*0998*/ 	.word	0xffffffff


	//   ....[244]....
        /*099c*/ 	.word	0xffffffff


	//   ....[245]....
        /*09a0*/ 	.word	0xffffffff


	//   ....[246]....
        /*09a4*/ 	.word	0xffffffff


	//   ....[247]....
        /*09a8*/ 	.word	0xffffffff


	//   ....[248]....
        /*09ac*/ 	.word	0xffffffff


	//   ....[249]....
        /*09b0*/ 	.word	0xffffffff


	//   ....[250]....
        /*09b4*/ 	.word	0xffffffff


	//   ....[251]....
        /*09b8*/ 	.word	0xffffffff


	//   ....[252]....
        /*09bc*/ 	.word	0xffffffff


	//   ....[253]....
        /*09c0*/ 	.word	0xffffffff


	//   ....[254]....
        /*09c4*/ 	.word	0xffffffff


	//   ....[255]....
        /*09c8*/ 	.word	0xffffffff


	//   ....[0]....
        /*09cc*/ 	.word	0xffffffff


	//   ....[1]....
        /*09d0*/ 	.word	0xffffffff


	//   ....[2]....
        /*09d4*/ 	.word	0xffffffff


	//   ....[3]....
        /*09d8*/ 	.word	0xffffffff


	//   ....[4]....
        /*09dc*/ 	.word	0xffffffff


	//   ....[5]....
        /*09e0*/ 	.word	0xffffffff


	//   ....[6]....
        /*09e4*/ 	.word	0xffffffff


	//   ....[7]....
        /*09e8*/ 	.word	0xffffffff


	//   ....[8]....
        /*09ec*/ 	.word	0xffffffff


	//   ....[9]....
        /*09f0*/ 	.word	0xffffffff


	//   ....[10]....
        /*09f4*/ 	.word	0xffffffff


	//   ....[11]....
        /*09f8*/ 	.word	0xffffffff


	//   ....[12]....
        /*09fc*/ 	.word	0xffffffff


	//   ....[13]....
        /*0a00*/ 	.word	0xffffffff


	//   ....[14]....
        /*0a04*/ 	.word	0xffffffff


	//   ....[15]....
        /*0a08*/ 	.word	0xffffffff


	//   ....[16]....
        /*0a0c*/ 	.word	0xffffffff


	//   ....[17]....
        /*0a10*/ 	.word	0xffffffff


	//   ....[18]....
        /*0a14*/ 	.word	0xffffffff


	//----- nvinfo : EIATTR_COOP_GROUP_INSTR_OFFSETS
	.align		4
.L_224:
        /*0a18*/ 	.byte	0x04, 0x28
        /*0a1a*/ 	.short	(.L_226 - .L_225)


	//   ....[0]....
.L_225:
        /*0a1c*/ 	.word	0x00000050


	//   ....[1]....
        /*0a20*/ 	.word	0x00000200


	//   ....[2]....
        /*0a24*/ 	.word	0x00000230


	//   ....[3]....
        /*0a28*/ 	.word	0x00000260


	//   ....[4]....
        /*0a2c*/ 	.word	0x00000290


	//   ....[5]....
        /*0a30*/ 	.word	0x000002c0


	//   ....[6]....
        /*0a34*/ 	.word	0x000002f0


	//   ....[7]....
        /*0a38*/ 	.word	0x00000450


	//   ....[8]....
        /*0a3c*/ 	.word	0x00000490


	//   ....[9]....
        /*0a40*/ 	.word	0x000004c0


	//   ....[10]....
        /*0a44*/ 	.word	0x000004f0


	//   ....[11]....
        /*0a48*/ 	.word	0x00000520


	//   ....[12]....
        /*0a4c*/ 	.word	0x00000550


	//   ....[13]....
        /*0a50*/ 	.word	0x000005e0


	//   ....[14]....
        /*0a54*/ 	.word	0x00000630


	//   ....[15]....
        /*0a58*/ 	.word	0x00000650


	//   ....[16]....
        /*0a5c*/ 	.word	0x000006b0


	//   ....[17]....
        /*0a60*/ 	.word	0x00008910


	//   ....[18]....
        /*0a64*/ 	.word	0x00008930


	//   ....[19]....
        /*0a68*/ 	.word	0x00008a10


	//   ....[20]....
        /*0a6c*/ 	.word	0x00008a20


	//   ....[21]....
        /*0a70*/ 	.word	0x00008af0


	//   ....[22]....
        /*0a74*/ 	.word	0x00008b10


	//   ....[23]....
        /*0a78*/ 	.word	0x00008be0


	//   ....[24]....
        /*0a7c*/ 	.word	0x00008bf0


	//   ....[25]....
        /*0a80*/ 	.word	0x00008cc0


	//   ....[26]....
        /*0a84*/ 	.word	0x00008ce0


	//   ....[27]....
        /*0a88*/ 	.word	0x00008db0


	//   ....[28]....
        /*0a8c*/ 	.word	0x00008dc0


	//   ....[29]....
        /*0a90*/ 	.word	0x00008e90


	//   ....[30]....
        /*0a94*/ 	.word	0x00008eb0


	//   ....[31]....
        /*0a98*/ 	.word	0x00008f80


	//   ....[32]....
        /*0a9c*/ 	.word	0x00008f90


	//   ....[33]....
        /*0aa0*/ 	.word	0x00009670


	//   ....[34]....
        /*0aa4*/ 	.word	0x000096d0


	//   ....[35]....
        /*0aa8*/ 	.word	0x00009730


	//   ....[36]....
        /*0aac*/ 	.word	0x00009760


	//   ....[37]....
        /*0ab0*/ 	.word	0x00009910


	//   ....[38]....
        /*0ab4*/ 	.word	0x00009950


	//   ....[39]....
        /*0ab8*/ 	.word	0x000099a0


	//   ....[40]....
        /*0abc*/ 	.word	0x000099e0


	//   ....[41]....
        /*0ac0*/ 	.word	0x00009bf0


	//   ....[42]....
        /*0ac4*/ 	.word	0x00009c30


	//   ....[43]....
        /*0ac8*/ 	.word	0x00009c80


	//   ....[44]....
        /*0acc*/ 	.word	0x00009cc0


	//   ....[45]....
        /*0ad0*/ 	.word	0x00009ef0


	//   ....[46]....
        /*0ad4*/ 	.word	0x00009f30


	//   ....[47]....
        /*0ad8*/ 	.word	0x00009f80


	//   ....[48]....
        /*0adc*/ 	.word	0x00009fc0


	//   ....[49]....
        /*0ae0*/ 	.word	0x0000bd20


	//   ....[50]....
        /*0ae4*/ 	.word	0x0000bd70


	//   ....[51]....
        /*0ae8*/ 	.word	0x0000bd90


	//   ....[52]....
        /*0aec*/ 	.word	0x0000bdb0


	//   ....[53]....
        /*0af0*/ 	.word	0x0000be90


	//   ....[54]....
        /*0af4*/ 	.word	0x0000bea0


	//   ....[55]....
        /*0af8*/ 	.word	0x0000beb0


	//   ....[56]....
        /*0afc*/ 	.word	0x0000bec0


	//   ....[57]....
        /*0b00*/ 	.word	0x0000c0d0


	//   ....[58]....
        /*0b04*/ 	.word	0x0000c110


	//   ....[59]....
        /*0b08*/ 	.word	0x0000c130


	//   ....[60]....
        /*0b0c*/ 	.word	0x0000c140


	//   ....[61]....
        /*0b10*/ 	.word	0x0000c280


	//   ....[62]....
        /*0b14*/ 	.word	0x0000c320


	//   ....[63]....
        /*0b18*/ 	.word	0x0000c340


	//   ....[64]....
        /*0b1c*/ 	.word	0x0000c350


	//   ....[65]....
        /*0b20*/ 	.word	0x0000ecf0


	//   ....[66]....
        /*0b24*/ 	.word	0x0000eed0


	//   ....[67]....
        /*0b28*/ 	.word	0x0000f070


	//   ....[68]....
        /*0b2c*/ 	.word	0x0000fc70


	//   ....[69]....
        /*0b30*/ 	.word	0x00010650


	//   ....[70]....
        /*0b34*/ 	.word	0x00010700


	//   ....[71]....
        /*0b38*/ 	.word	0x00010af0


	//   ....[72]....
        /*0b3c*/ 	.word	0x00010b10


	//   ....[73]....
        /*0b40*/ 	.word	0x000111f0


	//   ....[74]....
        /*0b44*/ 	.word	0x00011250


	//   ....[75]....
        /*0b48*/ 	.word	0x00011360


	//   ....[76]....
        /*0b4c*/ 	.word	0x00011450


	//   ....[77]....
        /*0b50*/ 	.word	0x000135b0


	//   ....[78]....
        /*0b54*/ 	.word	0x000137d0


	//   ....[79]....
        /*0b58*/ 	.word	0x00013990


	//   ....[80]....
        /*0b5c*/ 	.word	0x000143b0


	//   ....[81]....
        /*0b60*/ 	.word	0x00014f30


	//   ....[82]....
        /*0b64*/ 	.word	0x00015140


	//   ....[83]....
        /*0b68*/ 	.word	0x00015350


	//   ....[84]....
        /*0b6c*/ 	.word	0x00015490


	//   ....[85]....
        /*0b70*/ 	.word	0x000154f0


	//   ....[86]....
        /*0b74*/ 	.word	0x000155c0


	//   ....[87]....
        /*0b78*/ 	.word	0x00015980


	//   ....[88]....
        /*0b7c*/ 	.word	0x00015ae0


	//   ....[89]....
        /*0b80*/ 	.word	0x000186a0


	//   ....[90]....
        /*0b84*/ 	.word	0x00018740


	//   ....[91]....
        /*0b88*/ 	.word	0x000187e0


	//   ....[92]....
        /*0b8c*/ 	.word	0x00018810


	//   ....[93]....
        /*0b90*/ 	.word	0x00018840


	//   ....[94]....
        /*0b94*/ 	.word	0x000188c0


	//   ....[95]....
        /*0b98*/ 	.word	0x000189c0


	//   ....[96]....
        /*0b9c*/ 	.word	0x00018db0


	//   ....[97]....
        /*0ba0*/ 	.word	0x0001b500


	//   ....[98]....
        /*0ba4*/ 	.word	0x0001b7a0


	//   ....[99]....
        /*0ba8*/ 	.word	0x0001b960


	//   ....[100]....
        /*0bac*/ 	.word	0x0001c380


	//   ....[101]....
        /*0bb0*/ 	.word	0x0001cee0


	//   ....[102]....
        /*0bb4*/ 	.word	0x0001d290


	//   ....[103]....
        /*0bb8*/ 	.word	0x0001d2e0


	//   ....[104]....
        /*0bbc*/ 	.word	0x0001d3d0


	//   ....[105]....
        /*0bc0*/ 	.word	0x0001d490


	//   ....[106]....
        /*0bc4*/ 	.word	0x0001d5a0


	//   ....[107]....
        /*0bc8*/ 	.word	0x0001d960


	//   ....[108]....
        /*0bcc*/ 	.word	0x0001da40


	//   ....[109]....
        /*0bd0*/ 	.word	0x0001f500


	//   ....[110]....
        /*0bd4*/ 	.word	0x0001f570


	//   ....[111]....
        /*0bd8*/ 	.word	0x0001f580


	//   ....[112]....
        /*0bdc*/ 	.word	0x0001f590


	//   ....[113]....
        /*0be0*/ 	.word	0x0001f5c0


	//   ....[114]....
        /*0be4*/ 	.word	0x0001f5e0


	//   ....[115]....
        /*0be8*/ 	.word	0x0001f5f0


	//   ....[116]....
        /*0bec*/ 	.word	0x0001f600


	//   ....[117]....
        /*0bf0*/ 	.word	0x00020a60


	//   ....[118]....
        /*0bf4*/ 	.word	0x00020a80


	//   ....[119]....
        /*0bf8*/ 	.word	0x00020a90


	//   ....[120]....
        /*0bfc*/ 	.word	0x00020aa0


	//   ....[121]....
        /*0c00*/ 	.word	0x00020ab0


	//   ....[122]....
        /*0c04*/ 	.word	0x00020ac0


	//   ....[123]....
        /*0c08*/ 	.word	0x00020ae0


	//   ....[124]....
        /*0c0c*/ 	.word	0x00020b50


	//   ....[125]....
        /*0c10*/ 	.word	0x00020ed0


	//   ....[126]....
        /*0c14*/ 	.word	0x00020ef0


	//   ....[127]....
        /*0c18*/ 	.word	0x00020f60


	//   ....[128]....
        /*0c1c*/ 	.word	0x00020f70


	//   ....[129]....
        /*0c20*/ 	.word	0x00020fe0


	//   ....[130]....
        /*0c24*/ 	.word	0x00021000


	//   ....[131]....
        /*0c28*/ 	.word	0x00021070


	//   ....[132]....
        /*0c2c*/ 	.word	0x00021080


	//   ....[133]....
        /*0c30*/ 	.word	0x000210f0


	//   ....[134]....
        /*0c34*/ 	.word	0x00021110


	//   ....[135]....
        /*0c38*/ 	.word	0x00021180


	//   ....[136]....
        /*0c3c*/ 	.word	0x00021190


	//   ....[137]....
        /*0c40*/ 	.word	0x00021200


	//   ....[138]....
        /*0c44*/ 	.word	0x00021220


	//   ....[139]....
        /*0c48*/ 	.word	0x00021290


	//   ....[140]....
        /*0c4c*/ 	.word	0x000212a0


	//   ....[141]....
        /*0c50*/ 	.word	0x00021530


	//   ....[142]....
        /*0c54*/ 	.word	0x00021550


	//   ....[143]....
        /*0c58*/ 	.word	0x000218a0


	//   ....[144]....
        /*0c5c*/ 	.word	0x000218b0


	//   ....[145]....
        /*0c60*/ 	.word	0x00021b10


	//   ....[146]....
        /*0c64*/ 	.word	0x00021b30


	//   ....[147]....
        /*0c68*/ 	.word	0x00021db0


	//   ....[148]....
        /*0c6c*/ 	.word	0x00021dc0


	//   ....[149]....
        /*0c70*/ 	.word	0x00022780


	//   ....[150]....
        /*0c74*/ 	.word	0x000227a0


	//   ....[151]....
        /*0c78*/ 	.word	0x00022810


	//   ....[152]....
        /*0c7c*/ 	.word	0x00022820


	//   ....[153]....
        /*0c80*/ 	.word	0x00022890


	//   ....[154]....
        /*0c84*/ 	.word	0x000228b0


	//   ....[155]....
        /*0c88*/ 	.word	0x00022920


	//   ....[156]....
        /*0c8c*/ 	.word	0x00022930


	//   ....[157]....
        /*0c90*/ 	.word	0x000229a0


	//   ....[158]....
        /*0c94*/ 	.word	0x000229c0


	//   ....[159]....
        /*0c98*/ 	.word	0x00022a30


	//   ....[160]....
        /*0c9c*/ 	.word	0x00022a40


	//   ....[161]....
        /*0ca0*/ 	.word	0x00022ab0


	//   ....[162]....
        /*0ca4*/ 	.word	0x00022ad0


	//   ....[163]....
        /*0ca8*/ 	.word	0x00022b40


	//   ....[164]....
        /*0cac*/ 	.word	0x00022b50


	//   ....[165]....
        /*0cb0*/ 	.word	0x00022c90


	//   ....[166]....
        /*0cb4*/ 	.word	0x00022cb0


	//   ....[167]....
        /*0cb8*/ 	.word	0x00022de0


	//   ....[168]....
        /*0cbc*/ 	.word	0x00022e20


	//   ....[169]....
        /*0cc0*/ 	.word	0x00022e50


	//   ....[170]....
        /*0cc4*/ 	.word	0x00022e80


	//   ....[171]....
        /*0cc8*/ 	.word	0x00022eb0


	//   ....[172]....
        /*0ccc*/ 	.word	0x00022ee0


	//   ....[173]....
        /*0cd0*/ 	.word	0x00023040


	//   ....[174]....
        /*0cd4*/ 	.word	0x00023080


	//   ....[175]....
        /*0cd8*/ 	.word	0x000230b0


	//   ....[176]....
        /*0cdc*/ 	.word	0x000230e0


	//   ....[177]....
        /*0ce0*/ 	.word	0x00023110


	//   ....[178]....
        /*0ce4*/ 	.word	0x00023140


	//   ....[179]....
        /*0ce8*/ 	.word	0x000231d0


	//   ....[180]....
        /*0cec*/ 	.word	0x00023230


	//   ....[181]....
        /*0cf0*/ 	.word	0x00023240


	//   ....[182]....
        /*0cf4*/ 	.word	0x000232a0


	//   ....[183]....
        /*0cf8*/ 	.word	0x00023d00


	//   ....[184]....
        /*0cfc*/ 	.word	0x00023d60


	//   ....[185]....
        /*0d00*/ 	.word	0x00023db0


	//   ....[186]....
        /*0d04*/ 	.word	0x00023e00


	//   ....[187]....
        /*0d08*/ 	.word	0x00023e50


	//   ....[188]....
        /*0d0c*/ 	.word	0x00023ec0


	//   ....[189]....
        /*0d10*/ 	.word	0x00023f10


	//   ....[190]....
        /*0d14*/ 	.word	0x00023f80


	//   ....[191]....
        /*0d18*/ 	.word	0x00023ff0


	//   ....[192]....
        /*0d1c*/ 	.word	0x00024050


	//   ....[193]....
        /*0d20*/ 	.word	0x000240c0


	//   ....[194]....
        /*0d24*/ 	.word	0x00024130


	//   ....[195]....
        /*0d28*/ 	.word	0x000241a0


	//   ....[196]....
        /*0d2c*/ 	.word	0x00024200


	//   ....[197]....
        /*0d30*/ 	.word	0x00024270


	//   ....[198]....
        /*0d34*/ 	.word	0x000242e0


	//   ....[199]....
        /*0d38*/ 	.word	0x00024350


	//   ....[200]....
        /*0d3c*/ 	.word	0x000243b0


	//   ....[201]....
        /*0d40*/ 	.word	0x00024420


	//   ....[202]....
        /*0d44*/ 	.word	0x00024490


	//   ....[203]....
        /*0d48*/ 	.word	0x00024500


	//   ....[204]....
        /*0d4c*/ 	.word	0x00024560


	//   ....[205]....
        /*0d50*/ 	.word	0x000245d0


	//   ....[206]....
        /*0d54*/ 	.word	0x00024640


	//   ....[207]....
        /*0d58*/ 	.word	0x000246b0


	//   ....[208]....
        /*0d5c*/ 	.word	0x00024710


	//   ....[209]....
        /*0d60*/ 	.word	0x00024770


	//   ....[210]....
        /*0d64*/ 	.word	0x000247d0


	//   ....[211]....
        /*0d68*/ 	.word	0x00024820


	//   ....[212]....
        /*0d6c*/ 	.word	0x00024880


	//   ....[213]....
        /*0d70*/ 	.word	0x000248d0


	//   ....[214]....
        /*0d74*/ 	.word	0x00024930


	//   ....[215]....
        /*0d78*/ 	.word	0x00024980


	//   ....[216]....
        /*0d7c*/ 	.word	0x000249e0


	//   ....[217]....
        /*0d80*/ 	.word	0x00024a50


	//   ....[218]....
        /*0d84*/ 	.word	0x00024ac0


	//   ....[219]....
        /*0d88*/ 	.word	0x00024b30


	//   ....[220]....
        /*0d8c*/ 	.word	0x00024b90


	//   ....[221]....
        /*0d90*/ 	.word	0x00024c00


	//   ....[222]....
        /*0d94*/ 	.word	0x00024c70


	//   ....[223]....
        /*0d98*/ 	.word	0x00024ce0


	//   ....[224]....
        /*0d9c*/ 	.word	0x00024d40


	//   ....[225]....
        /*0da0*/ 	.word	0x00024db0


	//   ....[226]....
        /*0da4*/ 	.word	0x00024e20


	//   ....[227]....
        /*0da8*/ 	.word	0x00024e90


	//   ....[228]....
        /*0dac*/ 	.word	0x00024ef0


	//   ....[229]....
        /*0db0*/ 	.word	0x00024f60


	//   ....[230]....
        /*0db4*/ 	.word	0x00024fd0


	//   ....[231]....
        /*0db8*/ 	.word	0x00025040


	//   ....[232]....
        /*0dbc*/ 	.word	0x000250a0


	//   ....[233]....
        /*0dc0*/ 	.word	0x00025110


	//   ....[234]....
        /*0dc4*/ 	.word	0x00025180


	//   ....[235]....
        /*0dc8*/ 	.word	0x000251f0


	//   ....[236]....
        /*0dcc*/ 	.word	0x00025250


	//   ....[237]....
        /*0dd0*/ 	.word	0x000252c0


	//   ....[238]....
        /*0dd4*/ 	.word	0x00025330


	//   ....[239]....
        /*0dd8*/ 	.word	0x000253a0


	//   ....[240]....
        /*0ddc*/ 	.word	0x00025400


	//   ....[241]....
        /*0de0*/ 	.word	0x00025470


	//   ....[242]....
        /*0de4*/ 	.word	0x000254e0


	//   ....[243]....
        /*0de8*/ 	.word	0x00025550


	//   ....[244]....
        /*0dec*/ 	.word	0x000255b0


	//   ....[245]....
        /*0df0*/ 	.word	0x00025620


	//   ....[246]....
        /*0df4*/ 	.word	0x00025690


	//   ....[247]....
        /*0df8*/ 	.word	0x00025700


	//   ....[248]....
        /*0dfc*/ 	.word	0x00025760


	//   ....[249]....
        /*0e00*/ 	.word	0x000257d0


	//   ....[250]....
        /*0e04*/ 	.word	0x00025840


	//   ....[251]....
        /*0e08*/ 	.word	0x000258b0


	//   ....[252]....
        /*0e0c*/ 	.word	0x00025910


	//   ....[253]....
        /*0e10*/ 	.word	0x00025980


	//   ....[254]....
        /*0e14*/ 	.word	0x000259f0


	//   ....[255]....
        /*0e18*/ 	.word	0x00025a60


	//   ....[0]....
        /*0e1c*/ 	.word	0x00025ac0


	//   ....[1]....
        /*0e20*/ 	.word	0x00025b30


	//   ....[2]....
        /*0e24*/ 	.word	0x00025ba0


	//   ....[3]....
        /*0e28*/ 	.word	0x00025bf0


	//   ....[4]....
        /*0e2c*/ 	.word	0x00025c30


	//   ....[5]....
        /*0e30*/ 	.word	0x00025c80


	//   ....[6]....
        /*0e34*/ 	.word	0x00025cd0


	//   ....[7]....
        /*0e38*/ 	.word	0x00025d20


	//   ....[8]....
        /*0e3c*/ 	.word	0x00025d90


	//   ....[9]....
        /*0e40*/ 	.word	0x00025de0


	//   ....[10]....
        /*0e44*/ 	.word	0x00025e30


	//   ....[11]....
        /*0e48*/ 	.word	0x00025e80


	//   ....[12]....
        /*0e4c*/ 	.word	0x00025ed0


	//   ....[13]....
        /*0e50*/ 	.word	0x00025f20


	//   ....[14]....
        /*0e54*/ 	.word	0x00025f90


	//   ....[15]....
        /*0e58*/ 	.word	0x00025fe0


	//   ....[16]....
        /*0e5c*/ 	.word	0x00026050


	//   ....[17]....
        /*0e60*/ 	.word	0x000260b0


	//   ....[18]....
        /*0e64*/ 	.word	0x00026120


	//----- nvinfo : EIATTR_EXIT_INSTR_OFFSETS
	.align		4
.L_226:
        /*0e68*/ 	.byte	0x04, 0x1c
        /*0e6a*/ 	.short	(.L_228 - .L_227)


	//   ....[0]....
.L_227:
        /*0e6c*/ 	.word	0x000010d0


	//   ....[1]....
        /*0e70*/ 	.word	0x00023cc0


	//----- nvinfo : EIATTR_MAX_THREADS
	.align		4
.L_228:
        /*0e74*/ 	.byte	0x04, 0x05
        /*0e76*/ 	.short	(.L_230 - .L_229)
.L_229:
        /*0e78*/ 	.word	0x00000080
        /*0e7c*/ 	.word	0x00000001
        /*0e80*/ 	.word	0x00000001


	//----- nvinfo : EIATTR_CRS_STACK_SIZE
	.align		4
.L_230:
        /*0e84*/ 	.byte	0x04, 0x1e
        /*0e86*/ 	.short	(.L_232 - .L_231)
.L_231:
        /*0e88*/ 	.word	0x00000000
.L_232:


//--------------------- .nv.info._ZN7cutlass13device_kernelIN5flash19enable_sm80_to_sm89INS1_16FlashAttnFwdSm80INS1_25CollectiveMainloopFwdSm80ILi4ELi1ELb0EN4cute5tupleIJNS5_1CILi128EEENS7_ILi112EEENS7_ILi64EEEEEELi64ENS_10bfloat16_tEfNS_4arch4Sm80ELb1ELb0ELb0ELb0ELb0ELb0ELb1ELb1EEENS1_21CollectiveEpilogueFwdINS6_IJS8_SA_S9_EEENS6_IJNS7_ILi1EEESI_SI_EEESC_SE_Li128ELb0ELb1ELb1ELb0EEENS1_30DynamicPersistentTileSchedulerILi128ELi128ELb1ELb1ELb0EEEEEEEEEvNT_6ParamsE --------------------------
	.section	.nv.info._ZN7cutlass13device_kernelIN5flash19enable_sm80_to_sm89INS1_16FlashAttnFwdSm80INS1_25CollectiveMainloopFwdSm80ILi4ELi1ELb0EN4cute5tupleIJNS5_1CILi128EEENS7_ILi112EEENS7_ILi64EEEEEELi64ENS_10bfloat16_tEfNS_4arch4Sm80ELb1ELb0ELb0ELb0ELb0ELb0ELb1ELb1EEENS1_21CollectiveEpilogueFwdINS6_IJS8_SA_S9_EEENS6_IJNS7_ILi1EEESI_SI_EEESC_SE_Li128ELb0ELb1ELb1ELb0EEENS1_30DynamicPersistentTileSchedulerILi128ELi128ELb1ELb1ELb0EEEEEEEEEvNT_6ParamsE,"",@"SHT_CUDA_INFO"
	.sectionflags	@""
	.align	4


	//----- nvinfo : EIATTR_CUDA_API_VERSION
	.align		4
        /*0000*/ 	.byte	0x04, 0x37
        /*0002*/ 	.short	(.L_234 - .L_233)
.L_233:
        /*0004*/ 	.word	0x00000082


	//----- nvinfo : EIATTR_SW2861232_WAR
	.align		4
.L_234:
        /*0008*/ 	.byte	0x01, 0x35
	.zero		2


	//----- nvinfo : EIATTR_PARAM_CBANK
	.align		4
        /*000c*/ 	.byte	0x04, 0x0a
        /*000e*/ 	.short	(.L_236 - .L_235)
	.align		4
.L_235:
        /*0010*/ 	.word	index@(.nv.constant0._ZN7cutlass13device_kernelIN5flash19enable_sm80_to_sm89INS1_16FlashAttnFwdSm80INS1_25CollectiveMainloopFwdSm80ILi4ELi1ELb0EN4cute5tupleIJNS5_1CILi128EEENS7_ILi112EEENS7_ILi64EEEEEELi64ENS_10bfloat16_tEfNS_4arch4Sm80ELb1ELb0ELb0ELb0ELb0ELb0ELb1ELb1EEENS1_21CollectiveEpilogueFwdINS6_IJS8_SA_S9_EEENS6_IJNS7_ILi1EEESI_SI_EEESC_SE_Li128ELb0ELb1ELb1ELb0EEENS1_30DynamicPersistentTileSchedulerILi128ELi128ELb1ELb1ELb0EEEEEEEEEvNT_6ParamsE)
        /*0014*/ 	.short	0x0160
        /*0016*/ 	.short	0x0428


	//----- nvinfo : EIATTR_CBANK_PARAM_SIZE
	.align		4
.L_236:
        /*0018*/ 	.byte	0x03, 0x19
        /*001a*/ 	.short	0x0428


	//----- nvinfo : EIATTR_KPARAM_INFO
	.align		4
        /*001c*/ 	.byte	0x04, 0x17
        /*001e*/ 	.short	(.L_238 - .L_237)
.L_237:
        /*0020*/ 	.word	0x00000000
        /*0024*/ 	.short	0x0000
        /*0026*/ 	.short	0x0000
        /*0028*/ 	.byte	0x00, 0xf0, 0xa1, 0x10


	//----- nvinfo : EIATTR_MAXREG_COUNT
	.align		4
.L_238:
        /*002c*/ 	.byte	0x03, 0x1b
        /*002e*/ 	.short	0x00ff


	//----- nvinfo : EIATTR_NUM_BARRIERS
	.align		4
        /*0030*/ 	.byte	0x02, 0x4c
        /*0032*/ 	.byte	0x06
	.zero		1


	//----- nvinfo : EIATTR_ANNOTATIONS
	.align		4
        /*0034*/ 	.byte	0x04, 0x55
        /*0036*/ 	.short	(.L_240 - .L_239)


	//   ....[0]....
.L_239:
        /* <DEDUP_REMOVED lines=94> */


	//----- nvinfo : EIATTR_MERCURY_ISA_VERSION
	.align		4
.L_240:
        /*0600*/ 	.byte	0x03, 0x5f
        /*0602*/ 	.short	0x0000


	//----- nvinfo : EIATTR_INT_WARP_WIDE_INSTR_OFFSETS
	.align		4
        /*0604*/ 	.byte	0x04, 0x31
        /*0606*/ 	.short	(.L_242 - .L_241)


	//   ....[0]....
.L_241:
        /*0608*/ 	.word	0x000129c0


	//   ....[1]....
        /*060c*/ 	.word	0x00012a40


	//----- nvinfo : EIATTR_COOP_GROUP_MASK_REGIDS
	.align		4
.L_242:
        /*0610*/ 	.byte	0x04, 0x29
        /*0612*/ 	.short	(.L_244 - .L_243)


	//   ....[0]....
.L_243:
        /*0614*/ 	.word	0xffffffff


	//   ....[1]....
        /*0618*/ 	.word	0xffffffff


	//   ....[2]....
        /*061c*/ 	.word	0xffffffff


	//   ....[3]....
        /*0620*/ 	.word	0xffffffff


	//   ....[4]....
        /*0624*/ 	.word	0xffffffff


	//   ....[5]....
        /*0628*/ 	.word	0xffffffff


	//   ....[6]....
        /*062c*/ 	.word	0xffffffff


	//   ....[7]....
        /*0630*/ 	.word	0xffffffff


	//   ....[8]....
        /*0634*/ 	.word	0xffffffff


	//   ....[9]....
        /*0638*/ 	.word	0xffffffff


	//   ....[10]....
        /*063c*/ 	.word	0xffffffff


	//   ....[11]....
        /*0640*/ 	.word	0xffffffff


	//   ....[12]....
        /*0644*/ 	.word	0xffffffff


	//   ....[13]....
        /*0648*/ 	.word	0xffffffff


	//   ....[14]....
        /*064c*/ 	.word	0xffffffff


	//   ....[15]....
        /*0650*/ 	.word	0xffffffff


	//   ....[16]....
        /*0654*/ 	.word	0xffffffff


	//   ....[17]....
        /*0658*/ 	.word	0xffffffff


	//   ....[18]....
        /*065c*/ 	.word	0xffffffff


	//   ....[19]....
        /*0660*/ 	.word	0xffffffff


	//   ....[20]....
        /*0664*/ 	.word	0xffffffff


	//   ....[21]....
        /*0668*/ 	.word	0xffffffff


	//   ....[22]....
        /*066c*/ 	.word	0xffffffff


	//   ....[23]....
        /*0670*/ 	.word	0xffffffff


	//   ....[24]....
        /*0674*/ 	.word	0xffffffff


	//   ....[25]....
        /*0678*/ 	.word	0xffffffff


	//   ....[26]....
        /*067c*/ 	.word	0xffffffff


	//   ....[27]....
        /*0680*/ 	.word	0xffffffff


	//   ....[28]....
        /*0684*/ 	.word	0xffffffff


	//   ....[29]....
        /*0688*/ 	.word	0xffffffff


	//   ....[30]....
        /*068c*/ 	.word	0xffffffff


	//   ....[31]....
        /*0690*/ 	.word	0xffffffff


	//   ....[32]....
        /*0694*/ 	.word	0xffffffff


	//   ....[33]....
        /*0698*/ 	.word	0xffffffff


	//   ....[34]....
        /*069c*/ 	.word	0xffffffff


	//   ....[35]....
        /*06a0*/ 	.word	0xffffffff


	//   ....[36]....
        /*06a4*/ 	.word	0xffffffff


	//   ....[37]....
        /*06a8*/ 	.word	0xffffffff


	//   ....[38]....
        /*06ac*/ 	.word	0xffffffff


	//   ....[39]....
        /*06b0*/ 	.word	0xffffffff


	//   ....[40]....
        /*06b4*/ 	.word	0xffffffff


	//   ....[41]....
        /*06b8*/ 	.word	0xffffffff


	//   ....[42]....
        /*06bc*/ 	.word	0xffffffff


	//   ....[43]....
        /*06c0*/ 	.word	0xffffffff


	//   ....[44]....
        /*06c4*/ 	.word	0xffffffff


	//   ....[45]....
        /*06c8*/ 	.word	0xffffffff


	//   ....[46]....
        /*06cc*/ 	.word	0xffffffff


	//   ....[47]....
        /*06d0*/ 	.word	0xffffffff


	//   ....[48]....
        /*06d4*/ 	.word	0xffffffff


	//   ....[49]....
        /*06d8*/ 	.word	0xffffffff


	//   ....[50]....
        /*06dc*/ 	.word	0xffffffff


	//   ....[51]....
        /*06e0*/ 	.word	0xffffffff


	//   ....[52]....
        /*06e4*/ 	.word	0xffffffff


	//   ....[53]....
        /*06e8*/ 	.word	0xffffffff


	//   ....[54]....
        /*06ec*/ 	.word	0xffffffff


	//   ....[55]....
        /*06f0*/ 	.word	0xffffffff


	//   ....[56]....
        /*06f4*/ 	.word	0xffffffff


	//   ....[57]....
        /*06f8*/ 	.word	0xffffffff


	//   ....[58]....
        /*06fc*/ 	.word	0xffffffff


	//   ....[59]....
        /*0700*/ 	.word	0xffffffff


	//   ....[60]....
        /*0704*/ 	.word	0xffffffff


	//   ....[61]....
        /*0708*/ 	.word	0xffffffff


	//   ....[62]....
        /*070c*/ 	.word	0xffffffff


	//   ....[63]....
        /*0710*/ 	.word	0xffffffff


	//   ....[64]....
        /*0714*/ 	.word	0xffffffff


	//   ....[65]....
        /*0718*/ 	.word	0xffffffff


	//   ....[66]....
        /*071c*/ 	.word	0xffffffff


	//   ....[67]....
        /*0720*/ 	.word	0xffffffff


	//   ....[68]....
        /*0724*/ 	.word	0xffffffff


	//   ....[69]....
        /*0728*/ 	.word	0xffffffff


	//   ....[70]....
        /*072c*/ 	.word	0xffffffff


	//   ....[71]....
        /*0730*/ 	.word	0xffffffff


	//   ....[72]....
        /*0734*/ 	.word	0xffffffff


	//   ....[73]....
        /*0738*/ 	.word	0xffffffff


	//   ....[74]....
        /*073c*/ 	.word	0xffffffff


	//   ....[75]....
        /*0740*/ 	.word	0xffffffff


	//   ....[76]....
        /*0744*/ 	.word	0xffffffff


	//   ....[77]....
        /*0748*/ 	.word	0xffffffff


	//   ....[78]....
        /*074c*/ 	.word	0xffffffff


	//   ....[79]....
        /*0750*/ 	.word	0xffffffff


	//   ....[80]....
        /*0754*/ 	.word	0xffffffff


	//   ....[81]....
        /*0758*/ 	.word	0xffffffff


	//   ....[82]....
        /*075c*/ 	.word	0xffffffff


	//   ....[83]....
        /*0760*/ 	.word	0xffffffff


	//   ....[84]....
        /*0764*/ 	.word	0xffffffff


	//   ....[85]....
        /*0768*/ 	.word	0xffffffff


	//   ....[86]....
        /*076c*/ 	.word	0xffffffff


	//   ....[87]....
        /*0770*/ 	.word	0xffffffff


	//   ....[88]....
        /*0774*/ 	.word	0xffffffff


	//   ....[89]....
        /*0778*/ 	.word	0xffffffff


	//   ....[90]....
        /*077c*/ 	.word	0xffffffff


	//   ....[91]....
        /*0780*/ 	.word	0xffffffff


	//   ....[92]....
        /*0784*/ 	.word	0xffffffff


	//   ....[93]....
        /*0788*/ 	.word	0xffffffff


	//   ....[94]....
        /*078c*/ 	.word	0xffffffff


	//   ....[95]....
        /*0790*/ 	.word	0xffffffff


	//   ....[96]....
        /*0794*/ 	.word	0xffffffff


	//   ....[97]....
        /*0798*/ 	.word	0xffffffff


	//   ....[98]....
        /*079c*/ 	.word	0xffffffff


	//   ....[99]....
        /*07a0*/ 	.word	0xffffffff


	//----- nvinfo : EIATTR_COOP_GROUP_INSTR_OFFSETS
	.align		4
.L_244:
        /*07a4*/ 	.byte	0x04, 0x28
        /*07a6*/ 	.short	(.L_246 - .L_245)


	//   ....[0]....
.L_245:
        /*07a8*/ 	.word	0x00000050


	//   ....[1]....
        /*07ac*/ 	.word	0x00001570


	//   ....[2]....
        /*07b0*/ 	.word	0x00001590


	//   ....[3]....
        /*07b4*/ 	.word	0x00001680


	//   ....[4]....
        /*07b8*/ 	.word	0x00001690


	//   ....[5]....
        /*07bc*/ 	.word	0x00001770


	//   ....[6]....
        /*07c0*/ 	.word	0x00001790


	//   ....[7]....
        /*07c4*/ 	.word	0x00001870


	//   ....[8]....
        /*07c8*/ 	.word	0x00001880


	//   ....[9]....
        /*07cc*/ 	.word	0x00001960


	//   ....[10]....
        /*07d0*/ 	.word	0x00001980


	//   ....[11]....
        /*07d4*/ 	.word	0x00001a60


	//   ....[12]....
        /*07d8*/ 	.word	0x00001a70


	//   ....[13]....
        /*07dc*/ 	.word	0x00001b50


	//   ....[14]....
        /*07e0*/ 	.word	0x00001b70


	//   ....[15]....
        /*07e4*/ 	.word	0x00001c50


	//   ....[16]....
        /*07e8*/ 	.word	0x00001c60


	//   ....[17]....
        /*07ec*/ 	.word	0x00003270


	//   ....[18]....
        /*07f0*/ 	.word	0x00003290


	//   ....[19]....
        /*07f4*/ 	.word	0x000032d0


	//   ....[20]....
        /*07f8*/ 	.word	0x000040c0


	//   ....[21]....
        /*07fc*/ 	.word	0x00004100


	//   ....[22]....
        /*0800*/ 	.word	0x000042b0


	//   ....[23]....
        /*0804*/ 	.word	0x00004350


	//   ....[24]....
        /*0808*/ 	.word	0x00004380


	//   ....[25]....
        /*080c*/ 	.word	0x00004440


	//   ....[26]....
        /*0810*/ 	.word	0x00004520


	//   ....[27]....
        /*0814*/ 	.word	0x00004b40


	//   ....[28]....
        /*0818*/ 	.word	0x00004bb0


	//   ....[29]....
        /*081c*/ 	.word	0x00008510


	//   ....[30]....
        /*0820*/ 	.word	0x00008530


	//   ....[31]....
        /*0824*/ 	.word	0x00008550


	//   ....[32]....
        /*0828*/ 	.word	0x00008570


	//   ....[33]....
        /*082c*/ 	.word	0x00009850


	//   ....[34]....
        /*0830*/ 	.word	0x00009d20


	//   ....[35]....
        /*0834*/ 	.word	0x00009e10


	//   ....[36]....
        /*0838*/ 	.word	0x00009fe0


	//   ....[37]....
        /*083c*/ 	.word	0x0000a020


	//   ....[38]....
        /*0840*/ 	.word	0x0000a140


	//   ....[39]....
        /*0844*/ 	.word	0x0000a2c0


	//   ....[40]....
        /*0848*/ 	.word	0x0000a330


	//   ....[41]....
        /*084c*/ 	.word	0x0000f2d0


	//   ....[42]....
        /*0850*/ 	.word	0x0000f360


	//   ....[43]....
        /*0854*/ 	.word	0x0000f420


	//   ....[44]....
        /*0858*/ 	.word	0x0000f480


	//   ....[45]....
        /*085c*/ 	.word	0x0000f4c0


	//   ....[46]....
        /*0860*/ 	.word	0x0000f610


	//   ....[47]....
        /*0864*/ 	.word	0x0000f720


	//   ....[48]....
        /*0868*/ 	.word	0x0000fa40


	//   ....[49]....
        /*086c*/ 	.word	0x000121c0


	//   ....[50]....
        /*0870*/ 	.word	0x00012230


	//   ....[51]....
        /*0874*/ 	.word	0x00012240


	//   ....[52]....
        /*0878*/ 	.word	0x00012250


	//   ....[53]....
        /*087c*/ 	.word	0x00012280


	//   ....[54]....
        /*0880*/ 	.word	0x000122a0


	//   ....[55]....
        /*0884*/ 	.word	0x000122b0


	//   ....[56]....
        /*0888*/ 	.word	0x000122c0


	//   ....[57]....
        /*088c*/ 	.word	0x00012b80


	//   ....[58]....
        /*0890*/ 	.word	0x00012fe0


	//   ....[59]....
        /*0894*/ 	.word	0x00012ff0


	//   ....[60]....
        /*0898*/ 	.word	0x00013020


	//   ....[61]....
        /*089c*/ 	.word	0x00013040


	//   ....[62]....
        /*08a0*/ 	.word	0x00013060


	//   ....[63]....
        /*08a4*/ 	.word	0x00013070


	//   ....[64]....
        /*08a8*/ 	.word	0x00013080


	//   ....[65]....
        /*08ac*/ 	.word	0x00013090


	//   ....[66]....
        /*08b0*/ 	.word	0x000131f0


	//   ....[67]....
        /*08b4*/ 	.word	0x00013220


	//   ....[68]....
        /*08b8*/ 	.word	0x00013520


	//   ....[69]....
        /*08bc*/ 	.word	0x00013540


	//   ....[70]....
        /*08c0*/ 	.word	0x00013770


	//   ....[71]....
        /*08c4*/ 	.word	0x00013790


	//   ....[72]....
        /*08c8*/ 	.word	0x000139c0


	//   ....[73]....
        /*08cc*/ 	.word	0x000139d0


	//   ....[74]....
        /*08d0*/ 	.word	0x00013f70


	//   ....[75]....
        /*08d4*/ 	.word	0x00014080


	//   ....[76]....
        /*08d8*/ 	.word	0x000140f0


	//   ....[77]....
        /*08dc*/ 	.word	0x00014160


	//   ....[78]....
        /*08e0*/ 	.word	0x000141c0


	//   ....[79]....
        /*08e4*/ 	.word	0x00014230


	//   ....[80]....
        /*08e8*/ 	.word	0x000142a0


	//   ....[81]....
        /*08ec*/ 	.word	0x00014310


	//   ....[82]....
        /*08f0*/ 	.word	0x00014370


	//   ....[83]....
        /*08f4*/ 	.word	0x000143e0


	//   ....[84]....
        /*08f8*/ 	.word	0x00014450


	//   ....[85]....
        /*08fc*/ 	.word	0x000144c0


	//   ....[86]....
        /*0900*/ 	.word	0x00014520


	//   ....[87]....
        /*0904*/ 	.word	0x00014590


	//   ....[88]....
        /*0908*/ 	.word	0x00014600


	//   ....[89]....
        /*090c*/ 	.word	0x00014670


	//   ....[90]....
        /*0910*/ 	.word	0x000146d0


	//   ....[91]....
        /*0914*/ 	.word	0x00014730


	//   ....[92]....
        /*0918*/ 	.word	0x00014790


	//   ....[93]....
        /*091c*/ 	.word	0x000147e0


	//   ....[94]....
        /*0920*/ 	.word	0x00014840


	//   ....[95]....
        /*0924*/ 	.word	0x00014890


	//   ....[96]....
        /*0928*/ 	.word	0x000148f0


	//   ....[97]....
        /*092c*/ 	.word	0x00014940


	//   ....[98]....
        /*0930*/ 	.word	0x000149a0


	//   ....[99]....
        /*0934*/ 	.word	0x00014a10


	//----- nvinfo : EIATTR_EXIT_INSTR_OFFSETS
	.align		4
.L_246:
        /*0938*/ 	.byte	0x04, 0x1c
        /*093a*/ 	.short	(.L_248 - .L_247)


	//   ....[0]....
.L_247:
        /*093c*/ 	.word	0x000000a0


	//   ....[1]....
        /*0940*/ 	.word	0x00014030


	//----- nvinfo : EIATTR_MAX_THREADS
	.align		4
.L_248:
        /*0944*/ 	.byte	0x04, 0x05
        /*0946*/ 	.short	(.L_250 - .L_249)
.L_249:
        /*0948*/ 	.word	0x00000080
        /*094c*/ 	.word	0x00000001
        /*0950*/ 	.word	0x00000001


	//----- nvinfo : EIATTR_CRS_STACK_SIZE
	.align		4
.L_250:
        /*0954*/ 	.byte	0x04, 0x1e
        /*0956*/ 	.short	(.L_252 - .L_251)
.L_251:
        /*0958*/ 	.word	0x00000000
.L_252:


//--------------------- .nv.info._ZN7cutlass13device_kernelIN5flash19enable_sm80_to_sm89INS1_16FlashAttnFwdSm80INS1_25CollectiveMainloopFwdSm80ILi4ELi1ELb0EN4cute5tupleIJNS5_1CILi128EEENS7_ILi80EEENS7_ILi64EEEEEELi64ENS_10bfloat16_tEfNS_4arch4Sm80ELb1ELb0ELb0ELb1ELb0ELb0ELb1ELb1EEENS1_21CollectiveEpilogueFwdINS6_IJS8_SA_S9_EEENS6_IJNS7_ILi1EEESI_SI_EEESC_SE_Li128ELb1ELb1ELb1ELb0EEENS1_36VarlenDynamicPersistentTileSchedulerILi128ELi80ELi128ELi128ELb1ELb1ELb0ELb1ELb1ELb1EEEEEEEEEvNT_6ParamsE --------------------------
	.section	.nv.info._ZN7cutlass13device_kernelIN5flash19enable_sm80_to_sm89INS1_16FlashAttnFwdSm80INS1_25CollectiveMainloopFwdSm80ILi4ELi1ELb0EN4cute5tupleIJNS5_1CILi128EEENS7_ILi80EEENS7_ILi64EEEEEELi64ENS_10bfloat16_tEfNS_4arch4Sm80ELb1ELb0ELb0ELb1ELb0ELb0ELb1ELb1EEENS1_21CollectiveEpilogueFwdINS6_IJS8_SA_S9_EEENS6_IJNS7_ILi1EEESI_SI_EEESC_SE_Li128ELb1ELb1ELb1ELb0EEENS1_36VarlenDynamicPersistentTileSchedulerILi128ELi80ELi128ELi128ELb1ELb1ELb0ELb1ELb1ELb1EEEEEEEEEvNT_6ParamsE,"",@"SHT_CUDA_INFO"
	.sectionflags	@""
	.align	4


	//----- nvinfo : EIATTR_CUDA_API_VERSION
	.align		4
        /*0000*/ 	.byte	0x04, 0x37
        /*0002*/ 	.short	(.L_254 - .L_253)
.L_253:
        /*0004*/ 	.word	0x00000082


	//----- nvinfo : EIATTR_SW2861232_WAR
	.align		4
.L_254:
        /*0008*/ 	.byte	0x01, 0x35
	.zero		2


	//----- nvinfo : EIATTR_PARAM_CBANK
	.align		4
        /*000c*/ 	.byte	0x04, 0x0a
        /*000e*/ 	.short	(.L_256 - .L_255)
	.align		4
.L_255:
        /*0010*/ 	.word	index@(.nv.constant0._ZN7cutlass13device_kernelIN5flash19enable_sm80_to_sm89INS1_16FlashAttnFwdSm80INS1_25CollectiveMainloopFwdSm80ILi4ELi1ELb0EN4cute5tupleIJNS5_1CILi128EEENS7_ILi80EEENS7_ILi64EEEEEELi64ENS_10bfloat16_tEfNS_4arch4Sm80ELb1ELb0ELb0ELb1ELb0ELb0ELb1ELb1EEENS1_21CollectiveEpilogueFwdINS6_IJS8_SA_S9_EEENS6_IJNS7_ILi1EEESI_SI_EEESC_SE_Li128ELb1ELb1ELb1ELb0EEENS1_36VarlenDynamicPersistentTileSchedulerILi128ELi80ELi128ELi128ELb1ELb1ELb0ELb1ELb1ELb1EEEEEEEEEvNT_6ParamsE)
        /*0014*/ 	.short	0x0160
        /*0016*/ 	.short	0x0438


	//----- nvinfo : EIATTR_CBANK_PARAM_SIZE
	.align		4
.L_256:
        /*0018*/ 	.byte	0x03, 0x19
        /*001a*/ 	.short	0x0438


	//----- nvinfo : EIATTR_KPARAM_INFO
	.align		4
        /*001c*/ 	.byte	0x04, 0x17
        /*001e*/ 	.short	(.L_258 - .L_257)
.L_257:
        /*0020*/ 	.word	0x00000000
        /*0024*/ 	.short	0x0000
        /*0026*/ 	.short	0x0000
        /*0028*/ 	.byte	0x00, 0xf0, 0xe1, 0x10


	//----- nvinfo : EIATTR_MAXREG_COUNT
	.align		4
.L_258:
        /*002c*/ 	.byte	0x03, 0x1b
        /*002e*/ 	.short	0x00ff


	//----- nvinfo : EIATTR_NUM_BARRIERS
	.align		4
        /*0030*/ 	.byte	0x02, 0x4c
        /*0032*/ 	.byte	0x06
	.zero		1


	//----- nvinfo : EIATTR_ANNOTATIONS
	.align		4
        /*0034*/ 	.byte	0x04, 0x55
        /*0036*/ 	.short	(.L_260 - .L_259)


	//   ....[0]....
.L_259:
        /* <DEDUP_REMOVED lines=100> */


	//----- nvinfo : EIATTR_MERCURY_ISA_VERSION
	.align		4
.L_260:
        /*0668*/ 	.byte	0x03, 0x5f
        /*066a*/ 	.short	0x0000


	//----- nvinfo : EIATTR_INT_WARP_WIDE_INSTR_OFFSETS
	.align		4
        /*066c*/ 	.byte	0x04, 0x31
        /*066e*/ 	.short	(.L_262 - .L_261)


	//   ....[0]....
.L_261:
        /*0670*/ 	.word	0x0000e090


	//   ....[1]....
        /*0674*/ 	.word	0x0000e110


	//----- nvinfo : EIATTR_COOP_GROUP_MASK_REGIDS
	.align		4
.L_262:
        /*0678*/ 	.byte	0x04, 0x29
        /*067a*/ 	.short	(.L_264 - .L_263)


	//   ....[0]....
.L_263:
        /*067c*/ 	.word	0xffffffff


	//   ....[1]....
        /*0680*/ 	.word	0xffffffff


	//   ....[2]....
        /*0684*/ 	.word	0xffffffff


	//   ....[3]....
        /*0688*/ 	.word	0xffffffff


	//   ....[4]....
        /*068c*/ 	.word	0xffffffff


	//   ....[5]....
        /*0690*/ 	.word	0xffffffff


	//   ....[6]....
        /*0694*/ 	.word	0xffffffff


	//   ....[7]....
        /*0698*/ 	.word	0xffffffff


	//   ....[8]....
        /*069c*/ 	.word	0xffffffff


	//   ....[9]....
        /*06a0*/ 	.word	0xffffffff


	//   ....[10]....
        /*06a4*/ 	.word	0xffffffff


	//   ....[11]....
        /*06a8*/ 	.word	0xffffffff


	//   ....[12]....
        /*06ac*/ 	.word	0xffffffff


	//   ....[13]....
        /*06b0*/ 	.word	0xffffffff


	//   ....[14]....
        /*06b4*/ 	.word	0xffffffff


	//   ....[15]....
        /*06b8*/ 	.word	0xffffffff


	//   ....[16]....
        /*06bc*/ 	.word	0xffffffff


	//   ....[17]....
        /*06c0*/ 	.word	0xffffffff


	//   ....[18]....
        /*06c4*/ 	.word	0xffffffff


	//   ....[19]....
        /*06c8*/ 	.word	0xffffffff


	//   ....[20]....
        /*06cc*/ 	.word	0xffffffff


	//   ....[21]....
        /*06d0*/ 	.word	0xffffffff


	//   ....[22]....
        /*06d4*/ 	.word	0xffffffff


	//   ....[23]....
        /*06d8*/ 	.word	0xffffffff


	//   ....[24]....
        /*06dc*/ 	.word	0xffffffff


	//   ....[25]....
        /*06e0*/ 	.word	0xffffffff


	//   ....[26]....
        /*06e4*/ 	.word	0xffffffff


	//   ....[27]....
        /*06e8*/ 	.word	0xffffffff


	//   ....[28]....
        /*06ec*/ 	.word	0xffffffff


	//   ....[29]....
        /*06f0*/ 	.word	0xffffffff


	//   ....[30]....
        /*06f4*/ 	.word	0xffffffff


	//   ....[31]....
        /*06f8*/ 	.word	0xffffffff


	//   ....[32]....
        /*06fc*/ 	.word	0xffffffff


	//   ....[33]....
        /*0700*/ 	.word	0xffffffff


	//   ....[34]....
        /*0704*/ 	.word	0xffffffff


	//   ....[35]....
        /*0708*/ 	.word	0xffffffff


	//   ....[36]....
        /*070c*/ 	.word	0xffffffff


	//   ....[37]....
        /*0710*/ 	.word	0xffffffff


	//   ....[38]....
        /*0714*/ 	.word	0xffffffff


	//   ....[39]....
        /*0718*/ 	.word	0xffffffff


	//   ....[40]....
        /*071c*/ 	.word	0xffffffff


	//   ....[41]....
        /*0720*/ 	.word	0xffffffff


	//   ....[42]....
        /*0724*/ 	.word	0xffffffff


	//   ....[43]....
        /*0728*/ 	.word	0xffffffff


	//   ....[44]....
        /*072c*/ 	.word	0xffffffff


	//   ....[45]....
        /*0730*/ 	.word	0xffffffff


	//   ....[46]....
        /*0734*/ 	.word	0xffffffff


	//   ....[47]....
        /*0738*/ 	.word	0xffffffff


	//   ....[48]....
        /*073c*/ 	.word	0xffffffff


	//   ....[49]....
        /*0740*/ 	.word	0xffffffff


	//   ....[50]....
        /*0744*/ 	.word	0xffffffff


	//   ....[51]....
        /*0748*/ 	.word	0xffffffff


	//   ....[52]....
        /*074c*/ 	.word	0xffffffff


	//   ....[53]....
        /*0750*/ 	.word	0xffffffff


	//   ....[54]....
        /*0754*/ 	.word	0xffffffff


	//   ....[55]....
        /*0758*/ 	.word	0xffffffff


	//   ....[56]....
        /*075c*/ 	.word	0xffffffff


	//   ....[57]....
        /*0760*/ 	.word	0xffffffff


	//   ....[58]....
        /*0764*/ 	.word	0xffffffff


	//   ....[59]....
        /*0768*/ 	.word	0xffffffff


	//   ....[60]....
        /*076c*/ 	.word	0xffffffff


	//   ....[61]....
        /*0770*/ 	.word	0xffffffff


	//   ....[62]....
        /*0774*/ 	.word	0xffffffff


	//   ....[63]....
        /*0778*/ 	.word	0xffffffff


	//   ....[64]....
        /*077c*/ 	.word	0xffffffff


	//   ....[65]....
        /*0780*/ 	.word	0xffffffff


	//   ....[66]....
        /*0784*/ 	.word	0xffffffff


	//   ....[67]....
        /*0788*/ 	.word	0xffffffff


	//   ....[68]....
        /*078c*/ 	.word	0xffffffff


	//   ....[69]....
        /*0790*/ 	.word	0xffffffff


	//   ....[70]....
        /*0794*/ 	.word	0xffffffff


	//   ....[71]....
        /*0798*/ 	.word	0xffffffff


	//   ....[72]....
        /*079c*/ 	.word	0xffffffff


	//   ....[73]....
        /*07a0*/ 	.word	0xffffffff


	//   ....[74]....
        /*07a4*/ 	.word	0xffffffff


	//   ....[75]....
        /*07a8*/ 	.word	0xffffffff


	//   ....[76]....
        /*07ac*/ 	.word	0xffffffff


	//   ....[77]....
        /*07b0*/ 	.word	0xffffffff


	//   ....[78]....
        /*07b4*/ 	.word	0xffffffff


	//   ....[79]....
        /*07b8*/ 	.word	0xffffffff


	//   ....[80]....
        /*07bc*/ 	.word	0xffffffff


	//   ....[81]....
        /*07c0*/ 	.word	0xffffffff


	//   ....[82]....
        /*07c4*/ 	.word	0xffffffff


	//   ....[83]....
        /*07c8*/ 	.word	0xffffffff


	//   ....[84]....
        /*07cc*/ 	.word	0xffffffff


	//   ....[85]....
        /*07d0*/ 	.word	0xffffffff


	//   ....[86]....
        /*07d4*/ 	.word	0xffffffff


	//   ....[87]....
        /*07d8*/ 	.word	0xffffffff


	//   ....[88]....
        /*07dc*/ 	.word	0xffffffff


	//   ....[89]....
        /*07e0*/ 	.word	0xffffffff


	//   ....[90]....
        /*07e4*/ 	.word	0xffffffff


	//   ....[91]....
        /*07e8*/ 	.word	0xffffffff


	//   ....[92]....
        /*07ec*/ 	.word	0xffffffff


	//   ....[93]....
        /*07f0*/ 	.word	0xffffffff


	//   ....[94]....
        /*07f4*/ 	.word	0xffffffff


	//   ....[95]....
        /*07f8*/ 	.word	0xffffffff


	//   ....[96]....
        /*07fc*/ 	.word	0xffffffff


	//   ....[97]....
        /*0800*/ 	.word	0xffffffff


	//   ....[98]....
        /*0804*/ 	.word	0xffffffff


	//   ....[99]....
        /*0808*/ 	.word	0xffffffff


	//   ....[100]....
        /*080c*/ 	.word	0xffffffff


	//   ....[101]....
        /*0810*/ 	.word	0xffffffff


	//   ....[102]....
        /*0814*/ 	.word	0xffffffff


	//   ....[103]....
        /*0818*/ 	.word	0xffffffff


	//   ....[104]....
        /*081c*/ 	.word	0xffffffff


	//   ....[105]....
        /*0820*/ 	.word	0xffffffff


	//   ....[106]....
        /*0824*/ 	.word	0xffffffff


	//   ....[107]....
        /*0828*/ 	.word	0xffffffff


	//   ....[108]....
        /*082c*/ 	.word	0xffffffff


	//   ....[109]....
        /*0830*/ 	.word	0xffffffff


	//   ....[110]....
        /*0834*/ 	.word	0xffffffff


	//   ....[111]....
        /*0838*/ 	.word	0xffffffff


	//   ....[112]....
        /*083c*/ 	.word	0xffffffff


	//   ....[113]....
        /*0840*/ 	.word	0xffffffff


	//   ....[114]....
        /*0844*/ 	.word	0xffffffff


	//   ....[115]....
        /*0848*/ 	.word	0xffffffff


	//   ....[116]....
        /*084c*/ 	.word	0xffffffff


	//   ....[117]....
        /*0850*/ 	.word	0xffffffff


	//   ....[118]....
        /*0854*/ 	.word	0xffffffff


	//   ....[119]....
        /*0858*/ 	.word	0xffffffff


	//   ....[120]....
        /*085c*/ 	.word	0xffffffff


	//   ....[121]....
        /*0860*/ 	.word	0xffffffff


	//   ....[122]....
        /*0864*/ 	.word	0xffffffff


	//   ....[123]....
        /*0868*/ 	.word	0xffffffff


	//   ....[124]....
        /*086c*/ 	.word	0xffffffff


	//   ....[125]....
        /*0870*/ 	.word	0xffffffff


	//   ....[126]....
        /*0874*/ 	.word	0xffffffff


	//   ....[127]....
        /*0878*/ 	.word	0xffffffff


	//   ....[128]....
        /*087c*/ 	.word	0xffffffff


	//   ....[129]....
        /*0880*/ 	.word	0xffffffff


	//   ....[130]....
        /*0884*/ 	.word	0xffffffff


	//   ....[131]....
        /*0888*/ 	.word	0xffffffff


	//   ....[132]....
        /*088c*/ 	.word	0xffffffff


	//   ....[133]....
        /*0890*/ 	.word	0xffffffff


	//   ....[134]....
        /*0894*/ 	.word	0xffffffff


	//   ....[135]....
        /*0898*/ 	.word	0xffffffff


	//   ....[136]....
        /*089c*/ 	.word	0xffffffff


	//   ....[137]....
        /*08a0*/ 	.word	0xffffffff


	//   ....[138]....
        /*08a4*/ 	.word	0xffffffff


	//   ....[139]....
        /*08a8*/ 	.word	0xffffffff


	//   ....[140]....
        /*08ac*/ 	.word	0xffffffff


	//   ....[141]....
        /*08b0*/ 	.word	0xffffffff


	//   ....[142]....
        /*08b4*/ 	.word	0xffffffff


	//   ....[143]....
        /*08b8*/ 	.word	0xffffffff


	//   ....[144]....
        /*08bc*/ 	.word	0xffffffff


	//   ....[145]....
        /*08c0*/ 	.word	0xffffffff


	//   ....[146]....
        /*08c4*/ 	.word	0xffffffff


	//   ....[147]....
        /*08c8*/ 	.word	0xffffffff


	//   ....[148]....
        /*08cc*/ 	.word	0xffffffff


	//   ....[149]....
        /*08d0*/ 	.word	0xffffffff


	//   ....[150]....
        /*08d4*/ 	.word	0xffffffff


	//   ....[151]....
        /*08d8*/ 	.word	0xffffffff


	//   ....[152]....
        /*08dc*/ 	.word	0xffffffff


	//   ....[153]....
        /*08e0*/ 	.word	0xffffffff


	//   ....[154]....
        /*08e4*/ 	.word	0xffffffff


	//   ....[155]....
        /*08e8*/ 	.word	0xffffffff


	//   ....[156]....
        /*08ec*/ 	.word	0xffffffff


	//   ....[157]....
        /*08f0*/ 	.word	0xffffffff


	//   ....[158]....
        /*08f4*/ 	.word	0xffffffff


	//   ....[159]....
        /*08f8*/ 	.word	0xffffffff


	//   ....[160]....
        /*08fc*/ 	.word	0xffffffff


	//   ....[161]....
        /*0900*/ 	.word	0xffffffff


	//   ....[162]....
        /*0904*/ 	.word	0xffffffff


	//   ....[163]....
        /*0908*/ 	.word	0xffffffff


	//   ....[164]....
        /*090c*/ 	.word	0xffffffff


	//   ....[165]....
        /*0910*/ 	.word	0xffffffff


	//   ....[166]....
        /*0914*/ 	.word	0xffffffff


	//   ....[167]....
        /*0918*/ 	.word	0xffffffff


	//   ....[168]....
        /*091c*/ 	.word	0xffffffff


	//   ....[169]....
        /*0920*/ 	.word	0xffffffff


	//   ....[170]....
        /*0924*/ 	.word	0xffffffff


	//   ....[171]....
        /*0928*/ 	.word	0xffffffff


	//   ....[172]....
        /*092c*/ 	.word	0xffffffff


	//   ....[173]....
        /*0930*/ 	.word	0xffffffff


	//   ....[174]....
        /*0934*/ 	.word	0xffffffff


	//   ....[175]....
        /*0938*/ 	.word	0xffffffff


	//   ....[176]....
        /*093c*/ 	.word	0xffffffff


	//   ....[177]....
        /*0940*/ 	.word	0xffffffff


	//   ....[178]....
        /*0944*/ 	.word	0xffffffff


	//   ....[179]....
        /*0948*/ 	.word	0xffffffff


	//   ....[180]....
        /*094c*/ 	.word	0xffffffff


	//   ....[181]....
        /*0950*/ 	.word	0xffffffff


	//   ....[182]....
        /*0954*/ 	.word	0xffffffff


	//   ....[183]....
        /*0958*/ 	.word	0xffffffff


	//   ....[184]....
        /*095c*/ 	.word	0xffffffff


	//   ....[185]....
        /*0960*/ 	.word	0xffffffff


	//   ....[186]....
        /*0964*/ 	.word	0xffffffff


	//   ....[187]....
        /*0968*/ 	.word	0xffffffff


	//   ....[188]....
        /*096c*/ 	.word	0xffffffff


	//   ....[189]....
        /*0970*/ 	.word	0xffffffff


	//   ....[190]....
        /*0974*/ 	.word	0xffffffff


	//   ....[191]....
        /*0978*/ 	.word	0xffffffff


	//   ....[192]....
        /*097c*/ 	.word	0xffffffff


	//   ....[193]....
        /*0980*/ 	.word	0xffffffff


	//   ....[194]....
        /*0984*/ 	.word	0xffffffff


	//   ....[195]....
        /*0988*/ 	.word	0xffffffff


	//   ....[196]....
        /*098c*/ 	.word	0xffffffff


	//   ....[197]....
        /*0990*/ 	.word	0xffffffff


	//   ....[198]....
        /*0994*/ 	.word	0xffffffff


	//   ....[199]....
        /*0998*/ 	.word	0xffffffff


	//   ....[200]....
        /*099c*/ 	.word	0xffffffff


	//   ....[201]....
        /*09a0*/ 	.word	0xffffffff


	//   ....[202]....
        /*09a4*/ 	.word	0xffffffff


	//   ....[203]....
        /*09a8*/ 	.word	0xffffffff


	//   ....[204]....
        /*09ac*/ 	.word	0xffffffff


	//   ....[205]....
        /*09b0*/ 	.word	0xffffffff


	//   ....[206]....
        /*09b4*/ 	.word	0xffffffff


	//   ....[207]....
        /*09b8*/ 	.word	0xffffffff


	//   ....[208]....
        /*09bc*/ 	.word	0xffffffff


	//   ....[209]....
        /*09c0*/ 	.word	0xffffffff


	//   ....[210]....
        /*09c4*/ 	.word	0xffffffff


	//   ....[211]....
        /*09c8*/ 	.word	0xffffffff


	//   ....[212]....
        /*09cc*/ 	.word	0xffffffff


	//   ....[213]....
        /*09d0*/ 	.word	0xffffffff


	//   ....[214]....
        /*09d4*/ 	.word	0xffffffff


	//   ....[215]....
        /*09d8*/ 	.word	0xffffffff


	//   ....[216]....
        /*09dc*/ 	.word	0xffffffff


	//   ....[217]....
        /*09e0*/ 	.word	0xffffffff


	//   ....[218]....
        /*09e4*/ 	.word	0xffffffff


	//   ....[219]....
        /*09e8*/ 	.word	0xffffffff


	//   ....[220]....
        /*09ec*/ 	.word	0xffffffff


	//   ....[221]....
        /*09f0*/ 	.word	0xffffffff


	//   ....[222]....
        /*09f4*/ 	.word	0xffffffff


	//   ....[223]....
        /*09f8*/ 	.word	0xffffffff


	//   ....[224]....
        /*09fc*/ 	.word	0xffffffff


	//   ....[225]....
        /*0a00*/ 	.word	0xffffffff


	//   ....[226]....
        /*0a04*/ 	.word	0xffffffff


	//   ....[227]....
        /*0a08*/ 	.word	0xffffffff


	//   ....[228]....
        /*0a0c*/ 	.word	0xffffffff


	//   ....[229]....
        /*0a10*/ 	.word	0xffffffff


	//   ....[230]....
        /*0a14*/ 	.word	0xffffffff


	//----- nvinfo : EIATTR_COOP_GROUP_INSTR_OFFSETS
	.align		4
.L_264:
        /*0a18*/ 	.byte	0x04, 0x28
        /*0a1a*/ 	.short	(.L_266 - .L_265)


	//   ....[0]....
.L_265:
        /*0a1c*/ 	.word	0x00000050


	//   ....[1]....
        /*0a20*/ 	.word	0x00000210


	//   ....[2]....
        /*0a24*/ 	.word	0x00000240


	//   ....[3]....
        /*0a28*/ 	.word	0x00000270


	//   ....[4]....
        /*0a2c*/ 	.word	0x000002a0


	//   ....[5]....
        /*0a30*/ 	.word	0x000002d0


	//   ....[6]....
        /*0a34*/ 	.word	0x00000300


	//   ....[7]....
        /*0a38*/ 	.word	0x00000470


	//   ....[8]....
        /*0a3c*/ 	.word	0x000004b0


	//   ....[9]....
        /*0a40*/ 	.word	0x000004e0


	//   ....[10]....
        /*0a44*/ 	.word	0x00000510


	//   ....[11]....
        /*0a48*/ 	.word	0x00000540


	//   ....[12]....
        /*0a4c*/ 	.word	0x00000570


	//   ....[13]....
        /*0a50*/ 	.word	0x00000600


	//   ....[14]....
        /*0a54*/ 	.word	0x00000650


	//   ....[15]....
        /*0a58*/ 	.word	0x00000670


	//   ....[16]....
        /*0a5c*/ 	.word	0x000006d0


	//   ....[17]....
        /*0a60*/ 	.word	0x00002900


	//   ....[18]....
        /*0a64*/ 	.word	0x00002920


	//   ....[19]....
        /*0a68*/ 	.word	0x00002a10


	//   ....[20]....
        /*0a6c*/ 	.word	0x00002a20


	//   ....[21]....
        /*0a70*/ 	.word	0x00002b00


	//   ....[22]....
        /*0a74*/ 	.word	0x00002b20


	//   ....[23]....
        /*0a78*/ 	.word	0x00002c00


	//   ....[24]....
        /*0a7c*/ 	.word	0x00002c10


	//   ....[25]....
        /*0a80*/ 	.word	0x00002cf0


	//   ....[26]....
        /*0a84*/ 	.word	0x00002d10


	//   ....[27]....
        /*0a88*/ 	.word	0x00002df0


	//   ....[28]....
        /*0a8c*/ 	.word	0x00002e00


	//   ....[29]....
        /*0a90*/ 	.word	0x00002ee0


	//   ....[30]....
        /*0a94*/ 	.word	0x00002f00


	//   ....[31]....
        /*0a98*/ 	.word	0x00002fe0


	//   ....[32]....
        /*0a9c*/ 	.word	0x00002ff0


	//   ....[33]....
        /*0aa0*/ 	.word	0x000040a0


	//   ....[34]....
        /*0aa4*/ 	.word	0x000040b0


	//   ....[35]....
        /*0aa8*/ 	.word	0x000040d0


	//   ....[36]....
        /*0aac*/ 	.word	0x000040e0


	//   ....[37]....
        /*0ab0*/ 	.word	0x00004cb0


	//   ....[38]....
        /*0ab4*/ 	.word	0x00004d40


	//   ....[39]....
        /*0ab8*/ 	.word	0x00004ed0


	//   ....[40]....
        /*0abc*/ 	.word	0x00004f60


	//   ....[41]....
        /*0ac0*/ 	.word	0x00004f90


	//   ....[42]....
        /*0ac4*/ 	.word	0x00005110


	//   ....[43]....
        /*0ac8*/ 	.word	0x00005170


	//   ....[44]....
        /*0acc*/ 	.word	0x00005250


	//   ....[45]....
        /*0ad0*/ 	.word	0x00007420


	//   ....[46]....
        /*0ad4*/ 	.word	0x00007440


	//   ....[47]....
        /*0ad8*/ 	.word	0x00007460


	//   ....[48]....
        /*0adc*/ 	.word	0x00007480


	//   ....[49]....
        /*0ae0*/ 	.word	0x00007e20


	//   ....[50]....
        /*0ae4*/ 	.word	0x00008000


	//   ....[51]....
        /*0ae8*/ 	.word	0x00008160


	//   ....[52]....
        /*0aec*/ 	.word	0x00008340


	//   ....[53]....
        /*0af0*/ 	.word	0x00008460


	//   ....[54]....
        /*0af4*/ 	.word	0x000085f0


	//   ....[55]....
        /*0af8*/ 	.word	0x00008670


	//   ....[56]....
        /*0afc*/ 	.word	0x00008770


	//   ....[57]....
        /*0b00*/ 	.word	0x0000b620


	//   ....[58]....
        /*0b04*/ 	.word	0x0000b730


	//   ....[59]....
        /*0b08*/ 	.word	0x0000b780


	//   ....[60]....
        /*0b0c*/ 	.word	0x0000b7b0


	//   ....[61]....
        /*0b10*/ 	.word	0x0000b800


	//   ....[62]....
        /*0b14*/ 	.word	0x0000b8a0


	//   ....[63]....
        /*0b18*/ 	.word	0x0000b980


	//   ....[64]....
        /*0b1c*/ 	.word	0x0000bdb0


	//   ....[65]....
        /*0b20*/ 	.word	0x0000d890


	//   ....[66]....
        /*0b24*/ 	.word	0x0000d900


	//   ....[67]....
        /*0b28*/ 	.word	0x0000d910


	//   ....[68]....
        /*0b2c*/ 	.word	0x0000d920


	//   ....[69]....
        /*0b30*/ 	.word	0x0000d950


	//   ....[70]....
        /*0b34*/ 	.word	0x0000d970


	//   ....[71]....
        /*0b38*/ 	.word	0x0000d980


	//   ....[72]....
        /*0b3c*/ 	.word	0x0000d990


	//   ....[73]....
        /*0b40*/ 	.word	0x0000eba0


	//   ....[74]....
        /*0b44*/ 	.word	0x0000ebb0


	//   ....[75]....
        /*0b48*/ 	.word	0x0000ebc0


	//   ....[76]....
        /*0b4c*/ 	.word	0x0000ebd0


	//   ....[77]....
        /*0b50*/ 	.word	0x0000ebe0


	//   ....[78]....
        /*0b54*/ 	.word	0x0000ebf0


	//   ....[79]....
        /*0b58*/ 	.word	0x0000ec00


	//   ....[80]....
        /*0b5c*/ 	.word	0x0000ec10


	//   ....[81]....
        /*0b60*/ 	.word	0x0000f000


	//   ....[82]....
        /*0b64*/ 	.word	0x0000f020


	//   ....[83]....
        /*0b68*/ 	.word	0x0000f0a0


	//   ....[84]....
        /*0b6c*/ 	.word	0x0000f0b0


	//   ....[85]....
        /*0b70*/ 	.word	0x0000f130


	//   ....[86]....
        /*0b74*/ 	.word	0x0000f150


	//   ....[87]....
        /*0b78*/ 	.word	0x0000f1d0


	//   ....[88]....
        /*0b7c*/ 	.word	0x0000f1e0


	//   ....[89]....
        /*0b80*/ 	.word	0x0000f260


	//   ....[90]....
        /*0b84*/ 	.word	0x0000f280


	//   ....[91]....
        /*0b88*/ 	.word	0x0000f300


	//   ....[92]....
        /*0b8c*/ 	.word	0x0000f310


	//   ....[93]....
        /*0b90*/ 	.word	0x0000f390


	//   ....[94]....
        /*0b94*/ 	.word	0x0000f3b0


	//   ....[95]....
        /*0b98*/ 	.word	0x0000f430


	//   ....[96]....
        /*0b9c*/ 	.word	0x0000f440


	//   ....[97]....
        /*0ba0*/ 	.word	0x0000f6e0


	//   ....[98]....
        /*0ba4*/ 	.word	0x0000f700


	//   ....[99]....
        /*0ba8*/ 	.word	0x0000fa50


	//   ....[100]....
        /*0bac*/ 	.word	0x0000fa60


	//   ....[101]....
        /*0bb0*/ 	.word	0x0000fcc0


	//   ....[102]....
        /*0bb4*/ 	.word	0x0000fce0


	//   ....[103]....
        /*0bb8*/ 	.word	0x0000ff40


	//   ....[104]....
        /*0bbc*/ 	.word	0x0000ff50


	//   ....[105]....
        /*0bc0*/ 	.word	0x00010960


	//   ....[106]....
        /*0bc4*/ 	.word	0x00010980


	//   ....[107]....
        /*0bc8*/ 	.word	0x00010a00


	//   ....[108]....
        /*0bcc*/ 	.word	0x00010a10


	//   ....[109]....
        /*0bd0*/ 	.word	0x00010a90


	//   ....[110]....
        /*0bd4*/ 	.word	0x00010ab0


	//   ....[111]....
        /*0bd8*/ 	.word	0x00010b30


	//   ....[112]....
        /*0bdc*/ 	.word	0x00010b40


	//   ....[113]....
        /*0be0*/ 	.word	0x00010bc0


	//   ....[114]....
        /*0be4*/ 	.word	0x00010be0


	//   ....[115]....
        /*0be8*/ 	.word	0x00010c60


	//   ....[116]....
        /*0bec*/ 	.word	0x00010c70


	//   ....[117]....
        /*0bf0*/ 	.word	0x00010cf0


	//   ....[118]....
        /*0bf4*/ 	.word	0x00010d10


	//   ....[119]....
        /*0bf8*/ 	.word	0x00010d90


	//   ....[120]....
        /*0bfc*/ 	.word	0x00010da0


	//   ....[121]....
        /*0c00*/ 	.word	0x00010f00


	//   ....[122]....
        /*0c04*/ 	.word	0x00010f20


	//   ....[123]....
        /*0c08*/ 	.word	0x00011050


	//   ....[124]....
        /*0c0c*/ 	.word	0x00011090


	//   ....[125]....
        /*0c10*/ 	.word	0x000110c0


	//   ....[126]....
        /*0c14*/ 	.word	0x000110f0


	//   ....[127]....
        /*0c18*/ 	.word	0x00011120


	//   ....[128]....
        /*0c1c*/ 	.word	0x00011150


	//   ....[129]....
        /*0c20*/ 	.word	0x000112b0


	//   ....[130]....
        /*0c24*/ 	.word	0x000112f0


	//   ....[131]....
        /*0c28*/ 	.word	0x00011320


	//   ....[132]....
        /*0c2c*/ 	.word	0x00011350


	//   ....[133]....
        /*0c30*/ 	.word	0x00011380


	//   ....[134]....
        /*0c34*/ 	.word	0x000113b0


	//   ....[135]....
        /*0c38*/ 	.word	0x00011440


	//   ....[136]....
        /*0c3c*/ 	.word	0x000114a0


	//   ....[137]....
        /*0c40*/ 	.word	0x000114b0


	//   ....[138]....
        /*0c44*/ 	.word	0x00011510


	//   ....[139]....
        /*0c48*/ 	.word	0x00011f70


	//   ....[140]....
        /*0c4c*/ 	.word	0x00011fd0


	//   ....[141]....
        /*0c50*/ 	.word	0x00012020


	//   ....[142]....
        /*0c54*/ 	.word	0x00012070


	//   ....[143]....
        /*0c58*/ 	.word	0x000120c0


	//   ....[144]....
        /*0c5c*/ 	.word	0x00012130


	//   ....[145]....
        /*0c60*/ 	.word	0x00012180


	//   ....[146]....
        /*0c64*/ 	.word	0x000121f0


	//   ....[147]....
        /*0c68*/ 	.word	0x00012260


	//   ....[148]....
        /*0c6c*/ 	.word	0x000122c0


	//   ....[149]....
        /*0c70*/ 	.word	0x00012330


	//   ....[150]....
        /*0c74*/ 	.word	0x000123a0


	//   ....[151]....
        /*0c78*/ 	.word	0x00012410


	//   ....[152]....
        /*0c7c*/ 	.word	0x00012470


	//   ....[153]....
        /*0c80*/ 	.word	0x000124e0


	//   ....[154]....
        /*0c84*/ 	.word	0x00012550


	//   ....[155]....
        /*0c88*/ 	.word	0x000125c0


	//   ....[156]....
        /*0c8c*/ 	.word	0x00012620


	//   ....[157]....
        /*0c90*/ 	.word	0x00012690


	//   ....[158]....
        /*0c94*/ 	.word	0x00012700


	//   ....[159]....
        /*0c98*/ 	.word	0x00012770


	//   ....[160]....
        /*0c9c*/ 	.word	0x000127d0


	//   ....[161]....
        /*0ca0*/ 	.word	0x00012840


	//   ....[162]....
        /*0ca4*/ 	.word	0x000128b0


	//   ....[163]....
        /*0ca8*/ 	.word	0x00012920


	//   ....[164]....
        /*0cac*/ 	.word	0x00012980


	//   ....[165]....
        /*0cb0*/ 	.word	0x000129e0


	//   ....[166]....
        /*0cb4*/ 	.word	0x00012a30


	//   ....[167]....
        /*0cb8*/ 	.word	0x00012a80


	//   ....[168]....
        /*0cbc*/ 	.word	0x00012ae0


	//   ....[169]....
        /*0cc0*/ 	.word	0x00012b30


	//   ....[170]....
        /*0cc4*/ 	.word	0x00012b90


	//   ....[171]....
        /*0cc8*/ 	.word	0x00012be0


	//   ....[172]....
        /*0ccc*/ 	.word	0x00012c40


	//   ....[173]....
        /*0cd0*/ 	.word	0x00012cb0


	//   ....[174]....
        /*0cd4*/ 	.word	0x00012d20


	//   ....[175]....
        /*0cd8*/ 	.word	0x00012d90


	//   ....[176]....
        /*0cdc*/ 	.word	0x00012df0


	//   ....[177]....
        /*0ce0*/ 	.word	0x00012e60


	//   ....[178]....
        /*0ce4*/ 	.word	0x00012ed0


	//   ....[179]....
        /*0ce8*/ 	.word	0x00012f40


	//   ....[180]....
        /*0cec*/ 	.word	0x00012fa0


	//   ....[181]....
        /*0cf0*/ 	.word	0x00013010


	//   ....[182]....
        /*0cf4*/ 	.word	0x00013080


	//   ....[183]....
        /*0cf8*/ 	.word	0x000130f0


	//   ....[184]....
        /*0cfc*/ 	.word	0x00013150


	//   ....[185]....
        /*0d00*/ 	.word	0x000131c0


	//   ....[186]....
        /*0d04*/ 	.word	0x00013230


	//   ....[187]....
        /*0d08*/ 	.word	0x000132a0


	//   ....[188]....
        /*0d0c*/ 	.word	0x00013300


	//   ....[189]....
        /*0d10*/ 	.word	0x00013370


	//   ....[190]....
        /*0d14*/ 	.word	0x000133e0


	//   ....[191]....
        /*0d18*/ 	.word	0x00013450


	//   ....[192]....
        /*0d1c*/ 	.word	0x000134b0


	//   ....[193]....
        /*0d20*/ 	.word	0x00013520


	//   ....[194]....
        /*0d24*/ 	.word	0x00013590


	//   ....[195]....
        /*0d28*/ 	.word	0x00013600


	//   ....[196]....
        /*0d2c*/ 	.word	0x00013660


	//   ....[197]....
        /*0d30*/ 	.word	0x000136d0


	//   ....[198]....
        /*0d34*/ 	.word	0x00013740


	//   ....[199]....
        /*0d38*/ 	.word	0x000137b0


	//   ....[200]....
        /*0d3c*/ 	.word	0x00013810


	//   ....[201]....
        /*0d40*/ 	.word	0x00013880


	//   ....[202]....
        /*0d44*/ 	.word	0x000138f0


	//   ....[203]....
        /*0d48*/ 	.word	0x00013960


	//   ....[204]....
        /*0d4c*/ 	.word	0x000139c0


	//   ....[205]....
        /*0d50*/ 	.word	0x00013a30


	//   ....[206]....
        /*0d54*/ 	.word	0x00013aa0


	//   ....[207]....
        /*0d58*/ 	.word	0x00013b10


	//   ....[208]....
        /*0d5c*/ 	.word	0x00013b70


	//   ....[209]....
        /*0d60*/ 	.word	0x00013be0


	//   ....[210]....
        /*0d64*/ 	.word	0x00013c50


	//   ....[211]....
        /*0d68*/ 	.word	0x00013cc0


	//   ....[212]....
        /*0d6c*/ 	.word	0x00013d20


	//   ....[213]....
        /*0d70*/ 	.word	0x00013d90


	//   ....[214]....
        /*0d74*/ 	.word	0x00013e00


	//   ....[215]....
        /*0d78*/ 	.word	0x00013e50


	//   ....[216]....
        /*0d7c*/ 	.word	0x00013e90


	//   ....[217]....
        /*0d80*/ 	.word	0x00013ee0


	//   ....[218]....
        /*0d84*/ 	.word	0x00013f30


	//   ....[219]....
        /*0d88*/ 	.word	0x00013f80


	//   ....[220]....
        /*0d8c*/ 	.word	0x00013ff0


	//   ....[221]....
        /*0d90*/ 	.word	0x00014040


	//   ....[222]....
        /*0d94*/ 	.word	0x00014090


	//   ....[223]....
        /*0d98*/ 	.word	0x000140e0


	//   ....[224]....
        /*0d9c*/ 	.word	0x00014130


	//   ....[225]....
        /*0da0*/ 	.word	0x00014180


	//   ....[226]....
        /*0da4*/ 	.word	0x000141f0


	//   ....[227]....
        /*0da8*/ 	.word	0x00014240


	//   ....[228]....
        /*0dac*/ 	.word	0x000142b0


	//   ....[229]....
        /*0db0*/ 	.word	0x00014310


	//   ....[230]....
        /*0db4*/ 	.word	0x00014380


	//----- nvinfo : EIATTR_EXIT_INSTR_OFFSETS
	.align		4
.L_266:
        /*0db8*/ 	.byte	0x04, 0x1c
        /*0dba*/ 	.short	(.L_268 - .L_267)


	//   ....[0]....
.L_267:
        /*0dbc*/ 	.word	0x000010f0


	//   ....[1]....
        /*0dc0*/ 	.word	0x00011f30


	//----- nvinfo : EIATTR_MAX_THREADS
	.align		4
.L_268:
        /*0dc4*/ 	.byte	0x04, 0x05
        /*0dc6*/ 	.short	(.L_270 - .L_269)
.L_269:
        /*0dc8*/ 	.word	0x00000080
        /*0dcc*/ 	.word	0x00000001
        /*0dd0*/ 	.word	0x00000001


	//----- nvinfo : EIATTR_CRS_STACK_SIZE
	.align		4
.L_270:
        /*0dd4*/ 	.byte	0x04, 0x1e
        /*0dd6*/ 	.short	(.L_272 - .L_271)
.L_271:
        /*0dd8*/ 	.word	0x00000000
.L_272:


//--------------------- .nv.info._ZN7cutlass13device_kernelIN5flash19enable_sm80_to_sm89INS1_16FlashAttnFwdSm80INS1_25CollectiveMainloopFwdSm80ILi4ELi1ELb0EN4cute5tupleIJNS5_1CILi128EEENS7_ILi80EEENS7_ILi64EEEEEELi64ENS_10bfloat16_tEfNS_4arch4Sm80ELb1ELb0ELb0ELb1ELb0ELb1ELb1ELb1EEENS1_21CollectiveEpilogueFwdINS6_IJS8_SA_S9_EEENS6_IJNS7_ILi1EEESI_SI_EEESC_SE_Li128ELb1ELb1ELb1ELb0EEENS1_36VarlenDynamicPersistentTileSchedulerILi128ELi80ELi128ELi128ELb1ELb1ELb0ELb1ELb1ELb1EEEEEEEEEvNT_6ParamsE --------------------------
	.section	.nv.info._ZN7cutlass13device_kernelIN5flash19enable_sm80_to_sm89INS1_16FlashAttnFwdSm80INS1_25CollectiveMainloopFwdSm80ILi4ELi1ELb0EN4cute5tupleIJNS5_1CILi128EEENS7_ILi80EEENS7_ILi64EEEEEELi64ENS_10bfloat16_tEfNS_4arch4Sm80ELb1ELb0ELb0ELb1ELb0ELb1ELb1ELb1EEENS1_21CollectiveEpilogueFwdINS6_IJS8_SA_S9_EEENS6_IJNS7_ILi1EEESI_SI_EEESC_SE_Li128ELb1ELb1ELb1ELb0EEENS1_36VarlenDynamicPersistentTileSchedulerILi128ELi80ELi128ELi128ELb1ELb1ELb0ELb1ELb1ELb1EEEEEEEEEvNT_6ParamsE,"",@"SHT_CUDA_INFO"
	.sectionflags	@""
	.align	4


	//----- nvinfo : EIATTR_CUDA_API_VERSION
	.align		4
        /*0000*/ 	.byte	0x04, 0x37
        /*0002*/ 	.short	(.L_274 - .L_273)
.L_273:
        /*0004*/ 	.word	0x00000082


	//----- nvinfo : EIATTR_SW2861232_WAR
	.align		4
.L_274:
        /*0008*/ 	.byte	0x01, 0x35
	.zero		2


	//----- nvinfo : EIATTR_PARAM_CBANK
	.align		4
        /*000c*/ 	.byte	0x04, 0x0a
        /*000e*/ 	.short	(.L_276 - .L_275)
	.align		4
.L_275:
        /*0010*/ 	.word	index@(.nv.constant0._ZN7cutlass13device_kernelIN5flash19enable_sm80_to_sm89INS1_16FlashAttnFwdSm80INS1_25CollectiveMainloopFwdSm80ILi4ELi1ELb0EN4cute5tupleIJNS5_1CILi128EEENS7_ILi80EEENS7_ILi64EEEEEELi64ENS_10bfloat16_tEfNS_4arch4Sm80ELb1ELb0ELb0ELb1ELb0ELb1ELb1ELb1EEENS1_21CollectiveEpilogueFwdINS6_IJS8_SA_S9_EEENS6_IJNS7_ILi1EEESI_SI_EEESC_SE_Li128ELb1ELb1ELb1ELb0EEENS1_36VarlenDynamicPersistentTileSchedulerILi128ELi80ELi128ELi128ELb1ELb1ELb0ELb1ELb1ELb1EEEEEEEEEvNT_6ParamsE)
        /*0014*/ 	.short	0x0160
        /*0016*/ 	.short	0x0438


	//----- nvinfo : EIATTR_CBANK_PARAM_SIZE
	.align		4
.L_276:
        /*0018*/ 	.byte	0x03, 0x19
        /*001a*/ 	.short	0x0438


	//----- nvinfo : EIATTR_KPARAM_INFO
	.align		4
        /*001c*/ 	.byte	0x04, 0x17
        /*001e*/ 	.short	(.L_278 - .L_277)
.L_277:
        /*0020*/ 	.word	0x00000000
        /*0024*/ 	.short	0x0000
        /*0026*/ 	.short	0x0000
        /*0028*/ 	.byte	0x00, 0xf0, 0xe1, 0x10


	//----- nvinfo : EIATTR_MAXREG_COUNT
	.align		4
.L_278:
        /*002c*/ 	.byte	0x03, 0x1b
        /*002e*/ 	.short	0x00ff


	//----- nvinfo : EIATTR_NUM_BARRIERS
	.align		4
        /*0030*/ 	.byte	0x02, 0x4c
        /*0032*/ 	.byte	0x06
	.zero		1


	//----- nvinfo : EIATTR_ANNOTATIONS
	.align		4
        /*0034*/ 	.byte	0x04, 0x55
        /*0036*/ 	.short	(.L_280 - .L_279)


	//   ....[0]....
.L_279:
        /* <DEDUP_REMOVED lines=80> */


	//----- nvinfo : EIATTR_MERCURY_ISA_VERSION
	.align		4
.L_280:
        /*0528*/ 	.byte	0x03, 0x5f
        /*052a*/ 	.short	0x0000


	//----- nvinfo : EIATTR_INT_WARP_WIDE_INSTR_OFFSETS
	.align		4
        /*052c*/ 	.byte	0x04, 0x31
        /*052e*/ 	.short	(.L_282 - .L_281)


	//   ....[0]....
.L_281:
        /*0530*/ 	.word	0x00018700


	//   ....[1]....
        /*0534*/ 	.word	0x00018780


	//----- nvinfo : EIATTR_COOP_GROUP_MASK_REGIDS
	.align		4
.L_282:
        /*0538*/ 	.byte	0x04, 0x29
        /*053a*/ 	.short	(.L_284 - .L_283)


	//   ....[0]....
.L_283:
        /*053c*/ 	.word	0xffffffff


	//   ....[1]....
        /*0540*/ 	.word	0xffffffff


	//   ....[2]....
        /*0544*/ 	.word	0xffffffff


	//   ....[3]....
        /*0548*/ 	.word	0xffffffff


	//   ....[4]....
        /*054c*/ 	.word	0xffffffff


	//   ....[5]....
        /*0550*/ 	.word	0xffffffff


	//   ....[6]....
        /*0554*/ 	.word	0xffffffff


	//   ....[7]....
        /*0558*/ 	.word	0xffffffff


	//   ....[8]....
        /*055c*/ 	.word	0xffffffff


	//   ....[9]....
        /*0560*/ 	.word	0xffffffff


	//   ....[10]....
        /*0564*/ 	.word	0xffffffff


	//   ....[11]....
        /*0568*/ 	.word	0xffffffff


	//   ....[12]....
        /*056c*/ 	.word	0xffffffff


	//   ....[13]....
        /*0570*/ 	.word	0xffffffff


	//   ....[14]....
        /*0574*/ 	.word	0xffffffff


	//   ....[15]....
        /*0578*/ 	.word	0xffffffff


	//   ....[16]....
        /*057c*/ 	.word	0xffffffff


	//   ....[17]....
        /*0580*/ 	.word	0xffffffff


	//   ....[18]....
        /*0584*/ 	.word	0xffffffff


	//   ....[19]....
        /*0588*/ 	.word	0xffffffff


	//   ....[20]....
        /*058c*/ 	.word	0xffffffff


	//   ....[21]....
        /*0590*/ 	.word	0xffffffff


	//   ....[22]....
        /*0594*/ 	.word	0xffffffff


	//   ....[23]....
        /*0598*/ 	.word	0xffffffff


	//   ....[24]....
        /*059c*/ 	.word	0xffffffff


	//   ....[25]....
        /*05a0*/ 	.word	0xffffffff


	//   ....[26]....
        /*05a4*/ 	.word	0xffffffff


	//   ....[27]....
        /*05a8*/ 	.word	0xffffffff


	//   ....[28]....
        /*05ac*/ 	.word	0xffffffff


	//   ....[29]....
        /*05b0*/ 	.word	0xffffffff


	//   ....[30]....
        /*05b4*/ 	.word	0xffffffff


	//   ....[31]....
        /*05b8*/ 	.word	0xffffffff


	//   ....[32]....
        /*05bc*/ 	.word	0xffffffff


	//   ....[33]....
        /*05c0*/ 	.word	0xffffffff


	//   ....[34]....
        /*05c4*/ 	.word	0xffffffff


	//   ....[35]....
        /*05c8*/ 	.word	0xffffffff


	//   ....[36]....
        /*05cc*/ 	.word	0xffffffff


	//   ....[37]....
        /*05d0*/ 	.word	0xffffffff


	//   ....[38]....
        /*05d4*/ 	.word	0xffffffff


	//   ....[39]....
        /*05d8*/ 	.word	0xffffffff


	//   ....[40]....
        /*05dc*/ 	.word	0xffffffff


	//   ....[41]....
        /*05e0*/ 	.word	0xffffffff


	//   ....[42]....
        /*05e4*/ 	.word	0xffffffff


	//   ....[43]....
        /*05e8*/ 	.word	0xffffffff


	//   ....[44]....
        /*05ec*/ 	.word	0xffffffff


	//   ....[45]....
        /*05f0*/ 	.word	0xffffffff


	//   ....[46]....
        /*05f4*/ 	.word	0xffffffff


	//   ....[47]....
        /*05f8*/ 	.word	0xffffffff


	//   ....[48]....
        /*05fc*/ 	.word	0xffffffff


	//   ....[49]....
        /*0600*/ 	.word	0xffffffff


	//   ....[50]....
        /*0604*/ 	.word	0xffffffff


	//   ....[51]....
        /*0608*/ 	.word	0xffffffff


	//   ....[52]....
        /*060c*/ 	.word	0xffffffff


	//   ....[53]....
        /*0610*/ 	.word	0xffffffff


	//   ....[54]....
        /*0614*/ 	.word	0xffffffff


	//   ....[55]....
        /*0618*/ 	.word	0xffffffff


	//   ....[56]....
        /*061c*/ 	.word	0xffffffff


	//   ....[57]....
        /*0620*/ 	.word	0xffffffff


	//   ....[58]....
        /*0624*/ 	.word	0xffffffff


	//   ....[59]....
        /*0628*/ 	.word	0xffffffff


	//   ....[60]....
        /*062c*/ 	.word	0xffffffff


	//   ....[61]....
        /*0630*/ 	.word	0xffffffff


	//   ....[62]....
        /*0634*/ 	.word	0xffffffff


	//   ....[63]....
        /*0638*/ 	.word	0xffffffff


	//   ....[64]....
        /*063c*/ 	.word	0xffffffff


	//   ....[65]....
        /*0640*/ 	.word	0xffffffff


	//   ....[66]....
        /*0644*/ 	.word	0xffffffff


	//   ....[67]....
        /*0648*/ 	.word	0xffffffff


	//   ....[68]....
        /*064c*/ 	.word	0xffffffff


	//   ....[69]....
        /*0650*/ 	.word	0xffffffff


	//   ....[70]....
        /*0654*/ 	.word	0xffffffff


	//   ....[71]....
        /*0658*/ 	.word	0xffffffff


	//   ....[72]....
        /*065c*/ 	.word	0xffffffff


	//   ....[73]....
        /*0660*/ 	.word	0xffffffff


	//   ....[74]....
        /*0664*/ 	.word	0xffffffff


	//   ....[75]....
        /*0668*/ 	.word	0xffffffff


	//   ....[76]....
        /*066c*/ 	.word	0xffffffff


	//   ....[77]....
        /*0670*/ 	.word	0xffffffff


	//   ....[78]....
        /*0674*/ 	.word	0xffffffff


	//   ....[79]....
        /*0678*/ 	.word	0xffffffff


	//   ....[80]....
        /*067c*/ 	.word	0xffffffff


	//   ....[81]....
        /*0680*/ 	.word	0xffffffff


	//   ....[82]....
        /*0684*/ 	.word	0xffffffff


	//   ....[83]....
        /*0688*/ 	.word	0xffffffff


	//   ....[84]....
        /*068c*/ 	.word	0xffffffff


	//   ....[85]....
        /*0690*/ 	.word	0xffffffff


	//   ....[86]....
        /*0694*/ 	.word	0xffffffff


	//   ....[87]....
        /*0698*/ 	.word	0xffffffff


	//   ....[88]....
        /*069c*/ 	.word	0xffffffff


	//   ....[89]....
        /*06a0*/ 	.word	0xffffffff


	//   ....[90]....
        /*06a4*/ 	.word	0xffffffff


	//   ....[91]....
        /*06a8*/ 	.word	0xffffffff


	//   ....[92]....
        /*06ac*/ 	.word	0xffffffff


	//   ....[93]....
        /*06b0*/ 	.word	0xffffffff


	//   ....[94]....
        /*06b4*/ 	.word	0xffffffff


	//   ....[95]....
        /*06b8*/ 	.word	0xffffffff


	//   ....[96]....
        /*06bc*/ 	.word	0xffffffff


	//   ....[97]....
        /*06c0*/ 	.word	0xffffffff


	//   ....[98]....
        /*06c4*/ 	.word	0xffffffff


	//   ....[99]....
        /*06c8*/ 	.word	0xffffffff


	//   ....[100]....
        /*06cc*/ 	.word	0xffffffff


	//   ....[101]....
        /*06d0*/ 	.word	0xffffffff


	//   ....[102]....
        /*06d4*/ 	.word	0xffffffff


	//   ....[103]....
        /*06d8*/ 	.word	0xffffffff


	//   ....[104]....
        /*06dc*/ 	.word	0xffffffff


	//   ....[105]....
        /*06e0*/ 	.word	0xffffffff


	//   ....[106]....
        /*06e4*/ 	.word	0xffffffff


	//   ....[107]....
        /*06e8*/ 	.word	0xffffffff


	//   ....[108]....
        /*06ec*/ 	.word	0xffffffff


	//   ....[109]....
        /*06f0*/ 	.word	0xffffffff


	//   ....[110]....
        /*06f4*/ 	.word	0xffffffff


	//   ....[111]....
        /*06f8*/ 	.word	0xffffffff


	//   ....[112]....
        /*06fc*/ 	.word	0xffffffff


	//   ....[113]....
        /*0700*/ 	.word	0xffffffff


	//   ....[114]....
        /*0704*/ 	.word	0xffffffff


	//   ....[115]....
        /*0708*/ 	.word	0xffffffff


	//   ....[116]....
        /*070c*/ 	.word	0xffffffff


	//   ....[117]....
        /*0710*/ 	.word	0xffffffff


	//   ....[118]....
        /*0714*/ 	.word	0xffffffff


	//   ....[119]....
        /*0718*/ 	.word	0xffffffff


	//   ....[120]....
        /*071c*/ 	.word	0xffffffff


	//   ....[121]....
        /*0720*/ 	.word	0xffffffff


	//   ....[122]....
        /*0724*/ 	.word	0xffffffff


	//   ....[123]....
        /*0728*/ 	.word	0xffffffff


	//   ....[124]....
        /*072c*/ 	.word	0xffffffff


	//   ....[125]....
        /*0730*/ 	.word	0xffffffff


	//   ....[126]....
        /*0734*/ 	.word	0xffffffff


	//   ....[127]....
        /*0738*/ 	.word	0xffffffff


	//   ....[128]....
        /*073c*/ 	.word	0xffffffff


	//   ....[129]....
        /*0740*/ 	.word	0xffffffff


	//   ....[130]....
        /*0744*/ 	.word	0xffffffff


	//   ....[131]....
        /*0748*/ 	.word	0xffffffff


	//   ....[132]....
        /*074c*/ 	.word	0xffffffff


	//   ....[133]....
        /*0750*/ 	.word	0xffffffff


	//   ....[134]....
        /*0754*/ 	.word	0xffffffff


	//   ....[135]....
        /*0758*/ 	.word	0xffffffff


	//   ....[136]....
        /*075c*/ 	.word	0xffffffff


	//   ....[137]....
        /*0760*/ 	.word	0xffffffff


	//   ....[138]....
        /*0764*/ 	.word	0xffffffff


	//   ....[139]....
        /*0768*/ 	.word	0xffffffff


	//   ....[140]....
        /*076c*/ 	.word	0xffffffff


	//   ....[141]....
        /*0770*/ 	.word	0xffffffff


	//   ....[142]....
        /*0774*/ 	.word	0xffffffff


	//   ....[143]....
        /*0778*/ 	.word	0xffffffff


	//   ....[144]....
        /*077c*/ 	.word	0xffffffff


	//   ....[145]....
        /*0780*/ 	.word	0xffffffff


	//   ....[146]....
        /*0784*/ 	.word	0xffffffff


	//   ....[147]....
        /*0788*/ 	.word	0xffffffff


	//   ....[148]....
        /*078c*/ 	.word	0xffffffff


	//   ....[149]....
        /*0790*/ 	.word	0xffffffff


	//   ....[150]....
        /*0794*/ 	.word	0xffffffff


	//   ....[151]....
        /*0798*/ 	.word	0xffffffff


	//   ....[152]....
        /*079c*/ 	.word	0xffffffff


	//   ....[153]....
        /*07a0*/ 	.word	0xffffffff


	//   ....[154]....
        /*07a4*/ 	.word	0xffffffff


	//   ....[155]....
        /*07a8*/ 	.word	0xffffffff


	//   ....[156]....
        /*07ac*/ 	.word	0xffffffff


	//   ....[157]....
        /*07b0*/ 	.word	0xffffffff


	//   ....[158]....
        /*07b4*/ 	.word	0xffffffff


	//   ....[159]....
        /*07b8*/ 	.word	0xffffffff


	//   ....[160]....
        /*07bc*/ 	.word	0xffffffff


	//   ....[161]....
        /*07c0*/ 	.word	0xffffffff


	//   ....[162]....
        /*07c4*/ 	.word	0xffffffff


	//   ....[163]....
        /*07c8*/ 	.word	0xffffffff


	//   ....[164]....
        /*07cc*/ 	.word	0xffffffff


	//   ....[165]....
        /*07d0*/ 	.word	0xffffffff


	//   ....[166]....
        /*07d4*/ 	.word	0xffffffff


	//   ....[167]....
        /*07d8*/ 	.word	0xffffffff


	//   ....[168]....
        /*07dc*/ 	.word	0xffffffff


	//   ....[169]....
        /*07e0*/ 	.word	0xffffffff


	//   ....[170]....
        /*07e4*/ 	.word	0xffffffff


	//   ....[171]....
        /*07e8*/ 	.word	0xffffffff


	//   ....[172]....
        /*07ec*/ 	.word	0xffffffff


	//   ....[173]....
        /*07f0*/ 	.word	0xffffffff


	//   ....[174]....
        /*07f4*/ 	.word	0xffffffff


	//   ....[175]....
        /*07f8*/ 	.word	0xffffffff


	//   ....[176]....
        /*07fc*/ 	.word	0xffffffff


	//   ....[177]....
        /*0800*/ 	.word	0xffffffff


	//   ....[178]....
        /*0804*/ 	.word	0xffffffff


	//   ....[179]....
        /*0808*/ 	.word	0xffffffff


	//   ....[180]....
        /*080c*/ 	.word	0xffffffff


	//   ....[181]....
        /*0810*/ 	.word	0xffffffff


	//   ....[182]....
        /*0814*/ 	.word	0xffffffff


	//   ....[183]....
        /*0818*/ 	.word	0xffffffff


	//   ....[184]....
        /*081c*/ 	.word	0xffffffff


	//   ....[185]....
        /*0820*/ 	.word	0xffffffff


	//   ....[186]....
        /*0824*/ 	.word	0xffffffff


	//   ....[187]....
        /*0828*/ 	.word	0xffffffff


	//   ....[188]....
        /*082c*/ 	.word	0xffffffff


	//   ....[189]....
        /*0830*/ 	.word	0xffffffff


	//   ....[190]....
        /*0834*/ 	.word	0xffffffff


	//   ....[191]....
        /*0838*/ 	.word	0xffffffff


	//   ....[192]....
        /*083c*/ 	.word	0xffffffff


	//   ....[193]....
        /*0840*/ 	.word	0xffffffff


	//   ....[194]....
        /*0844*/ 	.word	0xffffffff


	//   ....[195]....
        /*0848*/ 	.word	0xffffffff


	//   ....[196]....
        /*084c*/ 	.word	0xffffffff


	//   ....[197]....
        /*0850*/ 	.word	0xffffffff


	//   ....[198]....
        /*0854*/ 	.word	0xffffffff


	//   ....[199]....
        /*0858*/ 	.word	0xffffffff


	//   ....[200]....
        /*085c*/ 	.word	0xffffffff


	//   ....[201]....
        /*0860*/ 	.word	0xffffffff


	//   ....[202]....
        /*0864*/ 	.word	0xffffffff


	//   ....[203]....
        /*0868*/ 	.word	0xffffffff


	//   ....[204]....
        /*086c*/ 	.word	0xffffffff


	//   ....[205]....
        /*0870*/ 	.word	0xffffffff


	//   ....[206]....
        /*0874*/ 	.word	0xffffffff


	//   ....[207]....
        /*0878*/ 	.word	0xffffffff


	//   ....[208]....
        /*087c*/ 	.word	0xffffffff


	//   ....[209]....
        /*0880*/ 	.word	0xffffffff


	//   ....[210]....
        /*0884*/ 	.word	0xffffffff


	//   ....[211]....
        /*0888*/ 	.word	0xffffffff


	//   ....[212]....
        /*088c*/ 	.word	0xffffffff


	//   ....[213]....
        /*0890*/ 	.word	0xffffffff


	//   ....[214]....
        /*0894*/ 	.word	0xffffffff


	//   ....[215]....
        /*0898*/ 	.word	0xffffffff


	//   ....[216]....
        /*089c*/ 	.word	0xffffffff


	//   ....[217]....
        /*08a0*/ 	.word	0xffffffff


	//   ....[218]....
        /*08a4*/ 	.word	0xffffffff


	//   ....[219]....
        /*08a8*/ 	.word	0xffffffff


	//   ....[220]....
        /*08ac*/ 	.word	0xffffffff


	//   ....[221]....
        /*08b0*/ 	.word	0xffffffff


	//   ....[222]....
        /*08b4*/ 	.word	0xffffffff


	//   ....[223]....
        /*08b8*/ 	.word	0xffffffff


	//   ....[224]....
        /*08bc*/ 	.word	0xffffffff


	//   ....[225]....
        /*08c0*/ 	.word	0xffffffff


	//   ....[226]....
        /*08c4*/ 	.word	0xffffffff


	//   ....[227]....
        /*08c8*/ 	.word	0xffffffff


	//   ....[228]....
        /*08cc*/ 	.word	0xffffffff


	//   ....[229]....
        /*08d0*/ 	.word	0xffffffff


	//   ....[230]....
        /*08d4*/ 	.word	0xffffffff


	//   ....[231]....
        /*08d8*/ 	.word	0xffffffff


	//   ....[232]....
        /*08dc*/ 	.word	0xffffffff


	//   ....[233]....
        /*08e0*/ 	.word	0xffffffff


	//   ....[234]....
        /*08e4*/ 	.word	0xffffffff


	//   ....[235]....
        /*08e8*/ 	.word	0xffffffff


	//   ....[236]....
        /*08ec*/ 	.word	0xffffffff


	//   ....[237]....
        /*08f0*/ 	.word	0xffffffff


	//   ....[238]....
        /*08f4*/ 	.word	0xffffffff


	//   ....[239]....
        /*08f8*/ 	.word	0xffffffff


	//   ....[240]....
        /*08fc*/ 	.word	0xffffffff


	//   ....[241]....
        /*0900*/ 	.word	0xffffffff


	//   ....[242]....
        /*0904*/ 	.word	0xffffffff


	//   ....[243]....
        /*0908*/ 	.word	0xffffffff


	//   ....[244]....
        /*090c*/ 	.word	0xffffffff


	//   ....[245]....
        /*0910*/ 	.word	0xffffffff


	//   ....[246]....
        /*0914*/ 	.word	0xffffffff


	//   ....[247]....
        /*0918*/ 	.word	0xffffffff


	//   ....[248]....
        /*091c*/ 	.word	0xffffffff


	//   ....[249]....
        /*0920*/ 	.word	0xffffffff


	//   ....[250]....
        /*0924*/ 	.word	0xffffffff


	//   ....[251]....
        /*0928*/ 	.word	0xffffffff


	//   ....[252]....
        /*092c*/ 	.word	0xffffffff


	//   ....[253]....
        /*0930*/ 	.word	0xffffffff


	//   ....[254]....
        /*0934*/ 	.word	0xffffffff


	//   ....[255]....
        /*0938*/ 	.word	0xffffffff


	//   ....[0]....
        /*093c*/ 	.word	0xffffffff


	//   ....[1]....
        /*0940*/ 	.word	0xffffffff


	//   ....[2]....
        /*0944*/ 	.word	0xffffffff


	//   ....[3]....
        /*0948*/ 	.word	0xffffffff


	//   ....[4]....
        /*094c*/ 	.word	0xffffffff


	//   ....[5]....
        /*0950*/ 	.word	0xffffffff


	//   ....[6]....
        /*0954*/ 	.word	0xffffffff


	//----- nvinfo : EIATTR_COOP_GROUP_INSTR_OFFSETS
	.align		4
.L_284:
        /*0958*/ 	.byte	0x04, 0x28
        /*095a*/ 	.short	(.L_286 - .L_285)


	//   ....[0]....
.L_285:
        /*095c*/ 	.word	0x00000050


	//   ....[1]....
        /*0960*/ 	.word	0x00000200


	//   ....[2]....
        /*0964*/ 	.word	0x00000230


	//   ....[3]....
        /*0968*/ 	.word	0x00000260


	//   ....[4]....
        /*096c*/ 	.word	0x00000290


	//   ....[5]....
        /*0970*/ 	.word	0x000002c0


	//   ....[6]....
        /*0974*/ 	.word	0x000002f0


	//   ....[7]....
        /*0978*/ 	.word	0x00000450


	//   ....[8]....
        /*097c*/ 	.word	0x00000490


	//   ....[9]....
        /*0980*/ 	.word	0x000004c0


	//   ....[10]....
        /*0984*/ 	.word	0x000004f0


	//   ....[11]....
        /*0988*/ 	.word	0x00000520


	//   ....[12]....
        /*098c*/ 	.word	0x00000550


	//   ....[13]....
        /*0990*/ 	.word	0x000005e0


	//   ....[14]....
        /*0994*/ 	.word	0x00000630


	//   ....[15]....
        /*0998*/ 	.word	0x00000650


	//   ....[16]....
        /*099c*/ 	.word	0x000006b0


	//   ....[17]....
        /*09a0*/ 	.word	0x00008340


	//   ....[18]....
        /*09a4*/ 	.word	0x00008360


	//   ....[19]....
        /*09a8*/ 	.word	0x00008440


	//   ....[20]....
        /*09ac*/ 	.word	0x00008450


	//   ....[21]....
        /*09b0*/ 	.word	0x00008520


	//   ....[22]....
        /*09b4*/ 	.word	0x00008540


	//   ....[23]....
        /*09b8*/ 	.word	0x00008610


	//   ....[24]....
        /*09bc*/ 	.word	0x00008620


	//   ....[25]....
        /*09c0*/ 	.word	0x000086f0


	//   ....[26]....
        /*09c4*/ 	.word	0x00008710


	//   ....[27]....
        /*09c8*/ 	.word	0x000087e0


	//   ....[28]....
        /*09cc*/ 	.word	0x000087f0


	//   ....[29]....
        /*09d0*/ 	.word	0x000088c0


	//   ....[30]....
        /*09d4*/ 	.word	0x000088e0


	//   ....[31]....
        /*09d8*/ 	.word	0x000089b0


	//   ....[32]....
        /*09dc*/ 	.word	0x000089c0


	//   ....[33]....
        /*09e0*/ 	.word	0x000090a0


	//   ....[34]....
        /*09e4*/ 	.word	0x00009100


	//   ....[35]....
        /*09e8*/ 	.word	0x00009160


	//   ....[36]....
        /*09ec*/ 	.word	0x00009190


	//   ....[37]....
        /*09f0*/ 	.word	0x00009340


	//   ....[38]....
        /*09f4*/ 	.word	0x00009380


	//   ....[39]....
        /*09f8*/ 	.word	0x000093d0


	//   ....[40]....
        /*09fc*/ 	.word	0x00009410


	//   ....[41]....
        /*0a00*/ 	.word	0x00009620


	//   ....[42]....
        /*0a04*/ 	.word	0x00009660


	//   ....[43]....
        /*0a08*/ 	.word	0x000096b0


	//   ....[44]....
        /*0a0c*/ 	.word	0x000096f0


	//   ....[45]....
        /*0a10*/ 	.word	0x00009920


	//   ....[46]....
        /*0a14*/ 	.word	0x00009960


	//   ....[47]....
        /*0a18*/ 	.word	0x000099b0


	//   ....[48]....
        /*0a1c*/ 	.word	0x000099f0


	//   ....[49]....
        /*0a20*/ 	.word	0x0000b750


	//   ....[50]....
        /*0a24*/ 	.word	0x0000b7a0


	//   ....[51]....
        /*0a28*/ 	.word	0x0000b7c0


	//   ....[52]....
        /*0a2c*/ 	.word	0x0000b7e0


	//   ....[53]....
        /*0a30*/ 	.word	0x0000b8c0


	//   ....[54]....
        /*0a34*/ 	.word	0x0000b8d0


	//   ....[55]....
        /*0a38*/ 	.word	0x0000b8e0


	//   ....[56]....
        /*0a3c*/ 	.word	0x0000b8f0


	//   ....[57]....
        /*0a40*/ 	.word	0x0000bb00


	//   ....[58]....
        /*0a44*/ 	.word	0x0000bb40


	//   ....[59]....
        /*0a48*/ 	.word	0x0000bb60


	//   ....[60]....
        /*0a4c*/ 	.word	0x0000bb70


	//   ....[61]....
        /*0a50*/ 	.word	0x0000bcb0


	//   ....[62]....
        /*0a54*/ 	.word	0x0000bd50


	//   ....[63]....
        /*0a58*/ 	.word	0x0000bd70


	//   ....[64]....
        /*0a5c*/ 	.word	0x0000bd80


	//   ....[65]....
        /*0a60*/ 	.word	0x0000e6d0


	//   ....[66]....
        /*0a64*/ 	.word	0x0000e6e0


	//   ....[67]....
        /*0a68*/ 	.word	0x0000e700


	//   ....[68]....
        /*0a6c*/ 	.word	0x0000e710


	//   ....[69]....
        /*0a70*/ 	.word	0x0000f2e0


	//   ....[70]....
        /*0a74*/ 	.word	0x0000f370


	//   ....[71]....
        /*0a78*/ 	.word	0x0000f500


	//   ....[72]....
        /*0a7c*/ 	.word	0x0000f590


	//   ....[73]....
        /*0a80*/ 	.word	0x0000f5c0


	//   ....[74]....
        /*0a84*/ 	.word	0x0000f740


	//   ....[75]....
        /*0a88*/ 	.word	0x0000f7a0


	//   ....[76]....
        /*0a8c*/ 	.word	0x0000f880


	//   ....[77]....
        /*0a90*/ 	.word	0x00011910


	//   ....[78]....
        /*0a94*/ 	.word	0x00011930


	//   ....[79]....
        /*0a98*/ 	.word	0x00011950


	//   ....[80]....
        /*0a9c*/ 	.word	0x00011970


	//   ....[81]....
        /*0aa0*/ 	.word	0x000124d0


	//   ....[82]....
        /*0aa4*/ 	.word	0x00012690


	//   ....[83]....
        /*0aa8*/ 	.word	0x000127f0


	//   ....[84]....
        /*0aac*/ 	.word	0x000129e0


	//   ....[85]....
        /*0ab0*/ 	.word	0x00012af0


	//   ....[86]....
        /*0ab4*/ 	.word	0x00012c90


	//   ....[87]....
        /*0ab8*/ 	.word	0x00012d20


	//   ....[88]....
        /*0abc*/ 	.word	0x00012e10


	//   ....[89]....
        /*0ac0*/ 	.word	0x00015c90


	//   ....[90]....
        /*0ac4*/ 	.word	0x00015db0


	//   ....[91]....
        /*0ac8*/ 	.word	0x00015e00


	//   ....[92]....
        /*0acc*/ 	.word	0x00015e30


	//   ....[93]....
        /*0ad0*/ 	.word	0x00015e80


	//   ....[94]....
        /*0ad4*/ 	.word	0x00015f10


	//   ....[95]....
        /*0ad8*/ 	.word	0x00016000


	//   ....[96]....
        /*0adc*/ 	.word	0x000163c0


	//   ....[97]....
        /*0ae0*/ 	.word	0x00017f00


	//   ....[98]....
        /*0ae4*/ 	.word	0x00017f70


	//   ....[99]....
        /*0ae8*/ 	.word	0x00017f90


	//   ....[100]....
        /*0aec*/ 	.word	0x00017fa0


	//   ....[101]....
        /*0af0*/ 	.word	0x00017fb0


	//   ....[102]....
        /*0af4*/ 	.word	0x00017fe0


	//   ....[103]....
        /*0af8*/ 	.word	0x00018000


	//   ....[104]....
        /*0afc*/ 	.word	0x00018010


	//   ....[105]....
        /*0b00*/ 	.word	0x00019450


	//   ....[106]....
        /*0b04*/ 	.word	0x00019470


	//   ....[107]....
        /*0b08*/ 	.word	0x00019490


	//   ....[108]....
        /*0b0c*/ 	.word	0x000194a0


	//   ....[109]....
        /*0b10*/ 	.word	0x000194b0


	//   ....[110]....
        /*0b14*/ 	.word	0x000194c0


	//   ....[111]....
        /*0b18*/ 	.word	0x000194e0


	//   ....[112]....
        /*0b1c*/ 	.word	0x00019550


	//   ....[113]....
        /*0b20*/ 	.word	0x000198d0


	//   ....[114]....
        /*0b24*/ 	.word	0x000198f0


	//   ....[115]....
        /*0b28*/ 	.word	0x00019960


	//   ....[116]....
        /*0b2c*/ 	.word	0x00019970


	//   ....[117]....
        /*0b30*/ 	.word	0x000199e0


	//   ....[118]....
        /*0b34*/ 	.word	0x00019a00


	//   ....[119]....
        /*0b38*/ 	.word	0x00019a70


	//   ....[120]....
        /*0b3c*/ 	.word	0x00019a80


	//   ....[121]....
        /*0b40*/ 	.word	0x00019af0


	//   ....[122]....
        /*0b44*/ 	.word	0x00019b10


	//   ....[123]....
        /*0b48*/ 	.word	0x00019b80


	//   ....[124]....
        /*0b4c*/ 	.word	0x00019b90


	//   ....[125]....
        /*0b50*/ 	.word	0x00019c00


	//   ....[126]....
        /*0b54*/ 	.word	0x00019c20


	//   ....[127]....
        /*0b58*/ 	.word	0x00019c90


	//   ....[128]....
        /*0b5c*/ 	.word	0x00019ca0


	//   ....[129]....
        /*0b60*/ 	.word	0x00019f30


	//   ....[130]....
        /*0b64*/ 	.word	0x00019f50


	//   ....[131]....
        /*0b68*/ 	.word	0x0001a2a0


	//   ....[132]....
        /*0b6c*/ 	.word	0x0001a2b0


	//   ....[133]....
        /*0b70*/ 	.word	0x0001a510


	//   ....[134]....
        /*0b74*/ 	.word	0x0001a530


	//   ....[135]....
        /*0b78*/ 	.word	0x0001a7b0


	//   ....[136]....
        /*0b7c*/ 	.word	0x0001a7c0


	//   ....[137]....
        /*0b80*/ 	.word	0x0001b190


	//   ....[138]....
        /*0b84*/ 	.word	0x0001b1b0


	//   ....[139]....
        /*0b88*/ 	.word	0x0001b220


	//   ....[140]....
        /*0b8c*/ 	.word	0x0001b230


	//   ....[141]....
        /*0b90*/ 	.word	0x0001b2a0


	//   ....[142]....
        /*0b94*/ 	.word	0x0001b2c0


	//   ....[143]....
        /*0b98*/ 	.word	0x0001b330


	//   ....[144]....
        /*0b9c*/ 	.word	0x0001b340


	//   ....[145]....
        /*0ba0*/ 	.word	0x0001b3b0


	//   ....[146]....
        /*0ba4*/ 	.word	0x0001b3d0


	//   ....[147]....
        /*0ba8*/ 	.word	0x0001b440


	//   ....[148]....
        /*0bac*/ 	.word	0x0001b450


	//   ....[149]....
        /*0bb0*/ 	.word	0x0001b4c0


	//   ....[150]....
        /*0bb4*/ 	.word	0x0001b4e0


	//   ....[151]....
        /*0bb8*/ 	.word	0x0001b550


	//   ....[152]....
        /*0bbc*/ 	.word	0x0001b560


	//   ....[153]....
        /*0bc0*/ 	.word	0x0001b6b0


	//   ....[154]....
        /*0bc4*/ 	.word	0x0001b6d0


	//   ....[155]....
        /*0bc8*/ 	.word	0x0001b800


	//   ....[156]....
        /*0bcc*/ 	.word	0x0001b840


	//   ....[157]....
        /*0bd0*/ 	.word	0x0001b870


	//   ....[158]....
        /*0bd4*/ 	.word	0x0001b8a0


	//   ....[159]....
        /*0bd8*/ 	.word	0x0001b8d0


	//   ....[160]....
        /*0bdc*/ 	.word	0x0001b900


	//   ....[161]....
        /*0be0*/ 	.word	0x0001ba60


	//   ....[162]....
        /*0be4*/ 	.word	0x0001baa0


	//   ....[163]....
        /*0be8*/ 	.word	0x0001bad0


	//   ....[164]....
        /*0bec*/ 	.word	0x0001bb00


	//   ....[165]....
        /*0bf0*/ 	.word	0x0001bb30


	//   ....[166]....
        /*0bf4*/ 	.word	0x0001bb60


	//   ....[167]....
        /*0bf8*/ 	.word	0x0001bbf0


	//   ....[168]....
        /*0bfc*/ 	.word	0x0001bc50


	//   ....[169]....
        /*0c00*/ 	.word	0x0001bc60


	//   ....[170]....
        /*0c04*/ 	.word	0x0001bcc0


	//   ....[171]....
        /*0c08*/ 	.word	0x0001c720


	//   ....[172]....
        /*0c0c*/ 	.word	0x0001c780


	//   ....[173]....
        /*0c10*/ 	.word	0x0001c7d0


	//   ....[174]....
        /*0c14*/ 	.word	0x0001c820


	//   ....[175]....
        /*0c18*/ 	.word	0x0001c870


	//   ....[176]....
        /*0c1c*/ 	.word	0x0001c8e0


	//   ....[177]....
        /*0c20*/ 	.word	0x0001c930


	//   ....[178]....
        /*0c24*/ 	.word	0x0001c9a0


	//   ....[179]....
        /*0c28*/ 	.word	0x0001ca10


	//   ....[180]....
        /*0c2c*/ 	.word	0x0001ca70


	//   ....[181]....
        /*0c30*/ 	.word	0x0001cae0


	//   ....[182]....
        /*0c34*/ 	.word	0x0001cb50


	//   ....[183]....
        /*0c38*/ 	.word	0x0001cbc0


	//   ....[184]....
        /*0c3c*/ 	.word	0x0001cc20


	//   ....[185]....
        /*0c40*/ 	.word	0x0001cc90


	//   ....[186]....
        /*0c44*/ 	.word	0x0001cd00


	//   ....[187]....
        /*0c48*/ 	.word	0x0001cd70


	//   ....[188]....
        /*0c4c*/ 	.word	0x0001cdd0


	//   ....[189]....
        /*0c50*/ 	.word	0x0001ce40


	//   ....[190]....
        /*0c54*/ 	.word	0x0001ceb0


	//   ....[191]....
        /*0c58*/ 	.word	0x0001cf20


	//   ....[192]....
        /*0c5c*/ 	.word	0x0001cf80


	//   ....[193]....
        /*0c60*/ 	.word	0x0001cff0


	//   ....[194]....
        /*0c64*/ 	.word	0x0001d060


	//   ....[195]....
        /*0c68*/ 	.word	0x0001d0d0


	//   ....[196]....
        /*0c6c*/ 	.word	0x0001d130


	//   ....[197]....
        /*0c70*/ 	.word	0x0001d190


	//   ....[198]....
        /*0c74*/ 	.word	0x0001d1f0


	//   ....[199]....
        /*0c78*/ 	.word	0x0001d240


	//   ....[200]....
        /*0c7c*/ 	.word	0x0001d2a0


	//   ....[201]....
        /*0c80*/ 	.word	0x0001d2f0


	//   ....[202]....
        /*0c84*/ 	.word	0x0001d350


	//   ....[203]....
        /*0c88*/ 	.word	0x0001d3a0


	//   ....[204]....
        /*0c8c*/ 	.word	0x0001d400


	//   ....[205]....
        /*0c90*/ 	.word	0x0001d470


	//   ....[206]....
        /*0c94*/ 	.word	0x0001d4e0


	//   ....[207]....
        /*0c98*/ 	.word	0x0001d550


	//   ....[208]....
        /*0c9c*/ 	.word	0x0001d5b0


	//   ....[209]....
        /*0ca0*/ 	.word	0x0001d620


	//   ....[210]....
        /*0ca4*/ 	.word	0x0001d690


	//   ....[211]....
        /*0ca8*/ 	.word	0x0001d700


	//   ....[212]....
        /*0cac*/ 	.word	0x0001d760


	//   ....[213]....
        /*0cb0*/ 	.word	0x0001d7d0


	//   ....[214]....
        /*0cb4*/ 	.word	0x0001d840


	//   ....[215]....
        /*0cb8*/ 	.word	0x0001d8b0


	//   ....[216]....
        /*0cbc*/ 	.word	0x0001d910


	//   ....[217]....
        /*0cc0*/ 	.word	0x0001d980


	//   ....[218]....
        /*0cc4*/ 	.word	0x0001d9f0


	//   ....[219]....
        /*0cc8*/ 	.word	0x0001da60


	//   ....[220]....
        /*0ccc*/ 	.word	0x0001dac0


	//   ....[221]....
        /*0cd0*/ 	.word	0x0001db30


	//   ....[222]....
        /*0cd4*/ 	.word	0x0001dba0


	//   ....[223]....
        /*0cd8*/ 	.word	0x0001dc10


	//   ....[224]....
        /*0cdc*/ 	.word	0x0001dc70


	//   ....[225]....
        /*0ce0*/ 	.word	0x0001dce0


	//   ....[226]....
        /*0ce4*/ 	.word	0x0001dd50


	//   ....[227]....
        /*0ce8*/ 	.word	0x0001ddc0


	//   ....[228]....
        /*0cec*/ 	.word	0x0001de20


	//   ....[229]....
        /*0cf0*/ 	.word	0x0001de90


	//   ....[230]....
        /*0cf4*/ 	.word	0x0001df00


	//   ....[231]....
        /*0cf8*/ 	.word	0x0001df70


	//   ....[232]....
        /*0cfc*/ 	.word	0x0001dfd0


	//   ....[233]....
        /*0d00*/ 	.word	0x0001e040


	//   ....[234]....
        /*0d04*/ 	.word	0x0001e0b0


	//   ....[235]....
        /*0d08*/ 	.word	0x0001e120


	//   ....[236]....
        /*0d0c*/ 	.word	0x0001e180


	//   ....[237]....
        /*0d10*/ 	.word	0x0001e1f0


	//   ....[238]....
        /*0d14*/ 	.word	0x0001e260


	//   ....[239]....
        /*0d18*/ 	.word	0x0001e2d0


	//   ....[240]....
        /*0d1c*/ 	.word	0x0001e330


	//   ....[241]....
        /*0d20*/ 	.word	0x0001e3a0


	//   ....[242]....
        /*0d24*/ 	.word	0x0001e410


	//   ....[243]....
        /*0d28*/ 	.word	0x0001e480


	//   ....[244]....
        /*0d2c*/ 	.word	0x0001e4e0


	//   ....[245]....
        /*0d30*/ 	.word	0x0001e550


	//   ....[246]....
        /*0d34*/ 	.word	0x0001e5c0


	//   ....[247]....
        /*0d38*/ 	.word	0x0001e610


	//   ....[248]....
        /*0d3c*/ 	.word	0x0001e650


	//   ....[249]....
        /*0d40*/ 	.word	0x0001e6a0


	//   ....[250]....
        /*0d44*/ 	.word	0x0001e6f0


	//   ....[251]....
        /*0d48*/ 	.word	0x0001e740


	//   ....[252]....
        /*0d4c*/ 	.word	0x0001e7b0


	//   ....[253]....
        /*0d50*/ 	.word	0x0001e800


	//   ....[254]....
        /*0d54*/ 	.word	0x0001e850


	//   ....[255]....
        /*0d58*/ 	.word	0x0001e8a0


	//   ....[0]....
        /*0d5c*/ 	.word	0x0001e8f0


	//   ....[1]....
        /*0d60*/ 	.word	0x0001e940


	//   ....[2]....
        /*0d64*/ 	.word	0x0001e9b0


	//   ....[3]....
        /*0d68*/ 	.word	0x0001ea00


	//   ....[4]....
        /*0d6c*/ 	.word	0x0001ea70


	//   ....[5]....
        /*0d70*/ 	.word	0x0001ead0


	//   ....[6]....
        /*0d74*/ 	.word	0x0001eb40


	//----- nvinfo : EIATTR_EXIT_INSTR_OFFSETS
	.align		4
.L_286:
        /*0d78*/ 	.byte	0x04, 0x1c
        /*0d7a*/ 	.short	(.L_288 - .L_287)


	//   ....[0]....
.L_287:
        /*0d7c*/ 	.word	0x000010d0


	//   ....[1]....
        /*0d80*/ 	.word	0x0001c6e0


	//----- nvinfo : EIATTR_MAX_THREADS
	.align		4
.L_288:
        /*0d84*/ 	.byte	0x04, 0x05
        /*0d86*/ 	.short	(.L_290 - .L_289)
.L_289:
        /*0d88*/ 	.word	0x00000080
        /*0d8c*/ 	.word	0x00000001
        /*0d90*/ 	.word	0x00000001


	//----- nvinfo : EIATTR_CRS_STACK_SIZE
	.align		4
.L_290:
        /*0d94*/ 	.byte	0x04, 0x1e
        /*0d96*/ 	.short	(.L_292 - .L_291)
.L_291:
        /*0d98*/ 	.word	0x00000000
.L_292:


//--------------------- .nv.callgraph             --------------------------
	.section	.nv.callgraph,"",@"SHT_CUDA_CALLGRAPH"
	.align	4
	.sectionentsize	8
	.align		4
        /*0000*/ 	.word	0x00000000
	.align		4
        /*0004*/ 	.word	0xffffffff
	.align		4
        /*0008*/ 	.word	0x00000000
	.align		4
        /*000c*/ 	.word	0xfffffffe
	.align		4
        /*0010*/ 	.word	0x00000000
	.align		4
        /*0014*/ 	.word	0xfffffffd
	.align		4
        /*0018*/ 	.word	0x00000000
	.align		4
        /*001c*/ 	.word	0xfffffffc


//--------------------- .nv.rel.action            --------------------------
	.section	.nv.rel.action,"",@"SHT_CUDA_RELOCINFO"
	.align	8
	.sectionentsize	8
        /*0000*/ 	.byte	0x73, 0x00, 0x00, 0x00, 0x00, 0x00, 0x00, 0x00, 0x00, 0x00, 0x00, 0x11, 0x25, 0x00, 0x05, 0x36


//--------------------- .nv.constant4             --------------------------
	.section	.nv.constant4,"a",@progbits
	.align	8
	.align		8
.nv.constant4:
        /*0000*/ 	.dword	_ZN71_INTERNAL_6165dea8_35_flash_fwd_hdim64_bf16_split_sm80_cu_9949e2e8_43304cuda3std3__45__cpo5beginE
	.align		8
        /*0008*/ 	.dword	_ZN71_INTERNAL_6165dea8_35_flash_fwd_hdim64_bf16_split_sm80_cu_9949e2e8_43304cuda3std3__45__cpo3endE
	.align		8
        /*0010*/ 	.dword	_ZN71_INTERNAL_6165dea8_35_flash_fwd_hdim64_bf16_split_sm80_cu_9949e2e8_43304cuda3std3__45__cpo6cbeginE
	.align		8
        /*0018*/ 	.dword	_ZN71_INTERNAL_6165dea8_35_flash_fwd_hdim64_bf16_split_sm80_cu_9949e2e8_43304cuda3std3__45__cpo4cendE
	.align		8
        /*0020*/ 	.dword	_ZN71_INTERNAL_6165dea8_35_flash_fwd_hdim64_bf16_split_sm80_cu_9949e2e8_43304cuda3std3__473_GLOBAL__N__6165dea8_35_flash_fwd_hdim64_bf16_split_sm80_cu_9949e2e8_43306ignoreE
	.align		8
        /*0028*/ 	.dword	_ZN71_INTERNAL_6165dea8_35_flash_fwd_hdim64_bf16_split_sm80_cu_9949e2e8_43304cuda3std3__419piecewise_constructE
	.align		8
        /*0030*/ 	.dword	_ZN71_INTERNAL_6165dea8_35_flash_fwd_hdim64_bf16_split_sm80_cu_9949e2e8_43304cuda3std3__48in_placeE
	.align		8
        /*0038*/ 	.dword	_ZN71_INTERNAL_6165dea8_35_flash_fwd_hdim64_bf16_split_sm80_cu_9949e2e8_43304cuda3std6ranges3__45__cpo4swapE
	.align		8
        /*0040*/ 	.dword	_ZN71_INTERNAL_6165dea8_35_flash_fwd_hdim64_bf16_split_sm80_cu_9949e2e8_43304cuda3std6ranges3__45__cpo9iter_moveE
	.align		8
        /*0048*/ 	.dword	_ZN71_INTERNAL_6165dea8_35_flash_fwd_hdim64_bf16_split_sm80_cu_9949e2e8_43304cute7productE
	.align		8
        /*0050*/ 	.dword	_ZN71_INTERNAL_6165dea8_35_flash_fwd_hdim64_bf16_split_sm80_cu_9949e2e8_43304cute1_E


//--------------------- .nv.constant0._ZN7cutlass13device_kernelIN5flash19enable_sm80_to_sm89INS1_16FlashAttnFwdSm80INS1_25CollectiveMainloopFwdSm80ILi4ELi1ELb0EN4cute5tupleIJNS5_1CILi128EEENS7_ILi112EEENS7_ILi64EEEEEELi64ENS_10bfloat16_tEfNS_4arch4Sm80ELb0ELb0ELb0ELb0ELb0ELb0ELb1ELb1EEENS1_21CollectiveEpilogueFwdINS6_IJS8_SA_S9_EEENS6_IJNS7_ILi1EEESI_SI_EEESC_SE_Li128ELb0ELb1ELb1ELb0EEENS1_19SingleTileSchedulerILb0ELb1ELb1ELi128EEEEEEEEEvNT_6ParamsE --------------------------
	.section	.nv.constant0._ZN7cutlass13device_kernelIN5flash19enable_sm80_to_sm89INS1_16FlashAttnFwdSm80INS1_25CollectiveMainloopFwdSm80ILi4ELi1ELb0EN4cute5tupleIJNS5_1CILi128EEENS7_ILi112EEENS7_ILi64EEEEEELi64ENS_10bfloat16_tEfNS_4arch4Sm80ELb0ELb0ELb0ELb0ELb0ELb0ELb1ELb1EEENS1_21CollectiveEpilogueFwdINS6_IJS8_SA_S9_EEENS6_IJNS7_ILi1EEESI_SI_EEESC_SE_Li128ELb0ELb1ELb1ELb0EEENS1_19SingleTileSchedulerILb0ELb1ELb1ELi128EEEEEEEEEvNT_6ParamsE,"a",@progbits
	.sectionflags	@""
	.align	4
.nv.constant0._ZN7cutlass13device_kernelIN5flash19enable_sm80_to_sm89INS1_16FlashAttnFwdSm80INS1_25CollectiveMainloopFwdSm80ILi4ELi1ELb0EN4cute5tupleIJNS5_1CILi128EEENS7_ILi112EEENS7_ILi64EEEEEELi64ENS_10bfloat16_tEfNS_4arch4Sm80ELb0ELb0ELb0ELb0ELb0ELb0ELb1ELb1EEENS1_21CollectiveEpilogueFwdINS6_IJS8_SA_S9_EEENS6_IJNS7_ILi1EEESI_SI_EEESC_SE_Li128ELb0ELb1ELb1ELb0EEENS1_19SingleTileSchedulerILb0ELb1ELb1ELi128EEEEEEEEEvNT_6ParamsE:
	.zero		1400


//--------------------- .nv.constant0._ZN7cutlass13device_kernelIN5flash19enable_sm80_to_sm89INS1_16FlashAttnFwdSm80INS1_25CollectiveMainloopFwdSm80ILi4ELi1ELb0EN4cute5tupleIJNS5_1CILi128EEENS7_ILi80EEENS7_ILi64EEEEEELi64ENS_10bfloat16_tEfNS_4arch4Sm80ELb0ELb0ELb0ELb1ELb0ELb0ELb1ELb1EEENS1_21CollectiveEpilogueFwdINS6_IJS8_SA_S9_EEENS6_IJNS7_ILi1EEESI_SI_EEESC_SE_Li128ELb1ELb1ELb1ELb0EEENS1_36VarlenDynamicPersistentTileSchedulerILi128ELi80ELi128ELi128ELb1ELb1ELb0ELb0ELb1ELb1EEEEEEEEEvNT_6ParamsE --------------------------
	.section	.nv.constant0._ZN7cutlass13device_kernelIN5flash19enable_sm80_to_sm89INS1_16FlashAttnFwdSm80INS1_25CollectiveMainloopFwdSm80ILi4ELi1ELb0EN4cute5tupleIJNS5_1CILi128EEENS7_ILi80EEENS7_ILi64EEEEEELi64ENS_10bfloat16_tEfNS_4arch4Sm80ELb0ELb0ELb0ELb1ELb0ELb0ELb1ELb1EEENS1_21CollectiveEpilogueFwdINS6_IJS8_SA_S9_EEENS6_IJNS7_ILi1EEESI_SI_EEESC_SE_Li128ELb1ELb1ELb1ELb0EEENS1_36VarlenDynamicPersistentTileSchedulerILi128ELi80ELi128ELi128ELb1ELb1ELb0ELb0ELb1ELb1EEEEEEEEEvNT_6ParamsE,"a",@progbits
	.sectionflags	@""
	.align	4
.nv.constant0._ZN7cutlass13device_kernelIN5flash19enable_sm80_to_sm89INS1_16FlashAttnFwdSm80INS1_25CollectiveMainloopFwdSm80ILi4ELi1ELb0EN4cute5tupleIJNS5_1CILi128EEENS7_ILi80EEENS7_ILi64EEEEEELi64ENS_10bfloat16_tEfNS_4arch4Sm80ELb0ELb0ELb0ELb1ELb0ELb0ELb1ELb1EEENS1_21CollectiveEpilogueFwdINS6_IJS8_SA_S9_EEENS6_IJNS7_ILi1EEESI_SI_EEESC_SE_Li128ELb1ELb1ELb1ELb0EEENS1_36VarlenDynamicPersistentTileSchedulerILi128ELi80ELi128ELi128ELb1ELb1ELb0ELb0ELb1ELb1EEEEEEEEEvNT_6ParamsE:
	.zero		1432


//--------------------- .nv.constant0._ZN7cutlass13device_kernelIN5flash19enable_sm80_to_sm89INS1_16FlashAttnFwdSm80INS1_25CollectiveMainloopFwdSm80ILi4ELi1ELb0EN4cute5tupleIJNS5_1CILi128EEENS7_ILi80EEENS7_ILi64EEEEEELi64ENS_10bfloat16_tEfNS_4arch4Sm80ELb0ELb0ELb0ELb1ELb0ELb1ELb1ELb1EEENS1_21CollectiveEpilogueFwdINS6_IJS8_SA_S9_EEENS6_IJNS7_ILi1EEESI_SI_EEESC_SE_Li128ELb1ELb1ELb1ELb0EEENS1_36VarlenDynamicPersistentTileSchedulerILi128ELi80ELi128ELi128ELb1ELb1ELb0ELb0ELb1ELb1EEEEEEEEEvNT_6ParamsE --------------------------
	.section	.nv.constant0._ZN7cutlass13device_kernelIN5flash19enable_sm80_to_sm89INS1_16FlashAttnFwdSm80INS1_25CollectiveMainloopFwdSm80ILi4ELi1ELb0EN4cute5tupleIJNS5_1CILi128EEENS7_ILi80EEENS7_ILi64EEEEEELi64ENS_10bfloat16_tEfNS_4arch4Sm80ELb0ELb0ELb0ELb1ELb0ELb1ELb1ELb1EEENS1_21CollectiveEpilogueFwdINS6_IJS8_SA_S9_EEENS6_IJNS7_ILi1EEESI_SI_EEESC_SE_Li128ELb1ELb1ELb1ELb0EEENS1_36VarlenDynamicPersistentTileSchedulerILi128ELi80ELi128ELi128ELb1ELb1ELb0ELb0ELb1ELb1EEEEEEEEEvNT_6ParamsE,"a",@progbits
	.sectionflags	@""
	.align	4
.nv.constant0._ZN7cutlass13device_kernelIN5flash19enable_sm80_to_sm89INS1_16FlashAttnFwdSm80INS1_25CollectiveMainloopFwdSm80ILi4ELi1ELb0EN4cute5tupleIJNS5_1CILi128EEENS7_ILi80EEENS7_ILi64EEEEEELi64ENS_10bfloat16_tEfNS_4arch4Sm80ELb0ELb0ELb0ELb1ELb0ELb1ELb1ELb1EEENS1_21CollectiveEpilogueFwdINS6_IJS8_SA_S9_EEENS6_IJNS7_ILi1EEESI_SI_EEESC_SE_Li128ELb1ELb1ELb1ELb0EEENS1_36VarlenDynamicPersistentTileSchedulerILi128ELi80ELi128ELi128ELb1ELb1ELb0ELb0ELb1ELb1EEEEEEEEEvNT_6ParamsE:
	.zero		1432


//--------------------- .nv.constant0._ZN7cutlass13device_kernelIN5flash19enable_sm80_to_sm89INS1_16FlashAttnFwdSm80INS1_25CollectiveMainloopFwdSm80ILi4ELi1ELb0EN4cute5tupleIJNS5_1CILi128EEENS7_ILi96EEENS7_ILi64EEEEEELi64ENS_10bfloat16_tEfNS_4arch4Sm80ELb0ELb1ELb0ELb0ELb0ELb0ELb1ELb1EEENS1_21CollectiveEpilogueFwdINS6_IJS8_SA_S9_EEENS6_IJNS7_ILi1EEESI_SI_EEESC_SE_Li128ELb0ELb1ELb1ELb0EEENS1_19SingleTileSchedulerILb0ELb1ELb1ELi128EEEEEEEEEvNT_6ParamsE --------------------------
	.section	.nv.constant0._ZN7cutlass13device_kernelIN5flash19enable_sm80_to_sm89INS1_16FlashAttnFwdSm80INS1_25CollectiveMainloopFwdSm80ILi4ELi1ELb0EN4cute5tupleIJNS5_1CILi128EEENS7_ILi96EEENS7_ILi64EEEEEELi64ENS_10bfloat16_tEfNS_4arch4Sm80ELb0ELb1ELb0ELb0ELb0ELb0ELb1ELb1EEENS1_21CollectiveEpilogueFwdINS6_IJS8_SA_S9_EEENS6_IJNS7_ILi1EEESI_SI_EEESC_SE_Li128ELb0ELb1ELb1ELb0EEENS1_19SingleTileSchedulerILb0ELb1ELb1ELi128EEEEEEEEEvNT_6ParamsE,"a",@progbits
	.sectionflags	@""
	.align	4
.nv.constant0._ZN7cutlass13device_kernelIN5flash19enable_sm80_to_sm89INS1_16FlashAttnFwdSm80INS1_25CollectiveMainloopFwdSm80ILi4ELi1ELb0EN4cute5tupleIJNS5_1CILi128EEENS7_ILi96EEENS7_ILi64EEEEEELi64ENS_10bfloat16_tEfNS_4arch4Sm80ELb0ELb1ELb0ELb0ELb0ELb0ELb1ELb1EEENS1_21CollectiveEpilogueFwdINS6_IJS8_SA_S9_EEENS6_IJNS7_ILi1EEESI_SI_EEESC_SE_Li128ELb0ELb1ELb1ELb0EEENS1_19SingleTileSchedulerILb0ELb1ELb1ELi128EEEEEEEEEvNT_6ParamsE:
	.zero		1400


//--------------------- .nv.constant0._ZN7cutlass13device_kernelIN5flash19enable_sm80_to_sm89INS1_16FlashAttnFwdSm80INS1_25CollectiveMainloopFwdSm80ILi4ELi1ELb0EN4cute5tupleIJNS5_1CILi128EEENS7_ILi80EEENS7_ILi64EEEEEELi64ENS_10bfloat16_tEfNS_4arch4Sm80ELb0ELb1ELb0ELb1ELb0ELb0ELb1ELb1EEENS1_21CollectiveEpilogueFwdINS6_IJS8_SA_S9_EEENS6_IJNS7_ILi1EEESI_SI_EEESC_SE_Li128ELb1ELb1ELb1ELb0EEENS1_36VarlenDynamicPersistentTileSchedulerILi128ELi80ELi128ELi128ELb1ELb1ELb0ELb1ELb0ELb1EEEEEEEEEvNT_6ParamsE --------------------------
	.section	.nv.constant0._ZN7cutlass13device_kernelIN5flash19enable_sm80_to_sm89INS1_16FlashAttnFwdSm80INS1_25CollectiveMainloopFwdSm80ILi4ELi1ELb0EN4cute5tupleIJNS5_1CILi128EEENS7_ILi80EEENS7_ILi64EEEEEELi64ENS_10bfloat16_tEfNS_4arch4Sm80ELb0ELb1ELb0ELb1ELb0ELb0ELb1ELb1EEENS1_21CollectiveEpilogueFwdINS6_IJS8_SA_S9_EEENS6_IJNS7_ILi1EEESI_SI_EEESC_SE_Li128ELb1ELb1ELb1ELb0EEENS1_36VarlenDynamicPersistentTileSchedulerILi128ELi80ELi128ELi128ELb1ELb1ELb0ELb1ELb0ELb1EEEEEEEEEvNT_6ParamsE,"a",@progbits
	.sectionflags	@""
	.align	4
.nv.constant0._ZN7cutlass13device_kernelIN5flash19enable_sm80_to_sm89INS1_16FlashAttnFwdSm80INS1_25CollectiveMainloopFwdSm80ILi4ELi1ELb0EN4cute5tupleIJNS5_1CILi128EEENS7_ILi80EEENS7_ILi64EEEEEELi64ENS_10bfloat16_tEfNS_4arch4Sm80ELb0ELb1ELb0ELb1ELb0ELb0ELb1ELb1EEENS1_21CollectiveEpilogueFwdINS6_IJS8_SA_S9_EEENS6_IJNS7_ILi1EEESI_SI_EEESC_SE_Li128ELb1ELb1ELb1ELb0EEENS1_36VarlenDynamicPersistentTileSchedulerILi128ELi80ELi128ELi128ELb1ELb1ELb0ELb1ELb0ELb1EEEEEEEEEvNT_6ParamsE:
	.zero		1432


//--------------------- .nv.constant0._ZN7cutlass13device_kernelIN5flash19enable_sm80_to_sm89INS1_16FlashAttnFwdSm80INS1_25CollectiveMainloopFwdSm80ILi4ELi1ELb0EN4cute5tupleIJNS5_1CILi128EEENS7_ILi80EEENS7_ILi64EEEEEELi64ENS_10bfloat16_tEfNS_4arch4Sm80ELb0ELb1ELb0ELb1ELb0ELb1ELb1ELb1EEENS1_21CollectiveEpilogueFwdINS6_IJS8_SA_S9_EEENS6_IJNS7_ILi1EEESI_SI_EEESC_SE_Li128ELb1ELb1ELb1ELb0EEENS1_36VarlenDynamicPersistentTileSchedulerILi128ELi80ELi128ELi128ELb1ELb1ELb0ELb1ELb0ELb1EEEEEEEEEvNT_6ParamsE --------------------------
	.section	.nv.constant0._ZN7cutlass13device_kernelIN5flash19enable_sm80_to_sm89INS1_16FlashAttnFwdSm80INS1_25CollectiveMainloopFwdSm80ILi4ELi1ELb0EN4cute5tupleIJNS5_1CILi128EEENS7_ILi80EEENS7_ILi64EEEEEELi64ENS_10bfloat16_tEfNS_4arch4Sm80ELb0ELb1ELb0ELb1ELb0ELb1ELb1ELb1EEENS1_21CollectiveEpilogueFwdINS6_IJS8_SA_S9_EEENS6_IJNS7_ILi1EEESI_SI_EEESC_SE_Li128ELb1ELb1ELb1ELb0EEENS1_36VarlenDynamicPersistentTileSchedulerILi128ELi80ELi128ELi128ELb1ELb1ELb0ELb1ELb0ELb1EEEEEEEEEvNT_6ParamsE,"a",@progbits
	.sectionflags	@""
	.align	4
.nv.constant0._ZN7cutlass13device_kernelIN5flash19enable_sm80_to_sm89INS1_16FlashAttnFwdSm80INS1_25CollectiveMainloopFwdSm80ILi4ELi1ELb0EN4cute5tupleIJNS5_1CILi128EEENS7_ILi80EEENS7_ILi64EEEEEELi64ENS_10bfloat16_tEfNS_4arch4Sm80ELb0ELb1ELb0ELb1ELb0ELb1ELb1ELb1EEENS1_21CollectiveEpilogueFwdINS6_IJS8_SA_S9_EEENS6_IJNS7_ILi1EEESI_SI_EEESC_SE_Li128ELb1ELb1ELb1ELb0EEENS1_36VarlenDynamicPersistentTileSchedulerILi128ELi80ELi128ELi128ELb1ELb1ELb0ELb1ELb0ELb1EEEEEEEEEvNT_6ParamsE:
	.zero		1432


//--------------------- .nv.constant0._ZN7cutlass13device_kernelIN5flash19enable_sm80_to_sm89INS1_16FlashAttnFwdSm80INS1_25CollectiveMainloopFwdSm80ILi4ELi1ELb0EN4cute5tupleIJNS5_1CILi128EEENS7_ILi112EEENS7_ILi64EEEEEELi64ENS_10bfloat16_tEfNS_4arch4Sm80ELb1ELb0ELb0ELb0ELb0ELb0ELb1ELb1EEENS1_21CollectiveEpilogueFwdINS6_IJS8_SA_S9_EEENS6_IJNS7_ILi1EEESI_SI_EEESC_SE_Li128ELb0ELb1ELb1ELb0EEENS1_30DynamicPersistentTileSchedulerILi128ELi128ELb1ELb1ELb0EEEEEEEEEvNT_6ParamsE --------------------------
	.section	.nv.constant0._ZN7cutlass13device_kernelIN5flash19enable_sm80_to_sm89INS1_16FlashAttnFwdSm80INS1_25CollectiveMainloopFwdSm80ILi4ELi1ELb0EN4cute5tupleIJNS5_1CILi128EEENS7_ILi112EEENS7_ILi64EEEEEELi64ENS_10bfloat16_tEfNS_4arch4Sm80ELb1ELb0ELb0ELb0ELb0ELb0ELb1ELb1EEENS1_21CollectiveEpilogueFwdINS6_IJS8_SA_S9_EEENS6_IJNS7_ILi1EEESI_SI_EEESC_SE_Li128ELb0ELb1ELb1ELb0EEENS1_30DynamicPersistentTileSchedulerILi128ELi128ELb1ELb1ELb0EEEEEEEEEvNT_6ParamsE,"a",@progbits
	.sectionflags	@""
	.align	4
.nv.constant0._ZN7cutlass13device_kernelIN5flash19enable_sm80_to_sm89INS1_16FlashAttnFwdSm80INS1_25CollectiveMainloopFwdSm80ILi4ELi1ELb0EN4cute5tupleIJNS5_1CILi128EEENS7_ILi112EEENS7_ILi64EEEEEELi64ENS_10bfloat16_tEfNS_4arch4Sm80ELb1ELb0ELb0ELb0ELb0ELb0ELb1ELb1EEENS1_21CollectiveEpilogueFwdINS6_IJS8_SA_S9_EEENS6_IJNS7_ILi1EEESI_SI_EEESC_SE_Li128ELb0ELb1ELb1ELb0EEENS1_30DynamicPersistentTileSchedulerILi128ELi128ELb1ELb1ELb0EEEEEEEEEvNT_6ParamsE:
	.zero		1416


//--------------------- .nv.constant0._ZN7cutlass13device_kernelIN5flash19enable_sm80_to_sm89INS1_16FlashAttnFwdSm80INS1_25CollectiveMainloopFwdSm80ILi4ELi1ELb0EN4cute5tupleIJNS5_1CILi128EEENS7_ILi80EEENS7_ILi64EEEEEELi64ENS_10bfloat16_tEfNS_4arch4Sm80ELb1ELb0ELb0ELb1ELb0ELb0ELb1ELb1EEENS1_21CollectiveEpilogueFwdINS6_IJS8_SA_S9_EEENS6_IJNS7_ILi1EEESI_SI_EEESC_SE_Li128ELb1ELb1ELb1ELb0EEENS1_36VarlenDynamicPersistentTileSchedulerILi128ELi80ELi128ELi128ELb1ELb1ELb0ELb1ELb1ELb1EEEEEEEEEvNT_6ParamsE --------------------------
	.section	.nv.constant0._ZN7cutlass13device_kernelIN5flash19enable_sm80_to_sm89INS1_16FlashAttnFwdSm80INS1_25CollectiveMainloopFwdSm80ILi4ELi1ELb0EN4cute5tupleIJNS5_1CILi128EEENS7_ILi80EEENS7_ILi64EEEEEELi64ENS_10bfloat16_tEfNS_4arch4Sm80ELb1ELb0ELb0ELb1ELb0ELb0ELb1ELb1EEENS1_21CollectiveEpilogueFwdINS6_IJS8_SA_S9_EEENS6_IJNS7_ILi1EEESI_SI_EEESC_SE_Li128ELb1ELb1ELb1ELb0EEENS1_36VarlenDynamicPersistentTileSchedulerILi128ELi80ELi128ELi128ELb1ELb1ELb0ELb1ELb1ELb1EEEEEEEEEvNT_6ParamsE,"a",@progbits
	.sectionflags	@""
	.align	4
.nv.constant0._ZN7cutlass13device_kernelIN5flash19enable_sm80_to_sm89INS1_16FlashAttnFwdSm80INS1_25CollectiveMainloopFwdSm80ILi4ELi1ELb0EN4cute5tupleIJNS5_1CILi128EEENS7_ILi80EEENS7_ILi64EEEEEELi64ENS_10bfloat16_tEfNS_4arch4Sm80ELb1ELb0ELb0ELb1ELb0ELb0ELb1ELb1EEENS1_21CollectiveEpilogueFwdINS6_IJS8_SA_S9_EEENS6_IJNS7_ILi1EEESI_SI_EEESC_SE_Li128ELb1ELb1ELb1ELb0EEENS1_36VarlenDynamicPersistentTileSchedulerILi128ELi80ELi128ELi128ELb1ELb1ELb0ELb1ELb1ELb1EEEEEEEEEvNT_6ParamsE:
	.zero		1432


//--------------------- .nv.constant0._ZN7cutlass13device_kernelIN5flash19enable_sm80_to_sm89INS1_16FlashAttnFwdSm80INS1_25CollectiveMainloopFwdSm80ILi4ELi1ELb0EN4cute5tupleIJNS5_1CILi128EEENS7_ILi80EEENS7_ILi64EEEEEELi64ENS_10bfloat16_tEfNS_4arch4Sm80ELb1ELb0ELb0ELb1ELb0ELb1ELb1ELb1EEENS1_21CollectiveEpilogueFwdINS6_IJS8_SA_S9_EEENS6_IJNS7_ILi1EEESI_SI_EEESC_SE_Li128ELb1ELb1ELb1ELb0EEENS1_36VarlenDynamicPersistentTileSchedulerILi128ELi80ELi128ELi128ELb1ELb1ELb0ELb1ELb1ELb1EEEEEEEEEvNT_6ParamsE --------------------------
	.section	.nv.constant0._ZN7cutlass13device_kernelIN5flash19enable_sm80_to_sm89INS1_16FlashAttnFwdSm80INS1_25CollectiveMainloopFwdSm80ILi4ELi1ELb0EN4cute5tupleIJNS5_1CILi128EEENS7_ILi80EEENS7_ILi64EEEEEELi64ENS_10bfloat16_tEfNS_4arch4Sm80ELb1ELb0ELb0ELb1ELb0ELb1ELb1ELb1EEENS1_21CollectiveEpilogueFwdINS6_IJS8_SA_S9_EEENS6_IJNS7_ILi1EEESI_SI_EEESC_SE_Li128ELb1ELb1ELb1ELb0EEENS1_36VarlenDynamicPersistentTileSchedulerILi128ELi80ELi128ELi128ELb1ELb1ELb0ELb1ELb1ELb1EEEEEEEEEvNT_6ParamsE,"a",@progbits
	.sectionflags	@""
	.align	4
.nv.constant0._ZN7cutlass13device_kernelIN5flash19enable_sm80_to_sm89INS1_16FlashAttnFwdSm80INS1_25CollectiveMainloopFwdSm80ILi4ELi1ELb0EN4cute5tupleIJNS5_1CILi128EEENS7_ILi80EEENS7_ILi64EEEEEELi64ENS_10bfloat16_tEfNS_4arch4Sm80ELb1ELb0ELb0ELb1ELb0ELb1ELb1ELb1EEENS1_21CollectiveEpilogueFwdINS6_IJS8_SA_S9_EEENS6_IJNS7_ILi1EEESI_SI_EEESC_SE_Li128ELb1ELb1ELb1ELb0EEENS1_36VarlenDynamicPersistentTileSchedulerILi128ELi80ELi128ELi128ELb1ELb1ELb0ELb1ELb1ELb1EEEEEEEEEvNT_6ParamsE:
	.zero		1432


//--------------------- .text._ZN7cutlass13device_kernelIN5flash19enable_sm80_to_sm89INS1_16FlashAttnFwdSm80INS1_25CollectiveMainloopFwdSm80ILi4ELi1ELb0EN4cute5tupleIJNS5_1CILi128EEENS7_ILi112EEENS7_ILi64EEEEEELi64ENS_10bfloat16_tEfNS_4arch4Sm80ELb0ELb0ELb0ELb0ELb0ELb0ELb1ELb1EEENS1_21CollectiveEpilogueFwdINS6_IJS8_SA_S9_EEENS6_IJNS7_ILi1EEESI_SI_EEESC_SE_Li128ELb0ELb1ELb1ELb0EEENS1_19SingleTileSchedulerILb0ELb1ELb1ELi128EEEEEEEEEvNT_6ParamsE --------------------------
	.section	.text._ZN7cutlass13device_kernelIN5flash19enable_sm80_to_sm89INS1_16FlashAttnFwdSm80INS1_25CollectiveMainloopFwdSm80ILi4ELi1ELb0EN4cute5tupleIJNS5_1CILi128EEENS7_ILi112EEENS7_ILi64EEEEEELi64ENS_10bfloat16_tEfNS_4arch4Sm80ELb0ELb0ELb0ELb0ELb0ELb0ELb1ELb1EEENS1_21CollectiveEpilogueFwdINS6_IJS8_SA_S9_EEENS6_IJNS7_ILi1EEESI_SI_EEESC_SE_Li128ELb0ELb1ELb1ELb0EEENS1_19SingleTileSchedulerILb0ELb1ELb1ELi128EEEEEEEEEvNT_6ParamsE,"ax",@progbits
	.sectioninfo	@"SHI_REGISTERS=255"
	.align	128
.text._ZN7cutlass13device_kernelIN5flash19enable_sm80_to_sm89INS1_16FlashAttnFwdSm80INS1_25CollectiveMainloopFwdSm80ILi4ELi1ELb0EN4cute5tupleIJNS5_1CILi128EEENS7_ILi112EEENS7_ILi64EEEEEELi64ENS_10bfloat16_tEfNS_4arch4Sm80ELb0ELb0ELb0ELb0ELb0ELb0ELb1ELb1EEENS1_21CollectiveEpilogueFwdINS6_IJS8_SA_S9_EEENS6_IJNS7_ILi1EEESI_SI_EEESC_SE_Li128ELb0ELb1ELb1ELb0EEENS1_19SingleTileSchedulerILb0ELb1ELb1ELi128EEEEEEEEEvNT_6ParamsE:
        .type           _ZN7cutlass13device_kernelIN5flash19enable_sm80_to_sm89INS1_16FlashAttnFwdSm80INS1_25CollectiveMainloopFwdSm80ILi4ELi1ELb0EN4cute5tupleIJNS5_1CILi128EEENS7_ILi112EEENS7_ILi64EEEEEELi64ENS_10bfloat16_tEfNS_4arch4Sm80ELb0ELb0ELb0ELb0ELb0ELb0ELb1ELb1EEENS1_21CollectiveEpilogueFwdINS6_IJS8_SA_S9_EEENS6_IJNS7_ILi1EEESI_SI_EEESC_SE_Li128ELb0ELb1ELb1ELb0EEENS1_19SingleTileSchedulerILb0ELb1ELb1ELi128EEEEEEEEEvNT_6ParamsE,@function
        .size           _ZN7cutlass13device_kernelIN5flash19enable_sm80_to_sm89INS1_16FlashAttnFwdSm80INS1_25CollectiveMainloopFwdSm80ILi4ELi1ELb0EN4cute5tupleIJNS5_1CILi128EEENS7_ILi112EEENS7_ILi64EEEEEELi64ENS_10bfloat16_tEfNS_4arch4Sm80ELb0ELb0ELb0ELb0ELb0ELb0ELb1ELb1EEENS1_21CollectiveEpilogueFwdINS6_IJS8_SA_S9_EEENS6_IJNS7_ILi1EEESI_SI_EEESC_SE_Li128ELb0ELb1ELb1ELb0EEENS1_19SingleTileSchedulerILb0ELb1ELb1ELi128EEEEEEEEEvNT_6ParamsE,(.L_x_1614 - _ZN7cutlass13device_kernelIN5flash19enable_sm80_to_sm89INS1_16FlashAttnFwdSm80INS1_25CollectiveMainloopFwdSm80ILi4ELi1ELb0EN4cute5tupleIJNS5_1CILi128EEENS7_ILi112EEENS7_ILi64EEEEEELi64ENS_10bfloat16_tEfNS_4arch4Sm80ELb0ELb0ELb0ELb0ELb0ELb0ELb1ELb1EEENS1_21CollectiveEpilogueFwdINS6_IJS8_SA_S9_EEENS6_IJNS7_ILi1EEESI_SI_EEESC_SE_Li128ELb0ELb1ELb1ELb0EEENS1_19SingleTileSchedulerILb0ELb1ELb1ELi128EEEEEEEEEvNT_6ParamsE)
        .other          _ZN7cutlass13device_kernelIN5flash19enable_sm80_to_sm89INS1_16FlashAttnFwdSm80INS1_25CollectiveMainloopFwdSm80ILi4ELi1ELb0EN4cute5tupleIJNS5_1CILi128EEENS7_ILi112EEENS7_ILi64EEEEEELi64ENS_10bfloat16_tEfNS_4arch4Sm80ELb0ELb0ELb0ELb0ELb0ELb0ELb1ELb1EEENS1_21CollectiveEpilogueFwdINS6_IJS8_SA_S9_EEENS6_IJNS7_ILi1EEESI_SI_EEESC_SE_Li128ELb0ELb1ELb1ELb0EEENS1_19SingleTileSchedulerILb0ELb1ELb1ELi128EEEEEEEEEvNT_6ParamsE,@"STO_CUDA_ENTRY STV_DEFAULT"
_ZN7cutlass13device_kernelIN5flash19enable_sm80_to_sm89INS1_16FlashAttnFwdSm80INS1_25CollectiveMainloopFwdSm80ILi4ELi1ELb0EN4cute5tupleIJNS5_1CILi128EEENS7_ILi112EEENS7_ILi64EEEEEELi64ENS_10bfloat16_tEfNS_4arch4Sm80ELb0ELb0ELb0ELb0ELb0ELb0ELb1ELb1EEENS1_21CollectiveEpilogueFwdINS6_IJS8_SA_S9_EEENS6_IJNS7_ILi1EEESI_SI_EEESC_SE_Li128ELb0ELb1ELb1ELb0EEENS1_19SingleTileSchedulerILb0ELb1ELb1ELi128EEEEEEEEEvNT_6ParamsE:
[----:B------:R-:W-:-:S03]  /*0000*/  MOV R1, c[0x0][0x28] ;  /* 0x00000a0000017a02 */ /* 0x000fc60000000f00 */
[----:B------:R-:W1:Y:S01]  /*0010*/  S2R R244, SR_TID.X ;  /* 0x0000000000f47919 */ /* 0x000e620000002100 */
[----:B------:R-:W-:-:S03]  /*0020*/  IADD3 R1, R1, -0x48, RZ ;  /* 0xffffffb801017810 */ /* 0x000fc60007ffe0ff */
[----:B------:R-:W2:Y:S04]  /*0030*/  S2R R2, SR_CTAID.Y ;  /* 0x0000000000027919 */ /* 0x000ea80000002600 */
[----:B------:R-:W3:Y:S01]  /*0040*/  S2R R18, SR_CTAID.Z ;  /* 0x0000000000127919 */ /* 0x000ee20000002700 */
[----:B-1----:R-:W-:-:S06]  /*0050*/  SHF.R.U32.HI R0, RZ, 0x5, R244 ;  /* 0x00000005ff007819 */ /* 0x002fcc00000116f4 */
[----:B------:R-:W1:Y:S02]  /*0060*/  SHFL.IDX PT, R0, R0, RZ, 0x1f ;  /* 0x00001fff00007589 */ /* 0x000e6400000e0000 */
[----:B-1----:R-:W-:-:S13]  /*0070*/  ISETP.NE.AND P0, PT, R0, RZ, PT ;  /* 0x000000ff0000720c */ /* 0x002fda0003f05270 */
[----:B------:R-:W-:Y:S05]  /*0080*/  @!P0 BRA `(.L_x_0) ;  /* 0x0000008000008947 */ /* 0x000fea0003800000 */
[----:B--23--:R1:W-:Y:S01]  /*0090*/  STL [R1+0x20], R2 ;  /* 0x0000200201007387 */ /* 0x00c3e20000100800 */
[----:B------:R-:W-:-:S04]  /*00a0*/  MOV R0, c[0x0][0x550] ;  /* 0x0001540000007a02 */ /* 0x000fc80000000f00 */
[----:B------:R-:W-:-:S13]  /*00b0*/  ISETP.NE.AND P0, PT, R0, 0x1, PT ;  /* 0x000000010000780c */ /* 0x000fda0003f05270 */
[----:B------:R-:W-:Y:S05]  /*00c0*/  @!P0 BRA `(.L_x_1) ;  /* 0x000000a000008947 */ /* 0x000fea0003800000 */
[----:B------:R-:W-:-:S05]  /*00d0*/  IMAD.HI.U32 R0, R2, c[0x0][0x554], RZ ;  /* 0x0001550002007a27 */ /* 0x000fca00078e00ff */
[----:B------:R-:W-:-:S05]  /*00e0*/  SHF.R.U32.HI R0, RZ, c[0x0][0x558], R0 ;  /* 0x00015600ff007a19 */ /* 0x000fca0000011600 */
[----:B------:R2:W-:Y:S01]  /*00f0*/  STL [R1+0x20], R0 ;  /* 0x0000200001007387 */ /* 0x0005e20000100800 */
[----:B------:R-:W-:Y:S05]  /*0100*/  BRA `(.L_x_1) ;  /* 0x0000006000007947 */ /* 0x000fea0003800000 */
.L_x_0:
[----:B--23--:R-:W-:Y:S01]  /*0110*/  IMAD.MOV.U32 R0, RZ, RZ, c[0x0][0x550] ;  /* 0x00015400ff007624 */ /* 0x00cfe200078e00ff */
[----:B------:R-:W-:-:S04]  /*0120*/  MOV R3, R2 ;  /* 0x0000000200037202 */ /* 0x000fc80000000f00 */
[----:B------:R-:W-:-:S13]  /*0130*/  ISETP.NE.AND P0, PT, R0, 0x1, PT ;  /* 0x000000010000780c */ /* 0x000fda0003f05270 */
[----:B------:R-:W-:-:S05]  /*0140*/  @P0 IMAD.HI.U32 R0, R2, c[0x0][0x554], RZ ;  /* 0x0001550002000a27 */ /* 0x000fca00078e00ff */
[----:B------:R-:W-:-:S05]  /*0150*/  @P0 SHF.R.U32.HI R3, RZ, c[0x0][0x558], R0 ;  /* 0x00015600ff030a19 */ /* 0x000fca0000011600 */
[----:B------:R1:W-:Y:S02]  /*0160*/  STL [R1+0x20], R3 ;  /* 0x0000200301007387 */ /* 0x0003e40000100800 */
.L_x_1:
[----:B------:R-:W3:Y:S01]  /*0170*/  LDL R16, [R1+0x20] ;  /* 0x0000200001107983 */ /* 0x000ee20000100800 */
[----:B------:R-:W-:Y:S02]  /*0180*/  ISETP.GE.AND P0, PT, R18, RZ, PT ;  /* 0x000000ff1200720c */ /* 0x000fe40003f06270 */
[----:B--23--:R-:W-:-:S05]  /*0190*/  IADD3 R0, -R16, RZ, RZ ;  /* 0x000000ff10007210 */ /* 0x00cfca0007ffe1ff */
[----:B------:R-:W-:-:S06]  /*01a0*/  IMAD R11, R0, c[0x0][0x550], R2 ;  /* 0x00015400000b7a24 */ /* 0x000fcc00078e0202 */
[----:B------:R-:W-:Y:S05]  /*01b0*/  @!P0 EXIT ;  /* 0x000000000000894d */ /* 0x000fea0003800000 */
[----:B------:R-:W-:Y:S02]  /*01c0*/  IMAD.MOV.U32 R0, RZ, RZ, c[0x0][0x1d0] ;  /* 0x00007400ff007624 */ /* 0x000fe400078e00ff */
[----:B-1----:R-:W-:-:S03]  /*01d0*/  IMAD.MOV.U32 R2, RZ, RZ, RZ ;  /* 0x000000ffff027224 */ /* 0x002fc600078e00ff */
[C---:B------:R-:W-:Y:S02]  /*01e0*/  ISETP.GE.AND P0, PT, R0.reuse, 0x1, PT ;  /* 0x000000010000780c */ /* 0x040fe40003f06270 */
[----:B------:R-:W-:Y:S01]  /*01f0*/  IADD3 R3, R0, 0x6f, RZ ;  /* 0x0000006f00037810 */ /* 0x000fe20007ffe0ff */
[----:B------:R-:W-:-:S04]  /*0200*/  IMAD.MOV.U32 R0, RZ, RZ, RZ ;  /* 0x000000ffff007224 */ /* 0x000fc800078e00ff */
[----:B------:R-:W-:-:S05]  /*0210*/  IMAD.HI R2, R3, -0x6db6db6d, R2 ;  /* 0x9249249303027827 */ /* 0x000fca00078e0202 */
[----:B------:R-:W-:-:S04]  /*0220*/  SHF.R.U32.HI R3, RZ, 0x1f, R2 ;  /* 0x0000001fff037819 */ /* 0x000fc80000011602 */
[----:B------:R-:W-:Y:S01]  /*0230*/  LEA.HI.SX32 R10, R2, R3, 0x1a ;  /* 0x00000003020a7211 */ /* 0x000fe200078fd2ff */
[----:B------:R-:W-:Y:S05]  /*0240*/  @!P0 BRA `(.L_x_2) ;  /* 0x0000020000008947 */ /* 0x000fea0003800000 */
[----:B------:R-:W-:-:S04]  /*0250*/  SHF.R.U32.HI R0, RZ, 0x10, R11 ;  /* 0x00000010ff007819 */ /* 0x000fc8000001160b */
[----:B------:R-:W-:-:S04]  /*0260*/  ISETP.NE.AND P0, PT, R0, RZ, PT ;  /* 0x000000ff0000720c */ /* 0x000fc80003f05270 */
[----:B------:R-:W-:-:S04]  /*0270*/  SEL R5, R0, c[0x0][0x338], P0 ;  /* 0x0000ce0000057a07 */ /* 0x000fc80000000000 */
[----:B------:R-:W-:Y:S02]  /*0280*/  IABS R0, R5 ;  /* 0x0000000500007213 */ /* 0x000fe40000000000 */
[----:B------:R-:W-:-:S03]  /*0290*/  IADD3 R7, R10, -0x1, R5 ;  /* 0xffffffff0a077810 */ /* 0x000fc60007ffe005 */
[----:B------:R-:W-:Y:S01]  /*02a0*/  IMAD.MOV.U32 R4, RZ, RZ, R0 ;  /* 0x000000ffff047224 */ /* 0x000fe200078e0000 */
[----:B------:R-:W-:-:S03]  /*02b0*/  IABS R9, R7 ;  /* 0x0000000700097213 */ /* 0x000fc60000000000 */
[----:B------:R-:W1:Y:S08]  /*02c0*/  I2F.RP R2, R4 ;  /* 0x0000000400027306 */ /* 0x000e700000209400 */
[----:B-1----:R-:W1:Y:S02]  /*02d0*/  MUFU.RCP R2, R2 ;  /* 0x0000000200027308 */ /* 0x002e640000001000 */
[----:B-1----:R-:W-:-:S06]  /*02e0*/  IADD3 R2, R2, 0xffffffe, RZ ;  /* 0x0ffffffe02027810 */ /* 0x002fcc0007ffe0ff */
[----:B------:R-:W1:Y:S02]  /*02f0*/  F2I.FTZ.U32.TRUNC.NTZ R3, R2 ;  /* 0x0000000200037305 */ /* 0x000e64000021f000 */
[----:B-1----:R-:W-:Y:S02]  /*0300*/  IMAD.MOV R0, RZ, RZ, -R3 ;  /* 0x000000ffff007224 */ /* 0x002fe400078e0a03 */
[----:B------:R-:W-:Y:S02]  /*0310*/  IMAD.MOV.U32 R2, RZ, RZ, RZ ;  /* 0x000000ffff027224 */ /* 0x000fe400078e00ff */
[----:B------:R-:W-:Y:S01]  /*0320*/  IMAD.MOV.U32 R6, RZ, RZ, R0 ;  /* 0x000000ffff067224 */ /* 0x000fe200078e0000 */
[----:B------:R-:W-:-:S03]  /*0330*/  IABS R0, R5 ;  /* 0x0000000500007213 */ /* 0x000fc60000000000 */
[----:B------:R-:W-:Y:S02]  /*0340*/  IMAD R6, R6, R4, RZ ;  /* 0x0000000406067224 */ /* 0x000fe400078e02ff */
[----:B------:R-:W-:Y:S02]  /*0350*/  IMAD.MOV R8, RZ, RZ, -R0 ;  /* 0x000000ffff087224 */ /* 0x000fe400078e0a00 */
[----:B------:R-:W-:-:S04]  /*0360*/  IMAD.HI.U32 R0, R3, R6, R2 ;  /* 0x0000000603007227 */ /* 0x000fc800078e0002 */
[----:B------:R-:W-:Y:S02]  /*0370*/  IMAD.MOV.U32 R2, RZ, RZ, R9 ;  /* 0x000000ffff027224 */ /* 0x000fe400078e0009 */
[----:B------:R-:W-:Y:S02]  /*0380*/  IMAD.MOV.U32 R3, RZ, RZ, R8 ;  /* 0x000000ffff037224 */ /* 0x000fe400078e0008 */
[----:B------:R-:W-:-:S04]  /*0390*/  IMAD.HI.U32 R0, R0, R2, RZ ;  /* 0x0000000200007227 */ /* 0x000fc800078e00ff */
[----:B------:R-:W-:-:S05]  /*03a0*/  IMAD R2, R0, R3, R2 ;  /* 0x0000000300027224 */ /* 0x000fca00078e0202 */
[----:B------:R-:W-:-:S13]  /*03b0*/  ISETP.GT.U32.AND P1, PT, R4, R2, PT ;  /* 0x000000020400720c */ /* 0x000fda0003f24070 */
[----:B------:R-:W-:Y:S01]  /*03c0*/  @!P1 IMAD.IADD R2, R2, 0x1, -R4 ;  /* 0x0000000102029824 */ /* 0x000fe200078e0a04 */
[----:B------:R-:W-:Y:S02]  /*03d0*/  @!P1 IADD3 R0, R0, 0x1, RZ ;  /* 0x0000000100009810 */ /* 0x000fe40007ffe0ff */
[----:B------:R-:W-:Y:S02]  /*03e0*/  ISETP.NE.AND P1, PT, R5, RZ, PT ;  /* 0x000000ff0500720c */ /* 0x000fe40003f25270 */
[----:B------:R-:W-:Y:S02]  /*03f0*/  ISETP.GE.U32.AND P2, PT, R2, R4, PT ;  /* 0x000000040200720c */ /* 0x000fe40003f46070 */
[----:B------:R-:W-:-:S04]  /*0400*/  LOP3.LUT R2, R7, R5, RZ, 0x3c, !PT ;  /* 0x0000000507027212 */ /* 0x000fc800078e3cff */
[----:B------:R-:W-:-:S07]  /*0410*/  ISETP.GE.AND P0, PT, R2, RZ, PT ;  /* 0x000000ff0200720c */ /* 0x000fce0003f06270 */
[----:B------:R-:W-:-:S06]  /*0420*/  @P2 IADD3 R0, R0, 0x1, RZ ;  /* 0x0000000100002810 */ /* 0x000fcc0007ffe0ff */
[----:B------:R-:W-:Y:S01]  /*0430*/  @!P0 IMAD.MOV R0, RZ, RZ, -R0 ;  /* 0x000000ffff008224 */ /* 0x000fe200078e0a00 */
[----:B------:R-:W-:Y:S02]  /*0440*/  @!P1 LOP3.LUT R0, RZ, R5, RZ, 0x33, !PT ;  /* 0x00000005ff009212 */ /* 0x000fe400078e33ff */
.L_x_2:
[----:B------:R-:W-:Y:S01]  /*0450*/  LOP3.LUT R2, R11, 0xffff, RZ, 0xc0, !PT ;  /* 0x0000ffff0b027812 */ /* 0x000fe200078ec0ff */
[----:B------:R-:W-:Y:S01]  /*0460*/  ULDC.64 UR8, c[0x0][0x118] ;  /* 0x0000460000087ab9 */ /* 0x000fe20000000a00 */
[----:B------:R-:W-:Y:S01]  /*0470*/  PLOP3.LUT P4, PT, PT, PT, PT, 0x80, 0x0 ;  /* 0x000000000000781c */ /* 0x000fe20003f8f070 */
[----:B------:R-:W-:Y:S01]  /*0480*/  CS2R R22, SRZ ;  /* 0x0000000000167805 */ /* 0x000fe2000001ff00 */
[----:B------:R-:W-:Y:S01]  /*0490*/  CS2R R20, SRZ ;  /* 0x0000000000147805 */ /* 0x000fe2000001ff00 */
[----:B------:R-:W-:Y:S01]  /*04a0*/  IMAD R235, R2, R0, RZ ;  /* 0x0000000002eb7224 */ /* 0x000fe200078e02ff */
[----:B------:R-:W-:Y:S01]  /*04b0*/  CS2R R134, SRZ ;  /* 0x0000000000867805 */ /* 0x000fe2000001ff00 */
[----:B------:R-:W-:Y:S01]  /*04c0*/  CS2R R132, SRZ ;  /* 0x0000000000847805 */ /* 0x000fe2000001ff00 */
[----:B------:R-:W-:Y:S01]  /*04d0*/  CS2R R186, SRZ ;  /* 0x0000000000ba7805 */ /* 0x000fe2000001ff00 */
[----:B------:R-:W-:Y:S01]  /*04e0*/  IMAD.IADD R0, R235, 0x1, R0 ;  /* 0x00000001eb007824 */ /* 0x000fe200078e0200 */
[----:B------:R1:W-:Y:S01]  /*04f0*/  STL [R1+0x24], R235 ;  /* 0x000024eb01007387 */ /* 0x0003e20000100800 */
[----:B------:R-:W-:Y:S01]  /*0500*/  CS2R R184, SRZ ;  /* 0x0000000000b87805 */ /* 0x000fe2000001ff00 */
[----:B------:R-:W-:Y:S01]  /*0510*/  CS2R R130, SRZ ;  /* 0x0000000000827805 */ /* 0x000fe2000001ff00 */
[----:B------:R-:W-:Y:S01]  /*0520*/  CS2R R128, SRZ ;  /* 0x0000000000807805 */ /* 0x000fe2000001ff00 */
[----:B------:R-:W-:Y:S01]  /*0530*/  IMNMX R236, R10, R0, PT ;  /* 0x000000000aec7217 */ /* 0x000fe20003800200 */
[----:B------:R-:W-:Y:S01]  /*0540*/  CS2R R126, SRZ ;  /* 0x00000000007e7805 */ /* 0x000fe2000001ff00 */
[----:B------:R-:W-:Y:S01]  /*0550*/  CS2R R124, SRZ ;  /* 0x00000000007c7805 */ /* 0x000fe2000001ff00 */
[----:B------:R-:W-:Y:S01]  /*0560*/  CS2R R118, SRZ ;  /* 0x0000000000767805 */ /* 0x000fe2000001ff00 */
[----:B------:R-:W-:Y:S01]  /*0570*/  ISETP.GT.AND P0, PT, R236, R235, PT ;  /* 0x000000ebec00720c */ /* 0x000fe20003f04270 */
[----:B------:R-:W-:Y:S01]  /*0580*/  CS2R R116, SRZ ;  /* 0x0000000000747805 */ /* 0x000fe2000001ff00 */
        /* <DEDUP_REMOVED lines=22> */
[----:B------:R-:W-:Y:S05]  /*06f0*/  @!P0 BRA `(.L_x_3) ;  /* 0x0000a57000008947 */ /* 0x000fea0003800000 */
[----:B-1----:R-:W-:-:S04]  /*0700*/  ISETP.NE.U32.AND P1, PT, RZ, c[0x0][0x340], PT ;  /* 0x0000d000ff007a0c */ /* 0x002fc80003f25070 */
[----:B------:R-:W-:-:S13]  /*0710*/  ISETP.NE.AND.EX P1, PT, RZ, c[0x0][0x344], PT, P1 ;  /* 0x0000d100ff007a0c */ /* 0x000fda0003f25310 */
[----:B------:R-:W-:-:S04]  /*0720*/  @P1 IMAD.MOV.U32 R2, RZ, RZ, 0x4 ;  /* 0x00000004ff021424 */ /* 0x000fc800078e00ff */
[----:B------:R-:W-:-:S05]  /*0730*/  @P1 IMAD.WIDE R2, R18, R2, c[0x0][0x340] ;  /* 0x0000d00012021625 */ /* 0x000fca00078e0202 */
[----:B------:R1:W2:Y:S01]  /*0740*/  @P1 LDG.E R15, [R2.64] ;  /* 0x00000008020f1981 */ /* 0x0002a2000c1e1900 */
[----:B------:R-:W-:Y:S01]  /*0750*/  SHF.R.S32.HI R27, RZ, 0x1f, R244 ;  /* 0x0000001fff1b7819 */ /* 0x000fe200000114f4 */
[----:B------:R-:W-:Y:S01]  /*0760*/  IMAD.MOV.U32 R0, RZ, RZ, c[0x0][0x2c4] ;  /* 0x0000b100ff007624 */ /* 0x000fe200078e00ff */
[----:B------:R-:W-:Y:S01]  /*0770*/  SHF.R.S32.HI R12, RZ, 0x1f, R16 ;  /* 0x0000001fff0c7819 */ /* 0x000fe20000011410 */
[----:B------:R-:W3:Y:S01]  /*0780*/  S2R R22, SR_CTAID.X ;  /* 0x0000000000167919 */ /* 0x000ee20000002500 */
[-C--:B------:R-:W-:Y:S01]  /*0790*/  LEA.HI R5, R27, R244.reuse, RZ, 0x3 ;  /* 0x000000f41b057211 */ /* 0x080fe200078f18ff */
[----:B------:R-:W-:Y:S01]  /*07a0*/  ULDC UR5, c[0x0][0x2c4] ;  /* 0x0000b10000057ab9 */ /* 0x000fe20000000800 */
[----:B------:R-:W-:Y:S01]  /*07b0*/  ISETP.NE.AND P0, PT, R0, 0x1, PT ;  /* 0x000000010000780c */ /* 0x000fe20003f05270 */
[----:B------:R-:W-:Y:S01]  /*07c0*/  IMAD R4, R12, c[0x0][0x1b8], RZ ;  /* 0x00006e000c047a24 */ /* 0x000fe200078e02ff */
[----:B------:R-:W-:Y:S01]  /*07d0*/  LOP3.LUT R0, R5, 0xfffffff8, RZ, 0xc0, !PT ;  /* 0xfffffff805007812 */ /* 0x000fe200078ec0ff */
[----:B------:R-:W-:Y:S01]  /*07e0*/  ULDC UR4, c[0x0][0x168] ;  /* 0x00005a0000047ab9 */ /* 0x000fe20000000800 */
[----:B------:R-:W-:Y:S01]  /*07f0*/  SHF.R.S32.HI R19, RZ, 0x3, R5 ;  /* 0x00000003ff137819 */ /* 0x000fe20000011405 */
[----:B------:R-:W-:Y:S01]  /*0800*/  UIMAD UR4, UR5, UR4, URZ ;  /* 0x00000004050472a4 */ /* 0x000fe2000f8e023f */
[-C--:B------:R-:W-:Y:S01]  /*0810*/  IADD3 R23, -R0, R244.reuse, RZ ;  /* 0x000000f400177210 */ /* 0x080fe20007ffe1ff */
[----:B------:R-:W-:Y:S01]  /*0820*/  IMAD R0, R16, c[0x0][0x1bc], R4 ;  /* 0x00006f0010007a24 */ /* 0x000fe200078e0204 */
[----:B------:R-:W-:Y:S01]  /*0830*/  SHF.R.S32.HI R17, RZ, 0x1f, R18 ;  /* 0x0000001fff117819 */ /* 0x000fe20000011412 */
[----:B------:R-:W-:Y:S01]  /*0840*/  BSSY B0, `(.L_x_4) ;  /* 0x000005e000007945 */ /* 0x000fe20003800000 */
[--C-:B------:R-:W-:Y:S01]  /*0850*/  SHF.R.S32.HI R6, RZ, 0x1f, R19.reuse ;  /* 0x0000001fff067819 */ /* 0x100fe20000011413 */
[----:B------:R-:W-:Y:S01]  /*0860*/  IMAD R4, R23, 0x10, R19 ;  /* 0x0000001017047824 */ /* 0x000fe200078e0213 */
[----:B------:R-:W-:Y:S01]  /*0870*/  LEA.HI R26, R27, R244, RZ, 0x4 ;  /* 0x000000f41b1a7211 */ /* 0x000fe200078f20ff */
[----:B------:R-:W-:-:S02]  /*0880*/  IMAD R5, R17, c[0x0][0x1c0], RZ ;  /* 0x0000700011057a24 */ /* 0x000fc400078e02ff */
[----:B------:R-:W-:Y:S02]  /*0890*/  IMAD.SHL.U32 R20, R23, 0x8, RZ ;  /* 0x0000000817147824 */ /* 0x000fe400078e00ff */
[----:B------:R-:W-:Y:S02]  /*08a0*/  IMAD R5, R18, c[0x0][0x1c4], R5 ;  /* 0x0000710012057a24 */ /* 0x000fe400078e0205 */
[----:B-1----:R-:W-:Y:S01]  /*08b0*/  IMAD.WIDE.U32 R2, R16, c[0x0][0x1b8], RZ ;  /* 0x00006e0010027a25 */ /* 0x002fe200078e00ff */
[----:B------:R-:W-:Y:S02]  /*08c0*/  SHF.R.S32.HI R21, RZ, 0x1f, R20 ;  /* 0x0000001fff157819 */ /* 0x000fe40000011414 */
[----:B------:R-:W-:Y:S01]  /*08d0*/  ISETP.GE.AND P3, PT, R20, c[0x0][0x198], PT ;  /* 0x0000660014007a0c */ /* 0x000fe20003f66270 */
[----:B---3--:R-:W-:Y:S01]  /*08e0*/  IMAD R10, R22, 0x80, R4 ;  /* 0x00000080160a7824 */ /* 0x008fe200078e0204 */
[----:B------:R-:W-:Y:S01]  /*08f0*/  IADD3 R3, R3, R0, RZ ;  /* 0x0000000003037210 */ /* 0x000fe20007ffe0ff */
[----:B------:R-:W-:-:S03]  /*0900*/  IMAD.WIDE.U32 R8, R19, c[0x0][0x208], R20 ;  /* 0x0000820013087a25 */ /* 0x000fc600078e0014 */
[----:B------:R-:W-:Y:S01]  /*0910*/  MOV R0, R10 ;  /* 0x0000000a00007202 */ /* 0x000fe20000000f00 */
[----:B------:R-:W-:-:S04]  /*0920*/  @P0 IMAD.HI.U32 R4, R10, c[0x0][0x2c8], RZ ;  /* 0x0000b2000a040a27 */ /* 0x000fc800078e00ff */
[----:B------:R-:W-:Y:S01]  /*0930*/  IMAD.WIDE.U32 R2, R18, c[0x0][0x1c0], R2 ;  /* 0x0000700012027a25 */ /* 0x000fe200078e0002 */
[----:B------:R-:W-:-:S03]  /*0940*/  @P0 SHF.R.U32.HI R0, RZ, c[0x0][0x2cc], R4 ;  /* 0x0000b300ff000a19 */ /* 0x000fc60000011604 */
[C---:B------:R-:W-:Y:S01]  /*0950*/  IMAD R4, R6.reuse, c[0x0][0x208], RZ ;  /* 0x0000820006047a24 */ /* 0x040fe200078e02ff */
[----:B------:R-:W-:Y:S01]  /*0960*/  IADD3 R3, R3, R5, RZ ;  /* 0x0000000503037210 */ /* 0x000fe20007ffe0ff */
[----:B------:R-:W-:Y:S01]  /*0970*/  IMAD R5, R6, c[0x0][0x1e0], RZ ;  /* 0x0000780006057a24 */ /* 0x000fe200078e02ff */
[----:B------:R-:W-:Y:S01]  /*0980*/  SHF.R.S32.HI R6, RZ, 0x1f, R0 ;  /* 0x0000001fff067819 */ /* 0x000fe20000011400 */
[C---:B------:R-:W-:Y:S02]  /*0990*/  IMAD R11, R19.reuse, c[0x0][0x20c], R4 ;  /* 0x00008300130b7a24 */ /* 0x040fe400078e0204 */
[C---:B------:R-:W-:Y:S02]  /*09a0*/  IMAD R7, R19.reuse, c[0x0][0x1e4], R5 ;  /* 0x0000790013077a24 */ /* 0x040fe400078e0205 */
[----:B------:R-:W-:Y:S02]  /*09b0*/  IMAD R6, R6, c[0x0][0x1b0], RZ ;  /* 0x00006c0006067a24 */ /* 0x000fe400078e02ff */
[----:B------:R-:W-:-:S04]  /*09c0*/  IMAD.WIDE.U32 R4, R19, c[0x0][0x1e0], R20 ;  /* 0x0000780013047a25 */ /* 0x000fc800078e0014 */
[----:B------:R-:W-:Y:S01]  /*09d0*/  IMAD.WIDE.U32 R2, R0, c[0x0][0x1b0], R2 ;  /* 0x00006c0000027a25 */ /* 0x000fe200078e0002 */
[----:B------:R-:W-:-:S03]  /*09e0*/  IADD3 R7, R5, R7, RZ ;  /* 0x0000000705077210 */ /* 0x000fc60007ffe0ff */
[----:B------:R-:W-:Y:S02]  /*09f0*/  IMAD R6, R0, c[0x0][0x1b4], R6 ;  /* 0x00006d0000067a24 */ /* 0x000fe400078e0206 */
[----:B------:R-:W-:Y:S02]  /*0a00*/  IMAD.MOV R0, RZ, RZ, -R0 ;  /* 0x000000ffff007224 */ /* 0x000fe400078e0a00 */
[----:B------:R-:W-:Y:S01]  /*0a10*/  IMAD.IADD R5, R9, 0x1, R11 ;  /* 0x0000000109057824 */ /* 0x000fe200078e020b */
[----:B------:R-:W-:Y:S01]  /*0a20*/  IADD3 R3, R3, R6, RZ ;  /* 0x0000000603037210 */ /* 0x000fe20007ffe0ff */
[----:B------:R-:W-:Y:S01]  /*0a30*/  IMAD R9, R0, c[0x0][0x2c4], R10 ;  /* 0x0000b10000097a24 */ /* 0x000fe200078e020a */
[----:B------:R-:W-:Y:S01]  /*0a40*/  LOP3.LUT R0, R26, 0xfffffff0, RZ, 0xc0, !PT ;  /* 0xfffffff01a007812 */ /* 0x000fe200078ec0ff */
[----:B------:R-:W-:Y:S01]  /*0a50*/  IMAD.MOV.U32 R6, RZ, RZ, R4 ;  /* 0x000000ffff067224 */ /* 0x000fe200078e0004 */
[----:B------:R-:W-:Y:S01]  /*0a60*/  MOV R4, R8 ;  /* 0x0000000800047202 */ /* 0x000fe20000000f00 */
[----:B------:R-:W-:-:S02]  /*0a70*/  IMAD R10, R12, c[0x0][0x210], RZ ;  /* 0x000084000c0a7a24 */ /* 0x000fc400078e02ff */
[----:B------:R-:W-:Y:S01]  /*0a80*/  IMAD.IADD R8, R244, 0x1, -R0 ;  /* 0x00000001f4087824 */ /* 0x000fe200078e0a00 */
[----:B------:R-:W-:Y:S01]  /*0a90*/  SHF.L.U32 R0, R19, 0x6, RZ ;  /* 0x0000000613007819 */ /* 0x000fe200000006ff */
[----:B------:R-:W-:Y:S01]  /*0aa0*/  IMAD R13, R16, c[0x0][0x214], R10 ;  /* 0x00008500100d7a24 */ /* 0x000fe200078e020a */
[----:B------:R-:W-:Y:S01]  /*0ab0*/  SHF.R.S32.HI R10, RZ, 0x1f, R9 ;  /* 0x0000001fff0a7819 */ /* 0x000fe20000011409 */
[----:B------:R-:W-:Y:S01]  /*0ac0*/  IMAD R11, R12, c[0x0][0x1e8], RZ ;  /* 0x00007a000c0b7a24 */ /* 0x000fe200078e02ff */
[----:B------:R-:W-:Y:S01]  /*0ad0*/  SHF.R.S32.HI R12, RZ, 0x1f, R8 ;  /* 0x0000001fff0c7819 */ /* 0x000fe20000011408 */
[----:B------:R-:W-:Y:S01]  /*0ae0*/  IMAD.WIDE.U32 R2, R9, c[0x0][0x1a8], R2 ;  /* 0x00006a0009027a25 */ /* 0x000fe200078e0002 */
[----:B------:R-:W-:Y:S02]  /*0af0*/  LOP3.LUT R0, R0, 0x1c0, RZ, 0xc0, !PT ;  /* 0x000001c000007812 */ /* 0x000fe400078ec0ff */
[----:B------:R-:W-:Y:S01]  /*0b00*/  LEA.HI R25, R12, R8, RZ, 0x3 ;  /* 0x000000080c197211 */ /* 0x000fe200078f18ff */
[----:B------:R-:W-:Y:S01]  /*0b10*/  IMAD R10, R10, c[0x0][0x1a8], RZ ;  /* 0x00006a000a0a7a24 */ /* 0x000fe200078e02ff */
[----:B------:R-:W-:Y:S01]  /*0b20*/  LOP3.LUT R14, R0, 0x38, R20, 0xf8, !PT ;  /* 0x00000038000e7812 */ /* 0x000fe200078ef814 */
[----:B------:R-:W-:Y:S01]  /*0b30*/  IMAD.WIDE.U32 R4, R16, c[0x0][0x210], R4 ;  /* 0x0000840010047a25 */ /* 0x000fe200078e0004 */
[----:B------:R-:W-:-:S02]  /*0b40*/  SHF.R.U32.HI R12, RZ, 0x3, R0 ;  /* 0x00000003ff0c7819 */ /* 0x000fc40000011600 */
[----:B------:R-:W-:Y:S01]  /*0b50*/  LOP3.LUT R0, R25, 0xfffffff8, RZ, 0xc0, !PT ;  /* 0xfffffff819007812 */ /* 0x000fe200078ec0ff */
[----:B------:R-:W-:Y:S02]  /*0b60*/  IMAD R10, R9, c[0x0][0x1ac], R10 ;  /* 0x00006b00090a7a24 */ /* 0x000fe400078e020a */
[----:B------:R-:W-:Y:S01]  /*0b70*/  IMAD R11, R16, c[0x0][0x1ec], R11 ;  /* 0x00007b00100b7a24 */ /* 0x000fe200078e020b */
[----:B------:R-:W-:Y:S01]  /*0b80*/  IADD3 R24, R8, -R0, RZ ;  /* 0x8000000008187210 */ /* 0x000fe20007ffe0ff */
[----:B------:R-:W-:Y:S01]  /*0b90*/  IMAD.WIDE.U32 R6, R16, c[0x0][0x1e8], R6 ;  /* 0x00007a0010067a25 */ /* 0x000fe200078e0006 */
[----:B------:R-:W-:Y:S02]  /*0ba0*/  IADD3 R9, R3, R10, RZ ;  /* 0x0000000a03097210 */ /* 0x000fe40007ffe0ff */
[----:B------:R-:W-:Y:S01]  /*0bb0*/  LEA R8, P0, R2, c[0x0][0x160], 0x1 ;  /* 0x0000580002087a11 */ /* 0x000fe200078008ff */
[----:B------:R-:W-:Y:S01]  /*0bc0*/  IMAD.IADD R5, R5, 0x1, R13 ;  /* 0x0000000105057824 */ /* 0x000fe200078e020d */
[----:B------:R-:W-:Y:S01]  /*0bd0*/  LOP3.LUT R16, R14, R12, RZ, 0x3c, !PT ;  /* 0x0000000c0e107212 */ /* 0x000fe200078e3cff */
[----:B------:R-:W-:Y:S01]  /*0be0*/  IMAD.IADD R7, R7, 0x1, R11 ;  /* 0x0000000107077824 */ /* 0x000fe200078e020b */
[----:B------:R-:W-:Y:S01]  /*0bf0*/  LEA.HI.X R9, R2, c[0x0][0x164], R9, 0x1, P0 ;  /* 0x0000590002097a11 */ /* 0x000fe200000f0c09 */
[----:B------:R1:W3:Y:S01]  /*0c00*/  SHFL.IDX PT, R13, R8, RZ, 0x181f ;  /* 0x00181fff080d7589 */ /* 0x0002e200000e0000 */
[----:B------:R-:W-:-:S03]  /*0c10*/  LEA.HI R11, R27, R244, RZ, 0x6 ;  /* 0x000000f41b0b7211 */ /* 0x000fc600078f30ff */
[----:B------:R1:W4:Y:S02]  /*0c20*/  SHFL.IDX PT, R14, R9, RZ, 0x181f ;  /* 0x00181fff090e7589 */ /* 0x00032400000e0000 */
[----:B------:R-:W-:Y:S01]  /*0c30*/  IMAD.SHL.U32 R11, R11, 0x8, RZ ;  /* 0x000000080b0b7824 */ /* 0x000fe200078e00ff */
[----:B--2---:R-:W-:Y:S01]  /*0c40*/  @P1 SHF.R.S32.HI R3, RZ, 0x1f, R15 ;  /* 0x0000001fff031819 */ /* 0x004fe2000001140f */
[----:B------:R-:W-:Y:S02]  /*0c50*/  @!P1 IMAD.MOV.U32 R3, RZ, RZ, R17 ;  /* 0x000000ffff039224 */ /* 0x000fe400078e0011 */
[----:B------:R-:W-:Y:S01]  /*0c60*/  @P1 IMAD.MOV.U32 R2, RZ, RZ, R15 ;  /* 0x000000ffff021224 */ /* 0x000fe200078e000f */
[----:B------:R-:W-:Y:S01]  /*0c70*/  @!P1 MOV R2, R18 ;  /* 0x0000001200029202 */ /* 0x000fe20000000f00 */
[C---:B------:R-:W-:Y:S01]  /*0c80*/  IMAD R10, R3.reuse, c[0x0][0x1f0], RZ ;  /* 0x00007c00030a7a24 */ /* 0x040fe200078e02ff */
[----:B------:R-:W-:Y:S01]  /*0c90*/  LEA R15, R22, R19, 0x7 ;  /* 0x00000013160f7211 */ /* 0x000fe200078e38ff */
[----:B------:R-:W-:Y:S01]  /*0ca0*/  IMAD R0, R3, c[0x0][0x218], RZ ;  /* 0x0000860003007a24 */ /* 0x000fe200078e02ff */
[----:B------:R-:W-:Y:S01]  /*0cb0*/  MOV R18, 0x20 ;  /* 0x0000002000127802 */ /* 0x000fe20000000f00 */
[C---:B------:R-:W-:Y:S01]  /*0cc0*/  IMAD R12, R2.reuse, c[0x0][0x1f4], R10 ;  /* 0x00007d00020c7a24 */ /* 0x040fe200078e020a */
[----:B------:R-:W-:Y:S01]  /*0cd0*/  ISETP.GE.AND P0, PT, R15, UR4, PT ;  /* 0x000000040f007c0c */ /* 0x000fe2000bf06270 */
[----:B------:R-:W-:Y:S01]  /*0ce0*/  IMAD R10, R2, c[0x0][0x21c], R0 ;  /* 0x00008700020a7a24 */ /* 0x000fe200078e0200 */
[----:B------:R-:W-:Y:S01]  /*0cf0*/  LOP3.LUT R0, R16, 0xfffffe00, R11, 0xf8, !PT ;  /* 0xfffffe0010007812 */ /* 0x000fe200078ef80b */
[----:B------:R-:W-:Y:S01]  /*0d00*/  IMAD.WIDE.U32 R94, R2, c[0x0][0x218], R4 ;  /* 0x00008600025e7a25 */ /* 0x000fe200078e0004 */
[----:B------:R-:W-:-:S03]  /*0d10*/  R2P PR, R24, 0x6 ;  /* 0x0000000618007804 */ /* 0x000fc60000000000 */
[----:B------:R-:W-:Y:S01]  /*0d20*/  IMAD.WIDE.U32 R30, R2, c[0x0][0x1f0], R6 ;  /* 0x00007c00021e7a25 */ /* 0x000fe200078e0006 */
[----:B------:R-:W-:Y:S02]  /*0d30*/  IADD3 R29, R95, R10, RZ ;  /* 0x0000000a5f1d7210 */ /* 0x000fe40007ffe0ff */
[----:B------:R-:W-:Y:S01]  /*0d40*/  SEL R4, R18, 0xffffffe0, !P2 ;  /* 0xffffffe012047807 */ /* 0x000fe20005000000 */
[----:B------:R-:W-:Y:S01]  /*0d50*/  IMAD.MOV.U32 R17, RZ, RZ, 0x10 ;  /* 0x00000010ff117424 */ /* 0x000fe200078e00ff */
[----:B------:R-:W-:Y:S01]  /*0d60*/  IADD3 R33, R31, R12, RZ ;  /* 0x0000000c1f217210 */ /* 0x000fe20007ffe0ff */
[----:B------:R1:W-:Y:S03]  /*0d70*/  STL.64 [R1+0x28], R30 ;  /* 0x0000281e01007387 */ /* 0x0003e60000100a00 */
[----:B------:R-:W-:Y:S01]  /*0d80*/  SEL R3, R17, 0xfffffff0, !P1 ;  /* 0xfffffff011037807 */ /* 0x000fe20004800000 */
[----:B------:R1:W-:Y:S04]  /*0d90*/  STL.64 [R1+0x38], R94 ;  /* 0x0000385e01007387 */ /* 0x0003e80000100a00 */
[----:B------:R1:W-:Y:S04]  /*0da0*/  STL [R1+0x34], R29 ;  /* 0x0000341d01007387 */ /* 0x0003e80000100800 */
[----:B------:R1:W-:Y:S01]  /*0db0*/  STL [R1+0x1c], R33 ;  /* 0x00001c2101007387 */ /* 0x0003e20000100800 */
[----:B------:R-:W-:Y:S05]  /*0dc0*/  @P0 BRA `(.L_x_5) ;  /* 0x0000005000000947 */ /* 0x000fea0003800000 */
[----:B---34-:R-:W-:Y:S01]  /*0dd0*/  LEA R6, P0, R20, R13, 0x1 ;  /* 0x0000000d14067211 */ /* 0x018fe200078008ff */
[----:B------:R-:W-:-:S03]  /*0de0*/  IMAD.SHL.U32 R2, R0, 0x2, RZ ;  /* 0x0000000200027824 */ /* 0x000fc600078e00ff */
[----:B------:R-:W-:-:S05]  /*0df0*/  LEA.HI.X R7, R20, R14, R21, 0x1, P0 ;  /* 0x0000000e14077211 */ /* 0x000fca00000f0c15 */
[----:B------:R-:W-:Y:S01]  /*0e00*/  @!PT LDS RZ, [RZ] ;  /* 0x00000000fffff984 */ /* 0x000fe20000000800 */
[----:B------:R2:W-:Y:S04]  /*0e10*/  LDGSTS.E.BYPASS.LTC128B.128 [R2+0x7100], [R6.64], !P3 ;  /* 0x0710000006027fae */ /* 0x0005e8000d901d48 */
.L_x_5:
[----:B---34-:R-:W-:Y:S05]  /*0e20*/  BSYNC B0 ;  /* 0x0000000000007941 */ /* 0x018fea0003800000 */
.L_x_4:
[----:B------:R-:W-:Y:S01]  /*0e30*/  IADD3 R5, R15, 0x10, RZ ;  /* 0x000000100f057810 */ /* 0x000fe20007ffe0ff */
[----:B--2---:R2:W3:Y:S01]  /*0e40*/  SHFL.IDX PT, R2, R9, 0x1, 0x181f ;  /* 0x00381f0009027f89 */ /* 0x0044e200000e0000 */
[----:B------:R-:W-:Y:S02]  /*0e50*/  BSSY B0, `(.L_x_6) ;  /* 0x0000009000007945 */ /* 0x000fe40003800000 */
[----:B------:R-:W-:Y:S01]  /*0e60*/  ISETP.GE.AND P0, PT, R5, UR4, PT ;  /* 0x0000000405007c0c */ /* 0x000fe2000bf06270 */
[----:B------:R2:W4:-:S12]  /*0e70*/  SHFL.IDX PT, R6, R8, 0x1, 0x181f ;  /* 0x00381f0008067f89 */ /* 0x00051800000e0000 */
[----:B------:R-:W-:Y:S05]  /*0e80*/  @P0 BRA `(.L_x_7) ;  /* 0x0000005000000947 */ /* 0x000fea0003800000 */
[----:B----4-:R-:W-:-:S04]  /*0e90*/  LEA R6, P0, R20, R6, 0x1 ;  /* 0x0000000614067211 */ /* 0x010fc800078008ff */
[----:B---3--:R-:W-:Y:S01]  /*0ea0*/  LEA.HI.X R7, R20, R2, R21, 0x1, P0 ;  /* 0x0000000214077211 */ /* 0x008fe200000f0c15 */
[----:B------:R-:W-:-:S05]  /*0eb0*/  IMAD.SHL.U32 R2, R0, 0x2, RZ ;  /* 0x0000000200027824 */ /* 0x000fca00078e00ff */
[----:B------:R-:W-:Y:S01]  /*0ec0*/  @!PT LDS RZ, [RZ] ;  /* 0x00000000fffff984 */ /* 0x000fe20000000800 */
[----:B------:R3:W-:Y:S03]  /*0ed0*/  LDGSTS.E.BYPASS.LTC128B.128 [R2+0x7900], [R6.64], !P3 ;  /* 0x0790000006027fae */ /* 0x0007e6000d901d48 */
.L_x_7:
[----:B------:R-:W-:Y:S05]  /*0ee0*/  BSYNC B0 ;  /* 0x0000000000007941 */ /* 0x000fea0003800000 */
.L_x_6:
[----:B------:R-:W-:Y:S01]  /*0ef0*/  IADD3 R5, R15, 0x20, RZ ;  /* 0x000000200f057810 */ /* 0x000fe20007ffe0ff */
[----:B---3--:R3:W1:Y:S01]  /*0f00*/  SHFL.IDX PT, R2, R9, 0x2, 0x181f ;  /* 0x00581f0009027f89 */ /* 0x00866200000e0000 */
[----:B------:R-:W-:Y:S02]  /*0f10*/  BSSY B0, `(.L_x_8) ;  /* 0x0000009000007945 */ /* 0x000fe40003800000 */
[----:B------:R-:W-:Y:S01]  /*0f20*/  ISETP.GE.AND P0, PT, R5, UR4, PT ;  /* 0x0000000405007c0c */ /* 0x000fe2000bf06270 */
[----:B----4-:R3:W4:-:S12]  /*0f30*/  SHFL.IDX PT, R6, R8, 0x2, 0x181f ;  /* 0x00581f0008067f89 */ /* 0x01071800000e0000 */
[----:B------:R-:W-:Y:S05]  /*0f40*/  @P0 BRA `(.L_x_9) ;  /* 0x0000005000000947 */ /* 0x000fea0003800000 */
[----:B----4-:R-:W-:-:S04]  /*0f50*/  LEA R6, P0, R20, R6, 0x1 ;  /* 0x0000000614067211 */ /* 0x010fc800078008ff */
[----:B-1----:R-:W-:Y:S01]  /*0f60*/  LEA.HI.X R7, R20, R2, R21, 0x1, P0 ;  /* 0x0000000214077211 */ /* 0x002fe200000f0c15 */
[----:B------:R-:W-:-:S05]  /*0f70*/  IMAD.SHL.U32 R2, R0, 0x2, RZ ;  /* 0x0000000200027824 */ /* 0x000fca00078e00ff */
[----:B------:R-:W-:Y:S01]  /*0f80*/  @!PT LDS RZ, [RZ] ;  /* 0x00000000fffff984 */ /* 0x000fe20000000800 */
[----:B------:R1:W-:Y:S03]  /*0f90*/  LDGSTS.E.BYPASS.LTC128B.128 [R2+0x8100], [R6.64], !P3 ;  /* 0x0810000006027fae */ /* 0x0003e6000d901d48 */
.L_x_9:
[----:B------:R-:W-:Y:S05]  /*0fa0*/  BSYNC B0 ;  /* 0x0000000000007941 */ /* 0x000fea0003800000 */
.L_x_8:
[----:B------:R-:W-:Y:S01]  /*0fb0*/  IADD3 R5, R15, 0x30, RZ ;  /* 0x000000300f057810 */ /* 0x000fe20007ffe0ff */
[----:B-1----:R1:W2:Y:S01]  /*0fc0*/  SHFL.IDX PT, R2, R9, 0x3, 0x181f ;  /* 0x00781f0009027f89 */ /* 0x0022a200000e0000 */
[----:B------:R-:W-:Y:S02]  /*0fd0*/  BSSY B0, `(.L_x_10) ;  /* 0x0000009000007945 */ /* 0x000fe40003800000 */
[----:B------:R-:W-:Y:S01]  /*0fe0*/  ISETP.GE.AND P0, PT, R5, UR4, PT ;  /* 0x0000000405007c0c */ /* 0x000fe2000bf06270 */
[----:B----4-:R1:W4:-:S12]  /*0ff0*/  SHFL.IDX PT, R6, R8, 0x3, 0x181f ;  /* 0x00781f0008067f89 */ /* 0x01031800000e0000 */
[----:B------:R-:W-:Y:S05]  /*1000*/  @P0 BRA `(.L_x_11) ;  /* 0x0000005000000947 */ /* 0x000fea0003800000 */
[----:B----4-:R-:W-:-:S04]  /*1010*/  LEA R6, P0, R20, R6, 0x1 ;  /* 0x0000000614067211 */ /* 0x010fc800078008ff */
[----:B--2---:R-:W-:Y:S01]  /*1020*/  LEA.HI.X R7, R20, R2, R21, 0x1, P0 ;  /* 0x0000000214077211 */ /* 0x004fe200000f0c15 */
[----:B------:R-:W-:-:S05]  /*1030*/  IMAD.SHL.U32 R2, R0, 0x2, RZ ;  /* 0x0000000200027824 */ /* 0x000fca00078e00ff */
[----:B------:R-:W-:Y:S01]  /*1040*/  @!PT LDS RZ, [RZ] ;  /* 0x00000000fffff984 */ /* 0x000fe20000000800 */
[----:B------:R2:W-:Y:S03]  /*1050*/  LDGSTS.E.BYPASS.LTC128B.128 [R2+0x8900], [R6.64], !P3 ;  /* 0x0890000006027fae */ /* 0x0005e6000d901d48 */
.L_x_11:
[----:B------:R-:W-:Y:S05]  /*1060*/  BSYNC B0 ;  /* 0x0000000000007941 */ /* 0x000fea0003800000 */
.L_x_10:
[----:B------:R-:W-:Y:S01]  /*1070*/  IADD3 R5, R15, 0x40, RZ ;  /* 0x000000400f057810 */ /* 0x000fe20007ffe0ff */
[----:B--2---:R2:W1:Y:S01]  /*1080*/  SHFL.IDX PT, R2, R9, 0x4, 0x181f ;  /* 0x00981f0009027f89 */ /* 0x00446200000e0000 */
        /* <DEDUP_REMOVED lines=9> */
.L_x_13:
[----:B------:R-:W-:Y:S05]  /*1120*/  BSYNC B0 ;  /* 0x0000000000007941 */ /* 0x000fea0003800000 */
.L_x_12:
        /* <DEDUP_REMOVED lines=11> */
.L_x_15:
[----:B------:R-:W-:Y:S05]  /*11e0*/  BSYNC B0 ;  /* 0x0000000000007941 */ /* 0x000fea0003800000 */
.L_x_14:
        /* <DEDUP_REMOVED lines=11> */
.L_x_17:
[----:B------:R-:W-:Y:S05]  /*12a0*/  BSYNC B0 ;  /* 0x0000000000007941 */ /* 0x000fea0003800000 */
.L_x_16:
[----:B-123--:R-:W1:Y:S01]  /*12b0*/  SHFL.IDX PT, R8, R8, 0x7, 0x181f ;  /* 0x00f81f0008087f89 */ /* 0x00ee6200000e0000 */
[----:B------:R-:W-:Y:S01]  /*12c0*/  IADD3 R5, R15, 0x70, RZ ;  /* 0x000000700f057810 */ /* 0x000fe20007ffe0ff */
[----:B------:R-:W-:Y:S01]  /*12d0*/  IMAD.SHL.U32 R241, R0, 0x2, RZ ;  /* 0x0000000200f17824 */ /* 0x000fe200078e00ff */
[C---:B------:R-:W-:Y:S01]  /*12e0*/  IADD3 R142, R236.reuse, -0x1, RZ ;  /* 0xffffffffec8e7810 */ /* 0x040fe20007ffe0ff */
[----:B------:R-:W2:Y:S01]  /*12f0*/  SHFL.IDX PT, R2, R9, 0x7, 0x181f ;  /* 0x00f81f0009027f89 */ /* 0x000ea200000e0000 */
[----:B------:R-:W-:Y:S01]  /*1300*/  ISETP.GE.AND P1, PT, R5, UR4, PT ;  /* 0x0000000405007c0c */ /* 0x000fe2000bf26270 */
[----:B------:R-:W-:Y:S01]  /*1310*/  IMAD.MOV.U32 R5, RZ, RZ, 0x70 ;  /* 0x00000070ff057424 */ /* 0x000fe200078e00ff */
[----:B------:R-:W-:Y:S01]  /*1320*/  SHF.R.S32.HI R18, RZ, 0x4, R26 ;  /* 0x00000004ff127819 */ /* 0x000fe2000001141a */
[----:B------:R-:W-:Y:S01]  /*1330*/  IMAD.MOV.U32 R250, RZ, RZ, R32 ;  /* 0x000000fffffa7224 */ /* 0x000fe200078e0020 */
[----:B------:R-:W-:Y:S01]  /*1340*/  LEA.HI R242, R27, R244, RZ, 0x5 ;  /* 0x000000f41bf27211 */ /* 0x000fe200078f28ff */
[----:B------:R-:W-:Y:S01]  /*1350*/  IMAD R141, R236, -0x70, R5 ;  /* 0xffffff90ec8d7824 */ /* 0x000fe200078e0205 */
[----:B------:R-:W-:Y:S01]  /*1360*/  ULDC.64 UR4, c[0x0][0x208] ;  /* 0x0000820000047ab9 */ /* 0x000fe20000000a00 */
[C---:B----4-:R-:W-:Y:S01]  /*1370*/  IMAD R6, R5.reuse, c[0x0][0x1e4], RZ ;  /* 0x0000790005067a24 */ /* 0x050fe200078e02ff */
[----:B------:R-:W-:Y:S01]  /*1380*/  USHF.L.U32 UR7, UR4, 0x5, URZ ;  /* 0x0000000504077899 */ /* 0x000fe2000800063f */
[----:B------:R-:W-:Y:S01]  /*1390*/  IMAD.WIDE.U32 R248, R5, c[0x0][0x1e0], RZ ;  /* 0x0000780005f87a25 */ /* 0x000fe200078e00ff */
[----:B------:R-:W-:Y:S01]  /*13a0*/  IADD3 R22, R141, c[0x0][0x1d0], -R19 ;  /* 0x000074008d167a10 */ /* 0x000fe20007ffe813 */
[----:B------:R-:W-:-:S02]  /*13b0*/  UMOV UR6, 0x5 ;  /* 0x0000000500067882 */ /* 0x000fc40000000000 */
[----:B------:R-:W-:Y:S01]  /*13c0*/  IMAD.IADD R243, R249, 0x1, R6 ;  /* 0x00000001f9f37824 */ /* 0x000fe200078e0206 */
[C---:B------:R-:W-:Y:S01]  /*13d0*/  ISETP.GE.AND P6, PT, R22.reuse, 0x21, PT ;  /* 0x000000211600780c */ /* 0x040fe20003fc6270 */
[----:B------:R-:W-:Y:S01]  /*13e0*/  IMAD.MOV.U32 R251, RZ, RZ, R33 ;  /* 0x000000fffffb7224 */ /* 0x000fe200078e0021 */
[----:B------:R-:W-:Y:S01]  /*13f0*/  ISETP.GE.AND P4, PT, R22, 0x1, PT ;  /* 0x000000011600780c */ /* 0x000fe20003f86270 */
[----:B------:R-:W-:Y:S01]  /*1400*/  IMAD.MOV.U32 R250, RZ, RZ, R30 ;  /* 0x000000fffffa7224 */ /* 0x000fe200078e001e */
[----:B------:R-:W-:Y:S01]  /*1410*/  USHF.L.U64.HI UR5, UR4, UR6, UR5 ;  /* 0x0000000604057299 */ /* 0x000fe20008010205 */
[C---:B-1----:R-:W-:Y:S01]  /*1420*/  @!P1 LEA R8, P0, R20.reuse, R8, 0x1 ;  /* 0x0000000814089211 */ /* 0x042fe200078008ff */
[----:B------:R-:W-:Y:S02]  /*1430*/  IMAD R0, R243, R142, RZ ;  /* 0x0000008ef3007224 */ /* 0x000fe400078e02ff */
[----:B------:R-:W-:Y:S01]  /*1440*/  IMAD.MOV.U32 R245, RZ, RZ, c[0x0][0x1e0] ;  /* 0x00007800fff57624 */ /* 0x000fe200078e00ff */
[----:B--2---:R-:W-:Y:S01]  /*1450*/  @!P1 LEA.HI.X R9, R20, R2, R21, 0x1, P0 ;  /* 0x0000000214099211 */ /* 0x004fe200000f0c15 */
[----:B------:R-:W-:Y:S01]  /*1460*/  IMAD.WIDE.U32 R6, R142, R248, R250 ;  /* 0x000000f88e067225 */ /* 0x000fe200078e00fa */
[----:B------:R-:W-:Y:S01]  /*1470*/  ISETP.GE.AND P0, PT, R22, 0x11, PT ;  /* 0x000000111600780c */ /* 0x000fe20003f06270 */
[----:B------:R-:W-:Y:S01]  /*1480*/  STL.64 [R1+0x18], R250 ;  /* 0x000018fa01007387 */ /* 0x000fe20000100a00 */
[----:B------:R-:W-:Y:S01]  /*1490*/  SHF.R.S32.HI R21, RZ, 0x1f, R142 ;  /* 0x0000001fff157819 */ /* 0x000fe2000001148e */
[----:B------:R-:W-:-:S02]  /*14a0*/  IMAD.MOV.U32 R246, RZ, RZ, c[0x0][0x1e4] ;  /* 0x00007900fff67624 */ /* 0x000fc400078e00ff */
[----:B------:R-:W-:Y:S01]  /*14b0*/  @!PT LDS RZ, [RZ] ;  /* 0x00000000fffff984 */ /* 0x000fe20000000800 */
[----:B------:R1:W-:Y:S01]  /*14c0*/  @!P1 LDGSTS.E.BYPASS.LTC128B.128 [R241+0xa900], [R8.64], !P3 ;  /* 0x0a90000008f19fae */ /* 0x0003e2000d901d48 */
[----:B------:R-:W-:Y:S01]  /*14d0*/  ISETP.GE.AND P1, PT, R20, c[0x0][0x1d4], PT ;  /* 0x0000750014007a0c */ /* 0x000fe20003f26270 */
[----:B------:R-:W-:Y:S02]  /*14e0*/  IMAD R0, R21, R248, R0 ;  /* 0x000000f815007224 */ /* 0x000fe400078e0200 */
[----:B------:R-:W0:Y:S01]  /*14f0*/  LDGDEPBAR ;  /* 0x00000000000079af */ /* 0x000e220000000000 */
[----:B------:R-:W-:Y:S02]  /*1500*/  IMAD.SHL.U32 R12, R246, 0x20, RZ ;  /* 0x00000020f60c7824 */ /* 0x000fe400078e00ff */
[----:B------:R-:W-:Y:S01]  /*1510*/  IMAD.IADD R7, R7, 0x1, R0 ;  /* 0x0000000107077824 */ /* 0x000fe200078e0200 */
[----:B------:R-:W-:Y:S01]  /*1520*/  BAR.SYNC.DEFER_BLOCKING 0x0 ;  /* 0x0000000000007b1d */ /* 0x000fe20000010000 */
[----:B------:R-:W-:Y:S01]  /*1530*/  @P0 LEA R2, P2, R245, R6, 0x4 ;  /* 0x00000006f5020211 */ /* 0x000fe200078420ff */
[----:B------:R-:W-:-:S02]  /*1540*/  IMAD.MOV.U32 R92, RZ, RZ, R28 ;  /* 0x000000ffff5c7224 */ /* 0x000fc400078e001c */
[----:B------:R-:W-:Y:S01]  /*1550*/  IMAD.MOV.U32 R93, RZ, RZ, R29 ;  /* 0x000000ffff5d7224 */ /* 0x000fe200078e001d */
[----:B------:R-:W-:Y:S01]  /*1560*/  @P0 LEA R10, P5, R2, c[0x0][0x1c8], 0x1 ;  /* 0x00007200020a0a11 */ /* 0x000fe200078a08ff */
[----:B------:R-:W-:Y:S01]  /*1570*/  IMAD.MOV.U32 R92, RZ, RZ, R94 ;  /* 0x000000ffff5c7224 */ /* 0x000fe200078e005e */
[----:B------:R-:W-:-:S04]  /*1580*/  @P0 LEA.HI.X R5, R245, R7, R246, 0x4, P2 ;  /* 0x00000007f5050211 */ /* 0x000fc800010f24f6 */
[----:B------:R-:W-:Y:S01]  /*1590*/  @P0 LEA.HI.X R11, R2, c[0x0][0x1cc], R5, 0x1, P5 ;  /* 0x00007300020b0a11 */ /* 0x000fe200028f0c05 */
[----:B------:R-:W-:Y:S01]  /*15a0*/  STL.64 [R1+0x30], R92 ;  /* 0x0000305c01007387 */ /* 0x000fe20000100a00 */
[----:B------:R-:W-:Y:S01]  /*15b0*/  ISETP.GE.AND P5, PT, R22, 0x31, PT ;  /* 0x000000311600780c */ /* 0x000fe20003fa6270 */
[----:B-1----:R-:W-:-:S05]  /*15c0*/  IMAD.WIDE.U32 R8, R245, 0x20, RZ ;  /* 0x00000020f5087825 */ /* 0x002fca00078e00ff */
[C---:B------:R-:W-:Y:S02]  /*15d0*/  @P6 IADD3 R0, P2, R6.reuse, R8, RZ ;  /* 0x0000000806006210 */ /* 0x040fe40007f5e0ff */
[C---:B------:R-:W-:Y:S02]  /*15e0*/  @P4 LEA R8, P3, R6.reuse, c[0x0][0x1c8], 0x1 ;  /* 0x0000720006084a11 */ /* 0x040fe400078608ff */
[----:B------:R-:W-:Y:S02]  /*15f0*/  @P6 IADD3.X R2, R7, R9, R12, P2, !PT ;  /* 0x0000000907026210 */ /* 0x000fe400017fe40c */
[----:B------:R-:W-:Y:S02]  /*1600*/  @P4 LEA.HI.X R9, R6, c[0x0][0x1cc], R7, 0x1, P3 ;  /* 0x0000730006094a11 */ /* 0x000fe400018f0c07 */
[----:B------:R-:W-:Y:S02]  /*1610*/  @P6 LEA R16, P2, R0, c[0x0][0x1c8], 0x1 ;  /* 0x0000720000106a11 */ /* 0x000fe400078408ff */
[C---:B------:R-:W-:Y:S01]  /*1620*/  ISETP.GE.AND P3, PT, R22.reuse, 0x51, PT ;  /* 0x000000511600780c */ /* 0x040fe20003f66270 */
[----:B------:R-:W-:Y:S01]  /*1630*/  @!PT LDS RZ, [RZ] ;  /* 0x00000000fffff984 */ /* 0x000fe20000000800 */
[----:B------:R-:W-:Y:S01]  /*1640*/  @!PT LDS RZ, [RZ] ;  /* 0x00000000fffff984 */ /* 0x000fe20000000800 */
[----:B------:R-:W-:Y:S01]  /*1650*/  @!PT LDS RZ, [RZ] ;  /* 0x00000000fffff984 */ /* 0x000fe20000000800 */
[----:B------:R1:W-:Y:S01]  /*1660*/  @P4 LDGSTS.E.BYPASS.LTC128B.128 [R241+0x3900], [R8.64], !P1 ;  /* 0x0390000008f14fae */ /* 0x0003e2000c901d48 */
[----:B------:R-:W-:-:S02]  /*1670*/  ISETP.GE.AND P4, PT, R22, 0x41, PT ;  /* 0x000000411600780c */ /* 0x000fc40003f86270 */
[----:B------:R-:W-:Y:S01]  /*1680*/  @P6 LEA.HI.X R17, R0, c[0x0][0x1cc], R2, 0x1, P2 ;  /* 0x0000730000116a11 */ /* 0x000fe200010f0c02 */
[----:B------:R-:W-:Y:S01]  /*1690*/  @P5 IMAD R0, R246, 0x30, RZ ;  /* 0x00000030f6005824 */ /* 0x000fe200078e02ff */
[----:B------:R2:W-:Y:S01]  /*16a0*/  @P0 LDGSTS.E.BYPASS.LTC128B.128 [R241+0x4100], [R10.64], !P1 ;  /* 0x041000000af10fae */ /* 0x0005e2000c901d48 */
[----:B------:R-:W-:-:S03]  /*16b0*/  ISETP.GE.AND P2, PT, R22, 0x61, PT ;  /* 0x000000611600780c */ /* 0x000fc60003f46270 */
[----:B------:R3:W-:Y:S10]  /*16c0*/  @P6 LDGSTS.E.BYPASS.LTC128B.128 [R241+0x4900], [R16.64], !P1 ;  /* 0x0490000010f16fae */ /* 0x0007f4000c901d48 */
[----:B------:R-:W-:-:S02]  /*16d0*/  @P2 IMAD R5, R246, 0x60, RZ ;  /* 0x00000060f6052824 */ /* 0x000fc400078e02ff */
[----:B-1----:R-:W-:-:S04]  /*16e0*/  @P5 IMAD.WIDE.U32 R8, R245, 0x30, R6 ;  /* 0x00000030f5085825 */ /* 0x002fc800078e0006 */
[----:B------:R-:W-:Y:S01]  /*16f0*/  @P5 IMAD.IADD R0, R9, 0x1, R0 ;  /* 0x0000000109005824 */ /* 0x000fe200078e0200 */
[----:B------:R-:W-:Y:S01]  /*1700*/  @P5 LEA R14, P0, R8, c[0x0][0x1c8], 0x1 ;  /* 0x00007200080e5a11 */ /* 0x000fe200078008ff */
[----:B--2---:R-:W-:-:S03]  /*1710*/  @P3 IMAD R10, R246, 0x50, RZ ;  /* 0x00000050f60a3824 */ /* 0x004fc600078e02ff */
[----:B------:R-:W-:Y:S01]  /*1720*/  @P5 LEA.HI.X R15, R8, c[0x0][0x1cc], R0, 0x1, P0 ;  /* 0x00007300080f5a11 */ /* 0x000fe200000f0c00 */
[C---:B------:R-:W-:Y:S01]  /*1730*/  @P3 IMAD.WIDE.U32 R8, R245.reuse, 0x50, R6 ;  /* 0x00000050f5083825 */ /* 0x040fe200078e0006 */
[----:B------:R-:W-:-:S03]  /*1740*/  @P4 LEA R0, P0, R245, R6, 0x6 ;  /* 0x00000006f5004211 */ /* 0x000fc600078030ff */
[----:B------:R1:W-:Y:S01]  /*1750*/  @P5 LDGSTS.E.BYPASS.LTC128B.128 [R241+0x5100], [R14.64], !P1 ;  /* 0x051000000ef15fae */ /* 0x0003e2000c901d48 */
[C---:B------:R-:W-:Y:S01]  /*1760*/  @P4 LEA.HI.X R2, R245.reuse, R7, R246, 0x6, P0 ;  /* 0x00000007f5024211 */ /* 0x040fe200000f34f6 */
[----:B------:R-:W-:Y:S01]  /*1770*/  @P2 IMAD.WIDE.U32 R6, R245, 0x60, R6 ;  /* 0x00000060f5062825 */ /* 0x000fe200078e0006 */
[----:B------:R-:W-:-:S04]  /*1780*/  @P4 LEA R12, P0, R0, c[0x0][0x1c8], 0x1 ;  /* 0x00007200000c4a11 */ /* 0x000fc800078008ff */
[----:B------:R-:W-:Y:S01]  /*1790*/  @P4 LEA.HI.X R13, R0, c[0x0][0x1cc], R2, 0x1, P0 ;  /* 0x00007300000d4a11 */ /* 0x000fe200000f0c02 */
[----:B------:R-:W-:Y:S01]  /*17a0*/  @P3 IMAD.IADD R0, R9, 0x1, R10 ;  /* 0x0000000109003824 */ /* 0x000fe200078e020a */
[----:B------:R-:W-:Y:S02]  /*17b0*/  @P3 LEA R10, P0, R8, c[0x0][0x1c8], 0x1 ;  /* 0x00007200080a3a11 */ /* 0x000fe400078008ff */
[----:B------:R-:W-:Y:S01]  /*17c0*/  LEA.HI R2, R26, R18, RZ, 0x1 ;  /* 0x000000121a027211 */ /* 0x000fe200078f08ff */
[----:B------:R1:W-:Y:S01]  /*17d0*/  @P4 LDGSTS.E.BYPASS.LTC128B.128 [R241+0x5900], [R12.64], !P1 ;  /* 0x059000000cf14fae */ /* 0x0003e2000c901d48 */
[----:B------:R-:W-:Y:S01]  /*17e0*/  @P3 LEA.HI.X R11, R8, c[0x0][0x1cc], R0, 0x1, P0 ;  /* 0x00007300080b3a11 */ /* 0x000fe200000f0c00 */
[----:B------:R-:W-:Y:S01]  /*17f0*/  @P2 IMAD.IADD R0, R7, 0x1, R5 ;  /* 0x0000000107002824 */ /* 0x000fe200078e0205 */
[----:B------:R-:W-:Y:S02]  /*1800*/  @P2 LEA R8, P0, R6, c[0x0][0x1c8], 0x1 ;  /* 0x0000720006082a11 */ /* 0x000fe400078008ff */
[----:B------:R-:W-:Y:S01]  /*1810*/  LOP3.LUT R2, R2, 0xfffffffe, RZ, 0xc0, !PT ;  /* 0xfffffffe02027812 */ /* 0x000fe200078ec0ff */
[----:B------:R2:W-:Y:S01]  /*1820*/  @P3 LDGSTS.E.BYPASS.LTC128B.128 [R241+0x6100], [R10.64], !P1 ;  /* 0x061000000af13fae */ /* 0x0005e2000c901d48 */
[----:B------:R-:W-:Y:S01]  /*1830*/  @P2 LEA.HI.X R9, R6, c[0x0][0x1cc], R0, 0x1, P0 ;  /* 0x0000730006092a11 */ /* 0x000fe200000f0c00 */
[C---:B------:R-:W-:Y:S01]  /*1840*/  IMAD.SHL.U32 R0, R23.reuse, 0x40, RZ ;  /* 0x0000004017007824 */ /* 0x040fe200078e00ff */
[----:B------:R-:W-:Y:S01]  /*1850*/  LOP3.LUT P0, RZ, R23, 0x2, RZ, 0xc0, !PT ;  /* 0x0000000217ff7812 */ /* 0x000fe2000780c0ff */
[----:B------:R-:W-:Y:S01]  /*1860*/  IMAD.IADD R18, R18, 0x1, -R2 ;  /* 0x0000000112127824 */ /* 0x000fe200078e0a02 */
[----:B------:R-:W-:Y:S01]  /*1870*/  ISETP.GE.AND P3, PT, R20, c[0x0][0x1d4], PT ;  /* 0x0000750014007a0c */ /* 0x000fe20003f66270 */
[----:B------:R4:W-:Y:S01]  /*1880*/  @P2 LDGSTS.E.BYPASS.LTC128B.128 [R241+0x6900], [R8.64], !P1 ;  /* 0x0690000008f12fae */ /* 0x0009e2000c901d48 */
[----:B------:R-:W-:Y:S01]  /*1890*/  IMAD.SHL.U32 R2, R24, 0x40, RZ ;  /* 0x0000004018027824 */ /* 0x000fe200078e00ff */
[----:B------:R-:W-:Y:S01]  /*18a0*/  LOP3.LUT R0, R0, 0x1c0, RZ, 0xc0, !PT ;  /* 0x000001c000007812 */ /* 0x000fe200078ec0ff */
[----:B------:R-:W-:Y:S01]  /*18b0*/  IMAD.SHL.U32 R5, R18, 0x8, RZ ;  /* 0x0000000812057824 */ /* 0x000fe200078e00ff */
[----:B------:R-:W0:Y:S01]  /*18c0*/  LDGDEPBAR ;  /* 0x00000000000079af */ /* 0x000e220000000000 */
[----:B------:R-:W-:-:S02]  /*18d0*/  ISETP.LT.OR P6, PT, R22, 0x1, P3 ;  /* 0x000000011600780c */ /* 0x000fc40001fc1670 */
[----:B------:R-:W-:Y:S02]  /*18e0*/  LOP3.LUT R2, R2, 0x1c0, RZ, 0xc0, !PT ;  /* 0x000001c002027812 */ /* 0x000fe400078ec0ff */
[----:B------:R-:W-:Y:S02]  /*18f0*/  SHF.R.U32.HI R6, RZ, 0x3, R0 ;  /* 0x00000003ff067819 */ /* 0x000fe40000011600 */
[----:B------:R-:W-:Y:S01]  /*1900*/  LOP3.LUT R7, R2, 0x8, R5, 0xf8, !PT ;  /* 0x0000000802077812 */ /* 0x000fe200078ef805 */
[----:B------:R-:W-:Y:S01]  /*1910*/  IMAD.SHL.U32 R5, R25, 0x40, RZ ;  /* 0x0000004019057824 */ /* 0x000fe200078e00ff */
[----:B------:R-:W-:Y:S02]  /*1920*/  SHF.R.U32.HI R2, RZ, 0x3, R2 ;  /* 0x00000003ff027819 */ /* 0x000fe40000011602 */
[----:B------:R-:W-:Y:S02]  /*1930*/  ISETP.LT.OR P5, PT, R22, 0x11, P3 ;  /* 0x000000111600780c */ /* 0x000fe40001fa1670 */
[----:B------:R-:W-:-:S02]  /*1940*/  LOP3.LUT R140, R7, R2, RZ, 0x3c, !PT ;  /* 0x00000002078c7212 */ /* 0x000fc400078e3cff */
[----:B------:R-:W-:Y:S01]  /*1950*/  LOP3.LUT R5, R5, 0xfffffe00, RZ, 0xc0, !PT ;  /* 0xfffffe0005057812 */ /* 0x000fe200078ec0ff */
[----:B----4-:R-:W-:Y:S01]  /*1960*/  IMAD.SHL.U32 R8, R19, 0x8, RZ ;  /* 0x0000000813087824 */ /* 0x010fe200078e00ff */
[----:B------:R-:W-:-:S04]  /*1970*/  DEPBAR.LE SB0, 0x1 ;  /* 0x000080400000791a */ /* 0x000fc80000000000 */
[----:B------:R-:W-:-:S04]  /*1980*/  DEPBAR.LE SB0, 0x0 ;  /* 0x000080000000791a */ /* 0x000fc80000000000 */
[----:B------:R-:W-:Y:S01]  /*1990*/  LOP3.LUT R8, R0, 0x8, R8, 0xf8, !PT ;  /* 0x0000000800087812 */ /* 0x000fe200078ef808 */
[----:B------:R-:W-:-:S03]  /*19a0*/  IMAD.SHL.U32 R0, R242, 0x20, RZ ;  /* 0x00000020f2007824 */ /* 0x000fc600078e00ff */
[----:B------:R-:W-:Y:S02]  /*19b0*/  LOP3.LUT R6, R8, R6, RZ, 0x3c, !PT ;  /* 0x0000000608067212 */ /* 0x000fe400078e3cff */
[----:B------:R-:W-:-:S03]  /*19c0*/  LOP3.LUT R2, R0, 0x7ffffc00, RZ, 0xc0, !PT ;  /* 0x7ffffc0000027812 */ /* 0x000fc600078ec0ff */
[----:B------:R-:W-:Y:S01]  /*19d0*/  IMAD R0, R18, 0x200, R6 ;  /* 0x0000020012007824 */ /* 0x000fe200078e0206 */
[----:B------:R-:W-:Y:S01]  /*19e0*/  IADD3 R2, R140, R5, R2 ;  /* 0x000000058c027210 */ /* 0x000fe20007ffe002 */
[----:B------:R-:W-:-:S04]  /*19f0*/  IMAD.WIDE.U32 R6, R142, c[0x0][0x208], RZ ;  /* 0x000082008e067a25 */ /* 0x000fc800078e00ff */
[----:B------:R-:W-:Y:S01]  /*1a00*/  IMAD.SHL.U32 R143, R0, 0x2, RZ ;  /* 0x00000002008f7824 */ /* 0x000fe200078e00ff */
[----:B------:R-:W-:Y:S01]  /*1a10*/  BAR.SYNC.DEFER_BLOCKING 0x0 ;  /* 0x0000000000007b1d */ /* 0x000fe20000010000 */
[----:B------:R-:W-:-:S03]  /*1a20*/  IMAD.SHL.U32 R230, R2, 0x2, RZ ;  /* 0x0000000202e67824 */ /* 0x000fc600078e00ff */
[----:B------:R-:W-:Y:S01]  /*1a30*/  IADD3 R0, R143, 0x3900, RZ ;  /* 0x000039008f007810 */ /* 0x000fe20007ffe0ff */
[--C-:B------:R-:W-:Y:S01]  /*1a40*/  IMAD R233, R3, 0x2, R230.reuse ;  /* 0x0000000203e97824 */ /* 0x100fe200078e02e6 */
[----:B------:R-:W-:Y:S01]  /*1a50*/  IADD3 R234, R143, 0x3920, RZ ;  /* 0x000039208fea7810 */ /* 0x000fe20007ffe0ff */
[----:B------:R-:W-:Y:S01]  /*1a60*/  IMAD R231, R4, 0x2, R230 ;  /* 0x0000000204e77824 */ /* 0x000fe200078e02e6 */
[----:B------:R-:W-:Y:S01]  /*1a70*/  @P0 IADD3 R234, R0, -0x20, RZ ;  /* 0xffffffe000ea0810 */ /* 0x000fe20007ffe0ff */
[----:B------:R-:W-:Y:S02]  /*1a80*/  IMAD R0, R21, c[0x0][0x208], RZ ;  /* 0x0000820015007a24 */ /* 0x000fe400078e02ff */
[----:B------:R-:W-:Y:S01]  /*1a90*/  IMAD R232, R3, 0x2, R231 ;  /* 0x0000000203e87824 */ /* 0x000fe200078e02e7 */
[----:B------:R-:W-:Y:S01]  /*1aa0*/  IADD3 R240, R234, 0x800, RZ ;  /* 0x00000800eaf07810 */ /* 0x000fe20007ffe0ff */
[----:B------:R-:W-:Y:S01]  /*1ab0*/  IMAD R0, R142, c[0x0][0x20c], R0 ;  /* 0x000083008e007a24 */ /* 0x000fe200078e0200 */
[----:B------:R-:W-:-:S02]  /*1ac0*/  IADD3 R239, R234, 0x1000, RZ ;  /* 0x00001000eaef7810 */ /* 0x000fc40007ffe0ff */
[C---:B------:R-:W-:Y:S01]  /*1ad0*/  IADD3 R238, R234.reuse, 0x1800, RZ ;  /* 0x00001800eaee7810 */ /* 0x040fe20007ffe0ff */
[----:B------:R-:W-:Y:S01]  /*1ae0*/  IMAD.IADD R0, R7, 0x1, R0 ;  /* 0x0000000107007824 */ /* 0x000fe200078e0200 */
[----:B------:R-:W-:-:S03]  /*1af0*/  IADD3 R237, R234, 0x2000, RZ ;  /* 0x00002000eaed7810 */ /* 0x000fc60007ffe0ff */
[----:B------:R-:W-:Y:S01]  /*1b00*/  IMAD R0, R0, 0x70, RZ ;  /* 0x0000007000007824 */ /* 0x000fe200078e02ff */
[----:B--2---:R-:W-:Y:S04]  /*1b10*/  LDSM.16.M88.4 R8, [R230+0x9100] ;  /* 0x00910000e608783b */ /* 0x004fe80000000200 */
[----:B------:R-:W2:Y:S04]  /*1b20*/  LDSM.16.M88.4 R28, [R143+0x3900] ;  /* 0x003900008f1c783b */ /* 0x000ea80000000200 */
[----:B------:R-:W4:Y:S04]  /*1b30*/  LDSM.16.M88.4 R24, [R143+0x4100] ;  /* 0x004100008f18783b */ /* 0x000f280000000200 */
[----:B---3--:R-:W3:Y:S04]  /*1b40*/  LDSM.16.M88.4 R16, [R143+0x4900] ;  /* 0x004900008f10783b */ /* 0x008ee80000000200 */
[----:B------:R-:W5:Y:S04]  /*1b50*/  LDSM.16.M88.4 R32, [R143+0x5100] ;  /* 0x005100008f20783b */ /* 0x000f680000000200 */
[----:B------:R-:W3:Y:S04]  /*1b60*/  LDSM.16.M88.4 R36, [R143+0x5900] ;  /* 0x005900008f24783b */ /* 0x000ee80000000200 */
[----:B------:R-:W5:Y:S04]  /*1b70*/  LDSM.16.M88.4 R44, [R143+0x6100] ;  /* 0x006100008f2c783b */ /* 0x000f680000000200 */
[----:B------:R-:W5:Y:S04]  /*1b80*/  LDSM.16.M88.4 R40, [R143+0x6900] ;  /* 0x006900008f28783b */ /* 0x000f680000000200 */
[----:B-1----:R-:W1:Y:S04]  /*1b90*/  LDSM.16.M88.4 R12, [R230+0x7100] ;  /* 0x00710000e60c783b */ /* 0x002e680000000200 */
[----:B------:R-:W-:Y:S04]  /*1ba0*/  LDSM.16.M88.4 R56, [R234] ;  /* 0x00000000ea38783b */ /* 0x000fe80000000200 */
[----:B------:R-:W-:Y:S01]  /*1bb0*/  LDSM.16.M88.4 R52, [R234+0x800] ;  /* 0x00080000ea34783b */ /* 0x000fe20000000200 */
[C---:B--2---:R-:W-:Y:S03]  /*1bc0*/  HMMA.16816.F32.BF16 R60, R8.reuse, R28, RZ ;  /* 0x0000001c083c723c */ /* 0x044fe600000418ff */
[----:B------:R-:W-:Y:S05]  /*1bd0*/  LDSM.16.M88.4 R48, [R234+0x1000] ;  /* 0x00100000ea30783b */ /* 0x000fea0000000200 */
[C---:B----4-:R-:W-:Y:S08]  /*1be0*/  HMMA.16816.F32.BF16 R64, R8.reuse, R24, RZ ;  /* 0x000000180840723c */ /* 0x050ff000000418ff */
[C---:B---3--:R-:W-:Y:S08]  /*1bf0*/  HMMA.16816.F32.BF16 R68, R8.reuse, R16, RZ ;  /* 0x000000100844723c */ /* 0x048ff000000418ff */
[C---:B-----5:R-:W-:Y:S08]  /*1c00*/  HMMA.16816.F32.BF16 R72, R8.reuse, R32, RZ ;  /* 0x000000200848723c */ /* 0x060ff000000418ff */
[C---:B------:R-:W-:Y:S08]  /*1c10*/  HMMA.16816.F32.BF16 R76, R8.reuse, R36, RZ ;  /* 0x00000024084c723c */ /* 0x040ff000000418ff */
        /* <DEDUP_REMOVED lines=8> */
[----:B------:R-:W-:Y:S07]  /*1ca0*/  HMMA.16816.F32.BF16 R188, R8, R42, RZ ;  /* 0x0000002a08bc723c */ /* 0x000fee00000418ff */
[----:B------:R-:W-:Y:S01]  /*1cb0*/  IMAD.WIDE.U32 R8, R6, 0x70, R92 ;  /* 0x0000007006087825 */ /* 0x000fe200078e005c */
[----:B-1----:R-:W-:Y:S03]  /*1cc0*/  HMMA.16816.F32.BF16 R184, R12, R28, RZ ;  /* 0x0000001c0cb8723c */ /* 0x002fe600000418ff */
[----:B------:R-:W-:Y:S01]  /*1cd0*/  IMAD.IADD R0, R9, 0x1, R0 ;  /* 0x0000000109007824 */ /* 0x000fe200078e0200 */
[----:B------:R-:W-:-:S04]  /*1ce0*/  LEA R6, P2, R8, c[0x0][0x1f8], 0x1 ;  /* 0x00007e0008067a11 */ /* 0x000fc800078408ff */
[C---:B------:R-:W-:Y:S01]  /*1cf0*/  HMMA.16816.F32.BF16 R176, R12.reuse, R30, RZ ;  /* 0x0000001e0cb0723c */ /* 0x040fe200000418ff */
[----:B------:R-:W-:Y:S01]  /*1d00*/  LDSM.16.M88.4 R28, [R234+0x2800] ;  /* 0x00280000ea1c783b */ /* 0x000fe20000000200 */
[----:B------:R-:W-:Y:S02]  /*1d10*/  IADD3 R20, P0, R6, UR7, RZ ;  /* 0x0000000706147c10 */ /* 0x000fe4000ff1e0ff */
[----:B------:R-:W-:Y:S01]  /*1d20*/  LEA.HI.X R7, R8, c[0x0][0x1fc], R0, 0x1, P2 ;  /* 0x00007f0008077a11 */ /* 0x000fe200010f0c00 */
[----:B------:R-:W-:Y:S01]  /*1d30*/  IMAD.MOV.U32 R0, RZ, RZ, 0x40 ;  /* 0x00000040ff007424 */ /* 0x000fe200078e00ff */
[----:B------:R-:W-:Y:S01]  /*1d40*/  LDSM.16.M88.4 R8, [R233+0x7100] ;  /* 0x00710000e908783b */ /* 0x000fe20000000200 */
[----:B------:R-:W-:Y:S01]  /*1d50*/  LOP3.LUT P2, RZ, R23, 0x4, RZ, 0xc0, !PT ;  /* 0x0000000417ff7812 */ /* 0x000fe2000784c0ff */
[----:B------:R-:W-:Y:S01]  /*1d60*/  HMMA.16816.F32.BF16 R144, R12, R16, RZ ;  /* 0x000000100c90723c */ /* 0x000fe200000418ff */
[----:B------:R-:W-:Y:S02]  /*1d70*/  IADD3.X R21, R7, UR5, RZ, P0, !PT ;  /* 0x0000000507157c10 */ /* 0x000fe400087fe4ff */
[----:B------:R-:W-:-:S02]  /*1d80*/  ISETP.LT.OR P0, PT, R22, 0x21, P3 ;  /* 0x000000211600780c */ /* 0x000fc40001f01670 */
[----:B------:R-:W-:-:S03]  /*1d90*/  SEL R0, R0, 0xffffffc0, !P2 ;  /* 0xffffffc000007807 */ /* 0x000fc60005000000 */
[----:B------:R-:W-:Y:S01]  /*1da0*/  HMMA.16816.F32.BF16 R168, R12, R18, RZ ;  /* 0x000000120ca8723c */ /* 0x000fe200000418ff */
[----:B------:R-:W1:Y:S01]  /*1db0*/  LDSM.16.M88.4 R16, [R233+0x9100] ;  /* 0x00910000e910783b */ /* 0x000e620000000200 */
[----:B------:R-:W-:Y:S02]  /*1dc0*/  IMAD.IADD R229, R143, 0x1, R0 ;  /* 0x000000018fe57824 */ /* 0x000fe400078e0200 */
[----:B------:R-:W-:Y:S01]  /*1dd0*/  IMAD.IADD R228, R0, 0x1, R234 ;  /* 0x0000000100e47824 */ /* 0x000fe200078e02ea */
[----:B------:R-:W-:-:S03]  /*1de0*/  LOP3.LUT R0, R140, R5, RZ, 0xfc, !PT ;  /* 0x000000058c007212 */ /* 0x000fc600078efcff */
[C---:B------:R-:W-:Y:S08]  /*1df0*/  HMMA.16816.F32.BF16 R136, R12.reuse, R32, RZ ;  /* 0x000000200c88723c */ /* 0x040ff000000418ff */
[C---:B------:R-:W-:Y:S01]  /*1e00*/  HMMA.16816.F32.BF16 R164, R12.reuse, R34, RZ ;  /* 0x000000220ca4723c */ /* 0x040fe200000418ff */
[----:B------:R-:W2:Y:S07]  /*1e10*/  LDSM.16.M88.4 R32, [R234+0x2000] ;  /* 0x00200000ea20783b */ /* 0x000eae0000000200 */
[C---:B------:R-:W-:Y:S08]  /*1e20*/  HMMA.16816.F32.BF16 R152, R12.reuse, R24, RZ ;  /* 0x000000180c98723c */ /* 0x040ff000000418ff */
[C---:B------:R-:W-:Y:S01]  /*1e30*/  HMMA.16816.F32.BF16 R172, R12.reuse, R26, RZ ;  /* 0x0000001a0cac723c */ /* 0x040fe200000418ff */
[----:B------:R-:W-:Y:S07]  /*1e40*/  LDSM.16.M88.4 R24, [R234+0x3000] ;  /* 0x00300000ea18783b */ /* 0x000fee0000000200 */
[C---:B------:R-:W-:Y:S08]  /*1e50*/  HMMA.16816.F32.BF16 R132, R12.reuse, R36, RZ ;  /* 0x000000240c84723c */ /* 0x040ff000000418ff */
[----:B------:R-:W-:Y:S01]  /*1e60*/  HMMA.16816.F32.BF16 R156, R12, R38, RZ ;  /* 0x000000260c9c723c */ /* 0x000fe200000418ff */
[----:B------:R-:W3:Y:S04]  /*1e70*/  LDSM.16.M88.4 R36, [R234+0x1800] ;  /* 0x00180000ea24783b */ /* 0x000ee80000000200 */
[----:B------:R-:W-:Y:S01]  /*1e80*/  @!PT LDS RZ, [RZ] ;  /* 0x00000000fffff984 */ /* 0x000fe20000000800 */
[----:B------:R-:W-:Y:S01]  /*1e90*/  @!PT LDS RZ, [RZ] ;  /* 0x00000000fffff984 */ /* 0x000fe20000000800 */
[----:B------:R-:W-:Y:S01]  /*1ea0*/  @!PT LDS RZ, [RZ] ;  /* 0x00000000fffff984 */ /* 0x000fe20000000800 */
[----:B------:R4:W-:Y:S01]  /*1eb0*/  LDGSTS.E.BYPASS.LTC128B.128 [R241+0x100], [R6.64], !P6 ;  /* 0x0010000006f17fae */ /* 0x0009e2000f101d48 */
[----:B------:R-:W-:-:S02]  /*1ec0*/  ISETP.LT.OR P6, PT, R22, 0x31, P3 ;  /* 0x000000311600780c */ /* 0x000fc40001fc1670 */
[----:B------:R-:W-:Y:S01]  /*1ed0*/  HMMA.16816.F32.BF16 R124, R12, R44, RZ ;  /* 0x0000002c0c7c723c */ /* 0x000fe200000418ff */
[----:B------:R5:W-:Y:S01]  /*1ee0*/  LDGSTS.E.BYPASS.LTC128B.128 [R241+0x900], [R20.64], !P5 ;  /* 0x0090000014f17fae */ /* 0x000be2000e901d48 */
[----:B------:R-:W-:-:S06]  /*1ef0*/  ISETP.LT.OR P5, PT, R22, 0x41, P3 ;  /* 0x000000411600780c */ /* 0x000fcc0001fa1670 */
[C---:B------:R-:W-:Y:S08]  /*1f00*/  HMMA.16816.F32.BF16 R148, R12.reuse, R46, RZ ;  /* 0x0000002e0c94723c */ /* 0x040ff000000418ff */
[C---:B------:R-:W-:Y:S08]  /*1f10*/  HMMA.16816.F32.BF16 R120, R12.reuse, R40, RZ ;  /* 0x000000280c78723c */ /* 0x040ff000000418ff */
[----:B------:R-:W-:Y:S07]  /*1f20*/  HMMA.16816.F32.BF16 R128, R12, R42, RZ ;  /* 0x0000002a0c80723c */ /* 0x000fee00000418ff */
[----:B------:R-:W-:Y:S01]  /*1f30*/  IADD3 R12, P4, R20, UR7, RZ ;  /* 0x00000007140c7c10 */ /* 0x000fe2000ff9e0ff */
[----:B-1----:R-:W-:Y:S03]  /*1f40*/  HMMA.16816.F32.BF16 R44, R16, R28, R80 ;  /* 0x0000001c102c723c */ /* 0x002fe60000041850 */
[----:B------:R-:W-:-:S02]  /*1f50*/  IADD3.X R13, R21, UR5, RZ, P4, !PT ;  /* 0x00000005150d7c10 */ /* 0x000fc4000a7fe4ff */
[----:B------:R-:W-:-:S03]  /*1f60*/  IADD3 R14, P4, R12, UR7, RZ ;  /* 0x000000070c0e7c10 */ /* 0x000fc6000ff9e0ff */
[----:B------:R1:W-:Y:S01]  /*1f70*/  LDGSTS.E.BYPASS.LTC128B.128 [R241+0x1100], [R12.64], !P0 ;  /* 0x011000000cf17fae */ /* 0x0003e2000c101d48 */
[----:B------:R-:W-:Y:S01]  /*1f80*/  IADD3.X R15, R13, UR5, RZ, P4, !PT ;  /* 0x000000050d0f7c10 */ /* 0x000fe2000a7fe4ff */
[----:B--2---:R-:W-:Y:S01]  /*1f90*/  HMMA.16816.F32.BF16 R40, R16, R32, R76 ;  /* 0x000000201028723c */ /* 0x004fe2000004184c */
[----:B----4-:R-:W-:-:S03]  /*1fa0*/  IADD3 R6, P4, R14, UR7, RZ ;  /* 0x000000070e067c10 */ /* 0x010fc6000ff9e0ff */
[----:B------:R2:W-:Y:S01]  /*1fb0*/  LDGSTS.E.BYPASS.LTC128B.128 [R241+0x1900], [R14.64], !P6 ;  /* 0x019000000ef17fae */ /* 0x0005e2000f101d48 */
[----:B------:R-:W-:Y:S02]  /*1fc0*/  IADD3.X R7, R15, UR5, RZ, P4, !PT ;  /* 0x000000050f077c10 */ /* 0x000fe4000a7fe4ff */
[C---:B------:R-:W-:Y:S01]  /*1fd0*/  ISETP.LT.OR P4, PT, R22.reuse, 0x51, P3 ;  /* 0x000000511600780c */ /* 0x040fe20001f81670 */
[C---:B------:R-:W-:Y:S01]  /*1fe0*/  HMMA.16816.F32.BF16 R104, R16.reuse, R56, R60 ;  /* 0x000000381068723c */ /* 0x040fe2000004183c */
[----:B------:R-:W-:Y:S01]  /*1ff0*/  ISETP.LT.OR P3, PT, R22, 0x61, P3 ;  /* 0x000000611600780c */ /* 0x000fe20001f61670 */
[----:B------:R4:W-:Y:S06]  /*2000*/  LDGSTS.E.BYPASS.LTC128B.128 [R241+0x2100], [R6.64], !P5 ;  /* 0x0210000006f17fae */ /* 0x0009ec000e901d48 */
[C---:B---3--:R-:W-:Y:S08]  /*2010*/  HMMA.16816.F32.BF16 R92, R16.reuse, R36, R72 ;  /* 0x00000024105c723c */ /* 0x048ff00000041848 */
[----:B------:R-:W-:Y:S01]  /*2020*/  HMMA.16816.F32.BF16 R180, R16, R58, R84 ;  /* 0x0000003a10b4723c */ /* 0x000fe20000041854 */
[----:B-1----:R-:W-:-:S04]  /*2030*/  IADD3 R12, P0, R6, UR7, RZ ;  /* 0x00000007060c7c10 */ /* 0x002fc8000ff1e0ff */
[----:B------:R-:W-:Y:S02]  /*2040*/  IADD3.X R13, R7, UR5, RZ, P0, !PT ;  /* 0x00000005070d7c10 */ /* 0x000fe400087fe4ff */
[----:B--2---:R-:W-:Y:S01]  /*2050*/  IADD3 R14, P0, R12, UR7, RZ ;  /* 0x000000070c0e7c10 */ /* 0x004fe2000ff1e0ff */
[----:B------:R-:W-:Y:S02]  /*2060*/  HMMA.16816.F32.BF16 R220, R16, R54, R108 ;  /* 0x0000003610dc723c */ /* 0x000fe4000004186c */
[----:B------:R1:W-:Y:S01]  /*2070*/  LDGSTS.E.BYPASS.LTC128B.128 [R241+0x2900], [R12.64], !P4 ;  /* 0x029000000cf17fae */ /* 0x0003e2000e101d48 */
[----:B------:R-:W-:-:S05]  /*2080*/  IADD3.X R15, R13, UR5, RZ, P0, !PT ;  /* 0x000000050d0f7c10 */ /* 0x000fca00087fe4ff */
[----:B------:R1:W-:Y:S01]  /*2090*/  LDGSTS.E.BYPASS.LTC128B.128 [R241+0x3100], [R14.64], !P3 ;  /* 0x031000000ef17fae */ /* 0x0003e2000d901d48 */
[C---:B------:R-:W-:Y:S03]  /*20a0*/  HMMA.16816.F32.BF16 R216, R16.reuse, R50, R112 ;  /* 0x0000003210d8723c */ /* 0x040fe60000041870 */
[----:B-----5:R-:W-:Y:S04]  /*20b0*/  LDSM.16.M88.4 R20, [R231+0x9100] ;  /* 0x00910000e714783b */ /* 0x020fe80000000200 */
[----:B------:R-:W2:Y:S01]  /*20c0*/  LDSM.16.M88.4 R80, [R229+0x5900] ;  /* 0x00590000e550783b */ /* 0x000ea20000000200 */
[C---:B------:R-:W-:Y:S03]  /*20d0*/  HMMA.16816.F32.BF16 R100, R16.reuse, R52, R64 ;  /* 0x000000341064723c */ /* 0x040fe60000041840 */
[----:B------:R-:W3:Y:S04]  /*20e0*/  LDSM.16.M88.4 R76, [R229+0x6100] ;  /* 0x00610000e54c783b */ /* 0x000ee80000000200 */
[----:B------:R-:W5:Y:S01]  /*20f0*/  LDSM.16.M88.4 R60, [R229+0x4100] ;  /* 0x00410000e53c783b */ /* 0x000f620000000200 */
[C---:B------:R-:W-:Y:S03]  /*2100*/  HMMA.16816.F32.BF16 R96, R16.reuse, R48, R68 ;  /* 0x000000301060723c */ /* 0x040fe60000041844 */
[----:B------:R-:W2:Y:S04]  /*2110*/  LDSM.16.M88.4 R84, [R229+0x5100] ;  /* 0x00510000e554783b */ /* 0x000ea80000000200 */
[----:B------:R-:W2:Y:S01]  /*2120*/  LDSM.16.M88.4 R72, [R229+0x6900] ;  /* 0x00690000e548783b */ /* 0x000ea20000000200 */
[C---:B------:R-:W-:Y:S03]  /*2130*/  HMMA.16816.F32.BF16 R88, R16.reuse, R24, R88 ;  /* 0x000000181058723c */ /* 0x040fe60000041858 */
[----:B------:R-:W2:Y:S04]  /*2140*/  LDSM.16.M88.4 R64, [R229+0x3900] ;  /* 0x00390000e540783b */ /* 0x000ea80000000200 */
[----:B------:R-:W-:Y:S01]  /*2150*/  LDSM.16.M88.4 R68, [R229+0x4900] ;  /* 0x00490000e544783b */ /* 0x000fe20000000200 */
[C---:B------:R-:W-:Y:S03]  /*2160*/  HMMA.16816.F32.BF16 R112, R16.reuse, R38, R116 ;  /* 0x000000261070723c */ /* 0x040fe60000041874 */
[----:B-1----:R-:W-:Y:S04]  /*2170*/  LDSM.16.M88.4 R12, [R232+0x7100] ;  /* 0x00710000e80c783b */ /* 0x002fe80000000200 */
[----:B------:R-:W0:Y:S01]  /*2180*/  LDGDEPBAR ;  /* 0x00000000000079af */ /* 0x000e220000000000 */
[C---:B------:R-:W-:Y:S08]  /*2190*/  HMMA.16816.F32.BF16 R108, R16.reuse, R34, R160 ;  /* 0x00000022106c723c */ /* 0x040ff000000418a0 */
[C---:B------:R-:W-:Y:S08]  /*21a0*/  HMMA.16816.F32.BF16 R200, R16.reuse, R30, R192 ;  /* 0x0000001e10c8723c */ /* 0x040ff000000418c0 */
[----:B------:R-:W-:Y:S01]  /*21b0*/  HMMA.16816.F32.BF16 R188, R16, R26, R188 ;  /* 0x0000001a10bc723c */ /* 0x000fe200000418bc */
[----:B------:R-:W1:Y:S07]  /*21c0*/  LDSM.16.M88.4 R16, [R231+0x7100] ;  /* 0x00710000e710783b */ /* 0x000e6e0000000200 */
[C---:B------:R-:W-:Y:S08]  /*21d0*/  HMMA.16816.F32.BF16 R184, R8.reuse, R56, R184 ;  /* 0x0000003808b8723c */ /* 0x040ff000000418b8 */
[C---:B------:R-:W-:Y:S08]  /*21e0*/  HMMA.16816.F32.BF16 R192, R8.reuse, R52, R152 ;  /* 0x0000003408c0723c */ /* 0x040ff00000041898 */
[C---:B------:R-:W-:Y:S08]  /*21f0*/  HMMA.16816.F32.BF16 R56, R8.reuse, R58, R176 ;  /* 0x0000003a0838723c */ /* 0x040ff000000418b0 */
[C---:B------:R-:W-:Y:S08]  /*2200*/  HMMA.16816.F32.BF16 R52, R8.reuse, R54, R172 ;  /* 0x000000360834723c */ /* 0x040ff000000418ac */
[C---:B------:R-:W-:Y:S08]  /*2210*/  HMMA.16816.F32.BF16 R204, R8.reuse, R36, R136 ;  /* 0x0000002408cc723c */ /* 0x040ff00000041888 */
[C---:B------:R-:W-:Y:S08]  /*2220*/  HMMA.16816.F32.BF16 R208, R8.reuse, R32, R132 ;  /* 0x0000002008d0723c */ /* 0x040ff00000041884 */
[C---:B------:R-:W-:Y:S08]  /*2230*/  HMMA.16816.F32.BF16 R132, R8.reuse, R50, R168 ;  /* 0x000000320884723c */ /* 0x040ff000000418a8 */
[C---:B------:R-:W-:Y:S01]  /*2240*/  HMMA.16816.F32.BF16 R136, R8.reuse, R38, R164 ;  /* 0x000000260888723c */ /* 0x040fe200000418a4 */
[----:B------:R-:W-:Y:S07]  /*2250*/  LDSM.16.M88.4 R36, [R228+0x1800] ;  /* 0x00180000e424783b */ /* 0x000fee0000000200 */
[C---:B------:R-:W-:Y:S01]  /*2260*/  HMMA.16816.F32.BF16 R196, R8.reuse, R48, R144 ;  /* 0x0000003008c4723c */ /* 0x040fe20000041890 */
[----:B------:R-:W-:Y:S07]  /*2270*/  LDSM.16.M88.4 R48, [R228] ;  /* 0x00000000e430783b */ /* 0x000fee0000000200 */
[C---:B------:R-:W-:Y:S08]  /*2280*/  HMMA.16816.F32.BF16 R212, R8.reuse, R28, R124 ;  /* 0x0000001c08d4723c */ /* 0x040ff0000004187c */
[C---:B------:R-:W-:Y:S01]  /*2290*/  HMMA.16816.F32.BF16 R172, R8.reuse, R30, R148 ;  /* 0x0000001e08ac723c */ /* 0x040fe20000041894 */
[----:B------:R-:W-:Y:S07]  /*22a0*/  LDSM.16.M88.4 R28, [R228+0x2800] ;  /* 0x00280000e41c783b */ /* 0x000fee0000000200 */
[C---:B------:R-:W-:Y:S08]  /*22b0*/  HMMA.16816.F32.BF16 R224, R8.reuse, R24, R120 ;  /* 0x0000001808e0723c */ /* 0x040ff00000041878 */
[C---:B------:R-:W-:Y:S01]  /*22c0*/  HMMA.16816.F32.BF16 R168, R8.reuse, R34, R156 ;  /* 0x0000002208a8723c */ /* 0x040fe2000004189c */
[----:B------:R-:W-:Y:S07]  /*22d0*/  LDSM.16.M88.4 R32, [R228+0x2000] ;  /* 0x00200000e420783b */ /* 0x000fee0000000200 */
[----:B------:R-:W-:Y:S01]  /*22e0*/  HMMA.16816.F32.BF16 R164, R8, R26, R128 ;  /* 0x0000001a08a4723c */ /* 0x000fe20000041880 */
[----:B------:R-:W-:Y:S04]  /*22f0*/  LDSM.16.M88.4 R8, [R232+0x9100] ;  /* 0x00910000e808783b */ /* 0x000fe80000000200 */
[----:B------:R-:W-:Y:S03]  /*2300*/  LDSM.16.M88.4 R24, [R228+0x3000] ;  /* 0x00300000e418783b */ /* 0x000fe60000000200 */
[C---:B--2---:R-:W-:Y:S01]  /*2310*/  HMMA.16816.F32.BF16 R144, R20.reuse, R80, R40 ;  /* 0x000000501490723c */ /* 0x044fe20000041828 */
[----:B------:R-:W2:Y:S07]  /*2320*/  LDSM.16.M88.4 R40, [R228+0x1000] ;  /* 0x00100000e428783b */ /* 0x000eae0000000200 */
[----:B---3--:R-:W-:Y:S01]  /*2330*/  HMMA.16816.F32.BF16 R128, R20, R76, R44 ;  /* 0x0000004c1480723c */ /* 0x008fe2000004182c */
[----:B------:R-:W3:Y:S01]  /*2340*/  LDSM.16.M88.4 R44, [R228+0x800] ;  /* 0x00080000e42c783b */ /* 0x000ee20000000200 */
[----:B------:R-:W-:-:S06]  /*2350*/  DEPBAR.LE SB0, 0x0 ;  /* 0x000080000000791a */ /* 0x000fcc0000000000 */
[C---:B-----5:R-:W-:Y:S08]  /*2360*/  HMMA.16816.F32.BF16 R156, R20.reuse, R60, R100 ;  /* 0x0000003c149c723c */ /* 0x060ff00000041864 */
[C---:B------:R-:W-:Y:S08]  /*2370*/  HMMA.16816.F32.BF16 R148, R20.reuse, R84, R92 ;  /* 0x000000541494723c */ /* 0x040ff0000004185c */
[C---:B------:R-:W-:Y:S08]  /*2380*/  HMMA.16816.F32.BF16 R100, R20.reuse, R72, R88 ;  /* 0x000000481464723c */ /* 0x040ff00000041858 */
[C---:B------:R-:W-:Y:S08]  /*2390*/  HMMA.16816.F32.BF16 R160, R20.reuse, R64, R104 ;  /* 0x0000004014a0723c */ /* 0x040ff00000041868 */
[----:B------:R-:W-:Y:S08]  /*23a0*/  HMMA.16816.F32.BF16 R124, R20, R66, R180 ;  /* 0x00000042147c723c */ /* 0x000ff000000418b4 */
[C---:B-1----:R-:W-:Y:S08]  /*23b0*/  HMMA.16816.F32.BF16 R92, R16.reuse, R64, R184 ;  /* 0x00000040105c723c */ /* 0x042ff000000418b8 */
[----:B------:R-:W-:Y:S08]  /*23c0*/  HMMA.16816.F32.BF16 R88, R16, R66, R56 ;  /* 0x000000421058723c */ /* 0x000ff00000041838 */
[C---:B------:R-:W-:Y:S08]  /*23d0*/  HMMA.16816.F32.BF16 R152, R20.reuse, R68, R96 ;  /* 0x000000441498723c */ /* 0x040ff00000041860 */
[----:B------:R-:W-:Y:S08]  /*23e0*/  HMMA.16816.F32.BF16 R120, R20, R62, R220 ;  /* 0x0000003e1478723c */ /* 0x000ff000000418dc */
[C---:B------:R-:W-:Y:S08]  /*23f0*/  HMMA.16816.F32.BF16 R64, R16.reuse, R60, R192 ;  /* 0x0000003c1040723c */ /* 0x040ff000000418c0 */
[----:B------:R-:W-:Y:S08]  /*2400*/  HMMA.16816.F32.BF16 R56, R16, R62, R52 ;  /* 0x0000003e1038723c */ /* 0x000ff00000041834 */
[C---:B------:R-:W-:Y:S08]  /*2410*/  HMMA.16816.F32.BF16 R116, R20.reuse, R70, R216 ;  /* 0x000000461474723c */ /* 0x040ff000000418d8 */
[C---:B------:R-:W-:Y:S08]  /*2420*/  HMMA.16816.F32.BF16 R112, R20.reuse, R86, R112 ;  /* 0x000000561470723c */ /* 0x040ff00000041870 */
[C---:B------:R-:W-:Y:S08]  /*2430*/  HMMA.16816.F32.BF16 R108, R20.reuse, R82, R108 ;  /* 0x00000052146c723c */ /* 0x040ff0000004186c */
[C---:B------:R-:W-:Y:S07]  /*2440*/  HMMA.16816.F32.BF16 R104, R20.reuse, R78, R200 ;  /* 0x0000004e1468723c */ /* 0x040fee00000418c8 */
[----:B------:R-:W-:Y:S01]  /*2450*/  IMAD.MOV.U32 R202, RZ, RZ, R235 ;  /* 0x000000ffffca7224 */ /* 0x000fe200078e00eb */
[----:B------:R-:W-:Y:S01]  /*2460*/  HMMA.16816.F32.BF16 R96, R20, R74, R188 ;  /* 0x0000004a1460723c */ /* 0x000fe200000418bc */
[----:B------:R-:W-:Y:S01]  /*2470*/  IMAD.MOV.U32 R203, RZ, RZ, R236 ;  /* 0x000000ffffcb7224 */ /* 0x000fe200078e00ec */
[----:B------:R-:W-:-:S02]  /*2480*/  IADD3 R236, R234, 0x2800, RZ ;  /* 0x00002800eaec7810 */ /* 0x000fc40007ffe0ff */
[----:B------:R-:W-:Y:S02]  /*2490*/  ISETP.GT.AND P0, PT, R142, R202, PT ;  /* 0x000000ca8e00720c */ /* 0x000fe40003f04270 */
[----:B------:R-:W-:Y:S02]  /*24a0*/  IADD3 R235, R234, 0x3000, RZ ;  /* 0x00003000eaeb7810 */ /* 0x000fe40007ffe0ff */
[C---:B------:R-:W-:Y:S08]  /*24b0*/  HMMA.16816.F32.BF16 R60, R16.reuse, R84, R204 ;  /* 0x00000054103c723c */ /* 0x040ff000000418cc */
        /* <DEDUP_REMOVED lines=8> */
[----:B------:R-:W-:Y:S08]  /*2540*/  HMMA.16816.F32.BF16 R72, R16, R74, R164 ;  /* 0x0000004a1048723c */ /* 0x000ff000000418a4 */
[C---:B--2---:R-:W-:Y:S08]  /*2550*/  HMMA.16816.F32.BF16 R152, R8.reuse, R40, R152 ;  /* 0x000000280898723c */ /* 0x044ff00000041898 */
[C---:B------:R-:W-:Y:S08]  /*2560*/  HMMA.16816.F32.BF16 R116, R8.reuse, R42, R116 ;  /* 0x0000002a0874723c */ /* 0x040ff00000041874 */
[----:B------:R-:W-:Y:S08]  /*2570*/  HMMA.16816.F32.BF16 R164, R8, R36, R148 ;  /* 0x0000002408a4723c */ /* 0x000ff00000041894 */
[C---:B------:R-:W-:Y:S08]  /*2580*/  HMMA.16816.F32.BF16 R52, R12.reuse, R40, R52 ;  /* 0x000000280c34723c */ /* 0x040ff00000041834 */
[----:B------:R-:W-:Y:S08]  /*2590*/  HMMA.16816.F32.BF16 R20, R12, R42, R20 ;  /* 0x0000002a0c14723c */ /* 0x000ff00000041814 */
[C---:B---3--:R-:W-:Y:S08]  /*25a0*/  HMMA.16816.F32.BF16 R156, R8.reuse, R44, R156 ;  /* 0x0000002c089c723c */ /* 0x048ff0000004189c */
[C---:B------:R-:W-:Y:S08]  /*25b0*/  HMMA.16816.F32.BF16 R120, R8.reuse, R46, R120 ;  /* 0x0000002e0878723c */ /* 0x040ff00000041878 */
[C---:B------:R-:W-:Y:S08]  /*25c0*/  HMMA.16816.F32.BF16 R148, R8.reuse, R38, R112 ;  /* 0x000000260894723c */ /* 0x040ff00000041870 */
[C---:B------:R-:W-:Y:S08]  /*25d0*/  HMMA.16816.F32.BF16 R144, R8.reuse, R32, R144 ;  /* 0x000000200890723c */ /* 0x040ff00000041890 */
[----:B------:R-:W-:Y:S08]  /*25e0*/  HMMA.16816.F32.BF16 R108, R8, R34, R108 ;  /* 0x00000022086c723c */ /* 0x000ff0000004186c */
[C---:B------:R-:W-:Y:S08]  /*25f0*/  HMMA.16816.F32.BF16 R64, R12.reuse, R44, R64 ;  /* 0x0000002c0c40723c */ /* 0x040ff00000041840 */
[C---:B------:R-:W-:Y:S08]  /*2600*/  HMMA.16816.F32.BF16 R56, R12.reuse, R46, R56 ;  /* 0x0000002e0c38723c */ /* 0x040ff00000041838 */
[C---:B------:R-:W-:Y:S08]  /*2610*/  HMMA.16816.F32.BF16 R16, R12.reuse, R36, R60 ;  /* 0x000000240c10723c */ /* 0x040ff0000004183c */
[----:B------:R-:W-:Y:S08]  /*2620*/  HMMA.16816.F32.BF16 R40, R12, R32, R68 ;  /* 0x000000200c28723c */ /* 0x000ff00000041844 */
[C---:B------:R-:W-:Y:S08]  /*2630*/  HMMA.16816.F32.BF16 R160, R8.reuse, R48, R160 ;  /* 0x0000003008a0723c */ /* 0x040ff000000418a0 */
[C---:B------:R-:W-:Y:S08]  /*2640*/  HMMA.16816.F32.BF16 R124, R8.reuse, R50, R124 ;  /* 0x00000032087c723c */ /* 0x040ff0000004187c */
        /* <DEDUP_REMOVED lines=9> */
[C---:B------:R-:W-:Y:S08]  /*26e0*/  HMMA.16816.F32.BF16 R68, R12.reuse, R30, R136 ;  /* 0x0000001e0c44723c */ /* 0x040ff00000041888 */
[C---:B------:R-:W-:Y:S08]  /*26f0*/  HMMA.16816.F32.BF16 R76, R12.reuse, R24, R76 ;  /* 0x000000180c4c723c */ /* 0x040ff0000004184c */
[----:B------:R-:W-:Y:S01]  /*2700*/  HMMA.16816.F32.BF16 R72, R12, R26, R72 ;  /* 0x0000001a0c48723c */ /* 0x000fe20000041848 */
[----:B------:R-:W-:Y:S06]  /*2710*/  BAR.SYNC.DEFER_BLOCKING 0x0 ;  /* 0x0000000000007b1d */ /* 0x000fec0000010000 */
[----:B------:R-:W-:Y:S05]  /*2720*/  @!P0 BRA `(.L_x_18) ;  /* 0x0000020000008947 */ /* 0x000fea0003800000 */
[----:B----4-:R-:W-:Y:S01]  /*2730*/  IADD3 R2, R203, -0x2, RZ ;  /* 0xfffffffecb027810 */ /* 0x010fe20007ffe0ff */
[----:B------:R-:W-:-:S03]  /*2740*/  IMAD.SHL.U32 R24, R245, 0x20, RZ ;  /* 0x00000020f5187824 */ /* 0x000fc600078e00ff */
[----:B------:R-:W-:Y:S01]  /*2750*/  SHF.R.S32.HI R6, RZ, 0x1f, R2 ;  /* 0x0000001fff067819 */ /* 0x000fe20000011402 */
[----:B------:R-:W-:Y:S02]  /*2760*/  IMAD R5, R243, R2, RZ ;  /* 0x00000002f3057224 */ /* 0x000fe400078e02ff */
[----:B------:R-:W-:-:S04]  /*2770*/  IMAD.WIDE.U32 R8, R2, R248, R250 ;  /* 0x000000f802087225 */ /* 0x000fc800078e00fa */
[----:B------:R-:W-:Y:S01]  /*2780*/  IMAD R2, R6, R248, R5 ;  /* 0x000000f806027224 */ /* 0x000fe200078e0205 */
[----:B------:R-:W-:Y:S02]  /*2790*/  LEA R6, P0, R8, c[0x0][0x1c8], 0x1 ;  /* 0x0000720008067a11 */ /* 0x000fe400078008ff */
[----:B------:R-:W-:Y:S01]  /*27a0*/  SHF.L.U64.HI R5, R245, 0x5, R246 ;  /* 0x00000005f5057819 */ /* 0x000fe200000102f6 */
[----:B------:R-:W-:Y:S01]  /*27b0*/  IMAD.IADD R2, R9, 0x1, R2 ;  /* 0x0000000109027824 */ /* 0x000fe200078e0202 */
[----:B------:R-:W-:-:S04]  /*27c0*/  IADD3 R14, P2, R24, R6, RZ ;  /* 0x00000006180e7210 */ /* 0x000fc80007f5e0ff */
[----:B------:R-:W-:Y:S02]  /*27d0*/  LEA.HI.X R7, R8, c[0x0][0x1cc], R2, 0x1, P0 ;  /* 0x0000730008077a11 */ /* 0x000fe400000f0c02 */
[----:B------:R-:W-:-:S03]  /*27e0*/  IADD3 R12, P0, R14, R24, RZ ;  /* 0x000000180e0c7210 */ /* 0x000fc60007f1e0ff */
[----:B------:R-:W-:Y:S01]  /*27f0*/  IMAD.X R15, R5, 0x1, R7, P2 ;  /* 0x00000001050f7824 */ /* 0x000fe200010e0607 */
[-C--:B------:R-:W-:Y:S01]  /*2800*/  IADD3 R10, P2, R12, R24.reuse, RZ ;  /* 0x000000180c0a7210 */ /* 0x080fe20007f5e0ff */
[----:B------:R-:W-:Y:S01]  /*2810*/  @!PT LDS RZ, [RZ] ;  /* 0x00000000fffff984 */ /* 0x000fe20000000800 */
[----:B------:R-:W-:Y:S01]  /*2820*/  @!PT LDS RZ, [RZ] ;  /* 0x00000000fffff984 */ /* 0x000fe20000000800 */
[----:B------:R-:W-:Y:S01]  /*2830*/  @!PT LDS RZ, [RZ] ;  /* 0x00000000fffff984 */ /* 0x000fe20000000800 */
[----:B------:R1:W-:Y:S02]  /*2840*/  LDGSTS.E.BYPASS.LTC128B.128 [R241+0x3900], [R6.64], !P1 ;  /* 0x0390000006f17fae */ /* 0x0003e4000c901d48 */
[--C-:B------:R-:W-:Y:S01]  /*2850*/  IMAD.X R13, R15, 0x1, R5.reuse, P0 ;  /* 0x000000010f0d7824 */ /* 0x100fe200000e0605 */
[----:B------:R-:W-:Y:S01]  /*2860*/  IADD3 R8, P0, R10, R24, RZ ;  /* 0x000000180a087210 */ /* 0x000fe20007f1e0ff */
[----:B------:R2:W-:Y:S02]  /*2870*/  LDGSTS.E.BYPASS.LTC128B.128 [R241+0x4100], [R14.64], !P1 ;  /* 0x041000000ef17fae */ /* 0x0005e4000c901d48 */
[--C-:B------:R-:W-:Y:S02]  /*2880*/  IMAD.X R11, R13, 0x1, R5.reuse, P2 ;  /* 0x000000010d0b7824 */ /* 0x100fe400010e0605 */
[----:B------:R3:W-:Y:S02]  /*2890*/  LDGSTS.E.BYPASS.LTC128B.128 [R241+0x4900], [R12.64], !P1 ;  /* 0x049000000cf17fae */ /* 0x0007e4000c901d48 */
[----:B------:R-:W-:-:S02]  /*28a0*/  IMAD.X R9, R11, 0x1, R5, P0 ;  /* 0x000000010b097824 */ /* 0x000fc400000e0605 */
[----:B------:R3:W-:Y:S04]  /*28b0*/  LDGSTS.E.BYPASS.LTC128B.128 [R241+0x5100], [R10.64], !P1 ;  /* 0x051000000af17fae */ /* 0x0007e8000c901d48 */
[----:B------:R3:W-:Y:S01]  /*28c0*/  LDGSTS.E.BYPASS.LTC128B.128 [R241+0x5900], [R8.64], !P1 ;  /* 0x0590000008f17fae */ /* 0x0007e2000c901d48 */
[----:B-1----:R-:W-:-:S04]  /*28d0*/  IADD3 R6, P2, R8, R24, RZ ;  /* 0x0000001808067210 */ /* 0x002fc80007f5e0ff */
[----:B--2---:R-:W-:Y:S01]  /*28e0*/  IADD3 R14, P0, R6, R24, RZ ;  /* 0x00000018060e7210 */ /* 0x004fe20007f1e0ff */
[----:B------:R-:W-:-:S04]  /*28f0*/  IMAD.X R7, R9, 0x1, R5, P2 ;  /* 0x0000000109077824 */ /* 0x000fc800010e0605 */
[----:B------:R-:W-:Y:S01]  /*2900*/  IMAD.X R15, R7, 0x1, R5, P0 ;  /* 0x00000001070f7824 */ /* 0x000fe200000e0605 */
[----:B------:R3:W-:Y:S04]  /*2910*/  LDGSTS.E.BYPASS.LTC128B.128 [R241+0x6100], [R6.64], !P1 ;  /* 0x0610000006f17fae */ /* 0x0007e8000c901d48 */
[----:B------:R3:W-:Y:S03]  /*2920*/  LDGSTS.E.BYPASS.LTC128B.128 [R241+0x6900], [R14.64], !P1 ;  /* 0x069000000ef17fae */ /* 0x0007e6000c901d48 */
.L_x_18:
[----:B----4-:R-:W-:Y:S01]  /*2930*/  LOP3.LUT R2, R242, 0xffffffe0, RZ, 0xc0, !PT ;  /* 0xffffffe0f2027812 */ /* 0x010fe200078ec0ff */
[----:B------:R-:W-:Y:S01]  /*2940*/  STL [R1+0x44], R228 ;  /* 0x000044e401007387 */ /* 0x000fe20000100800 */
[----:B---3--:R-:W-:Y:S01]  /*2950*/  IADD3 R6, R141, c[0x0][0x1d0], RZ ;  /* 0x000074008d067a10 */ /* 0x008fe20007ffe0ff */
[----:B------:R-:W-:Y:S02]  /*2960*/  IMAD.SHL.U32 R224, R0, 0x2, RZ ;  /* 0x0000000200e07824 */ /* 0x000fe400078e00ff */
[----:B------:R-:W-:Y:S01]  /*2970*/  IMAD.IADD R2, R244, 0x1, -R2 ;  /* 0x00000001f4027824 */ /* 0x000fe200078e0a02 */
[----:B------:R-:W-:Y:S01]  /*2980*/  STL [R1+0x40], R143 ;  /* 0x0000408f01007387 */ /* 0x000fe20000100800 */
[----:B------:R-:W-:-:S02]  /*2990*/  IMAD R225, R4, 0x2, R224 ;  /* 0x0000000204e17824 */ /* 0x000fc400078e02e0 */
[C---:B------:R-:W-:Y:S01]  /*29a0*/  IMAD R227, R3.reuse, 0x2, R224 ;  /* 0x0000000203e37824 */ /* 0x040fe200078e02e0 */
[----:B------:R-:W-:Y:S01]  /*29b0*/  SHF.R.S32.HI R5, RZ, 0x1f, R2 ;  /* 0x0000001fff057819 */ /* 0x000fe20000011402 */
[----:B------:R-:W0:Y:S01]  /*29c0*/  LDGDEPBAR ;  /* 0x00000000000079af */ /* 0x000e220000000000 */
[----:B------:R-:W-:Y:S02]  /*29d0*/  LEA R226, R3, R225, 0x1 ;  /* 0x000000e103e27211 */ /* 0x000fe400078e08ff */
[----:B------:R-:W-:-:S04]  /*29e0*/  LEA.HI R5, R5, R2, RZ, 0x2 ;  /* 0x0000000205057211 */ /* 0x000fc800078f10ff */
[----:B------:R-:W-:-:S05]  /*29f0*/  LOP3.LUT R5, R5, 0x7ffffffc, RZ, 0xc0, !PT ;  /* 0x7ffffffc05057812 */ /* 0x000fca00078ec0ff */
[----:B------:R-:W-:-:S04]  /*2a00*/  IMAD.IADD R2, R2, 0x1, -R5 ;  /* 0x0000000102027824 */ /* 0x000fc800078e0a05 */
[----:B------:R-:W-:-:S05]  /*2a10*/  IMAD R2, R2, -0x2, R6 ;  /* 0xfffffffe02027824 */ /* 0x000fca00078e0206 */
[C---:B------:R-:W-:Y:S02]  /*2a20*/  ISETP.GT.AND P2, PT, R2.reuse, RZ, PT ;  /* 0x000000ff0200720c */ /* 0x040fe40003f44270 */
[C---:B------:R-:W-:Y:S02]  /*2a30*/  ISETP.GT.AND P0, PT, R2.reuse, 0x1, PT ;  /* 0x000000010200780c */ /* 0x040fe40003f04270 */
[----:B------:R-:W-:Y:S02]  /*2a40*/  ISETP.GT.AND P4, PT, R2, 0x8, PT ;  /* 0x000000080200780c */ /* 0x000fe40003f84270 */
[----:B------:R-:W-:Y:S02]  /*2a50*/  FSEL R10, R92, -INF , P2 ;  /* 0xff8000005c0a7808 */ /* 0x000fe40001000000 */
[----:B------:R-:W-:Y:S02]  /*2a60*/  FSEL R11, R93, -INF , P0 ;  /* 0xff8000005d0b7808 */ /* 0x000fe40000000000 */
[----:B------:R-:W-:-:S02]  /*2a70*/  ISETP.GT.AND P3, PT, R2, 0x9, PT ;  /* 0x000000090200780c */ /* 0x000fc40003f64270 */
[----:B------:R-:W-:Y:S02]  /*2a80*/  FSEL R12, R88, -INF , P4 ;  /* 0xff800000580c7808 */ /* 0x000fe40002000000 */
[----:B------:R-:W-:Y:S02]  /*2a90*/  FMNMX.FTZ R5, R10, R11, !PT ;  /* 0x0000000b0a057209 */ /* 0x000fe40007810000 */
[----:B------:R-:W-:Y:S02]  /*2aa0*/  FSEL R27, R162, -INF , P2 ;  /* 0xff800000a21b7808 */ /* 0x000fe40001000000 */
        /* <DEDUP_REMOVED lines=32> */
[----:B------:R-:W-:-:S02]  /*2cb0*/  FSEL R84, R121, -INF , P3 ;  /* 0xff80000079547808 */ /* 0x000fc40001800000 */
[----:B------:R-:W-:Y:S02]  /*2cc0*/  ISETP.GT.AND P0, PT, R2, 0x21, PT ;  /* 0x000000210200780c */ /* 0x000fe40003f04270 */
[----:B------:R-:W-:Y:S02]  /*2cd0*/  FSEL R121, R52, -INF , P2 ;  /* 0xff80000034797808 */ /* 0x000fe40001000000 */
[----:B------:R-:W-:Y:S02]  /*2ce0*/  FMNMX.FTZ R5, R49, R5, !PT ;  /* 0x0000000531057209 */ /* 0x000fe40007810000 */
        /* <DEDUP_REMOVED lines=11> */
[----:B------:R-:W-:Y:S02]  /*2da0*/  FSEL R116, R20, -INF , P3 ;  /* 0xff80000014747808 */ /* 0x000fe40001800000 */
[----:B------:R-:W-:Y:S02]  /*2db0*/  FMNMX.FTZ R5, R120, R5, !PT ;  /* 0x0000000578057209 */ /* 0x000fe40007810000 */
[----:B------:R-:W-:Y:S02]  /*2dc0*/  FSEL R113, R155, -INF , P0 ;  /* 0xff8000009b717808 */ /* 0x000fe40000000000 */
[----:B------:R-:W-:-:S02]  /*2dd0*/  FSEL R106, R153, -INF , P0 ;  /* 0xff800000996a7808 */ /* 0x000fc40000000000 */
[----:B------:R-:W-:Y:S02]  /*2de0*/  FSEL R125, R55, -INF , P0 ;  /* 0xff800000377d7808 */ /* 0x000fe40000000000 */
[----:B------:R-:W-:Y:S02]  /*2df0*/  FSEL R107, R117, -INF , P2 ;  /* 0xff800000756b7808 */ /* 0x000fe40001000000 */
[----:B------:R-:W-:Y:S02]  /*2e00*/  ISETP.GT.AND P0, PT, R2, 0x30, PT ;  /* 0x000000300200780c */ /* 0x000fe40003f04270 */
[----:B------:R-:W-:Y:S02]  /*2e10*/  FSEL R117, R21, -INF , P2 ;  /* 0xff80000015757808 */ /* 0x000fe40001000000 */
[----:B------:R-:W-:Y:S02]  /*2e20*/  FMNMX.FTZ R5, R116, R5, !PT ;  /* 0x0000000574057209 */ /* 0x000fe40007810000 */
        /* <DEDUP_REMOVED lines=8> */
[----:B------:R-:W-:Y:S01]  /*2eb0*/  ISETP.GT.AND P3, PT, R2, 0x38, PT ;  /* 0x000000380200780c */ /* 0x000fe20003f64270 */
[----:B------:R-:W-:Y:S01]  /*2ec0*/  LDSM.16.MT88.4 R20, [R224+0x900] ;  /* 0x00090000e014783b */ /* 0x000fe20000004200 */
[----:B------:R-:W-:Y:S02]  /*2ed0*/  FSEL R119, R17, -INF , P2 ;  /* 0xff80000011777808 */ /* 0x000fe40001000000 */
[----:B------:R-:W-:Y:S02]  /*2ee0*/  FMNMX.FTZ R5, R118, R5, !PT ;  /* 0x0000000576057209 */ /* 0x000fe40007810000 */
[----:B------:R-:W-:Y:S02]  /*2ef0*/  FSEL R135, R166, -INF , P0 ;  /* 0xff800000a6877808 */ /* 0x000fe40000000000 */
[----:B------:R-:W-:Y:S01]  /*2f00*/  FSEL R127, R164, -INF , P0 ;  /* 0xff800000a47f7808 */ /* 0x000fe20000000000 */
[----:B------:R-:W-:Y:S01]  /*2f10*/  IMAD.MOV.U32 R164, RZ, RZ, R202 ;  /* 0x000000ffffa47224 */ /* 0x000fe200078e00ca */
[----:B------:R-:W-:-:S02]  /*2f20*/  FSEL R156, R18, -INF , P0 ;  /* 0xff800000129c7808 */ /* 0x000fc40000000000 */
[----:B------:R-:W-:Y:S02]  /*2f30*/  ISETP.GT.AND P0, PT, R2, 0x39, PT ;  /* 0x000000390200780c */ /* 0x000fe40003f04270 */
[----:B------:R-:W-:Y:S02]  /*2f40*/  FSEL R142, R36, -INF , P3 ;  /* 0xff800000248e7808 */ /* 0x000fe40001800000 */
[----:B------:R-:W-:Y:S02]  /*2f50*/  FMNMX.FTZ R5, R119, R5, !PT ;  /* 0x0000000577057209 */ /* 0x000fe40007810000 */
[----:B------:R-:W-:Y:S02]  /*2f60*/  FSEL R140, R167, -INF , P2 ;  /* 0xff800000a78c7808 */ /* 0x000fe40001000000 */
[----:B------:R-:W-:Y:S02]  /*2f70*/  FSEL R133, R165, -INF , P2 ;  /* 0xff800000a5857808 */ /* 0x000fe40001000000 */
[----:B------:R-:W-:-:S02]  /*2f80*/  FSEL R158, R19, -INF , P2 ;  /* 0xff800000139e7808 */ /* 0x000fc40001000000 */
[----:B------:R-:W-:Y:S01]  /*2f90*/  ISETP.GT.AND P2, PT, R2, 0x40, PT ;  /* 0x000000400200780c */ /* 0x000fe20003f44270 */
[----:B------:R-:W-:Y:S01]  /*2fa0*/  LDSM.16.MT88.4 R16, [R224+0x100] ;  /* 0x00010000e010783b */ /* 0x000fe20000004200 */
        /* <DEDUP_REMOVED lines=13> */
[----:B------:R-:W-:Y:S02]  /*3080*/  FSEL R134, R150, -INF , P3 ;  /* 0xff80000096867808 */ /* 0x000fe40001800000 */
[----:B------:R-:W-:Y:S02]  /*3090*/  FSEL R151, R38, -INF , P3 ;  /* 0xff80000026977808 */ /* 0x000fe40001800000 */
[C---:B------:R-:W-:Y:S01]  /*30a0*/  ISETP.GT.AND P0, PT, R2.reuse, 0x49, PT ;  /* 0x000000490200780c */ /* 0x040fe20003f04270 */
[----:B------:R-:W-:Y:S01]  /*30b0*/  LDSM.16.MT88.4 R36, [R226+0x100] ;  /* 0x00010000e224783b */ /* 0x000fe20000004200 */
[----:B------:R-:W-:-:S02]  /*30c0*/  ISETP.GT.AND P3, PT, R2, 0x48, PT ;  /* 0x000000480200780c */ /* 0x000fc40003f64270 */
[----:B------:R-:W-:Y:S02]  /*30d0*/  FMNMX.FTZ R5, R148, R5, !PT ;  /* 0x0000000594057209 */ /* 0x000fe40007810000 */
[----:B------:R-:W-:Y:S02]  /*30e0*/  FSEL R162, R109, -INF , P0 ;  /* 0xff8000006da27808 */ /* 0x000fe40000000000 */
[----:B------:R-:W-:Y:S02]  /*30f0*/  FSEL R109, R32, -INF , P3 ;  /* 0xff800000206d7808 */ /* 0x000fe40001800000 */
[----:B------:R-:W-:Y:S02]  /*3100*/  FMNMX.FTZ R5, R149, R5, !PT ;  /* 0x0000000595057209 */ /* 0x000fe40007810000 */
[----:B------:R-:W-:Y:S02]  /*3110*/  FSEL R163, R146, -INF , P2 ;  /* 0xff80000092a37808 */ /* 0x000fe40001000000 */
[----:B------:R-:W-:-:S02]  /*3120*/  FSEL R159, R144, -INF , P2 ;  /* 0xff800000909f7808 */ /* 0x000fc40001000000 */
[----:B------:R-:W-:Y:S02]  /*3130*/  FSEL R185, R42, -INF , P2 ;  /* 0xff8000002ab97808 */ /* 0x000fe40001000000 */
[----:B------:R-:W-:Y:S02]  /*3140*/  ISETP.GT.AND P2, PT, R2, 0x50, PT ;  /* 0x000000500200780c */ /* 0x000fe40003f44270 */
[----:B------:R-:W-:Y:S02]  /*3150*/  FSEL R150, R33, -INF , P0 ;  /* 0xff80000021967808 */ /* 0x000fe40000000000 */
[----:B------:R-:W-:Y:S02]  /*3160*/  FMNMX.FTZ R5, R109, R5, !PT ;  /* 0x000000056d057209 */ /* 0x000fe40007810000 */
[----:B------:R-:W-:Y:S02]  /*3170*/  FSEL R176, R111, -INF , P0 ;  /* 0xff8000006fb07808 */ /* 0x000fe40000000000 */
[----:B------:R-:W-:-:S02]  /*3180*/  FSEL R186, R35, -INF , P0 ;  /* 0xff80000023ba7808 */ /* 0x000fc40000000000 */
[----:B------:R-:W-:Y:S02]  /*3190*/  ISETP.GT.AND P0, PT, R2, 0x51, PT ;  /* 0x000000510200780c */ /* 0x000fe40003f04270 */
[----:B------:R-:W-:Y:S02]  /*31a0*/  FSEL R246, R44, -INF , P2 ;  /* 0xff8000002cf67808 */ /* 0x000fe40001000000 */
[----:B------:R-:W-:Y:S02]  /*31b0*/  FMNMX.FTZ R5, R150, R5, !PT ;  /* 0x0000000596057209 */ /* 0x000fe40007810000 */
[----:B------:R-:W-:Y:S02]  /*31c0*/  FSEL R100, R58, -INF , P4 ;  /* 0xff8000003a647808 */ /* 0x000fe40002000000 */
[----:B------:R-:W-:Y:S02]  /*31d0*/  ISETP.GT.AND P4, PT, R2, 0x58, PT ;  /* 0x000000580200780c */ /* 0x000fe40003f84270 */
[----:B------:R-:W-:-:S02]  /*31e0*/  FSEL R245, R45, -INF , P0 ;  /* 0xff8000002df57808 */ /* 0x000fc40000000000 */
[----:B------:R-:W-:Y:S02]  /*31f0*/  FMNMX.FTZ R5, R246, R5, !PT ;  /* 0x00000005f6057209 */ /* 0x000fe40007810000 */
[----:B------:R-:W-:Y:S02]  /*3200*/  ISETP.GT.AND P6, PT, R2, 0x59, PT ;  /* 0x000000590200780c */ /* 0x000fe40003fc4270 */
[----:B------:R-:W-:Y:S02]  /*3210*/  FSEL R152, R68, -INF , P4 ;  /* 0xff80000044987808 */ /* 0x000fe40002000000 */
[----:B------:R-:W-:Y:S02]  /*3220*/  FMNMX.FTZ R5, R245, R5, !PT ;  /* 0x00000005f5057209 */ /* 0x000fe40007810000 */
[----:B------:R-:W-:Y:S02]  /*3230*/  ISETP.GT.AND P5, PT, R2, 0x60, PT ;  /* 0x000000600200780c */ /* 0x000fe40003fa4270 */
[----:B------:R-:W-:-:S02]  /*3240*/  FSEL R153, R69, -INF , P6 ;  /* 0xff80000045997808 */ /* 0x000fc40003000000 */
[----:B------:R-:W-:Y:S02]  /*3250*/  FMNMX.FTZ R5, R152, R5, !PT ;  /* 0x0000000598057209 */ /* 0x000fe40007810000 */
[----:B------:R-:W-:Y:S02]  /*3260*/  ISETP.GT.AND P4, PT, R2, 0x61, PT ;  /* 0x000000610200780c */ /* 0x000fe40003f84270 */
[----:B------:R-:W-:Y:S02]  /*3270*/  FSEL R181, R76, -INF , P5 ;  /* 0xff8000004cb57808 */ /* 0x000fe40002800000 */
[----:B------:R-:W-:Y:S02]  /*3280*/  FMNMX.FTZ R5, R153, R5, !PT ;  /* 0x0000000599057209 */ /* 0x000fe40007810000 */
[----:B------:R-:W-:Y:S02]  /*3290*/  FSEL R177, R110, -INF , P3 ;  /* 0xff8000006eb17808 */ /* 0x000fe40001800000 */
[----:B------:R-:W-:-:S02]  /*32a0*/  FSEL R160, R108, -INF , P3 ;  /* 0xff8000006ca07808 */ /* 0x000fc40001800000 */
[----:B------:R-:W-:Y:S02]  /*32b0*/  FSEL R179, R34, -INF , P3 ;  /* 0xff80000022b37808 */ /* 0x000fe40001800000 */
[----:B------:R-:W-:Y:S01]  /*32c0*/  ISETP.GT.AND P3, PT, R2, 0x68, PT ;  /* 0x000000680200780c */ /* 0x000fe20003f64270 */
[----:B------:R-:W-:Y:S01]  /*32d0*/  LDSM.16.MT88.4 R32, [R225+0x100] ;  /* 0x00010000e120783b */ /* 0x000fe20000004200 */
        /* <DEDUP_REMOVED lines=9> */
[----:B------:R-:W-:-:S02]  /*3370*/  FMNMX.FTZ R5, R154, R5, !PT ;  /* 0x000000059a057209 */ /* 0x000fc40007810000 */
[----:B------:R-:W-:Y:S02]  /*3380*/  FSEL R213, R131, -INF , P0 ;  /* 0xff80000083d57808 */ /* 0x000fe40000000000 */
[----:B------:R-:W-:Y:S02]  /*3390*/  FMNMX.FTZ R5, R111, R5, !PT ;  /* 0x000000056f057209 */ /* 0x000fe40007810000 */
[----:B------:R-:W-:Y:S02]  /*33a0*/  FSEL R205, R129, -INF , P0 ;  /* 0xff80000081cd7808 */ /* 0x000fe40000000000 */
[----:B------:R-:W-:Y:S01]  /*33b0*/  FSEL R197, R47, -INF , P0 ;  /* 0xff8000002fc57808 */ /* 0x000fe20000000000 */
[----:B------:R-:W1:Y:S01]  /*33c0*/  SHFL.BFLY PT, R6, R5, 0x2, 0x1f ;  /* 0x0c401f0005067f89 */ /* 0x000e6200000e0000 */
[----:B------:R-:W-:Y:S02]  /*33d0*/  FMNMX.FTZ R8, R50, R51, !PT ;  /* 0x0000003332087209 */ /* 0x000fe40007810000 */
[----:B------:R-:W-:-:S02]  /*33e0*/  FSEL R129, R169, -INF , P6 ;  /* 0xff800000a9817808 */ /* 0x000fc40003000000 */
[----:B------:R-:W-:Y:S02]  /*33f0*/  FMNMX.FTZ R8, R60, R8, !PT ;  /* 0x000000083c087209 */ /* 0x000fe40007810000 */
[----:B------:R-:W-:Y:S02]  /*3400*/  FSEL R216, R172, -INF , P5 ;  /* 0xff800000acd87808 */ /* 0x000fe40002800000 */
[----:B------:R-:W-:Y:S02]  /*3410*/  FSEL R218, R173, -INF , P4 ;  /* 0xff800000adda7808 */ /* 0x000fe40002000000 */
[----:B------:R-:W-:Y:S02]  /*3420*/  FSEL R220, R96, -INF , P3 ;  /* 0xff80000060dc7808 */ /* 0x000fe40001800000 */
[----:B------:R-:W-:Y:S02]  /*3430*/  FSEL R221, R97, -INF , P2 ;  /* 0xff80000061dd7808 */ /* 0x000fe40001000000 */
[----:B------:R-:W-:-:S02]  /*3440*/  FSEL R130, R171, -INF , P6 ;  /* 0xff800000ab827808 */ /* 0x000fc40003000000 */
[----:B------:R-:W-:Y:S02]  /*3450*/  FSEL R174, R174, -INF , P5 ;  /* 0xff800000aeae7808 */ /* 0x000fe40002800000 */
[----:B------:R-:W-:Y:S02]  /*3460*/  FSEL R175, R175, -INF , P4 ;  /* 0xff800000afaf7808 */ /* 0x000fe40002000000 */
[----:B------:R-:W-:Y:S02]  /*3470*/  FSEL R249, R98, -INF , P3 ;  /* 0xff80000062f97808 */ /* 0x000fe40001800000 */
[----:B------:R-:W-:Y:S02]  /*3480*/  FSEL R190, R99, -INF , P2 ;  /* 0xff80000063be7808 */ /* 0x000fe40001000000 */
[----:B-1----:R-:W-:Y:S02]  /*3490*/  FMNMX.FTZ R5, R5, R6, !PT ;  /* 0x0000000605057209 */ /* 0x002fe40007810000 */
[----:B------:R-:W-:-:S02]  /*34a0*/  FSEL R173, R71, -INF , P6 ;  /* 0xff80000047ad7808 */ /* 0x000fc40003000000 */
[----:B------:R-:W-:Y:S01]  /*34b0*/  FSEL R252, R78, -INF , P5 ;  /* 0xff8000004efc7808 */ /* 0x000fe20002800000 */
[----:B------:R-:W1:Y:S01]  /*34c0*/  SHFL.BFLY PT, R6, R5, 0x1, 0x1f ;  /* 0x0c201f0005067f89 */ /* 0x000e6200000e0000 */
[----:B------:R-:W-:Y:S02]  /*34d0*/  FSEL R251, R79, -INF , P4 ;  /* 0xff8000004ffb7808 */ /* 0x000fe40002000000 */
[----:B------:R-:W-:Y:S02]  /*34e0*/  FSEL R223, R74, -INF , P3 ;  /* 0xff8000004adf7808 */ /* 0x000fe40001800000 */
[----:B------:R-:W-:Y:S02]  /*34f0*/  FSEL R222, R75, -INF , P2 ;  /* 0xff8000004bde7808 */ /* 0x000fe40001000000 */
[----:B------:R-:W-:Y:S02]  /*3500*/  MOV R167, R203 ;  /* 0x000000cb00a77202 */ /* 0x000fe40000000f00 */
[----:B-1----:R-:W-:-:S02]  /*3510*/  FMNMX.FTZ R138, R5, R6, !PT ;  /* 0x00000006058a7209 */ /* 0x002fc40007810000 */
[----:B------:R-:W-:Y:S02]  /*3520*/  FMNMX.FTZ R5, R15, R24, !PT ;  /* 0x000000180f057209 */ /* 0x000fe40007810000 */
[----:B------:R-:W-:Y:S01]  /*3530*/  FMNMX.FTZ R6, R27, R28, !PT ;  /* 0x0000001c1b067209 */ /* 0x000fe20007810000 */
[----:B------:R-:W-:Y:S01]  /*3540*/  FMUL.FTZ R7, R138, c[0x0][0x2d0] ;  /* 0x0000b4008a077a20 */ /* 0x000fe20000410000 */
[----:B------:R-:W-:Y:S02]  /*3550*/  FMNMX.FTZ R5, R25, R5, !PT ;  /* 0x0000000519057209 */ /* 0x000fe40007810000 */
[----:B------:R-:W-:Y:S02]  /*3560*/  FMNMX.FTZ R6, R29, R6, !PT ;  /* 0x000000061d067209 */ /* 0x000fe40007810000 */
[----:B------:R-:W-:Y:S02]  /*3570*/  FMNMX.FTZ R5, R26, R5, !PT ;  /* 0x000000051a057209 */ /* 0x000fe40007810000 */
[----:B------:R-:W-:-:S02]  /*3580*/  FMNMX.FTZ R6, R48, R6, !PT ;  /* 0x0000000630067209 */ /* 0x000fc40007810000 */
[----:B------:R-:W-:Y:S02]  /*3590*/  FMNMX.FTZ R5, R80, R5, !PT ;  /* 0x0000000550057209 */ /* 0x000fe40007810000 */
[----:B------:R-:W-:Y:S02]  /*35a0*/  FMNMX.FTZ R6, R88, R6, !PT ;  /* 0x0000000658067209 */ /* 0x000fe40007810000 */
        /* <DEDUP_REMOVED lines=19> */
[----:B------:R-:W-:Y:S02]  /*36e0*/  FSETP.NEU.FTZ.AND P0, PT, R138, -INF , PT ;  /* 0xff8000008a00780b */ /* 0x000fe40003f1d000 */
[----:B------:R-:W-:Y:S02]  /*36f0*/  FMNMX.FTZ R5, R132, R5, !PT ;  /* 0x0000000584057209 */ /* 0x000fe40007810000 */
[----:B------:R-:W-:-:S02]  /*3700*/  FMNMX.FTZ R6, R134, R6, !PT ;  /* 0x0000000686067209 */ /* 0x000fc40007810000 */
[----:B------:R-:W-:Y:S02]  /*3710*/  FMNMX.FTZ R5, R159, R5, !PT ;  /* 0x000000059f057209 */ /* 0x000fe40007810000 */
[----:B------:R-:W-:Y:S02]  /*3720*/  FSEL R7, R7, RZ, P0 ;  /* 0x000000ff07077208 */ /* 0x000fe40000000000 */
[----:B------:R-:W-:Y:S02]  /*3730*/  FMNMX.FTZ R5, R161, R5, !PT ;  /* 0x00000005a1057209 */ /* 0x000fe40007810000 */
[----:B------:R-:W-:Y:S02]  /*3740*/  ISETP.GT.AND P0, PT, R2, 0x58, PT ;  /* 0x000000580200780c */ /* 0x000fe40003f04270 */
[----:B------:R-:W-:Y:S02]  /*3750*/  FMNMX.FTZ R5, R160, R5, !PT ;  /* 0x00000005a0057209 */ /* 0x000fe40007810000 */
[----:B------:R-:W-:-:S02]  /*3760*/  FSEL R128, R168, -INF , P0 ;  /* 0xff800000a8807808 */ /* 0x000fc40000000000 */
        /* <DEDUP_REMOVED lines=21> */
[----:B------:R-:W-:Y:S01]  /*38c0*/  FSEL R131, R170, -INF , P0 ;  /* 0xff800000aa837808 */ /* 0x000fe20000000000 */
[----:B------:R-:W-:Y:S01]  /*38d0*/  IMAD.MOV.U32 R170, RZ, RZ, R181 ;  /* 0x000000ffffaa7224 */ /* 0x000fe200078e00b5 */
[----:B------:R-:W-:Y:S02]  /*38e0*/  FMNMX.FTZ R136, R220, R136, !PT ;  /* 0x00000088dc887209 */ /* 0x000fe40007810000 */
[----:B------:R-:W-:-:S02]  /*38f0*/  FMNMX.FTZ R5, R122, R5, !PT ;  /* 0x000000057a057209 */ /* 0x000fc40007810000 */
[----:B------:R-:W-:Y:S02]  /*3900*/  FMNMX.FTZ R2, R131, R2, !PT ;  /* 0x0000000283027209 */ /* 0x000fe40007810000 */
[----:B------:R-:W-:Y:S02]  /*3910*/  FMNMX.FTZ R136, R221, R136, !PT ;  /* 0x00000088dd887209 */ /* 0x000fe40007810000 */
[----:B------:R-:W-:Y:S02]  /*3920*/  FMNMX.FTZ R5, R124, R5, !PT ;  /* 0x000000057c057209 */ /* 0x000fe40007810000 */
[----:B------:R-:W-:Y:S01]  /*3930*/  FMNMX.FTZ R2, R130, R2, !PT ;  /* 0x0000000282027209 */ /* 0x000fe20007810000 */
[----:B------:R-:W1:Y:S01]  /*3940*/  SHFL.BFLY PT, R6, R136, 0x2, 0x1f ;  /* 0x0c401f0088067f89 */ /* 0x000e6200000e0000 */
        /* <DEDUP_REMOVED lines=9> */
[----:B------:R-:W-:Y:S01]  /*39e0*/  FSEL R172, R70, -INF , P0 ;  /* 0xff80000046ac7808 */ /* 0x000fe20000000000 */
[----:B------:R-:W2:Y:S01]  /*39f0*/  SHFL.BFLY PT, R8, R2, 0x2, 0x1f ;  /* 0x0c401f0002087f89 */ /* 0x000ea200000e0000 */
[----:B------:R-:W-:Y:S02]  /*3a00*/  FMNMX.FTZ R5, R184, R5, !PT ;  /* 0x00000005b8057209 */ /* 0x000fe40007810000 */
[----:B-1----:R-:W-:Y:S01]  /*3a10*/  FMNMX.FTZ R136, R136, R6, !PT ;  /* 0x0000000688887209 */ /* 0x002fe20007810000 */
[----:B------:R-:W-:Y:S01]  /*3a20*/  FFMA.FTZ R6, R10, c[0x0][0x2d0], -R7 ;  /* 0x0000b4000a067a23 */ /* 0x000fe20000010807 */
[----:B------:R-:W-:-:S03]  /*3a30*/  FMNMX.FTZ R5, R179, R5, !PT ;  /* 0x00000005b3057209 */ /* 0x000fc60007810000 */
[----:B------:R-:W1:Y:S01]  /*3a40*/  SHFL.BFLY PT, R9, R136, 0x1, 0x1f ;  /* 0x0c201f0088097f89 */ /* 0x000e6200000e0000 */
[----:B------:R-:W-:Y:S01]  /*3a50*/  FMNMX.FTZ R5, R186, R5, !PT ;  /* 0x00000005ba057209 */ /* 0x000fe20007810000 */
[----:B------:R3:W-:Y:S01]  /*3a60*/  MUFU.EX2 R110, R6 ;  /* 0x00000006006e7308 */ /* 0x0007e20000000800 */
[----:B--2---:R-:W-:Y:S02]  /*3a70*/  FMNMX.FTZ R2, R2, R8, !PT ;  /* 0x0000000802027209 */ /* 0x004fe40007810000 */
[----:B---3--:R-:W-:Y:S01]  /*3a80*/  FMNMX.FTZ R6, R108, R5, !PT ;  /* 0x000000056c067209 */ /* 0x008fe20007810000 */
[----:B------:R-:W-:Y:S02]  /*3a90*/  FFMA.FTZ R5, R11, c[0x0][0x2d0], -R7 ;  /* 0x0000b4000b057a23 */ /* 0x000fe40000010807 */
[----:B------:R-:W2:Y:S01]  /*3aa0*/  SHFL.BFLY PT, R11, R2, 0x1, 0x1f ;  /* 0x0c201f00020b7f89 */ /* 0x000ea200000e0000 */
[----:B------:R-:W-:Y:S01]  /*3ab0*/  FMNMX.FTZ R6, R197, R6, !PT ;  /* 0x00000006c5067209 */ /* 0x000fe20007810000 */
[----:B------:R3:W4:Y:S01]  /*3ac0*/  MUFU.EX2 R143, R5 ;  /* 0x00000005008f7308 */ /* 0x0007220000000800 */
[----:B-1----:R-:W-:-:S02]  /*3ad0*/  FMNMX.FTZ R136, R136, R9, !PT ;  /* 0x0000000988887209 */ /* 0x002fc40007810000 */
[----:B------:R-:W-:Y:S02]  /*3ae0*/  FMNMX.FTZ R6, R172, R6, !PT ;  /* 0x00000006ac067209 */ /* 0x000fe40007810000 */
[C---:B------:R-:W-:Y:S01]  /*3af0*/  FSETP.NEU.FTZ.AND P0, PT, R136.reuse, -INF , PT ;  /* 0xff8000008800780b */ /* 0x040fe20003f1d000 */
[----:B------:R-:W-:Y:S01]  /*3b00*/  FMUL.FTZ R9, R136, c[0x0][0x2d0] ;  /* 0x0000b40088097a20 */ /* 0x000fe20000410000 */
[----:B------:R-:W-:Y:S01]  /*3b10*/  FMNMX.FTZ R6, R173, R6, !PT ;  /* 0x00000006ad067209 */ /* 0x000fe20007810000 */
[----:B---3--:R-:W-:Y:S01]  /*3b20*/  FFMA.FTZ R5, R12, c[0x0][0x2d0], -R7 ;  /* 0x0000b4000c057a23 */ /* 0x008fe20000010807 */
[----:B----4-:R-:W-:-:S03]  /*3b30*/  F2FP.BF16.PACK_AB R12, R143, R110 ;  /* 0x0000006e8f0c723e */ /* 0x010fc600000010ff */
[----:B------:R1:W-:Y:S01]  /*3b40*/  MUFU.EX2 R166, R5 ;  /* 0x0000000500a67308 */ /* 0x0003e20000000800 */
[----:B--2---:R-:W-:Y:S02]  /*3b50*/  FMNMX.FTZ R2, R2, R11, !PT ;  /* 0x0000000b02027209 */ /* 0x004fe40007810000 */
[----:B-1----:R-:W-:Y:S01]  /*3b60*/  FMNMX.FTZ R5, R252, R6, !PT ;  /* 0x00000006fc057209 */ /* 0x002fe20007810000 */
[----:B------:R-:W-:-:S03]  /*3b70*/  FFMA.FTZ R6, R13, c[0x0][0x2d0], -R7 ;  /* 0x0000b4000d067a23 */ /* 0x000fc60000010807 */
[----:B------:R-:W-:Y:S01]  /*3b80*/  FMNMX.FTZ R5, R251, R5, !PT ;  /* 0x00000005fb057209 */ /* 0x000fe20007810000 */
[----:B------:R1:W2:Y:S03]  /*3b90*/  MUFU.EX2 R183, R6 ;  /* 0x0000000600b77308 */ /* 0x0002a60000000800 */
[----:B------:R-:W-:Y:S01]  /*3ba0*/  FMNMX.FTZ R8, R223, R5, !PT ;  /* 0x00000005df087209 */ /* 0x000fe20007810000 */
[----:B------:R-:W-:-:S03]  /*3bb0*/  FFMA.FTZ R5, R14, c[0x0][0x2d0], -R7 ;  /* 0x0000b4000e057a23 */ /* 0x000fc60000010807 */
[----:B------:R-:W-:Y:S01]  /*3bc0*/  FMNMX.FTZ R8, R222, R8, !PT ;  /* 0x00000008de087209 */ /* 0x000fe20007810000 */
[----:B------:R3:W-:Y:S04]  /*3bd0*/  MUFU.EX2 R192, R5 ;  /* 0x0000000500c07308 */ /* 0x0007e80000000800 */
[----:B------:R-:W4:Y:S01]  /*3be0*/  SHFL.BFLY PT, R10, R8, 0x2, 0x1f ;  /* 0x0c401f00080a7f89 */ /* 0x000f2200000e0000 */
[----:B-1----:R-:W-:Y:S02]  /*3bf0*/  FSEL R6, R9, RZ, P0 ;  /* 0x000000ff09067208 */ /* 0x002fe40000000000 */
[----:B------:R-:W-:Y:S02]  /*3c00*/  FSETP.NEU.FTZ.AND P0, PT, R2, -INF , PT ;  /* 0xff8000000200780b */ /* 0x000fe40003f1d000 */
[----:B--2---:R-:W-:Y:S01]  /*3c10*/  F2FP.BF16.PACK_AB R14, R183, R166 ;  /* 0x000000a6b70e723e */ /* 0x004fe200000010ff */
[----:B------:R-:W-:-:S02]  /*3c20*/  FFMA.FTZ R9, R25, c[0x0][0x2d0], -R6 ;  /* 0x0000b40019097a23 */ /* 0x000fc40000010806 */
[--C-:B---3--:R-:W-:Y:S02]  /*3c30*/  FFMA.FTZ R5, R15, c[0x0][0x2d0], -R6.reuse ;  /* 0x0000b4000f057a23 */ /* 0x108fe40000010806 */
[----:B------:R1:W-:Y:S08]  /*3c40*/  MUFU.EX2 R199, R9 ;  /* 0x0000000900c77308 */ /* 0x0003f00000000800 */
[----:B------:R2:W-:Y:S01]  /*3c50*/  MUFU.EX2 R219, R5 ;  /* 0x0000000500db7308 */ /* 0x0005e20000000800 */
[----:B----4-:R-:W-:Y:S01]  /*3c60*/  FMNMX.FTZ R8, R8, R10, !PT ;  /* 0x0000000a08087209 */ /* 0x010fe20007810000 */
[----:B-1----:R-:W-:-:S06]  /*3c70*/  FFMA.FTZ R9, R26, c[0x0][0x2d0], -R6 ;  /* 0x0000b4001a097a23 */ /* 0x002fcc0000010806 */
[----:B------:R-:W1:Y:S01]  /*3c80*/  MUFU.EX2 R194, R9 ;  /* 0x0000000900c27308 */ /* 0x000e620000000800 */
[----:B--2---:R-:W-:-:S07]  /*3c90*/  FFMA.FTZ R5, R24, c[0x0][0x2d0], -R6 ;  /* 0x0000b40018057a23 */ /* 0x004fce0000010806 */
[----:B------:R2:W3:Y:S01]  /*3ca0*/  MUFU.EX2 R217, R5 ;  /* 0x0000000500d97308 */ /* 0x0004e20000000800 */
[----:B-1----:R-:W-:Y:S01]  /*3cb0*/  F2FP.BF16.PACK_AB R10, R194, R199 ;  /* 0x000000c7c20a723e */ /* 0x002fe200000010ff */
[----:B--2---:R-:W-:-:S05]  /*3cc0*/  FMUL.FTZ R5, R2, c[0x0][0x2d0] ;  /* 0x0000b40002057a20 */ /* 0x004fca0000410000 */
[----:B------:R-:W-:-:S05]  /*3cd0*/  FSEL R5, R5, RZ, P0 ;  /* 0x000000ff05057208 */ /* 0x000fca0000000000 */
[--C-:B------:R-:W-:Y:S02]  /*3ce0*/  FFMA.FTZ R9, R27, c[0x0][0x2d0], -R5.reuse ;  /* 0x0000b4001b097a23 */ /* 0x100fe40000010805 */
[--C-:B------:R-:W-:Y:S01]  /*3cf0*/  FFMA.FTZ R0, R28, c[0x0][0x2d0], -R5.reuse ;  /* 0x0000b4001c007a23 */ /* 0x100fe20000010805 */
[----:B------:R-:W-:Y:S01]  /*3d00*/  LDSM.16.MT88.4 R24, [R227+0x100] ;  /* 0x00010000e318783b */ /* 0x000fe20000004200 */
[----:B------:R1:W-:Y:S08]  /*3d10*/  MUFU.EX2 R168, R9 ;  /* 0x0000000900a87308 */ /* 0x0003f00000000800 */
[----:B------:R2:W4:Y:S01]  /*3d20*/  MUFU.EX2 R191, R0 ;  /* 0x0000000000bf7308 */ /* 0x0005220000000800 */
[----:B-1----:R-:W1:Y:S01]  /*3d30*/  SHFL.BFLY PT, R9, R8, 0x1, 0x1f ;  /* 0x0c201f0008097f89 */ /* 0x002e6200000e0000 */
[----:B--2---:R-:W-:-:S06]  /*3d40*/  FFMA.FTZ R0, R29, c[0x0][0x2d0], -R5 ;  /* 0x0000b4001d007a23 */ /* 0x004fcc0000010805 */
[----:B------:R2:W-:Y:S01]  /*3d50*/  MUFU.EX2 R171, R0 ;  /* 0x0000000000ab7308 */ /* 0x0005e20000000800 */
[----:B-1----:R-:W-:Y:S02]  /*3d60*/  FMNMX.FTZ R137, R8, R9, !PT ;  /* 0x0000000908897209 */ /* 0x002fe40007810000 */
[----:B---3--:R-:W-:Y:S01]  /*3d70*/  F2FP.BF16.PACK_AB R8, R217, R219 ;  /* 0x000000dbd908723e */ /* 0x008fe200000010ff */
[----:B--2---:R-:W-:Y:S01]  /*3d80*/  FFMA.FTZ R0, R48, c[0x0][0x2d0], -R5 ;  /* 0x0000b40030007a23 */ /* 0x004fe20000010805 */
[C---:B------:R-:W-:Y:S01]  /*3d90*/  FSETP.NEU.FTZ.AND P0, PT, R137.reuse, -INF , PT ;  /* 0xff8000008900780b */ /* 0x040fe20003f1d000 */
[----:B------:R-:W-:Y:S01]  /*3da0*/  FMUL.FTZ R3, R137, c[0x0][0x2d0] ;  /* 0x0000b40089037a20 */ /* 0x000fe20000410000 */
[----:B----4-:R-:W-:Y:S01]  /*3db0*/  F2FP.BF16.PACK_AB R9, R191, R168 ;  /* 0x000000a8bf09723e */ /* 0x010fe200000010ff */
[----:B------:R1:W2:Y:S02]  /*3dc0*/  MUFU.EX2 R169, R0 ;  /* 0x0000000000a97308 */ /* 0x0002a40000000800 */
[----:B-1----:R-:W-:Y:S01]  /*3dd0*/  FFMA.FTZ R0, R31, c[0x0][0x2d0], -R7 ;  /* 0x0000b4001f007a23 */ /* 0x002fe20000010807 */
[----:B--2---:R-:W-:-:S05]  /*3de0*/  F2FP.BF16.PACK_AB R11, R169, R171 ;  /* 0x000000aba90b723e */ /* 0x004fca00000010ff */
[----:B------:R1:W-:Y:S02]  /*3df0*/  MUFU.EX2 R4, R0 ;  /* 0x0000000000047308 */ /* 0x0003e40000000800 */
[C---:B------:R-:W-:Y:S08]  /*3e00*/  HMMA.16816.F32.BF16 R76, R8.reuse, R16, RZ ;  /* 0x00000010084c723c */ /* 0x040ff000000418ff */
[----:B------:R-:W-:Y:S01]  /*3e10*/  HMMA.16816.F32.BF16 R72, R8, R24, RZ ;  /* 0x000000180848723c */ /* 0x000fe200000418ff */
[----:B-1----:R-:W-:-:S02]  /*3e20*/  FFMA.FTZ R0, R30, c[0x0][0x2d0], -R7 ;  /* 0x0000b4001e007a23 */ /* 0x002fc40000010807 */
[----:B------:R-:W1:Y:S02]  /*3e30*/  LDSM.16.MT88.4 R28, [R226+0x900] ;  /* 0x00090000e21c783b */ /* 0x000e640000004200 */
[----:B------:R2:W-:Y:S03]  /*3e40*/  MUFU.EX2 R182, R0 ;  /* 0x0000000000b67308 */ /* 0x0005e60000000800 */
[C---:B------:R-:W-:Y:S08]  /*3e50*/  HMMA.16816.F32.BF16 R56, R8.reuse, R26, RZ ;  /* 0x0000001a0838723c */ /* 0x040ff000000418ff */
[----:B------:R-:W-:Y:S01]  /*3e60*/  HMMA.16816.F32.BF16 R68, R8, R32, RZ ;  /* 0x000000200844723c */ /* 0x000fe200000418ff */
[----:B--2---:R-:W-:Y:S01]  /*3e70*/  FSEL R0, R3, RZ, P0 ;  /* 0x000000ff03007208 */ /* 0x004fe20000000000 */
[----:B------:R-:W-:-:S06]  /*3e80*/  FFMA.FTZ R3, R49, c[0x0][0x2d0], -R7 ;  /* 0x0000b40031037a23 */ /* 0x000fcc0000010807 */
[C---:B------:R-:W-:Y:S01]  /*3e90*/  HMMA.16816.F32.BF16 R64, R8.reuse, R36, RZ ;  /* 0x000000240840723c */ /* 0x040fe200000418ff */
[----:B------:R2:W-:Y:S07]  /*3ea0*/  MUFU.EX2 R196, R3 ;  /* 0x0000000300c47308 */ /* 0x0005ee0000000800 */
[----:B------:R-:W-:Y:S01]  /*3eb0*/  HMMA.16816.F32.BF16 R52, R8, R34, RZ ;  /* 0x000000220834723c */ /* 0x000fe200000418ff */
[----:B--2---:R-:W-:-:S04]  /*3ec0*/  FFMA.FTZ R3, R50, c[0x0][0x2d0], -R0 ;  /* 0x0000b40032037a23 */ /* 0x004fc80000010800 */
[----:B------:R2:W-:Y:S02]  /*3ed0*/  MUFU.EX2 R209, R3 ;  /* 0x0000000300d17308 */ /* 0x0005e40000000800 */
[--C-:B--2---:R-:W-:Y:S02]  /*3ee0*/  FFMA.FTZ R3, R51, c[0x0][0x2d0], -R0.reuse ;  /* 0x0000b40033037a23 */ /* 0x104fe40000010800 */
[----:B------:R-:W-:Y:S04]  /*3ef0*/  HMMA.16816.F32.BF16 R48, R8, R38, RZ ;  /* 0x000000260830723c */ /* 0x000fe800000418ff */
[----:B------:R2:W3:Y:S02]  /*3f00*/  MUFU.EX2 R208, R3 ;  /* 0x0000000300d07308 */ /* 0x0004e40000000800 */
[----:B--2---:R-:W-:Y:S01]  /*3f10*/  FFMA.FTZ R3, R60, c[0x0][0x2d0], -R0 ;  /* 0x0000b4003c037a23 */ /* 0x004fe20000010800 */
[----:B---3--:R-:W-:-:S05]  /*3f20*/  F2FP.BF16.PACK_AB R13, R208, R209 ;  /* 0x000000d1d00d723e */ /* 0x008fca00000010ff */
[----:B------:R2:W-:Y:S02]  /*3f30*/  MUFU.EX2 R248, R3 ;  /* 0x0000000300f87308 */ /* 0x0005e40000000800 */
[----:B--2---:R-:W-:Y:S02]  /*3f40*/  FFMA.FTZ R3, R61, c[0x0][0x2d0], -R0 ;  /* 0x0000b4003d037a23 */ /* 0x004fe40000010800 */
[----:B------:R-:W-:Y:S04]  /*3f50*/  HMMA.16816.F32.BF16 R60, R8, R18, RZ ;  /* 0x00000012083c723c */ /* 0x000fe800000418ff */
[----:B------:R2:W3:Y:S02]  /*3f60*/  MUFU.EX2 R250, R3 ;  /* 0x0000000300fa7308 */ /* 0x0004e40000000800 */
[----:B--2---:R-:W-:Y:S01]  /*3f70*/  FFMA.FTZ R3, R80, c[0x0][0x2d0], -R6 ;  /* 0x0000b40050037a23 */ /* 0x004fe20000010806 */
[----:B---3--:R-:W-:-:S05]  /*3f80*/  F2FP.BF16.PACK_AB R15, R250, R248 ;  /* 0x000000f8fa0f723e */ /* 0x008fca00000010ff */
[----:B------:R2:W-:Y:S02]  /*3f90*/  MUFU.EX2 R198, R3 ;  /* 0x0000000300c67308 */ /* 0x0005e40000000800 */
[C---:B------:R-:W-:Y:S08]  /*3fa0*/  HMMA.16816.F32.BF16 R44, R12.reuse, R24, RZ ;  /* 0x000000180c2c723c */ /* 0x040ff000000418ff */
[----:B------:R-:W-:Y:S01]  /*3fb0*/  HMMA.16816.F32.BF16 R40, R12, R32, RZ ;  /* 0x000000200c28723c */ /* 0x000fe200000418ff */
[----:B--2---:R-:W-:-:S04]  /*3fc0*/  FFMA.FTZ R3, R81, c[0x0][0x2d0], -R6 ;  /* 0x0000b40051037a23 */ /* 0x004fc80000010806 */
[----:B------:R2:W3:Y:S03]  /*3fd0*/  MUFU.EX2 R193, R3 ;  /* 0x0000000300c17308 */ /* 0x0004e60000000800 */
[C---:B------:R-:W-:Y:S08]  /*3fe0*/  HMMA.16816.F32.BF16 R96, R12.reuse, R34, RZ ;  /* 0x000000220c60723c */ /* 0x040ff000000418ff */
[----:B------:R-:W-:Y:S01]  /*3ff0*/  HMMA.16816.F32.BF16 R32, R12, R36, RZ ;  /* 0x000000240c20723c */ /* 0x000fe200000418ff */
[----:B--2---:R-:W-:Y:S01]  /*4000*/  FFMA.FTZ R3, R82, c[0x0][0x2d0], -R6 ;  /* 0x0000b40052037a23 */ /* 0x004fe20000010806 */
[----:B---3--:R-:W-:-:S06]  /*4010*/  F2FP.BF16.PACK_AB R8, R193, R198 ;  /* 0x000000c6c108723e */ /* 0x008fcc00000010ff */
[----:B------:R-:W-:Y:S01]  /*4020*/  HMMA.16816.F32.BF16 R80, R12, R16, RZ ;  /* 0x000000100c50723c */ /* 0x000fe200000418ff */
[----:B------:R2:W-:Y:S02]  /*4030*/  MUFU.EX2 R189, R3 ;  /* 0x0000000300bd7308 */ /* 0x0005e40000000800 */
[----:B--2---:R-:W-:-:S05]  /*4040*/  FFMA.FTZ R3, R84, c[0x0][0x2d0], -R6 ;  /* 0x0000b40054037a23 */ /* 0x004fca0000010806 */
[----:B------:R-:W-:Y:S01]  /*4050*/  HMMA.16816.F32.BF16 R84, R12, R18, RZ ;  /* 0x000000120c54723c */ /* 0x000fe200000418ff */
[----:B------:R-:W2:Y:S01]  /*4060*/  LDSM.16.MT88.4 R16, [R227+0x900] ;  /* 0x00090000e310783b */ /* 0x000ea20000004200 */
[----:B------:R3:W4:Y:S02]  /*4070*/  MUFU.EX2 R195, R3 ;  /* 0x0000000300c37308 */ /* 0x0007240000000800 */
[----:B---3--:R-:W-:Y:S01]  /*4080*/  FFMA.FTZ R3, R88, c[0x0][0x2d0], -R5 ;  /* 0x0000b40058037a23 */ /* 0x008fe20000010805 */
[----:B----4-:R-:W-:-:S05]  /*4090*/  F2FP.BF16.PACK_AB R10, R195, R189 ;  /* 0x000000bdc30a723e */ /* 0x010fca00000010ff */
[----:B------:R3:W-:Y:S02]  /*40a0*/  MUFU.EX2 R188, R3 ;  /* 0x0000000300bc7308 */ /* 0x0007e40000000800 */
[--C-:B---3--:R-:W-:Y:S02]  /*40b0*/  FFMA.FTZ R3, R89, c[0x0][0x2d0], -R5.reuse ;  /* 0x0000b40059037a23 */ /* 0x108fe40000010805 */
[----:B------:R-:W-:Y:S01]  /*40c0*/  HMMA.16816.F32.BF16 R88, R12, R26, RZ ;  /* 0x0000001a0c58723c */ /* 0x000fe200000418ff */
[----:B------:R-:W3:Y:S03]  /*40d0*/  LDSM.16.MT88.4 R24, [R225+0x900] ;  /* 0x00090000e118783b */ /* 0x000ee60000004200 */
[----:B------:R4:W1:Y:S02]  /*40e0*/  MUFU.EX2 R155, R3 ;  /* 0x00000003009b7308 */ /* 0x0008640000000800 */
[----:B----4-:R-:W-:Y:S01]  /*40f0*/  FFMA.FTZ R3, R92, c[0x0][0x2d0], -R5 ;  /* 0x0000b4005c037a23 */ /* 0x010fe20000010805 */
[----:B-1----:R-:W-:-:S05]  /*4100*/  F2FP.BF16.PACK_AB R9, R155, R188 ;  /* 0x000000bc9b09723e */ /* 0x002fca00000010ff */
[----:B------:R1:W-:Y:S02]  /*4110*/  MUFU.EX2 R180, R3 ;  /* 0x0000000300b47308 */ /* 0x0003e40000000800 */
[----:B-1----:R-:W-:-:S06]  /*4120*/  FFMA.FTZ R3, R93, c[0x0][0x2d0], -R5 ;  /* 0x0000b4005d037a23 */ /* 0x002fcc0000010805 */
[----:B------:R1:W4:Y:S02]  /*4130*/  MUFU.EX2 R228, R3 ;  /* 0x0000000300e47308 */ /* 0x0003240000000800 */
[----:B-1----:R-:W-:Y:S01]  /*4140*/  FFMA.FTZ R3, R94, c[0x0][0x2d0], -R0 ;  /* 0x0000b4005e037a23 */ /* 0x002fe20000010800 */
[----:B----4-:R-:W-:-:S05]  /*4150*/  F2FP.BF16.PACK_AB R11, R228, R180 ;  /* 0x000000b4e40b723e */ /* 0x010fca00000010ff */
[----:B------:R1:W-:Y:S02]  /*4160*/  MUFU.EX2 R244, R3 ;  /* 0x0000000300f47308 */ /* 0x0003e40000000800 */
[C---:B------:R-:W-:Y:S08]  /*4170*/  HMMA.16816.F32.BF16 R144, R8.reuse, R20, R76 ;  /* 0x000000140890723c */ /* 0x040ff0000004184c */
[----:B------:R-:W-:Y:S01]  /*4180*/  HMMA.16816.F32.BF16 R48, R8, R30, R48 ;  /* 0x0000001e0830723c */ /* 0x000fe20000041830 */
[----:B-1----:R-:W-:-:S04]  /*4190*/  FFMA.FTZ R3, R95, c[0x0][0x2d0], -R0 ;  /* 0x0000b4005f037a23 */ /* 0x002fc80000010800 */
[----:B------:R1:W4:Y:S03]  /*41a0*/  MUFU.EX2 R243, R3 ;  /* 0x0000000300f37308 */ /* 0x0003260000000800 */
[----:B------:R-:W-:Y:S01]  /*41b0*/  HMMA.16816.F32.BF16 R92, R12, R38, RZ ;  /* 0x000000260c5c723c */ /* 0x000fe200000418ff */
[----:B------:R-:W-:Y:S01]  /*41c0*/  LDSM.16.MT88.4 R12, [R224+0x1100] ;  /* 0x00110000e00c783b */ /* 0x000fe20000004200 */
[----:B-1----:R-:W-:-:S04]  /*41d0*/  FFMA.FTZ R3, R100, c[0x0][0x2d0], -R0 ;  /* 0x0000b40064037a23 */ /* 0x002fc80000010800 */
[----:B------:R1:W-:Y:S02]  /*41e0*/  MUFU.EX2 R247, R3 ;  /* 0x0000000300f77308 */ /* 0x0003e40000000800 */
[----:B-1----:R-:W-:Y:S02]  /*41f0*/  FFMA.FTZ R3, R101, c[0x0][0x2d0], -R0 ;  /* 0x0000b40065037a23 */ /* 0x002fe40000010800 */
[C---:B--2---:R-:W-:Y:S04]  /*4200*/  HMMA.16816.F32.BF16 R100, R8.reuse, R16, R72 ;  /* 0x000000100864723c */ /* 0x044fe80000041848 */
[----:B------:R1:W2:Y:S04]  /*4210*/  MUFU.EX2 R242, R3 ;  /* 0x0000000300f27308 */ /* 0x0002a80000000800 */
[C---:B---3--:R-:W-:Y:S08]  /*4220*/  HMMA.16816.F32.BF16 R72, R8.reuse, R24, R68 ;  /* 0x000000180848723c */ /* 0x048ff00000041844 */
[----:B------:R-:W-:Y:S01]  /*4230*/  HMMA.16816.F32.BF16 R68, R8, R28, R64 ;  /* 0x0000001c0844723c */ /* 0x000fe20000041840 */
[----:B-1----:R-:W-:-:S04]  /*4240*/  FFMA.FTZ R3, R104, c[0x0][0x2d0], -R6 ;  /* 0x0000b40068037a23 */ /* 0x002fc80000010806 */
[----:B------:R1:W-:Y:S03]  /*4250*/  MUFU.EX2 R215, R3 ;  /* 0x0000000300d77308 */ /* 0x0003e60000000800 */
[C---:B------:R-:W-:Y:S08]  /*4260*/  HMMA.16816.F32.BF16 R64, R8.reuse, R22, R60 ;  /* 0x000000160840723c */ /* 0x040ff0000004183c */
[----:B------:R-:W-:Y:S01]  /*4270*/  HMMA.16816.F32.BF16 R60, R8, R18, R56 ;  /* 0x00000012083c723c */ /* 0x000fe20000041838 */
[----:B-1----:R-:W-:-:S07]  /*4280*/  FFMA.FTZ R3, R106, c[0x0][0x2d0], -R6 ;  /* 0x0000b4006a037a23 */ /* 0x002fce0000010806 */
[----:B------:R-:W-:Y:S01]  /*4290*/  HMMA.16816.F32.BF16 R56, R8, R26, R52 ;  /* 0x0000001a0838723c */ /* 0x000fe20000041834 */
[----:B------:R1:W3:Y:S06]  /*42a0*/  MUFU.EX2 R214, R3 ;  /* 0x0000000300d67308 */ /* 0x0002ec0000000800 */
[----:B------:R-:W-:Y:S02]  /*42b0*/  F2FP.BF16.PACK_AB R8, R4, R192 ;  /* 0x000000c00408723e */ /* 0x000fe400000010ff */
[----:B----4-:R-:W-:Y:S02]  /*42c0*/  F2FP.BF16.PACK_AB R9, R243, R244 ;  /* 0x000000f4f309723e */ /* 0x010fe400000010ff */
[----:B------:R-:W-:-:S02]  /*42d0*/  F2FP.BF16.PACK_AB R10, R196, R182 ;  /* 0x000000b6c40a723e */ /* 0x000fc400000010ff */
[----:B--2---:R-:W-:Y:S01]  /*42e0*/  F2FP.BF16.PACK_AB R11, R242, R247 ;  /* 0x000000f7f20b723e */ /* 0x004fe200000010ff */
[----:B-1----:R-:W-:-:S06]  /*42f0*/  FFMA.FTZ R3, R105, c[0x0][0x2d0], -R6 ;  /* 0x0000b40069037a23 */ /* 0x002fcc0000010806 */
[C---:B------:R-:W-:Y:S01]  /*4300*/  HMMA.16816.F32.BF16 R76, R8.reuse, R24, R40 ;  /* 0x00000018084c723c */ /* 0x040fe20000041828 */
[----:B------:R1:W-:Y:S07]  /*4310*/  MUFU.EX2 R212, R3 ;  /* 0x0000000300d47308 */ /* 0x0003ee0000000800 */
[C---:B------:R-:W-:Y:S01]  /*4320*/  HMMA.16816.F32.BF16 R40, R8.reuse, R26, R96 ;  /* 0x0000001a0828723c */ /* 0x040fe20000041860 */
[----:B------:R-:W-:Y:S06]  /*4330*/  LDSM.16.MT88.4 R24, [R226+0x1100] ;  /* 0x00110000e218783b */ /* 0x000fec0000004200 */
[----:B------:R-:W-:Y:S01]  /*4340*/  MOV R99, R193 ;  /* 0x000000c100637202 */ /* 0x000fe20000000f00 */
[----:B------:R-:W-:Y:S01]  /*4350*/  IMAD.MOV.U32 R98, RZ, RZ, R192 ;  /* 0x000000ffff627224 */ /* 0x000fe200078e00c0 */
[----:B------:R-:W-:Y:S01]  /*4360*/  HMMA.16816.F32.BF16 R52, R8, R20, R80 ;  /* 0x000000140834723c */ /* 0x000fe20000041850 */
[----:B-1----:R-:W-:-:S02]  /*4370*/  FFMA.FTZ R3, R107, c[0x0][0x2d0], -R6 ;  /* 0x0000b4006b037a23 */ /* 0x002fc40000010806 */
[----:B------:R-:W-:Y:S02]  /*4380*/  IMAD.MOV.U32 R97, RZ, RZ, R191 ;  /* 0x000000ffff617224 */ /* 0x000fe400078e00bf */
[----:B------:R1:W2:Y:S01]  /*4390*/  MUFU.EX2 R211, R3 ;  /* 0x0000000300d37308 */ /* 0x0002a20000000800 */
[----:B------:R-:W-:Y:S02]  /*43a0*/  IMAD.MOV.U32 R96, RZ, RZ, R189 ;  /* 0x000000ffff607224 */ /* 0x000fe400078e00bd */
[C---:B------:R-:W-:Y:S01]  /*43b0*/  HMMA.16816.F32.BF16 R104, R8.reuse, R28, R32 ;  /* 0x0000001c0868723c */ /* 0x040fe20000041820 */
[----:B------:R-:W4:Y:S06]  /*43c0*/  LDSM.16.MT88.4 R32, [R225+0x1100] ;  /* 0x00110000e120783b */ /* 0x000f2c0000004200 */
[----:B------:R-:W-:Y:S01]  /*43d0*/  IMAD.MOV.U32 R29, RZ, RZ, R199 ;  /* 0x000000ffff1d7224 */ /* 0x000fe200078e00c7 */
[----:B------:R-:W-:Y:S01]  /*43e0*/  HMMA.16816.F32.BF16 R36, R8, R22, R84 ;  /* 0x000000160824723c */ /* 0x000fe20000041854 */
[----:B------:R-:W-:Y:S01]  /*43f0*/  IMAD.MOV.U32 R28, RZ, RZ, R198 ;  /* 0x000000ffff1c7224 */ /* 0x000fe200078e00c6 */
[----:B------:R-:W4:Y:S01]  /*4400*/  LDSM.16.MT88.4 R20, [R227+0x1100] ;  /* 0x00110000e314783b */ /* 0x000f220000004200 */
[----:B-1----:R-:W-:-:S02]  /*4410*/  FFMA.FTZ R3, R112, c[0x0][0x2d0], -R5 ;  /* 0x0000b40070037a23 */ /* 0x002fc40000010805 */
[----:B------:R-:W-:-:S03]  /*4420*/  IMAD.MOV.U32 R112, RZ, RZ, R182 ;  /* 0x000000ffff707224 */ /* 0x000fc600078e00b6 */
[C---:B------:R-:W-:Y:S01]  /*4430*/  HMMA.16816.F32.BF16 R44, R8.reuse, R16, R44 ;  /* 0x00000010082c723c */ /* 0x040fe2000004182c */
[----:B------:R1:W-:Y:S07]  /*4440*/  MUFU.EX2 R207, R3 ;  /* 0x0000000300cf7308 */ /* 0x0003ee0000000800 */
[C---:B------:R-:W-:Y:S07]  /*4450*/  HMMA.16816.F32.BF16 R16, R8.reuse, R18, R88 ;  /* 0x000000120810723c */ /* 0x040fee0000041858 */
[----:B------:R-:W-:Y:S01]  /*4460*/  IMAD.MOV.U32 R90, RZ, RZ, R180 ;  /* 0x000000ffff5a7224 */ /* 0x000fe200078e00b4 */
[----:B------:R-:W-:Y:S01]  /*4470*/  HMMA.16816.F32.BF16 R80, R8, R30, R92 ;  /* 0x0000001e0850723c */ /* 0x000fe2000004185c */
[----:B-1----:R-:W-:-:S02]  /*4480*/  FFMA.FTZ R3, R113, c[0x0][0x2d0], -R5 ;  /* 0x0000b40071037a23 */ /* 0x002fc40000010805 */
[----:B------:R-:W-:Y:S02]  /*4490*/  IMAD.MOV.U32 R113, RZ, RZ, R196 ;  /* 0x000000ffff717224 */ /* 0x000fe400078e00c4 */
[----:B------:R1:W1:Y:S01]  /*44a0*/  MUFU.EX2 R206, R3 ;  /* 0x0000000300ce7308 */ /* 0x0002620000000800 */
[----:B------:R-:W-:Y:S01]  /*44b0*/  IMAD.MOV.U32 R91, RZ, RZ, R183 ;  /* 0x000000ffff5b7224 */ /* 0x000fe200078e00b7 */
[----:B---3--:R-:W-:Y:S01]  /*44c0*/  F2FP.BF16.PACK_AB R8, R214, R215 ;  /* 0x000000d7d608723e */ /* 0x008fe200000010ff */
[----:B------:R-:W-:Y:S01]  /*44d0*/  IMAD.MOV.U32 R88, RZ, RZ, R28 ;  /* 0x000000ffff587224 */ /* 0x000fe200078e001c */
[----:B--2---:R-:W-:Y:S01]  /*44e0*/  F2FP.BF16.PACK_AB R10, R211, R212 ;  /* 0x000000d4d30a723e */ /* 0x004fe200000010ff */
[----:B------:R-:W-:Y:S01]  /*44f0*/  IMAD.MOV.U32 R95, RZ, RZ, R154 ;  /* 0x000000ffff5f7224 */ /* 0x000fe200078e009a */
[----:B------:R-:W-:Y:S01]  /*4500*/  MOV R93, R4 ;  /* 0x00000004005d7202 */ /* 0x000fe20000000f00 */
[----:B------:R-:W-:Y:S02]  /*4510*/  IMAD.MOV.U32 R94, RZ, RZ, R171 ;  /* 0x000000ffff5e7224 */ /* 0x000fe400078e00ab */
[----:B------:R-:W-:-:S02]  /*4520*/  IMAD.MOV.U32 R4, RZ, RZ, R170 ;  /* 0x000000ffff047224 */ /* 0x000fc400078e00aa */
[----:B-1----:R-:W-:Y:S01]  /*4530*/  FFMA.FTZ R3, R114, c[0x0][0x2d0], -R5 ;  /* 0x0000b40072037a23 */ /* 0x002fe20000010805 */
[----:B------:R-:W-:Y:S01]  /*4540*/  F2FP.BF16.PACK_AB R9, R206, R207 ;  /* 0x000000cfce09723e */ /* 0x000fe200000010ff */
[----:B------:R-:W-:Y:S02]  /*4550*/  IMAD.MOV.U32 R114, RZ, RZ, R197 ;  /* 0x000000ffff727224 */ /* 0x000fe400078e00c5 */
[----:B------:R1:W-:Y:S02]  /*4560*/  MUFU.EX2 R204, R3 ;  /* 0x0000000300cc7308 */ /* 0x0003e40000000800 */
[----:B------:R-:W-:Y:S02]  /*4570*/  IMAD.MOV.U32 R89, RZ, RZ, R114 ;  /* 0x000000ffff597224 */ /* 0x000fe400078e0072 */
[----:B-1----:R-:W-:Y:S02]  /*4580*/  FFMA.FTZ R3, R115, c[0x0][0x2d0], -R5 ;  /* 0x0000b40073037a23 */ /* 0x002fe40000010805 */
[----:B------:R-:W-:-:S02]  /*4590*/  IMAD.MOV.U32 R115, RZ, RZ, R29 ;  /* 0x000000ffff737224 */ /* 0x000fc400078e001d */
[----:B------:R1:W2:Y:S02]  /*45a0*/  MUFU.EX2 R203, R3 ;  /* 0x0000000300cb7308 */ /* 0x0002a40000000800 */
[----:B-1----:R-:W-:Y:S01]  /*45b0*/  FFMA.FTZ R3, R121, c[0x0][0x2d0], -R7 ;  /* 0x0000b40079037a23 */ /* 0x002fe20000010807 */
[----:B--2---:R-:W-:Y:S01]  /*45c0*/  F2FP.BF16.PACK_AB R11, R203, R204 ;  /* 0x000000cccb0b723e */ /* 0x004fe200000010ff */
[----:B------:R-:W-:-:S04]  /*45d0*/  IMAD.MOV.U32 R121, RZ, RZ, R91 ;  /* 0x000000ffff797224 */ /* 0x000fc800078e005b */
[----:B------:R1:W-:Y:S01]  /*45e0*/  MUFU.EX2 R202, R3 ;  /* 0x0000000300ca7308 */ /* 0x0003e20000000800 */
[----:B------:R-:W-:Y:S01]  /*45f0*/  IMAD.MOV.U32 R91, RZ, RZ, R188 ;  /* 0x000000ffff5b7224 */ /* 0x000fe200078e00bc */
[----:B----4-:R-:W-:Y:S03]  /*4600*/  HMMA.16816.F32.BF16 R180, R8, R32, R72 ;  /* 0x0000002008b4723c */ /* 0x010fe60000041848 */
[----:B------:R-:W-:Y:S02]  /*4610*/  IMAD.MOV.U32 R92, RZ, RZ, R91 ;  /* 0x000000ffff5c7224 */ /* 0x000fe400078e005b */
[----:B------:R-:W-:-:S03]  /*4620*/  IMAD.MOV.U32 R91, RZ, RZ, R152 ;  /* 0x000000ffff5b7224 */ /* 0x000fc600078e0098 */
[----:B------:R-:W-:Y:S01]  /*4630*/  HMMA.16816.F32.BF16 R72, R8, R14, R64 ;  /* 0x0000000e0848723c */ /* 0x000fe20000041840 */
[----:B-1----:R-:W-:-:S04]  /*4640*/  FFMA.FTZ R3, R120, c[0x0][0x2d0], -R7 ;  /* 0x0000b40078037a23 */ /* 0x002fc80000010807 */
[----:B------:R1:W2:Y:S03]  /*4650*/  MUFU.EX2 R201, R3 ;  /* 0x0000000300c97308 */ /* 0x0002a60000000800 */
[C---:B------:R-:W-:Y:S08]  /*4660*/  HMMA.16816.F32.BF16 R84, R8.reuse, R24, R68 ;  /* 0x000000180854723c */ /* 0x040ff00000041844 */
[----:B------:R-:W-:Y:S01]  /*4670*/  HMMA.16816.F32.BF16 R64, R8, R34, R56 ;  /* 0x000000220840723c */ /* 0x000fe20000041838 */
[----:B-1----:R-:W-:-:S07]  /*4680*/  FFMA.FTZ R3, R116, c[0x0][0x2d0], -R7 ;  /* 0x0000b40074037a23 */ /* 0x002fce0000010807 */
[----:B------:R-:W-:Y:S01]  /*4690*/  HMMA.16816.F32.BF16 R144, R8, R12, R144 ;  /* 0x0000000c0890723c */ /* 0x000fe20000041890 */
[----:B------:R-:W-:Y:S01]  /*46a0*/  IMAD.MOV.U32 R116, RZ, RZ, R88 ;  /* 0x000000ffff747224 */ /* 0x000fe200078e0058 */
[----:B------:R1:W-:Y:S01]  /*46b0*/  MUFU.EX2 R200, R3 ;  /* 0x0000000300c87308 */ /* 0x0003e20000000800 */
[----:B------:R-:W-:-:S05]  /*46c0*/  IMAD.MOV.U32 R88, RZ, RZ, R153 ;  /* 0x000000ffff587224 */ /* 0x000fca00078e0099 */
[C---:B------:R-:W-:Y:S08]  /*46d0*/  HMMA.16816.F32.BF16 R100, R8.reuse, R20, R100 ;  /* 0x000000140864723c */ /* 0x040ff00000041864 */
[----:B------:R-:W-:Y:S01]  /*46e0*/  HMMA.16816.F32.BF16 R68, R8, R22, R60 ;  /* 0x000000160844723c */ /* 0x000fe2000004183c */
[----:B-1----:R-:W-:-:S04]  /*46f0*/  FFMA.FTZ R3, R117, c[0x0][0x2d0], -R7 ;  /* 0x0000b40075037a23 */ /* 0x002fc80000010807 */
[----:B------:R1:W3:Y:S03]  /*4700*/  MUFU.EX2 R199, R3 ;  /* 0x0000000300c77308 */ /* 0x0002e60000000800 */
[----:B------:R-:W-:Y:S07]  /*4710*/  HMMA.16816.F32.BF16 R56, R8, R26, R48 ;  /* 0x0000001a0838723c */ /* 0x000fee0000041830 */
[----:B--2---:R-:W-:Y:S01]  /*4720*/  F2FP.BF16.PACK_AB R8, R201, R202 ;  /* 0x000000cac908723e */ /* 0x004fe200000010ff */
[----:B-1----:R-:W-:Y:S01]  /*4730*/  FFMA.FTZ R3, R123, c[0x0][0x2d0], -R0 ;  /* 0x0000b4007b037a23 */ /* 0x002fe20000010800 */
[----:B---3--:R-:W-:-:S03]  /*4740*/  F2FP.BF16.PACK_AB R10, R199, R200 ;  /* 0x000000c8c70a723e */ /* 0x008fc600000010ff */
[----:B------:R1:W-:Y:S02]  /*4750*/  MUFU.EX2 R198, R3 ;  /* 0x0000000300c67308 */ /* 0x0003e40000000800 */
[----:B-1----:R-:W-:Y:S02]  /*4760*/  FFMA.FTZ R3, R125, c[0x0][0x2d0], -R0 ;  /* 0x0000b4007d037a23 */ /* 0x002fe40000010800 */
[----:B------:R-:W-:-:S04]  /*4770*/  IMAD.MOV.U32 R125, RZ, RZ, R112 ;  /* 0x000000ffff7d7224 */ /* 0x000fc800078e0070 */
[----:B------:R1:W2:Y:S02]  /*4780*/  MUFU.EX2 R197, R3 ;  /* 0x0000000300c57308 */ /* 0x0002a40000000800 */
[----:B-1----:R-:W-:Y:S01]  /*4790*/  FFMA.FTZ R3, R122, c[0x0][0x2d0], -R0 ;  /* 0x0000b4007a037a23 */ /* 0x002fe20000010800 */
[----:B--2---:R-:W-:Y:S01]  /*47a0*/  F2FP.BF16.PACK_AB R9, R197, R198 ;  /* 0x000000c6c509723e */ /* 0x004fe200000010ff */
[----:B------:R-:W-:-:S04]  /*47b0*/  IMAD.MOV.U32 R122, RZ, RZ, R195 ;  /* 0x000000ffff7a7224 */ /* 0x000fc800078e00c3 */
[----:B------:R1:W-:Y:S02]  /*47c0*/  MUFU.EX2 R196, R3 ;  /* 0x0000000300c47308 */ /* 0x0003e40000000800 */
[----:B-1----:R-:W-:Y:S02]  /*47d0*/  FFMA.FTZ R3, R124, c[0x0][0x2d0], -R0 ;  /* 0x0000b4007c037a23 */ /* 0x002fe40000010800 */
[----:B------:R-:W-:-:S04]  /*47e0*/  IMAD.MOV.U32 R124, RZ, RZ, R155 ;  /* 0x000000ffff7c7224 */ /* 0x000fc800078e009b */
[----:B------:R1:W2:Y:S02]  /*47f0*/  MUFU.EX2 R195, R3 ;  /* 0x0000000300c37308 */ /* 0x0002a40000000800 */
[----:B-1----:R-:W-:Y:S01]  /*4800*/  FFMA.FTZ R3, R118, c[0x0][0x2d0], -R7 ;  /* 0x0000b40076037a23 */ /* 0x002fe20000010807 */
[----:B------:R-:W-:Y:S02]  /*4810*/  MOV R118, R194 ;  /* 0x000000c200767202 */ /* 0x000fe40000000f00 */
[----:B--2---:R-:W-:-:S03]  /*4820*/  F2FP.BF16.PACK_AB R11, R195, R196 ;  /* 0x000000c4c30b723e */ /* 0x004fc600000010ff */
[----:B------:R1:W-:Y:S04]  /*4830*/  MUFU.EX2 R194, R3 ;  /* 0x0000000300c27308 */ /* 0x0003e80000000800 */
[C---:B------:R-:W-:Y:S08]  /*4840*/  HMMA.16816.F32.BF16 R52, R8.reuse, R12, R52 ;  /* 0x0000000c0834723c */ /* 0x040ff00000041834 */
[----:B------:R-:W-:Y:S01]  /*4850*/  HMMA.16816.F32.BF16 R48, R8, R14, R36 ;  /* 0x0000000e0830723c */ /* 0x000fe20000041824 */
[----:B------:R-:W-:Y:S01]  /*4860*/  LDSM.16.MT88.4 R12, [R227+0x1900] ;  /* 0x00190000e30c783b */ /* 0x000fe20000004200 */
[----:B-1----:R-:W-:-:S02]  /*4870*/  FFMA.FTZ R3, R119, c[0x0][0x2d0], -R7 ;  /* 0x0000b40077037a23 */ /* 0x002fc40000010807 */
[----:B------:R-:W-:Y:S02]  /*4880*/  IMAD.MOV.U32 R119, RZ, RZ, R90 ;  /* 0x000000ffff777224 */ /* 0x000fe400078e005a */
[----:B------:R1:W-:Y:S01]  /*4890*/  MUFU.EX2 R193, R3 ;  /* 0x0000000300c17308 */ /* 0x0003e20000000800 */
[----:B------:R-:W-:Y:S01]  /*48a0*/  IMAD.MOV.U32 R90, RZ, RZ, R190 ;  /* 0x000000ffff5a7224 */ /* 0x000fe200078e00be */
[C---:B------:R-:W-:Y:S08]  /*48b0*/  HMMA.16816.F32.BF16 R60, R8.reuse, R24, R104 ;  /* 0x00000018083c723c */ /* 0x040ff00000041868 */
[----:B------:R-:W-:Y:S01]  /*48c0*/  HMMA.16816.F32.BF16 R44, R8, R20, R44 ;  /* 0x00000014082c723c */ /* 0x000fe2000004182c */
[----:B-1----:R-:W-:-:S07]  /*48d0*/  FFMA.FTZ R3, R127, c[0x0][0x2d0], -R6 ;  /* 0x0000b4007f037a23 */ /* 0x002fce0000010806 */
[C---:B------:R-:W-:Y:S01]  /*48e0*/  HMMA.16816.F32.BF16 R36, R8.reuse, R22, R16 ;  /* 0x000000160824723c */ /* 0x040fe20000041810 */
[----:B------:R-:W1:Y:S01]  /*48f0*/  LDSM.16.MT88.4 R16, [R224+0x1900] ;  /* 0x00190000e010783b */ /* 0x000e620000004200 */
[----:B------:R2:W-:Y:S03]  /*4900*/  MUFU.EX2 R192, R3 ;  /* 0x0000000300c07308 */ /* 0x0005e60000000800 */
[----:B------:R-:W3:Y:S03]  /*4910*/  LDSM.16.MT88.4 R20, [R225+0x1900] ;  /* 0x00190000e114783b */ /* 0x000ee60000004200 */
[C---:B------:R-:W-:Y:S08]  /*4920*/  HMMA.16816.F32.BF16 R28, R8.reuse, R32, R76 ;  /* 0x00000020081c723c */ /* 0x040ff0000004184c */
[----:B------:R-:W-:Y:S01]  /*4930*/  HMMA.16816.F32.BF16 R40, R8, R34, R40 ;  /* 0x000000220828723c */ /* 0x000fe20000041828 */
[----:B--2---:R-:W-:-:S02]  /*4940*/  FFMA.FTZ R3, R133, c[0x0][0x2d0], -R6 ;  /* 0x0000b40085037a23 */ /* 0x004fc40000010806 */
[----:B------:R-:W-:Y:S02]  /*4950*/  IMAD.MOV.U32 R133, RZ, RZ, R94 ;  /* 0x000000ffff857224 */ /* 0x000fe400078e005e */
[----:B------:R2:W4:Y:S03]  /*4960*/  MUFU.EX2 R191, R3 ;  /* 0x0000000300bf7308 */ /* 0x0005260000000800 */
[----:B------:R-:W-:Y:S01]  /*4970*/  HMMA.16816.F32.BF16 R80, R8, R26, R80 ;  /* 0x0000001a0850723c */ /* 0x000fe20000041850 */
[----:B------:R-:W1:Y:S01]  /*4980*/  LDSM.16.MT88.4 R24, [R226+0x1900] ;  /* 0x00190000e218783b */ /* 0x000e620000004200 */
[----:B--2---:R-:W-:-:S05]  /*4990*/  FFMA.FTZ R3, R126, c[0x0][0x2d0], -R6 ;  /* 0x0000b4007e037a23 */ /* 0x004fca0000010806 */
[----:B----4-:R-:W-:Y:S01]  /*49a0*/  F2FP.BF16.PACK_AB R8, R191, R192 ;  /* 0x000000c0bf08723e */ /* 0x010fe200000010ff */
[----:B------:R-:W-:Y:S01]  /*49b0*/  IMAD.MOV.U32 R126, RZ, RZ, R93 ;  /* 0x000000ffff7e7224 */ /* 0x000fe200078e005d */
[----:B------:R2:W-:Y:S02]  /*49c0*/  MUFU.EX2 R190, R3 ;  /* 0x0000000300be7308 */ /* 0x0005e40000000800 */
[----:B--2---:R-:W-:Y:S02]  /*49d0*/  FFMA.FTZ R3, R132, c[0x0][0x2d0], -R6 ;  /* 0x0000b40084037a23 */ /* 0x004fe40000010806 */
[----:B------:R-:W-:-:S04]  /*49e0*/  IMAD.MOV.U32 R132, RZ, RZ, R92 ;  /* 0x000000ffff847224 */ /* 0x000fc800078e005c */
[----:B------:R2:W4:Y:S02]  /*49f0*/  MUFU.EX2 R189, R3 ;  /* 0x0000000300bd7308 */ /* 0x0005240000000800 */
[----:B--2---:R-:W-:Y:S01]  /*4a00*/  FFMA.FTZ R3, R135, c[0x0][0x2d0], -R5 ;  /* 0x0000b40087037a23 */ /* 0x004fe20000010805 */
[----:B----4-:R-:W-:Y:S02]  /*4a10*/  F2FP.BF16.PACK_AB R10, R189, R190 ;  /* 0x000000bebd0a723e */ /* 0x010fe400000010ff */
[----:B------:R-:W-:-:S03]  /*4a20*/  MOV R135, R116 ;  /* 0x0000007400877202 */ /* 0x000fc60000000f00 */
[----:B------:R2:W-:Y:S02]  /*4a30*/  MUFU.EX2 R188, R3 ;  /* 0x0000000300bc7308 */ /* 0x0005e40000000800 */
[----:B--2---:R-:W-:-:S06]  /*4a40*/  FFMA.FTZ R3, R140, c[0x0][0x2d0], -R5 ;  /* 0x0000b4008c037a23 */ /* 0x004fcc0000010805 */
[----:B------:R2:W4:Y:S02]  /*4a50*/  MUFU.EX2 R140, R3 ;  /* 0x00000003008c7308 */ /* 0x0005240000000800 */
[----:B--2---:R-:W-:Y:S01]  /*4a60*/  FFMA.FTZ R3, R134, c[0x0][0x2d0], -R5 ;  /* 0x0000b40086037a23 */ /* 0x004fe20000010805 */
[----:B----4-:R-:W-:-:S05]  /*4a70*/  F2FP.BF16.PACK_AB R9, R140, R188 ;  /* 0x000000bc8c09723e */ /* 0x010fca00000010ff */
[----:B------:R2:W-:Y:S02]  /*4a80*/  MUFU.EX2 R114, R3 ;  /* 0x0000000300727308 */ /* 0x0005e40000000800 */
[----:B--2---:R-:W-:Y:S01]  /*4a90*/  FFMA.FTZ R3, R139, c[0x0][0x2d0], -R5 ;  /* 0x0000b4008b037a23 */ /* 0x004fe20000010805 */
[----:B------:R-:W-:Y:S01]  /*4aa0*/  MOV R139, R96 ;  /* 0x00000060008b7202 */ /* 0x000fe20000000f00 */
[----:B------:R-:W-:Y:S02]  /*4ab0*/  IMAD.MOV.U32 R96, RZ, RZ, R97 ;  /* 0x000000ffff607224 */ /* 0x000fe400078e0061 */
[----:B------:R-:W-:Y:S02]  /*4ac0*/  IMAD.MOV.U32 R97, RZ, RZ, R98 ;  /* 0x000000ffff617224 */ /* 0x000fe400078e0062 */
[----:B------:R-:W-:Y:S02]  /*4ad0*/  IMAD.MOV.U32 R98, RZ, RZ, R99 ;  /* 0x000000ffff627224 */ /* 0x000fe400078e0063 */
[----:B------:R-:W-:-:S02]  /*4ae0*/  IMAD.MOV.U32 R99, RZ, RZ, R115 ;  /* 0x000000ffff637224 */ /* 0x000fc400078e0073 */
[----:B------:R2:W4:Y:S01]  /*4af0*/  MUFU.EX2 R115, R3 ;  /* 0x0000000300737308 */ /* 0x0005220000000800 */
[----:B------:R-:W-:Y:S01]  /*4b00*/  MOV R123, R98 ;  /* 0x00000062007b7202 */ /* 0x000fe20000000f00 */
[----:B------:R-:W-:Y:S02]  /*4b10*/  IMAD.MOV.U32 R98, RZ, RZ, R110 ;  /* 0x000000ffff627224 */ /* 0x000fe400078e006e */
[----:B------:R-:W-:Y:S02]  /*4b20*/  IMAD.MOV.U32 R127, RZ, RZ, R97 ;  /* 0x000000ffff7f7224 */ /* 0x000fe400078e0061 */
[----:B------:R-:W-:Y:S02]  /*4b30*/  IMAD.MOV.U32 R97, RZ, RZ, R108 ;  /* 0x000000ffff617224 */ /* 0x000fe400078e006c */
[----:B------:R-:W-:Y:S02]  /*4b40*/  IMAD.MOV.U32 R117, RZ, RZ, R99 ;  /* 0x000000ffff757224 */ /* 0x000fe400078e0063 */
[----:B------:R-:W-:-:S02]  /*4b50*/  IMAD.MOV.U32 R99, RZ, RZ, R165 ;  /* 0x000000ffff637224 */ /* 0x000fc400078e00a5 */
[----:B------:R-:W-:Y:S02]  /*4b60*/  IMAD.MOV.U32 R116, RZ, RZ, R98 ;  /* 0x000000ffff747224 */ /* 0x000fe400078e0062 */
[----:B------:R-:W-:Y:S02]  /*4b70*/  IMAD.MOV.U32 R134, RZ, RZ, R117 ;  /* 0x000000ffff867224 */ /* 0x000fe400078e0075 */
[----:B--2---:R-:W-:Y:S01]  /*4b80*/  FFMA.FTZ R3, R142, c[0x0][0x2d0], -R7 ;  /* 0x0000b4008e037a23 */ /* 0x004fe20000010807 */
[----:B----4-:R-:W-:Y:S01]  /*4b90*/  F2FP.BF16.PACK_AB R11, R115, R114 ;  /* 0x00000072730b723e */ /* 0x010fe200000010ff */
[----:B------:R-:W-:Y:S02]  /*4ba0*/  IMAD.MOV.U32 R142, RZ, RZ, R113 ;  /* 0x000000ffff8e7224 */ /* 0x000fe400078e0071 */
[----:B------:R2:W-:Y:S04]  /*4bb0*/  MUFU.EX2 R113, R3 ;  /* 0x0000000300717308 */ /* 0x0005e80000000800 */
[C---:B-1----:R-:W-:Y:S08]  /*4bc0*/  HMMA.16816.F32.BF16 R152, R8.reuse, R18, R72 ;  /* 0x000000120898723c */ /* 0x042ff00000041848 */
[C---:B------:R-:W-:Y:S01]  /*4bd0*/  HMMA.16816.F32.BF16 R144, R8.reuse, R16, R144 ;  /* 0x000000100890723c */ /* 0x040fe20000041890 */
[----:B--2---:R-:W-:Y:S01]  /*4be0*/  FFMA.FTZ R3, R141, c[0x0][0x2d0], -R7 ;  /* 0x0000b4008d037a23 */ /* 0x004fe20000010807 */
[----:B------:R-:W-:Y:S01]  /*4bf0*/  MOV R141, R121 ;  /* 0x00000079008d7202 */ /* 0x000fe20000000f00 */
[----:B------:R-:W-:Y:S01]  /*4c00*/  IMAD.MOV.U32 R121, RZ, RZ, R89 ;  /* 0x000000ffff797224 */ /* 0x000fe200078e0059 */
[----:B------:R-:W-:Y:S01]  /*4c10*/  MOV R89, R164 ;  /* 0x000000a400597202 */ /* 0x000fe20000000f00 */
[----:B------:R1:W-:Y:S03]  /*4c20*/  MUFU.EX2 R112, R3 ;  /* 0x0000000300707308 */ /* 0x0003e60000000800 */
[C---:B---3--:R-:W-:Y:S08]  /*4c30*/  HMMA.16816.F32.BF16 R180, R8.reuse, R20, R180 ;  /* 0x0000001408b4723c */ /* 0x048ff000000418b4 */
[----:B------:R-:W-:Y:S01]  /*4c40*/  HMMA.16816.F32.BF16 R76, R8, R22, R64 ;  /* 0x00000016084c723c */ /* 0x000fe20000041840 */
[----:B-1----:R-:W-:-:S07]  /*4c50*/  FFMA.FTZ R3, R148, c[0x0][0x2d0], -R7 ;  /* 0x0000b40094037a23 */ /* 0x002fce0000010807 */
[----:B------:R-:W-:Y:S01]  /*4c60*/  HMMA.16816.F32.BF16 R72, R8, R24, R84 ;  /* 0x000000180848723c */ /* 0x000fe20000041854 */
[----:B------:R-:W-:Y:S02]  /*4c70*/  IMAD.MOV.U32 R148, RZ, RZ, R168 ;  /* 0x000000ffff947224 */ /* 0x000fe400078e00a8 */
[----:B------:R-:W-:Y:S02]  /*4c80*/  IMAD.MOV.U32 R168, RZ, RZ, R111 ;  /* 0x000000ffffa87224 */ /* 0x000fe400078e006f */
[----:B------:R1:W-:Y:S02]  /*4c90*/  MUFU.EX2 R111, R3 ;  /* 0x00000003006f7308 */ /* 0x0003e40000000800 */
[----:B------:R-:W-:Y:S02]  /*4ca0*/  IMAD.MOV.U32 R120, RZ, RZ, R168 ;  /* 0x000000ffff787224 */ /* 0x000fe400078e00a8 */
[----:B-1----:R-:W-:Y:S02]  /*4cb0*/  FFMA.FTZ R3, R149, c[0x0][0x2d0], -R7 ;  /* 0x0000b40095037a23 */ /* 0x002fe40000010807 */
[----:B------:R-:W-:-:S02]  /*4cc0*/  IMAD.MOV.U32 R149, RZ, RZ, R96 ;  /* 0x000000ffff957224 */ /* 0x000fc400078e0060 */
[----:B------:R1:W-:Y:S01]  /*4cd0*/  MUFU.EX2 R110, R3 ;  /* 0x00000003006e7308 */ /* 0x0003e20000000800 */
[----:B------:R-:W-:Y:S02]  /*4ce0*/  IMAD.MOV.U32 R96, RZ, RZ, R90 ;  /* 0x000000ffff607224 */ /* 0x000fe400078e005a */
[----:B------:R-:W-:-:S04]  /*4cf0*/  IMAD.MOV.U32 R90, RZ, RZ, R167 ;  /* 0x000000ffff5a7224 */ /* 0x000fc800078e00a7 */
[----:B------:R-:W-:Y:S02]  /*4d00*/  IMAD.MOV.U32 R117, RZ, RZ, R90 ;  /* 0x000000ffff757224 */ /* 0x000fe400078e005a */
[----:B-1----:R-:W-:Y:S02]  /*4d10*/  FFMA.FTZ R3, R156, c[0x0][0x2d0], -R0 ;  /* 0x0000b4009c037a23 */ /* 0x002fe40000010800 */
[----:B------:R-:W-:Y:S02]  /*4d20*/  IMAD.MOV.U32 R156, RZ, RZ, R166 ;  /* 0x000000ffff9c7224 */ /* 0x000fe400078e00a6 */
[----:B------:R1:W-:Y:S01]  /*4d30*/  MUFU.EX2 R108, R3 ;  /* 0x00000003006c7308 */ /* 0x0003e20000000800 */
[----:B------:R-:W-:Y:S01]  /*4d40*/  HMMA.16816.F32.BF16 R164, R8, R12, R100 ;  /* 0x0000000c08a4723c */ /* 0x000fe20000041864 */
[----:B-1----:R-:W-:Y:S01]  /*4d50*/  FFMA.FTZ R3, R158, c[0x0][0x2d0], -R0 ;  /* 0x0000b4009e037a23 */ /* 0x002fe20000010800 */
[----:B------:R-:W-:-:S06]  /*4d60*/  MOV R158, R169 ;  /* 0x000000a9009e7202 */ /* 0x000fcc0000000f00 */
[C---:B------:R-:W-:Y:S01]  /*4d70*/  HMMA.16816.F32.BF16 R168, R8.reuse, R14, R68 ;  /* 0x0000000e08a8723c */ /* 0x040fe20000041844 */
[----:B------:R1:W2:Y:S07]  /*4d80*/  MUFU.EX2 R107, R3 ;  /* 0x00000003006b7308 */ /* 0x0002ae0000000800 */
[----:B------:R-:W-:Y:S07]  /*4d90*/  HMMA.16816.F32.BF16 R68, R8, R26, R56 ;  /* 0x0000001a0844723c */ /* 0x000fee0000041838 */
[----:B------:R-:W-:Y:S01]  /*4da0*/  F2FP.BF16.PACK_AB R8, R193, R194 ;  /* 0x000000c2c108723e */ /* 0x000fe200000010ff */
[--C-:B-1----:R-:W-:Y:S01]  /*4db0*/  FFMA.FTZ R3, R151, c[0x0][0x2d0], -R0.reuse ;  /* 0x0000b40097037a23 */ /* 0x102fe20000010800 */
[----:B--2---:R-:W-:Y:S01]  /*4dc0*/  F2FP.BF16.PACK_AB R9, R107, R108 ;  /* 0x0000006c6b09723e */ /* 0x004fe200000010ff */
[----:B------:R-:W-:Y:S01]  /*4dd0*/  IMAD.MOV.U32 R151, RZ, RZ, R127 ;  /* 0x000000ffff977224 */ /* 0x000fe200078e007f */
[----:B------:R-:W-:Y:S01]  /*4de0*/  F2FP.BF16.PACK_AB R10, R112, R113 ;  /* 0x00000071700a723e */ /* 0x000fe200000010ff */
[----:B------:R1:W-:Y:S01]  /*4df0*/  MUFU.EX2 R105, R3 ;  /* 0x0000000300697308 */ /* 0x0003e20000000800 */
[----:B------:R-:W-:Y:S01]  /*4e00*/  IMAD.MOV.U32 R127, RZ, RZ, R123 ;  /* 0x000000ffff7f7224 */ /* 0x000fe200078e007b */
[----:B------:R-:W-:Y:S01]  /*4e10*/  MOV R123, R89 ;  /* 0x00000059007b7202 */ /* 0x000fe20000000f00 */
[----:B-1----:R-:W-:-:S02]  /*4e20*/  FFMA.FTZ R3, R157, c[0x0][0x2d0], -R0 ;  /* 0x0000b4009d037a23 */ /* 0x002fc40000010800 */
[----:B------:R-:W-:-:S03]  /*4e30*/  IMAD.MOV.U32 R157, RZ, RZ, R95 ;  /* 0x000000ffff9d7224 */ /* 0x000fc600078e005f */
[----:B------:R1:W2:Y:S02]  /*4e40*/  MUFU.EX2 R104, R3 ;  /* 0x0000000300687308 */ /* 0x0002a40000000800 */
[----:B-1----:R-:W-:Y:S01]  /*4e50*/  FFMA.FTZ R3, R109, c[0x0][0x2d0], -R7 ;  /* 0x0000b4006d037a23 */ /* 0x002fe20000010807 */
[----:B--2---:R-:W-:-:S05]  /*4e60*/  F2FP.BF16.PACK_AB R11, R104, R105 ;  /* 0x00000069680b723e */ /* 0x004fca00000010ff */
[----:B------:R1:W-:Y:S02]  /*4e70*/  MUFU.EX2 R109, R3 ;  /* 0x00000003006d7308 */ /* 0x0003e40000000800 */
[C---:B------:R-:W-:Y:S08]  /*4e80*/  HMMA.16816.F32.BF16 R64, R8.reuse, R16, R52 ;  /* 0x000000100840723c */ /* 0x040ff00000041834 */
[----:B------:R-:W-:Y:S01]  /*4e90*/  HMMA.16816.F32.BF16 R56, R8, R18, R48 ;  /* 0x000000120838723c */ /* 0x000fe20000041830 */
[----:B------:R-:W2:Y:S01]  /*4ea0*/  LDSM.16.MT88.4 R16, [R224+0x2100] ;  /* 0x00210000e010783b */ /* 0x000ea20000004200 */
[----:B-1----:R-:W-:-:S02]  /*4eb0*/  FFMA.FTZ R3, R150, c[0x0][0x2d0], -R7 ;  /* 0x0000b40096037a23 */ /* 0x002fc40000010807 */
[----:B------:R-:W-:Y:S02]  /*4ec0*/  IMAD.MOV.U32 R150, RZ, RZ, R120 ;  /* 0x000000ffff967224 */ /* 0x000fe400078e0078 */
[----:B------:R1:W-:Y:S01]  /*4ed0*/  MUFU.EX2 R106, R3 ;  /* 0x00000003006a7308 */ /* 0x0003e20000000800 */
[----:B------:R-:W-:Y:S01]  /*4ee0*/  IMAD.MOV.U32 R120, RZ, RZ, R99 ;  /* 0x000000ffff787224 */ /* 0x000fe200078e0063 */
[C---:B------:R-:W-:Y:S08]  /*4ef0*/  HMMA.16816.F32.BF16 R52, R8.reuse, R12, R44 ;  /* 0x0000000c0834723c */ /* 0x040ff0000004182c */
[----:B------:R-:W-:Y:S01]  /*4f00*/  HMMA.16816.F32.BF16 R48, R8, R14, R36 ;  /* 0x0000000e0830723c */ /* 0x000fe20000041824 */
[----:B------:R-:W3:Y:S01]  /*4f10*/  LDSM.16.MT88.4 R12, [R227+0x2100] ;  /* 0x00210000e30c783b */ /* 0x000ee20000004200 */
[----:B-1----:R-:W-:Y:S01]  /*4f20*/  FFMA.FTZ R3, R159, c[0x0][0x2d0], -R6 ;  /* 0x0000b4009f037a23 */ /* 0x002fe20000010806 */
[----:B------:R-:W-:Y:S01]  /*4f30*/  MOV R159, R121 ;  /* 0x00000079009f7202 */ /* 0x000fe20000000f00 */
[----:B------:R-:W-:-:S04]  /*4f40*/  IMAD.MOV.U32 R121, RZ, RZ, R96 ;  /* 0x000000ffff797224 */ /* 0x000fc800078e0060 */
[C---:B------:R-:W-:Y:S01]  /*4f50*/  HMMA.16816.F32.BF16 R32, R8.reuse, R20, R28 ;  /* 0x000000140820723c */ /* 0x040fe2000004181c */
[----:B------:R1:W-:Y:S01]  /*4f60*/  MUFU.EX2 R103, R3 ;  /* 0x0000000300677308 */ /* 0x0003e20000000800 */
[----:B------:R-:W-:Y:S06]  /*4f70*/  LDSM.16.MT88.4 R28, [R226+0x2100] ;  /* 0x00210000e21c783b */ /* 0x000fec0000004200 */
[C---:B------:R-:W-:Y:S01]  /*4f80*/  HMMA.16816.F32.BF16 R40, R8.reuse, R22, R40 ;  /* 0x000000160828723c */ /* 0x040fe20000041828 */
[----:B------:R-:W4:Y:S07]  /*4f90*/  LDSM.16.MT88.4 R20, [R225+0x2100] ;  /* 0x00210000e114783b */ /* 0x000f2e0000004200 */
[----:B------:R-:W-:Y:S01]  /*4fa0*/  HMMA.16816.F32.BF16 R44, R8, R24, R60 ;  /* 0x00000018082c723c */ /* 0x000fe2000004183c */
[----:B-1----:R-:W-:-:S02]  /*4fb0*/  FFMA.FTZ R3, R161, c[0x0][0x2d0], -R6 ;  /* 0x0000b400a1037a23 */ /* 0x002fc40000010806 */
[----:B------:R-:W-:Y:S02]  /*4fc0*/  IMAD.MOV.U32 R161, RZ, RZ, R97 ;  /* 0x000000ffffa17224 */ /* 0x000fe400078e0061 */
[----:B------:R1:W1:Y:S03]  /*4fd0*/  MUFU.EX2 R102, R3 ;  /* 0x0000000300667308 */ /* 0x0002660000000800 */
[----:B------:R-:W-:Y:S01]  /*4fe0*/  HMMA.16816.F32.BF16 R36, R8, R26, R80 ;  /* 0x0000001a0824723c */ /* 0x000fe20000041850 */
[----:B------:R-:W2:Y:S01]  /*4ff0*/  LDSM.16.MT88.4 R24, [R224+0x2900] ;  /* 0x00290000e018783b */ /* 0x000ea20000004200 */
[----:B-1----:R-:W-:-:S05]  /*5000*/  FFMA.FTZ R3, R160, c[0x0][0x2d0], -R6 ;  /* 0x0000b400a0037a23 */ /* 0x002fca0000010806 */
[----:B------:R-:W-:Y:S01]  /*5010*/  F2FP.BF16.PACK_AB R8, R102, R103 ;  /* 0x000000676608723e */ /* 0x000fe200000010ff */
[----:B------:R-:W-:Y:S01]  /*5020*/  IMAD.MOV.U32 R160, RZ, RZ, R88 ;  /* 0x000000ffffa07224 */ /* 0x000fe200078e0058 */
[----:B------:R1:W-:Y:S02]  /*5030*/  MUFU.EX2 R101, R3 ;  /* 0x0000000300657308 */ /* 0x0003e40000000800 */
[----:B-1----:R-:W-:Y:S02]  /*5040*/  FFMA.FTZ R3, R162, c[0x0][0x2d0], -R6 ;  /* 0x0000b400a2037a23 */ /* 0x002fe40000010806 */
[----:B------:R-:W-:-:S04]  /*5050*/  IMAD.MOV.U32 R162, RZ, RZ, R91 ;  /* 0x000000ffffa27224 */ /* 0x000fc800078e005b */
[----:B------:R1:W1:Y:S02]  /*5060*/  MUFU.EX2 R100, R3 ;  /* 0x0000000300647308 */ /* 0x0002640000000800 */
[----:B-1----:R-:W-:Y:S01]  /*5070*/  FFMA.FTZ R3, R163, c[0x0][0x2d0], -R5 ;  /* 0x0000b400a3037a23 */ /* 0x002fe20000010805 */
[----:B------:R-:W-:-:S05]  /*5080*/  F2FP.BF16.PACK_AB R10, R100, R101 ;  /* 0x00000065640a723e */ /* 0x000fca00000010ff */
[----:B------:R1:W-:Y:S02]  /*5090*/  MUFU.EX2 R99, R3 ;  /* 0x0000000300637308 */ /* 0x0003e40000000800 */
[----:B-1----:R-:W-:-:S06]  /*50a0*/  FFMA.FTZ R3, R178, c[0x0][0x2d0], -R5 ;  /* 0x0000b400b2037a23 */ /* 0x002fcc0000010805 */
        /* <DEDUP_REMOVED lines=9> */
[C---:B--2---:R-:W-:Y:S08]  /*5140*/  HMMA.16816.F32.BF16 R144, R8.reuse, R16, R144 ;  /* 0x000000100890723c */ /* 0x044ff00000041890 */
[----:B------:R-:W-:Y:S01]  /*5150*/  HMMA.16816.F32.BF16 R152, R8, R18, R152 ;  /* 0x000000120898723c */ /* 0x000fe20000041898 */
[----:B-1----:R-:W-:-:S04]  /*5160*/  FFMA.FTZ R3, R184, c[0x0][0x2d0], -R0 ;  /* 0x0000b400b8037a23 */ /* 0x002fc80000010800 */
[----:B------:R1:W2:Y:S03]  /*5170*/  MUFU.EX2 R94, R3 ;  /* 0x00000003005e7308 */ /* 0x0002a60000000800 */
[C---:B---3--:R-:W-:Y:S08]  /*5180*/  HMMA.16816.F32.BF16 R164, R8.reuse, R12, R164 ;  /* 0x0000000c08a4723c */ /* 0x048ff000000418a4 */
[----:B------:R-:W-:Y:S01]  /*5190*/  HMMA.16816.F32.BF16 R168, R8, R14, R168 ;  /* 0x0000000e08a8723c */ /* 0x000fe200000418a8 */
[----:B-1----:R-:W-:-:S07]  /*51a0*/  FFMA.FTZ R3, R179, c[0x0][0x2d0], -R0 ;  /* 0x0000b400b3037a23 */ /* 0x002fce0000010800 */
[C---:B----4-:R-:W-:Y:S01]  /*51b0*/  HMMA.16816.F32.BF16 R180, R8.reuse, R20, R180 ;  /* 0x0000001408b4723c */ /* 0x050fe200000418b4 */
[----:B------:R1:W-:Y:S07]  /*51c0*/  MUFU.EX2 R93, R3 ;  /* 0x00000003005d7308 */ /* 0x0003ee0000000800 */
[C---:B------:R-:W-:Y:S08]  /*51d0*/  HMMA.16816.F32.BF16 R76, R8.reuse, R22, R76 ;  /* 0x00000016084c723c */ /* 0x040ff0000004184c */
[----:B------:R-:W-:Y:S01]  /*51e0*/  HMMA.16816.F32.BF16 R72, R8, R28, R72 ;  /* 0x0000001c0848723c */ /* 0x000fe20000041848 */
[----:B-1----:R-:W-:-:S04]  /*51f0*/  FFMA.FTZ R3, R186, c[0x0][0x2d0], -R0 ;  /* 0x0000b400ba037a23 */ /* 0x002fc80000010800 */
[----:B------:R1:W3:Y:S03]  /*5200*/  MUFU.EX2 R92, R3 ;  /* 0x00000003005c7308 */ /* 0x0002e60000000800 */
[----:B------:R-:W-:Y:S07]  /*5210*/  HMMA.16816.F32.BF16 R68, R8, R30, R68 ;  /* 0x0000001e0844723c */ /* 0x000fee0000041844 */
[----:B------:R-:W-:-:S02]  /*5220*/  F2FP.BF16.PACK_AB R8, R110, R111 ;  /* 0x0000006f6e08723e */ /* 0x000fc400000010ff */
[----:B--2---:R-:W-:Y:S02]  /*5230*/  F2FP.BF16.PACK_AB R9, R94, R95 ;  /* 0x0000005f5e09723e */ /* 0x004fe400000010ff */
[----:B------:R-:W-:Y:S01]  /*5240*/  F2FP.BF16.PACK_AB R10, R106, R109 ;  /* 0x0000006d6a0a723e */ /* 0x000fe200000010ff */
[----:B-1----:R-:W-:Y:S01]  /*5250*/  FFMA.FTZ R3, R187, c[0x0][0x2d0], -R6 ;  /* 0x0000b400bb037a23 */ /* 0x002fe20000010806 */
[----:B---3--:R-:W-:-:S03]  /*5260*/  F2FP.BF16.PACK_AB R11, R92, R93 ;  /* 0x0000005d5c0b723e */ /* 0x008fc600000010ff */
[----:B------:R1:W-:Y:S04]  /*5270*/  MUFU.EX2 R91, R3 ;  /* 0x00000003005b7308 */ /* 0x0003e80000000800 */
[C---:B------:R-:W-:Y:S08]  /*5280*/  HMMA.16816.F32.BF16 R64, R8.reuse, R16, R64 ;  /* 0x000000100840723c */ /* 0x040ff00000041840 */
[----:B------:R-:W-:Y:S01]  /*5290*/  HMMA.16816.F32.BF16 R56, R8, R18, R56 ;  /* 0x000000120838723c */ /* 0x000fe20000041838 */
[----:B------:R-:W-:Y:S01]  /*52a0*/  LDSM.16.MT88.4 R16, [R225+0x2900] ;  /* 0x00290000e110783b */ /* 0x000fe20000004200 */
[----:B-1----:R-:W-:-:S04]  /*52b0*/  FFMA.FTZ R3, R205, c[0x0][0x2d0], -R6 ;  /* 0x0000b400cd037a23 */ /* 0x002fc80000010806 */
[----:B------:R1:W2:Y:S02]  /*52c0*/  MUFU.EX2 R90, R3 ;  /* 0x00000003005a7308 */ /* 0x0002a40000000800 */
[C---:B------:R-:W-:Y:S08]  /*52d0*/  HMMA.16816.F32.BF16 R52, R8.reuse, R12, R52 ;  /* 0x0000000c0834723c */ /* 0x040ff00000041834 */
[----:B------:R-:W-:Y:S01]  /*52e0*/  HMMA.16816.F32.BF16 R48, R8, R14, R48 ;  /* 0x0000000e0830723c */ /* 0x000fe20000041830 */
[----:B------:R-:W-:Y:S01]  /*52f0*/  LDSM.16.MT88.4 R12, [R226+0x2900] ;  /* 0x00290000e20c783b */ /* 0x000fe20000004200 */
[----:B-1----:R-:W-:-:S06]  /*5300*/  FFMA.FTZ R3, R128, c[0x0][0x2d0], -R6 ;  /* 0x0000b40080037a23 */ /* 0x002fcc0000010806 */
[C---:B------:R-:W-:Y:S01]  /*5310*/  HMMA.16816.F32.BF16 R32, R8.reuse, R20, R32 ;  /* 0x000000140820723c */ /* 0x040fe20000041820 */
[----:B------:R1:W-:Y:S07]  /*5320*/  MUFU.EX2 R89, R3 ;  /* 0x0000000300597308 */ /* 0x0003ee0000000800 */
[C---:B------:R-:W-:Y:S01]  /*5330*/  HMMA.16816.F32.BF16 R40, R8.reuse, R22, R40 ;  /* 0x000000160828723c */ /* 0x040fe20000041828 */
[----:B------:R-:W3:Y:S07]  /*5340*/  LDSM.16.MT88.4 R20, [R227+0x2900] ;  /* 0x00290000e314783b */ /* 0x000eee0000004200 */
[----:B------:R-:W-:Y:S01]  /*5350*/  HMMA.16816.F32.BF16 R44, R8, R28, R44 ;  /* 0x0000001c082c723c */ /* 0x000fe2000004182c */
[----:B-1----:R-:W-:-:S04]  /*5360*/  FFMA.FTZ R3, R129, c[0x0][0x2d0], -R6 ;  /* 0x0000b40081037a23 */ /* 0x002fc80000010806 */
[----:B------:R1:W4:Y:S03]  /*5370*/  MUFU.EX2 R88, R3 ;  /* 0x0000000300587308 */ /* 0x0003260000000800 */
[----:B------:R-:W-:Y:S01]  /*5380*/  HMMA.16816.F32.BF16 R36, R8, R30, R36 ;  /* 0x0000001e0824723c */ /* 0x000fe20000041824 */
[----:B------:R-:W-:-:S06]  /*5390*/  IMAD.MOV.U32 R185, RZ, RZ, R116 ;  /* 0x000000ffffb97224 */ /* 0x000fcc00078e0074 */
[----:B--2---:R-:W-:Y:S01]  /*53a0*/  F2FP.BF16.PACK_AB R8, R90, R91 ;  /* 0x0000005b5a08723e */ /* 0x004fe200000010ff */
[----:B-1----:R-:W-:Y:S01]  /*53b0*/  FFMA.FTZ R3, R210, c[0x0][0x2d0], -R5 ;  /* 0x0000b400d2037a23 */ /* 0x002fe20000010805 */
[----:B----4-:R-:W-:-:S03]  /*53c0*/  F2FP.BF16.PACK_AB R10, R88, R89 ;  /* 0x00000059580a723e */ /* 0x010fc600000010ff */
[----:B------:R1:W-:Y:S02]  /*53d0*/  MUFU.EX2 R87, R3 ;  /* 0x0000000300577308 */ /* 0x0003e40000000800 */
[----:B-1----:R-:W-:-:S06]  /*53e0*/  FFMA.FTZ R3, R213, c[0x0][0x2d0], -R5 ;  /* 0x0000b400d5037a23 */ /* 0x002fcc0000010805 */
[----:B------:R1:W2:Y:S02]  /*53f0*/  MUFU.EX2 R86, R3 ;  /* 0x0000000300567308 */ /* 0x0002a40000000800 */
[----:B-1----:R-:W-:Y:S01]  /*5400*/  FFMA.FTZ R3, R131, c[0x0][0x2d0], -R5 ;  /* 0x0000b40083037a23 */ /* 0x002fe20000010805 */
[----:B--2---:R-:W-:-:S05]  /*5410*/  F2FP.BF16.PACK_AB R9, R86, R87 ;  /* 0x000000575609723e */ /* 0x004fca00000010ff */
        /* <DEDUP_REMOVED lines=8> */
[----:B-1----:R-:W-:Y:S02]  /*54a0*/  FFMA.FTZ R3, R162, c[0x0][0x2d0], -R7 ;  /* 0x0000b400a2037a23 */ /* 0x002fe40000010807 */
[----:B------:R-:W-:Y:S02]  /*54b0*/  IMAD.MOV.U32 R162, RZ, RZ, R160 ;  /* 0x000000ffffa27224 */ /* 0x000fe400078e00a0 */
[----:B------:R-:W-:Y:S02]  /*54c0*/  IMAD.MOV.U32 R160, RZ, RZ, R161 ;  /* 0x000000ffffa07224 */ /* 0x000fe400078e00a1 */
[----:B------:R1:W-:Y:S01]  /*54d0*/  MUFU.EX2 R81, R3 ;  /* 0x0000000300517308 */ /* 0x0003e20000000800 */
[----:B------:R-:W-:Y:S01]  /*54e0*/  IMAD.MOV.U32 R161, RZ, RZ, R159 ;  /* 0x000000ffffa17224 */ /* 0x000fe200078e009f */
[----:B------:R-:W-:Y:S01]  /*54f0*/  MOV R159, R150 ;  /* 0x00000096009f7202 */ /* 0x000fe20000000f00 */
[----:B------:R-:W-:-:S02]  /*5500*/  IMAD.MOV.U32 R150, RZ, RZ, R157 ;  /* 0x000000ffff967224 */ /* 0x000fc400078e009d */
[----:B------:R-:W-:Y:S02]  /*5510*/  IMAD.MOV.U32 R157, RZ, RZ, R151 ;  /* 0x000000ffff9d7224 */ /* 0x000fe400078e0097 */
[----:B------:R-:W-:Y:S02]  /*5520*/  IMAD.MOV.U32 R151, RZ, RZ, R158 ;  /* 0x000000ffff977224 */ /* 0x000fe400078e009e */
[----:B------:R-:W-:Y:S02]  /*5530*/  IMAD.MOV.U32 R158, RZ, RZ, R156 ;  /* 0x000000ffff9e7224 */ /* 0x000fe400078e009c */
[----:B------:R-:W-:Y:S01]  /*5540*/  IMAD.MOV.U32 R156, RZ, RZ, R149 ;  /* 0x000000ffff9c7224 */ /* 0x000fe200078e0095 */
[----:B------:R-:W-:Y:S01]  /*5550*/  MOV R149, R148 ;  /* 0x0000009400957202 */ /* 0x000fe20000000f00 */
[----:B------:R-:W-:Y:S02]  /*5560*/  IMAD.MOV.U32 R148, RZ, RZ, R141 ;  /* 0x000000ffff947224 */ /* 0x000fe400078e008d */
[----:B------:R-:W-:-:S02]  /*5570*/  IMAD.MOV.U32 R141, RZ, RZ, R142 ;  /* 0x000000ffff8d7224 */ /* 0x000fc400078e008e */
[----:B-1----:R-:W-:Y:S02]  /*5580*/  FFMA.FTZ R3, R162, c[0x0][0x2d0], -R7 ;  /* 0x0000b400a2037a23 */ /* 0x002fe40000010807 */
[----:B------:R-:W-:Y:S02]  /*5590*/  IMAD.MOV.U32 R162, RZ, RZ, R160 ;  /* 0x000000ffffa27224 */ /* 0x000fe400078e00a0 */
[----:B------:R1:W-:Y:S01]  /*55a0*/  MUFU.EX2 R80, R3 ;  /* 0x0000000300507308 */ /* 0x0003e20000000800 */
[----:B------:R-:W-:Y:S02]  /*55b0*/  IMAD.MOV.U32 R160, RZ, RZ, R161 ;  /* 0x000000ffffa07224 */ /* 0x000fe400078e00a1 */
[----:B------:R-:W-:Y:S02]  /*55c0*/  IMAD.MOV.U32 R142, RZ, RZ, R139 ;  /* 0x000000ffff8e7224 */ /* 0x000fe400078e008b */
[----:B-1----:R-:W-:Y:S02]  /*55d0*/  FFMA.FTZ R3, R162, c[0x0][0x2d0], -R0 ;  /* 0x0000b400a2037a23 */ /* 0x002fe40000010800 */
[----:B------:R-:W-:-:S02]  /*55e0*/  IMAD.MOV.U32 R161, RZ, RZ, R159 ;  /* 0x000000ffffa17224 */ /* 0x000fc400078e009f */
[----:B------:R1:W-:Y:S01]  /*55f0*/  MUFU.EX2 R63, R3 ;  /* 0x00000003003f7308 */ /* 0x0003e20000000800 */
[----:B------:R-:W-:Y:S01]  /*5600*/  IMAD.MOV.U32 R159, RZ, RZ, R150 ;  /* 0x000000ffff9f7224 */ /* 0x000fe200078e0096 */
[----:B------:R-:W-:Y:S01]  /*5610*/  MOV R150, R157 ;  /* 0x0000009d00967202 */ /* 0x000fe20000000f00 */
[----:B------:R-:W-:Y:S02]  /*5620*/  IMAD.MOV.U32 R157, RZ, RZ, R151 ;  /* 0x000000ffff9d7224 */ /* 0x000fe400078e0097 */
[----:B------:R-:W-:Y:S02]  /*5630*/  IMAD.MOV.U32 R139, RZ, RZ, R119 ;  /* 0x000000ffff8b7224 */ /* 0x000fe400078e0077 */
[----:B-1----:R-:W-:Y:S02]  /*5640*/  FFMA.FTZ R3, R160, c[0x0][0x2d0], -R0 ;  /* 0x0000b400a0037a23 */ /* 0x002fe40000010800 */
[----:B------:R-:W-:Y:S02]  /*5650*/  IMAD.MOV.U32 R151, RZ, RZ, R158 ;  /* 0x000000ffff977224 */ /* 0x000fe400078e009e */
[----:B------:R1:W4:Y:S01]  /*5660*/  MUFU.EX2 R62, R3 ;  /* 0x00000003003e7308 */ /* 0x0003220000000800 */
[----:B------:R-:W-:-:S02]  /*5670*/  IMAD.MOV.U32 R158, RZ, RZ, R156 ;  /* 0x000000ffff9e7224 */ /* 0x000fc400078e009c */
[----:B------:R-:W-:Y:S01]  /*5680*/  IMAD.MOV.U32 R119, RZ, RZ, R118 ;  /* 0x000000ffff777224 */ /* 0x000fe200078e0076 */
[----:B------:R-:W-:Y:S01]  /*5690*/  MOV R118, R122 ;  /* 0x0000007a00767202 */ /* 0x000fe20000000f00 */
[----:B------:R-:W-:Y:S02]  /*56a0*/  IMAD.MOV.U32 R156, RZ, RZ, R149 ;  /* 0x000000ffff9c7224 */ /* 0x000fe400078e0095 */
[----:B-1----:R-:W-:Y:S02]  /*56b0*/  FFMA.FTZ R3, R172, c[0x0][0x2d0], -R0 ;  /* 0x0000b400ac037a23 */ /* 0x002fe40000010800 */
[----:B------:R-:W-:Y:S02]  /*56c0*/  IMAD.MOV.U32 R122, RZ, RZ, R228 ;  /* 0x000000ffff7a7224 */ /* 0x000fe400078e00e4 */
[----:B------:R1:W-:Y:S01]  /*56d0*/  MUFU.EX2 R61, R3 ;  /* 0x00000003003d7308 */ /* 0x0003e20000000800 */
[----:B------:R-:W-:Y:S01]  /*56e0*/  IMAD.MOV.U32 R149, RZ, RZ, R148 ;  /* 0x000000ffff957224 */ /* 0x000fe200078e0094 */
[----:B------:R-:W-:Y:S01]  /*56f0*/  MOV R148, R141 ;  /* 0x0000008d00947202 */ /* 0x000fe20000000f00 */
[----:B------:R-:W-:-:S02]  /*5700*/  IMAD.MOV.U32 R141, RZ, RZ, R142 ;  /* 0x000000ffff8d7224 */ /* 0x000fc400078e008e */
[----:B------:R-:W-:Y:S02]  /*5710*/  IMAD.MOV.U32 R179, RZ, RZ, R161 ;  /* 0x000000ffffb37224 */ /* 0x000fe400078e00a1 */
[----:B------:R-:W-:Y:S01]  /*5720*/  IMAD.MOV.U32 R162, RZ, RZ, R150 ;  /* 0x000000ffffa27224 */ /* 0x000fe200078e0096 */
[C---:B------:R-:W-:Y:S08]  /*5730*/  HMMA.16816.F32.BF16 R144, R8.reuse, R24, R144 ;  /* 0x000000180890723c */ /* 0x040ff00000041890 */
[----:B------:R-:W-:Y:S01]  /*5740*/  HMMA.16816.F32.BF16 R152, R8, R26, R152 ;  /* 0x0000001a0898723c */ /* 0x000fe20000041898 */
[----:B-1----:R-:W-:-:S07]  /*5750*/  FFMA.FTZ R3, R173, c[0x0][0x2d0], -R0 ;  /* 0x0000b400ad037a23 */ /* 0x002fce0000010800 */
[----:B---3--:R-:W-:Y:S01]  /*5760*/  HMMA.16816.F32.BF16 R164, R8, R20, R164 ;  /* 0x0000001408a4723c */ /* 0x008fe200000418a4 */
[----:B------:R1:W3:Y:S01]  /*5770*/  MUFU.EX2 R60, R3 ;  /* 0x00000003003c7308 */ /* 0x0002e20000000800 */
[----:B------:R-:W-:-:S06]  /*5780*/  IMAD.MOV.U32 R142, RZ, RZ, R139 ;  /* 0x000000ffff8e7224 */ /* 0x000fcc00078e008b */
[----:B------:R-:W-:Y:S01]  /*5790*/  HMMA.16816.F32.BF16 R168, R8, R22, R168 ;  /* 0x0000001608a8723c */ /* 0x000fe200000418a8 */
[----:B------:R-:W-:-:S07]  /*57a0*/  IMAD.MOV.U32 R139, RZ, RZ, R119 ;  /* 0x000000ffff8b7224 */ /* 0x000fce00078e0077 */
[----:B------:R-:W-:Y:S01]  /*57b0*/  HMMA.16816.F32.BF16 R180, R8, R16, R180 ;  /* 0x0000001008b4723c */ /* 0x000fe200000418b4 */
[----:B-1----:R-:W-:-:S07]  /*57c0*/  FFMA.FTZ R3, R216, c[0x0][0x2d0], -R6 ;  /* 0x0000b400d8037a23 */ /* 0x002fce0000010806 */
[----:B------:R-:W-:Y:S01]  /*57d0*/  HMMA.16816.F32.BF16 R72, R8, R12, R72 ;  /* 0x0000000c0848723c */ /* 0x000fe20000041848 */
[----:B------:R1:W-:Y:S01]  /*57e0*/  MUFU.EX2 R29, R3 ;  /* 0x00000003001d7308 */ /* 0x0003e20000000800 */
[----:B------:R-:W-:-:S06]  /*57f0*/  IMAD.MOV.U32 R119, RZ, RZ, R118 ;  /* 0x000000ffff777224 */ /* 0x000fcc00078e0076 */
[----:B------:R-:W-:Y:S01]  /*5800*/  HMMA.16816.F32.BF16 R68, R8, R14, R68 ;  /* 0x0000000e0844723c */ /* 0x000fe20000041844 */
[----:B------:R-:W-:Y:S01]  /*5810*/  IMAD.MOV.U32 R118, RZ, RZ, R122 ;  /* 0x000000ffff767224 */ /* 0x000fe200078e007a */
[----:B------:R-:W-:Y:S01]  /*5820*/  MOV R122, R123 ;  /* 0x0000007b007a7202 */ /* 0x000fe20000000f00 */
[----:B------:R-:W-:Y:S02]  /*5830*/  IMAD.MOV.U32 R123, RZ, RZ, R117 ;  /* 0x000000ffff7b7224 */ /* 0x000fe400078e0075 */
[----:B------:R-:W-:Y:S01]  /*5840*/  IMAD.MOV.U32 R205, RZ, RZ, R121 ;  /* 0x000000ffffcd7224 */ /* 0x000fe200078e0079 */
[----:B------:R-:W-:Y:S01]  /*5850*/  MOV R187, R120 ;  /* 0x0000007800bb7202 */ /* 0x000fe20000000f00 */
[----:B------:R-:W-:Y:S02]  /*5860*/  IMAD.MOV.U32 R186, RZ, RZ, R159 ;  /* 0x000000ffffba7224 */ /* 0x000fe400078e009f */
[----:B------:R-:W-:Y:S01]  /*5870*/  FFMA.FTZ R4, R4, c[0x0][0x2d0], -R7 ;  /* 0x0000b40004047a23 */ /* 0x000fe20000010807 */
[----:B------:R-:W-:Y:S01]  /*5880*/  MOV R163, R157 ;  /* 0x0000009d00a37202 */ /* 0x000fe20000000f00 */
[----:B-1----:R-:W-:Y:S01]  /*5890*/  FFMA.FTZ R3, R218, c[0x0][0x2d0], -R6 ;  /* 0x0000b400da037a23 */ /* 0x002fe20000010806 */
[----:B------:R1:W5:Y:S01]  /*58a0*/  LDL.LU R228, [R1+0x44] ;  /* 0x0000440001e47983 */ /* 0x0003620000300800 */
[----:B------:R-:W-:-:S02]  /*58b0*/  IMAD.MOV.U32 R117, RZ, RZ, R143 ;  /* 0x000000ffff757224 */ /* 0x000fc400078e008f */
[----:B------:R3:W1:Y:S01]  /*58c0*/  MUFU.EX2 R31, R3 ;  /* 0x00000003001f7308 */ /* 0x0006620000000800 */
[----:B------:R-:W-:Y:S01]  /*58d0*/  MOV R161, R148 ;  /* 0x0000009400a17202 */ /* 0x000fe20000000f00 */
[----:B------:R-:W-:Y:S01]  /*58e0*/  IMAD.MOV.U32 R150, RZ, RZ, R141 ;  /* 0x000000ffff967224 */ /* 0x000fe200078e008d */
[----:B------:R-:W-:Y:S01]  /*58f0*/  MOV R141, R118 ;  /* 0x00000076008d7202 */ /* 0x000fe20000000f00 */
[----:B------:R-:W-:Y:S01]  /*5900*/  IMAD.MOV.U32 R148, RZ, RZ, R119 ;  /* 0x000000ffff947224 */ /* 0x000fe200078e0077 */
[----:B------:R1:W5:Y:S01]  /*5910*/  LDL.LU R143, [R1+0x40] ;  /* 0x00004000018f7983 */ /* 0x0003620000300800 */
[----:B------:R-:W-:Y:S01]  /*5920*/  IMAD.MOV.U32 R184, RZ, RZ, R117 ;  /* 0x000000ffffb87224 */ /* 0x000fe200078e0075 */
[----:B------:R-:W-:Y:S01]  /*5930*/  MOV R210, R161 ;  /* 0x000000a100d27202 */ /* 0x000fe20000000f00 */
[----:B------:R-:W-:Y:S01]  /*5940*/  HMMA.16816.F32.BF16 R116, R8, R18, R76 ;  /* 0x000000120874723c */ /* 0x000fe2000004184c */
[----:B------:R-:W-:Y:S02]  /*5950*/  IMAD.MOV.U32 R177, RZ, RZ, R158 ;  /* 0x000000ffffb17224 */ /* 0x000fe400078e009e */
[----:B------:R-:W-:-:S02]  /*5960*/  IMAD.MOV.U32 R176, RZ, RZ, R156 ;  /* 0x000000ffffb07224 */ /* 0x000fc400078e009c */
[----:B------:R-:W-:Y:S01]  /*5970*/  IMAD.MOV.U32 R178, RZ, RZ, R151 ;  /* 0x000000ffffb27224 */ /* 0x000fe200078e0097 */
[----:B------:R-:W1:Y:S01]  /*5980*/  LDSM.16.MT88.4 R156, [R224+0x3100] ;  /* 0x00310000e09c783b */ /* 0x000e620000004200 */
[----:B--2---:R-:W-:Y:S01]  /*5990*/  F2FP.BF16.PACK_AB R8, R82, R83 ;  /* 0x000000535208723e */ /* 0x004fe200000010ff */
[----:B---3--:R-:W-:Y:S01]  /*59a0*/  FFMA.FTZ R3, R220, c[0x0][0x2d0], -R6 ;  /* 0x0000b400dc037a23 */ /* 0x008fe20000010806 */
[----:B----4-:R-:W-:Y:S01]  /*59b0*/  F2FP.BF16.PACK_AB R9, R62, R63 ;  /* 0x0000003f3e09723e */ /* 0x010fe200000010ff */
[----:B------:R-:W-:Y:S01]  /*59c0*/  IMAD.MOV.U32 R160, RZ, RZ, R149 ;  /* 0x000000ffffa07224 */ /* 0x000fe200078e0095 */
[----:B------:R-:W-:Y:S01]  /*59d0*/  F2FP.BF16.PACK_AB R10, R80, R81 ;  /* 0x00000051500a723e */ /* 0x000fe200000010ff */
[----:B------:R2:W-:Y:S01]  /*59e0*/  MUFU.EX2 R30, R3 ;  /* 0x00000003001e7308 */ /* 0x0005e20000000800 */
[----:B------:R-:W-:Y:S01]  /*59f0*/  F2FP.BF16.PACK_AB R11, R60, R61 ;  /* 0x0000003d3c0b723e */ /* 0x000fe200000010ff */
[----:B------:R-:W-:Y:S02]  /*5a00*/  IMAD.MOV.U32 R149, RZ, RZ, R139 ;  /* 0x000000ffff957224 */ /* 0x000fe400078e008b */
[----:B------:R-:W-:-:S02]  /*5a10*/  IMAD.MOV.U32 R151, RZ, RZ, R142 ;  /* 0x000000ffff977224 */ /* 0x000fc400078e008e */
[----:B------:R-:W-:Y:S02]  /*5a20*/  IMAD.MOV.U32 R246, RZ, RZ, R150 ;  /* 0x000000fffff67224 */ /* 0x000fe400078e0096 */
[C---:B------:R-:W-:Y:S01]  /*5a30*/  HMMA.16816.F32.BF16 R56, R8.reuse, R26, R56 ;  /* 0x0000001a0838723c */ /* 0x040fe20000041838 */
[----:B------:R-:W-:Y:S02]  /*5a40*/  IMAD.MOV.U32 R213, RZ, RZ, R151 ;  /* 0x000000ffffd57224 */ /* 0x000fe400078e0097 */
[----:B------:R-:W-:Y:S02]  /*5a50*/  IMAD.MOV.U32 R139, RZ, RZ, R122 ;  /* 0x000000ffff8b7224 */ /* 0x000fe400078e007a */
[----:B------:R-:W-:Y:S02]  /*5a60*/  IMAD.MOV.U32 R142, RZ, RZ, R123 ;  /* 0x000000ffff8e7224 */ /* 0x000fe400078e007b */
[----:B------:R-:W-:Y:S01]  /*5a70*/  LDSM.16.MT88.4 R120, [R225+0x3100] ;  /* 0x00310000e178783b */ /* 0x000fe20000004200 */
[----:B--2---:R-:W-:Y:S01]  /*5a80*/  FFMA.FTZ R3, R221, c[0x0][0x2d0], -R6 ;  /* 0x0000b400dd037a23 */ /* 0x004fe20000010806 */
[----:B------:R-:W-:Y:S01]  /*5a90*/  HMMA.16816.F32.BF16 R64, R8, R24, R64 ;  /* 0x000000180840723c */ /* 0x000fe20000041840 */
[----:B------:R-:W-:-:S02]  /*5aa0*/  FFMA.FTZ R6, R252, c[0x0][0x2d0], -R0 ;  /* 0x0000b400fc067a23 */ /* 0x000fc40000010800 */
[----:B------:R2:W3:Y:S05]  /*5ab0*/  MUFU.EX2 R28, R3 ;  /* 0x00000003001c7308 */ /* 0x0004ea0000000800 */
[C---:B------:R-:W-:Y:S03]  /*5ac0*/  HMMA.16816.F32.BF16 R48, R8.reuse, R22, R48 ;  /* 0x000000160830723c */ /* 0x040fe60000041830 */
[----:B------:R4:W-:Y:S05]  /*5ad0*/  MUFU.EX2 R23, R4 ;  /* 0x0000000400177308 */ /* 0x0009ea0000000800 */
[----:B------:R-:W-:Y:S01]  /*5ae0*/  HMMA.16816.F32.BF16 R44, R8, R12, R44 ;  /* 0x0000000c082c723c */ /* 0x000fe2000004182c */
[----:B--2---:R-:W-:-:S04]  /*5af0*/  FFMA.FTZ R3, R174, c[0x0][0x2d0], -R5 ;  /* 0x0000b400ae037a23 */ /* 0x004fc80000010805 */
[----:B------:R2:W-:Y:S02]  /*5b00*/  MUFU.EX2 R27, R3 ;  /* 0x00000003001b7308 */ /* 0x0005e40000000800 */
[----:B------:R-:W-:Y:S01]  /*5b10*/  FFMA.FTZ R12, R223, c[0x0][0x2d0], -R0 ;  /* 0x0000b400df0c7a23 */ /* 0x000fe20000010800 */
[C---:B------:R-:W-:Y:S01]  /*5b20*/  HMMA.16816.F32.BF16 R52, R8.reuse, R20, R52 ;  /* 0x000000140834723c */ /* 0x040fe20000041834 */
[----:B------:R-:W-:Y:S01]  /*5b30*/  FADD.FTZ R13, R185, R184 ;  /* 0x000000b8b90d7221 */ /* 0x000fe20000010000 */
[----:B------:R-:W-:Y:S01]  /*5b40*/  MOV R185, R163 ;  /* 0x000000a300b97202 */ /* 0x000fe20000000f00 */
[----:B----4-:R-:W-:Y:S02]  /*5b50*/  FFMA.FTZ R4, R251, c[0x0][0x2d0], -R0 ;  /* 0x0000b400fb047a23 */ /* 0x010fe40000010800 */
[----:B------:R-:W-:Y:S02]  /*5b60*/  IMAD.MOV.U32 R184, RZ, RZ, R178 ;  /* 0x000000ffffb87224 */ /* 0x000fe400078e00b2 */
[----:B------:R-:W-:Y:S01]  /*5b70*/  FFMA.FTZ R0, R222, c[0x0][0x2d0], -R0 ;  /* 0x0000b400de007a23 */ /* 0x000fe20000010800 */
[----:B------:R-:W-:Y:S01]  /*5b80*/  HMMA.16816.F32.BF16 R36, R8, R14, R36 ;  /* 0x0000000e0824723c */ /* 0x000fe20000041824 */
[----:B------:R-:W-:-:S02]  /*5b90*/  FADD.FTZ R20, R209, R208 ;  /* 0x000000d0d1147221 */ /* 0x000fc40000010000 */
[----:B------:R-:W-:Y:S02]  /*5ba0*/  FADD.FTZ R21, R219, R217 ;  /* 0x000000d9db157221 */ /* 0x000fe40000010000 */
[----:B------:R-:W-:Y:S02]  /*5bb0*/  IMAD.MOV.U32 R178, RZ, RZ, R135 ;  /* 0x000000ffffb27224 */ /* 0x000fe400078e0087 */
[----:B--2---:R-:W-:Y:S01]  /*5bc0*/  FFMA.FTZ R3, R175, c[0x0][0x2d0], -R5 ;  /* 0x0000b400af037a23 */ /* 0x004fe20000010805 */
[----:B------:R-:W-:Y:S01]  /*5bd0*/  HMMA.16816.F32.BF16 R32, R8, R16, R32 ;  /* 0x000000100820723c */ /* 0x000fe20000041820 */
[----:B------:R-:W-:Y:S01]  /*5be0*/  IMAD.MOV.U32 R163, RZ, RZ, R132 ;  /* 0x000000ffffa37224 */ /* 0x000fe200078e0084 */
[----:B------:R-:W2:Y:S01]  /*5bf0*/  LDSM.16.MT88.4 R172, [R227+0x3100] ;  /* 0x00310000e3ac783b */ /* 0x000ea20000004200 */
[----:B------:R4:W-:Y:S01]  /*5c00*/  MUFU.EX2 R26, R3 ;  /* 0x00000003001a7308 */ /* 0x0009e20000000800 */
[----:B------:R-:W-:Y:S01]  /*5c10*/  IMAD.MOV.U32 R77, RZ, RZ, R185 ;  /* 0x000000ffff4d7224 */ /* 0x000fe200078e00b9 */
[----:B-1----:R-:W-:Y:S01]  /*5c20*/  F2FP.BF16.PACK_AB R132, R31, R29 ;  /* 0x0000001d1f84723e */ /* 0x002fe200000010ff */
[----:B------:R-:W-:-:S02]  /*5c30*/  IMAD.MOV.U32 R79, RZ, RZ, R178 ;  /* 0x000000ffff4f7224 */ /* 0x000fc400078e00b2 */
[----:B------:R-:W-:Y:S01]  /*5c40*/  HMMA.16816.F32.BF16 R40, R8, R18, R40 ;  /* 0x000000120828723c */ /* 0x000fe20000041828 */
[----:B------:R-:W-:Y:S01]  /*5c50*/  IMAD.MOV.U32 R245, RZ, RZ, R163 ;  /* 0x000000fffff57224 */ /* 0x000fe200078e00a3 */
[----:B------:R-:W1:Y:S01]  /*5c60*/  LDSM.16.MT88.4 R16, [R226+0x3100] ;  /* 0x00310000e210783b */ /* 0x000e620000004200 */
[----:B------:R3:W-:Y:S01]  /*5c70*/  MUFU.EX2 R9, R4 ;  /* 0x0000000400097308 */ /* 0x0007e20000000800 */
[----:B----4-:R-:W-:-:S07]  /*5c80*/  FFMA.FTZ R3, R249, c[0x0][0x2d0], -R5 ;  /* 0x0000b400f9037a23 */ /* 0x010fce0000010805 */
[----:B------:R-:W-:Y:S01]  /*5c90*/  MUFU.EX2 R11, R12 ;  /* 0x0000000c000b7308 */ /* 0x000fe20000000800 */
[----:B---3--:R-:W-:-:S07]  /*5ca0*/  FADD.FTZ R4, R184, R13 ;  /* 0x0000000db8047221 */ /* 0x008fce0000010000 */
[----:B------:R3:W-:Y:S01]  /*5cb0*/  MUFU.EX2 R25, R3 ;  /* 0x0000000300197308 */ /* 0x0007e20000000800 */
[----:B------:R-:W-:-:S07]  /*5cc0*/  FADD.FTZ R4, R160, R4 ;  /* 0x00000004a0047221 */ /* 0x000fce0000010000 */
[----:B------:R4:W-:Y:S01]  /*5cd0*/  MUFU.EX2 R12, R0 ;  /* 0x00000000000c7308 */ /* 0x0009e20000000800 */
[----:B---3--:R-:W-:-:S07]  /*5ce0*/  FFMA.FTZ R3, R205, c[0x0][0x2d0], -R5 ;  /* 0x0000b400cd037a23 */ /* 0x008fce0000010805 */
[----:B------:R-:W3:Y:S01]  /*5cf0*/  MUFU.EX2 R10, R6 ;  /* 0x00000006000a7308 */ /* 0x000ee20000000800 */
[----:B------:R-:W-:Y:S02]  /*5d00*/  FFMA.FTZ R5, R186, c[0x0][0x2d0], -R7 ;  /* 0x0000b400ba057a23 */ /* 0x000fe40000010807 */
[----:B------:R-:W-:Y:S02]  /*5d10*/  IMAD.MOV.U32 R186, RZ, RZ, R177 ;  /* 0x000000ffffba7224 */ /* 0x000fe400078e00b1 */
[----:B------:R-:W-:Y:S01]  /*5d20*/  IMAD.MOV.U32 R177, RZ, RZ, R134 ;  /* 0x000000ffffb17224 */ /* 0x000fe200078e0086 */
[----:B------:R-:W-:Y:S01]  /*5d30*/  F2FP.BF16.PACK_AB R134, R28, R30 ;  /* 0x0000001e1c86723e */ /* 0x000fe200000010ff */
[----:B------:R-:W-:Y:S01]  /*5d40*/  IMAD.MOV.U32 R205, RZ, RZ, R148 ;  /* 0x000000ffffcd7224 */ /* 0x000fe200078e0094 */
[----:B------:R1:W1:Y:S01]  /*5d50*/  MUFU.EX2 R24, R3 ;  /* 0x0000000300187308 */ /* 0x0002620000000800 */
[----:B----4-:R-:W-:-:S07]  /*5d60*/  FADD.FTZ R0, R177, R21 ;  /* 0x00000015b1007221 */ /* 0x010fce0000010000 */
[----:B------:R4:W-:Y:S01]  /*5d70*/  MUFU.EX2 R15, R5 ;  /* 0x00000005000f7308 */ /* 0x0009e20000000800 */
[----:B---3--:R-:W-:Y:S01]  /*5d80*/  F2FP.BF16.PACK_AB R185, R9, R10 ;  /* 0x0000000a09b9723e */ /* 0x008fe200000010ff */
[--C-:B-1----:R-:W-:Y:S01]  /*5d90*/  FFMA.FTZ R3, R187, c[0x0][0x2d0], -R7.reuse ;  /* 0x0000b400bb037a23 */ /* 0x102fe20000010807 */
[----:B------:R-:W-:Y:S01]  /*5da0*/  F2FP.BF16.PACK_AB R135, R24, R25 ;  /* 0x000000191887723e */ /* 0x000fe200000010ff */
[----:B------:R-:W-:Y:S01]  /*5db0*/  FFMA.FTZ R7, R179, c[0x0][0x2d0], -R7 ;  /* 0x0000b400b3077a23 */ /* 0x000fe20000010807 */
[----:B------:R-:W-:Y:S01]  /*5dc0*/  F2FP.BF16.PACK_AB R187, R12, R11 ;  /* 0x0000000b0cbb723e */ /* 0x000fe200000010ff */
[----:B------:R-:W-:Y:S02]  /*5dd0*/  IMAD.MOV.U32 R179, RZ, RZ, R176 ;  /* 0x000000ffffb37224 */ /* 0x000fe400078e00b0 */
[----:B------:R1:W3:Y:S01]  /*5de0*/  MUFU.EX2 R22, R3 ;  /* 0x0000000300167308 */ /* 0x0002e20000000800 */
[----:B------:R-:W-:Y:S01]  /*5df0*/  IMAD.MOV.U32 R176, RZ, RZ, R162 ;  /* 0x000000ffffb07224 */ /* 0x000fe200078e00a2 */
[----:B------:R-:W-:Y:S01]  /*5e00*/  MOV R162, R133 ;  /* 0x0000008500a27202 */ /* 0x000fe20000000f00 */
[----:B----4-:R-:W-:Y:S01]  /*5e10*/  FADD.FTZ R5, R179, R186 ;  /* 0x000000bab3057221 */ /* 0x010fe20000010000 */
[----:B------:R-:W-:Y:S01]  /*5e20*/  F2FP.BF16.PACK_AB R133, R26, R27 ;  /* 0x0000001b1a85723e */ /* 0x000fe200000010ff */
[----:B------:R-:W-:-:S02]  /*5e30*/  IMAD.MOV.U32 R78, RZ, RZ, R176 ;  /* 0x000000ffff4e7224 */ /* 0x000fc400078e00b0 */
[----:B------:R-:W-:Y:S01]  /*5e40*/  FADD.FTZ R6, R162, R5 ;  /* 0x00000005a2067221 */ /* 0x000fe20000010000 */
[----:B------:R4:W2:Y:S03]  /*5e50*/  MUFU.EX2 R14, R7 ;  /* 0x00000007000e7308 */ /* 0x0008a60000000800 */
[----:B------:R-:W-:Y:S01]  /*5e60*/  HMMA.16816.F32.BF16 R144, R132, R156, R144 ;  /* 0x0000009c8490723c */ /* 0x000fe20000041890 */
[----:B-1----:R-:W-:Y:S01]  /*5e70*/  FADD.FTZ R3, R248, R20 ;  /* 0x00000014f8037221 */ /* 0x002fe20000010000 */
[----:B---3--:R-:W-:-:S06]  /*5e80*/  F2FP.BF16.PACK_AB R184, R22, R23 ;  /* 0x0000001716b8723e */ /* 0x008fcc00000010ff */
[C---:B------:R-:W-:Y:S01]  /*5e90*/  HMMA.16816.F32.BF16 R152, R132.reuse, R158, R152 ;  /* 0x0000009e8498723c */ /* 0x040fe20000041898 */
[----:B------:R-:W-:Y:S02]  /*5ea0*/  FADD.FTZ R5, R250, R3 ;  /* 0x00000003fa057221 */ /* 0x000fe40000010000 */
[----:B------:R-:W-:Y:S02]  /*5eb0*/  FADD.FTZ R3, R77, R6 ;  /* 0x000000064d037221 */ /* 0x000fe40000010000 */
[----:B----4-:R-:W-:Y:S01]  /*5ec0*/  FADD.FTZ R7, R149, R0 ;  /* 0x0000000095077221 */ /* 0x010fe20000010000 */
[----:B--2---:R-:W-:Y:S01]  /*5ed0*/  F2FP.BF16.PACK_AB R186, R14, R15 ;  /* 0x0000000f0eba723e */ /* 0x004fe200000010ff */
[----:B------:R-:W-:Y:S01]  /*5ee0*/  FADD.FTZ R0, R78, R4 ;  /* 0x000000044e007221 */ /* 0x000fe20000010000 */
[----:B------:R-:W-:Y:S01]  /*5ef0*/  HMMA.16816.F32.BF16 R164, R132, R172, R164 ;  /* 0x000000ac84a4723c */ /* 0x000fe200000418a4 */
[----:B------:R-:W-:Y:S02]  /*5f00*/  FADD.FTZ R5, R244, R5 ;  /* 0x00000005f4057221 */ /* 0x000fe40000010000 */
[----:B------:R-:W-:-:S02]  /*5f10*/  FADD.FTZ R4, R79, R7 ;  /* 0x000000074f047221 */ /* 0x000fc40000010000 */
[----:B------:R-:W-:Y:S02]  /*5f20*/  FADD.FTZ R3, R245, R3 ;  /* 0x00000003f5037221 */ /* 0x000fe40000010000 */
[----:B------:R-:W-:Y:S01]  /*5f30*/  FADD.FTZ R0, R126, R0 ;  /* 0x000000007e007221 */ /* 0x000fe20000010000 */
[C---:B------:R-:W-:Y:S01]  /*5f40*/  HMMA.16816.F32.BF16 R168, R132.reuse, R174, R168 ;  /* 0x000000ae84a8723c */ /* 0x040fe200000418a8 */
[----:B------:R-:W-:Y:S02]  /*5f50*/  FADD.FTZ R8, R243, R5 ;  /* 0x00000005f3087221 */ /* 0x000fe40000010000 */
[----:B------:R-:W-:Y:S02]  /*5f60*/  FADD.FTZ R7, R127, R4 ;  /* 0x000000047f077221 */ /* 0x000fe40000010000 */
[----:B------:R-:W-:Y:S02]  /*5f70*/  FADD.FTZ R6, R124, R3 ;  /* 0x000000037c067221 */ /* 0x000fe40000010000 */
[----:B------:R-:W-:Y:S01]  /*5f80*/  FADD.FTZ R5, R125, R0 ;  /* 0x000000007d057221 */ /* 0x000fe20000010000 */
[----:B------:R-:W-:Y:S01]  /*5f90*/  HMMA.16816.F32.BF16 R180, R132, R120, R180 ;  /* 0x0000007884b4723c */ /* 0x000fe200000418b4 */
[----:B------:R-:W-:-:S02]  /*5fa0*/  FADD.FTZ R4, R247, R8 ;  /* 0x00000008f7047221 */ /* 0x000fc40000010000 */
[----:B------:R-:W-:Y:S02]  /*5fb0*/  FADD.FTZ R3, R246, R7 ;  /* 0x00000007f6037221 */ /* 0x000fe40000010000 */
[----:B------:R-:W-:Y:S02]  /*5fc0*/  FADD.FTZ R0, R213, R6 ;  /* 0x00000006d5007221 */ /* 0x000fe40000010000 */
[----:B------:R-:W-:Y:S01]  /*5fd0*/  FADD.FTZ R6, R210, R5 ;  /* 0x00000005d2067221 */ /* 0x000fe20000010000 */
[----:B------:R-:W-:Y:S01]  /*5fe0*/  HMMA.16816.F32.BF16 R116, R132, R122, R116 ;  /* 0x0000007a8474723c */ /* 0x000fe20000041874 */
[----:B------:R-:W-:Y:S01]  /*5ff0*/  FADD.FTZ R4, R242, R4 ;  /* 0x00000004f2047221 */ /* 0x000fe20000010000 */
[----:B------:R-:W-:Y:S01]  /*6000*/  IADD3 R242, R142, -0x2, RZ ;  /* 0xfffffffe8ef27810 */ /* 0x000fe20007ffe0ff */
[----:B------:R-:W-:Y:S02]  /*6010*/  FADD.FTZ R5, R205, R3 ;  /* 0x00000003cd057221 */ /* 0x000fe40000010000 */
[----:B------:R-:W-:Y:S01]  /*6020*/  FADD.FTZ R3, R141, R0 ;  /* 0x000000008d037221 */ /* 0x000fe20000010000 */
[----:B------:R-:W-:Y:S01]  /*6030*/  ISETP.GE.AND P0, PT, R242, R139, PT ;  /* 0x0000008bf200720c */ /* 0x000fe20003f06270 */
[----:B------:R-:W-:Y:S01]  /*6040*/  FADD.FTZ R0, R202, R6 ;  /* 0x00000006ca007221 */ /* 0x000fe20000010000 */
[----:B------:R-:W-:Y:S01]  /*6050*/  HMMA.16816.F32.BF16 R148, R184, R156, R64 ;  /* 0x0000009cb894723c */ /* 0x000fe20000041840 */
[----:B------:R-:W-:-:S02]  /*6060*/  FADD.FTZ R4, R198, R4 ;  /* 0x00000004c6047221 */ /* 0x000fc40000010000 */
[----:B------:R-:W-:Y:S02]  /*6070*/  FADD.FTZ R5, R215, R5 ;  /* 0x00000005d7057221 */ /* 0x000fe40000010000 */
[----:B------:R-:W-:Y:S02]  /*6080*/  FADD.FTZ R6, R207, R3 ;  /* 0x00000003cf067221 */ /* 0x000fe40000010000 */
[----:B------:R-:W-:Y:S01]  /*6090*/  FADD.FTZ R0, R201, R0 ;  /* 0x00000000c9007221 */ /* 0x000fe20000010000 */
[----:B------:R-:W-:Y:S01]  /*60a0*/  HMMA.16816.F32.BF16 R160, R184, R172, R52 ;  /* 0x000000acb8a0723c */ /* 0x000fe20000041834 */
[----:B------:R-:W-:Y:S02]  /*60b0*/  FADD.FTZ R4, R197, R4 ;  /* 0x00000004c5047221 */ /* 0x000fe40000010000 */
[----:B------:R-:W-:Y:S02]  /*60c0*/  FADD.FTZ R5, R214, R5 ;  /* 0x00000005d6057221 */ /* 0x000fe40000010000 */
[----:B------:R-:W-:-:S02]  /*60d0*/  FADD.FTZ R6, R206, R6 ;  /* 0x00000006ce067221 */ /* 0x000fc40000010000 */
[----:B------:R-:W-:Y:S01]  /*60e0*/  FADD.FTZ R0, R200, R0 ;  /* 0x00000000c8007221 */ /* 0x000fe20000010000 */
[----:B------:R-:W-:Y:S01]  /*60f0*/  HMMA.16816.F32.BF16 R176, R184, R120, R32 ;  /* 0x00000078b8b0723c */ /* 0x000fe20000041820 */
        /* <DEDUP_REMOVED lines=29> */
[-C--:B------:R-:W-:Y:S01]  /*62d0*/  HMMA.16816.F32.BF16 R132, R132, R18.reuse, R68 ;  /* 0x000000128484723c */ /* 0x080fe20000041844 */
        /* <DEDUP_REMOVED lines=8> */
[----:B------:R-:W-:Y:S02]  /*6360*/  FADD.FTZ R0, R109, R0 ;  /* 0x000000006d007221 */ /* 0x000fe40000010000 */
[----:B------:R-:W-:Y:S02]  /*6370*/  FADD.FTZ R4, R93, R4 ;  /* 0x000000045d047221 */ /* 0x000fe40000010000 */
[----:B------:R-:W-:Y:S02]  /*6380*/  FADD.FTZ R5, R101, R5 ;  /* 0x0000000565057221 */ /* 0x000fe40000010000 */
        /* <DEDUP_REMOVED lines=35> */
[----:B------:R-:W-:Y:S01]  /*65c0*/  FADD.FTZ R3, R28, R0 ;  /* 0x000000001c037221 */ /* 0x000fe20000010000 */
[----:B------:R1:W-:Y:S01]  /*65d0*/  STL [R1], R6 ;  /* 0x0000000601007387 */ /* 0x0003e20000100800 */
[----:B------:R-:W-:-:S03]  /*65e0*/  FADD.FTZ R0, R24, R5 ;  /* 0x0000000518007221 */ /* 0x000fc60000010000 */
[----:B------:R1:W-:Y:S04]  /*65f0*/  STL [R1+0x4], R4 ;  /* 0x0000040401007387 */ /* 0x0003e80000100800 */
[----:B------:R1:W-:Y:S04]  /*6600*/  STL [R1+0xc], R0 ;  /* 0x00000c0001007387 */ /* 0x0003e80000100800 */
[----:B------:R1:W-:Y:S01]  /*6610*/  STL [R1+0x8], R3 ;  /* 0x0000080301007387 */ /* 0x0003e20000100800 */
[----:B------:R-:W-:Y:S05]  /*6620*/  @!P0 BRA `(.L_x_19) ;  /* 0x00003eb000008947 */ /* 0x000fea0003800000 */
[----:B------:R-:W2:Y:S01]  /*6630*/  LDL.LU.64 R76, [R1+0x30] ;  /* 0x00003000014c7983 */ /* 0x000ea20000300a00 */
[----:B-1----:R-:W-:Y:S01]  /*6640*/  IMAD.MOV.U32 R3, RZ, RZ, R137 ;  /* 0x000000ffff037224 */ /* 0x002fe200078e0089 */
[----:B------:R-:W-:Y:S01]  /*6650*/  MOV R142, R2 ;  /* 0x00000002008e7202 */ /* 0x000fe20000000f00 */
[----:B------:R-:W-:Y:S01]  /*6660*/  IMAD.MOV.U32 R0, RZ, RZ, R138 ;  /* 0x000000ffff007224 */ /* 0x000fe200078e008a */
[----:B------:R-:W3:Y:S01]  /*6670*/  LDL.LU.64 R78, [R1+0x38] ;  /* 0x00003800014e7983 */ /* 0x000ee20000300a00 */
[----:B------:R-:W-:Y:S01]  /*6680*/  IMAD.MOV.U32 R140, RZ, RZ, R136 ;  /* 0x000000ffff8c7224 */ /* 0x000fe200078e0088 */
[----:B--2---:R-:W-:-:S02]  /*6690*/  MOV R5, R77 ;  /* 0x0000004d00057202 */ /* 0x004fc40000000f00 */
[----:B---3--:R-:W-:-:S05]  /*66a0*/  MOV R4, R78 ;  /* 0x0000004e00047202 */ /* 0x008fca0000000f00 */
[----:B------:R1:W-:Y:S02]  /*66b0*/  STL.64 [R1+0x10], R4 ;  /* 0x0000100401007387 */ /* 0x0003e40000100a00 */
.L_x_20:
[----:B------:R-:W2:Y:S01]  /*66c0*/  LDL.64 R72, [R1+0x10] ;  /* 0x0000100001487983 */ /* 0x000ea20000100a00 */
[----:B------:R-:W-:Y:S04]  /*66d0*/  DEPBAR.LE SB0, 0x0 ;  /* 0x000080000000791a */ /* 0x000fe80000000000 */
[----:B------:R-:W-:Y:S01]  /*66e0*/  SHF.R.S32.HI R2, RZ, 0x1f, R242 ;  /* 0x0000001fff027819 */ /* 0x000fe200000114f2 */
[----:B------:R-:W-:Y:S01]  /*66f0*/  BAR.SYNC.DEFER_BLOCKING 0x0 ;  /* 0x0000000000007b1d */ /* 0x000fe20000010000 */
[----:B------:R-:W-:Y:S01]  /*6700*/  IMAD.WIDE.U32 R84, R242, c[0x0][0x208], RZ ;  /* 0x00008200f2547a25 */ /* 0x000fe200078e00ff */
[----:B------:R-:W-:Y:S03]  /*6710*/  MOV R247, c[0x0][0x1e4] ;  /* 0x0000790000f77a02 */ /* 0x000fe60000000f00 */
[----:B------:R-:W-:Y:S04]  /*6720*/  IMAD R2, R2, c[0x0][0x208], RZ ;  /* 0x0000820002027a24 */ /* 0x000fe800078e02ff */
[----:B------:R-:W-:Y:S05]  /*6730*/  IMAD R2, R242, c[0x0][0x20c], R2 ;  /* 0x00008300f2027a24 */ /* 0x000fea00078e0202 */
[----:B------:R-:W-:Y:S05]  /*6740*/  IADD3 R2, R85, R2, RZ ;  /* 0x0000000255027210 */ /* 0x000fea0007ffe0ff */
[----:B------:R-:W-:Y:S01]  /*6750*/  IMAD R2, R2, 0x70, RZ ;  /* 0x0000007002027824 */ /* 0x000fe200078e02ff */
[----:B------:R-:W-:Y:S08]  /*6760*/  LDSM.16.M88.4 R112, [R230+0x7100] ;  /* 0x00710000e670783b */ /* 0x000ff00000000200 */
[----:B-----5:R-:W3:Y:S08]  /*6770*/  LDSM.16.M88.4 R16, [R143+0x3900] ;  /* 0x003900008f10783b */ /* 0x020ef00000000200 */
[----:B------:R-:W4:Y:S08]  /*6780*/  LDSM.16.M88.4 R108, [R230+0x9100] ;  /* 0x00910000e66c783b */ /* 0x000f300000000200 */
[----:B------:R-:W1:Y:S08]  /*6790*/  LDSM.16.M88.4 R32, [R143+0x4100] ;  /* 0x004100008f20783b */ /* 0x000e700000000200 */
[----:B------:R-:W2:Y:S04]  /*67a0*/  LDL R245, [R1+0x24] ;  /* 0x0000240001f57983 */ /* 0x000ea80000100800 */
[----:B------:R-:W1:Y:S08]  /*67b0*/  LDSM.16.M88.4 R48, [R143+0x4900] ;  /* 0x004900008f30783b */ /* 0x000e700000000200 */
[----:B------:R-:W1:Y:S02]  /*67c0*/  LDSM.16.M88.4 R64, [R143+0x5100] ;  /* 0x005100008f40783b */ /* 0x000e640000000200 */
[-C--:B-1-3--:R-:W-:Y:S06]  /*67d0*/  HMMA.16816.F32.BF16 R4, R112, R16.reuse, RZ ;  /* 0x000000107004723c */ /* 0x08afec00000418ff */
[----:B------:R-:W1:Y:S02]  /*67e0*/  LDSM.16.M88.4 R80, [R143+0x5900] ;  /* 0x005900008f50783b */ /* 0x000e640000000200 */
[C---:B----4-:R-:W-:Y:S06]  /*67f0*/  HMMA.16816.F32.BF16 R8, R108.reuse, R16, RZ ;  /* 0x000000106c08723c */ /* 0x050fec00000418ff */
[----:B------:R-:W3:Y:S02]  /*6800*/  LDSM.16.M88.4 R96, [R143+0x6100] ;  /* 0x006100008f60783b */ /* 0x000ee40000000200 */
[-C--:B------:R-:W-:Y:S06]  /*6810*/  HMMA.16816.F32.BF16 R12, R108, R18.reuse, RZ ;  /* 0x000000126c0c723c */ /* 0x080fec00000418ff */
[----:B------:R-:W4:Y:S02]  /*6820*/  LDSM.16.M88.4 R136, [R143+0x6900] ;  /* 0x006900008f88783b */ /* 0x000f240000000200 */
[C---:B------:R-:W-:Y:S06]  /*6830*/  HMMA.16816.F32.BF16 R16, R112.reuse, R18, RZ ;  /* 0x000000127010723c */ /* 0x040fec00000418ff */
[----:B------:R-:W-:Y:S02]  /*6840*/  LDSM.16.M88.4 R188, [R233+0x7100] ;  /* 0x00710000e9bc783b */ /* 0x000fe40000000200 */
[-C--:B------:R-:W-:Y:S06]  /*6850*/  HMMA.16816.F32.BF16 R20, R112, R32.reuse, RZ ;  /* 0x000000207014723c */ /* 0x080fec00000418ff */
[----:B------:R-:W1:Y:S02]  /*6860*/  LDSM.16.M88.4 R192, [R234] ;  /* 0x00000000eac0783b */ /* 0x000e640000000200 */
[C---:B------:R-:W-:Y:S06]  /*6870*/  HMMA.16816.F32.BF16 R24, R108.reuse, R32, RZ ;  /* 0x000000206c18723c */ /* 0x040fec00000418ff */
[----:B------:R-:W1:Y:S02]  /*6880*/  LDSM.16.M88.4 R196, [R233+0x9100] ;  /* 0x00910000e9c4783b */ /* 0x000e640000000200 */
[-C--:B------:R-:W-:Y:S06]  /*6890*/  HMMA.16816.F32.BF16 R28, R108, R34.reuse, RZ ;  /* 0x000000226c1c723c */ /* 0x080fec00000418ff */
[----:B------:R-:W1:Y:S02]  /*68a0*/  LDSM.16.M88.4 R200, [R240] ;  /* 0x00000000f0c8783b */ /* 0x000e640000000200 */
[C---:B------:R-:W-:Y:S06]  /*68b0*/  HMMA.16816.F32.BF16 R32, R112.reuse, R34, RZ ;  /* 0x000000227020723c */ /* 0x040fec00000418ff */
[----:B------:R-:W1:Y:S02]  /*68c0*/  LDSM.16.M88.4 R204, [R239] ;  /* 0x00000000efcc783b */ /* 0x000e640000000200 */
[-C--:B------:R-:W-:Y:S06]  /*68d0*/  HMMA.16816.F32.BF16 R36, R112, R48.reuse, RZ ;  /* 0x000000307024723c */ /* 0x080fec00000418ff */
[----:B------:R-:W1:Y:S02]  /*68e0*/  LDSM.16.M88.4 R208, [R238] ;  /* 0x00000000eed0783b */ /* 0x000e640000000200 */
[C---:B------:R-:W-:Y:S06]  /*68f0*/  HMMA.16816.F32.BF16 R40, R108.reuse, R48, RZ ;  /* 0x000000306c28723c */ /* 0x040fec00000418ff */
[----:B------:R-:W1:Y:S02]  /*6900*/  LDSM.16.M88.4 R212, [R237] ;  /* 0x00000000edd4783b */ /* 0x000e640000000200 */
[-C--:B------:R-:W-:Y:S06]  /*6910*/  HMMA.16816.F32.BF16 R44, R108, R50.reuse, RZ ;  /* 0x000000326c2c723c */ /* 0x080fec00000418ff */
[----:B------:R-:W1:Y:S02]  /*6920*/  LDSM.16.M88.4 R216, [R236] ;  /* 0x00000000ecd8783b */ /* 0x000e640000000200 */
[C---:B------:R-:W-:Y:S06]  /*6930*/  HMMA.16816.F32.BF16 R48, R112.reuse, R50, RZ ;  /* 0x000000327030723c */ /* 0x040fec00000418ff */
[----:B------:R-:W2:Y:S02]  /*6940*/  LDSM.16.M88.4 R220, [R235] ;  /* 0x00000000ebdc783b */ /* 0x000ea40000000200 */
[-C--:B------:R-:W-:Y:S06]  /*6950*/  HMMA.16816.F32.BF16 R52, R112, R64.reuse, RZ ;  /* 0x000000407034723c */ /* 0x080fec00000418ff */
[----:B------:R-:W4:Y:S02]  /*6960*/  LDL.64 R250, [R1+0x18] ;  /* 0x0000180001fa7983 */ /* 0x000f240000100a00 */
[C---:B------:R-:W-:Y:S04]  /*6970*/  HMMA.16816.F32.BF16 R56, R108.reuse, R64, RZ ;  /* 0x000000406c38723c */ /* 0x040fe800000418ff */
[----:B------:R-:W4:Y:S04]  /*6980*/  LDL.64 R248, [R1+0x28] ;  /* 0x0000280001f87983 */ /* 0x000f280000100a00 */
[-C--:B------:R-:W-:Y:S08]  /*6990*/  HMMA.16816.F32.BF16 R60, R108, R66.reuse, RZ ;  /* 0x000000426c3c723c */ /* 0x080ff000000418ff */
[C---:B------:R-:W-:Y:S08]  /*69a0*/  HMMA.16816.F32.BF16 R64, R112.reuse, R66, RZ ;  /* 0x000000427040723c */ /* 0x040ff000000418ff */
[-C--:B-1----:R-:W-:Y:S01]  /*69b0*/  HMMA.16816.F32.BF16 R68, R112, R80.reuse, RZ ;  /* 0x000000507044723c */ /* 0x082fe200000418ff */
[----:B--2---:R-:W-:Y:S07]  /*69c0*/  IMAD.WIDE.U32 R84, R84, 0x70, R72 ;  /* 0x0000007054547825 */ /* 0x004fee00078e0048 */
[C---:B------:R-:W-:Y:S04]  /*69d0*/  HMMA.16816.F32.BF16 R72, R108.reuse, R80, RZ ;  /* 0x000000506c48723c */ /* 0x040fe800000418ff */
[----:B------:R-:W-:Y:S02]  /*69e0*/  LEA R88, P0, R84, c[0x0][0x1f8], 0x1 ;  /* 0x00007e0054587a11 */ /* 0x000fe400078008ff */
[----:B------:R-:W-:Y:S02]  /*69f0*/  IADD3 R2, R85, R2, RZ ;  /* 0x0000000255027210 */ /* 0x000fe40007ffe0ff */
[----:B------:R-:W-:Y:S01]  /*6a00*/  IADD3 R92, P2, R88, UR7, RZ ;  /* 0x00000007585c7c10 */ /* 0x000fe2000ff5e0ff */
[-C--:B------:R-:W-:Y:S03]  /*6a10*/  HMMA.16816.F32.BF16 R76, R108, R82.reuse, RZ ;  /* 0x000000526c4c723c */ /* 0x080fe600000418ff */
[----:B------:R-:W-:Y:S02]  /*6a20*/  LEA.HI.X R89, R84, c[0x0][0x1fc], R2, 0x1, P0 ;  /* 0x00007f0054597a11 */ /* 0x000fe400000f0c02 */
[----:B------:R-:W-:Y:S03]  /*6a30*/  IADD3 R94, P0, R92, UR7, RZ ;  /* 0x000000075c5e7c10 */ /* 0x000fe6000ff1e0ff */
[----:B------:R-:W-:Y:S01]  /*6a40*/  @!PT LDS RZ, [RZ] ;  /* 0x00000000fffff984 */ /* 0x000fe20000000800 */
[----:B------:R-:W-:Y:S01]  /*6a50*/  @!PT LDS RZ, [RZ] ;  /* 0x00000000fffff984 */ /* 0x000fe20000000800 */
[----:B------:R-:W-:Y:S01]  /*6a60*/  @!PT LDS RZ, [RZ] ;  /* 0x00000000fffff984 */ /* 0x000fe20000000800 */
[----:B------:R1:W-:Y:S01]  /*6a70*/  LDGSTS.E.BYPASS.LTC128B.128 [R241+0x100], [R88.64], !P1 ;  /* 0x0010000058f17fae */ /* 0x0003e2000c901d48 */
[----:B------:R-:W-:Y:S01]  /*6a80*/  IADD3.X R93, R89, UR5, RZ, P2, !PT ;  /* 0x00000005595d7c10 */ /* 0x000fe200097fe4ff */
[C---:B------:R-:W-:Y:S03]  /*6a90*/  HMMA.16816.F32.BF16 R80, R112.reuse, R82, RZ ;  /* 0x000000527050723c */ /* 0x040fe600000418ff */
[----:B------:R-:W-:Y:S03]  /*6aa0*/  IADD3.X R95, R93, UR5, RZ, P0, !PT ;  /* 0x000000055d5f7c10 */ /* 0x000fe600087fe4ff */
[----:B------:R2:W-:Y:S01]  /*6ab0*/  LDGSTS.E.BYPASS.LTC128B.128 [R241+0x900], [R92.64], !P1 ;  /* 0x009000005cf17fae */ /* 0x0005e2000c901d48 */
[----:B------:R-:W-:Y:S01]  /*6ac0*/  IADD3 R102, P2, R94, UR7, RZ ;  /* 0x000000075e667c10 */ /* 0x000fe2000ff5e0ff */
[-C--:B---3--:R-:W-:Y:S04]  /*6ad0*/  HMMA.16816.F32.BF16 R84, R112, R96.reuse, RZ ;  /* 0x000000607054723c */ /* 0x088fe800000418ff */
[----:B------:R-:W-:Y:S02]  /*6ae0*/  IADD3.X R103, R95, UR5, RZ, P2, !PT ;  /* 0x000000055f677c10 */ /* 0x000fe400097fe4ff */
[----:B------:R2:W-:Y:S08]  /*6af0*/  LDGSTS.E.BYPASS.LTC128B.128 [R241+0x1100], [R94.64], !P1 ;  /* 0x011000005ef17fae */ /* 0x0005f0000c901d48 */
[----:B------:R3:W-:Y:S01]  /*6b00*/  LDGSTS.E.BYPASS.LTC128B.128 [R241+0x1900], [R102.64], !P1 ;  /* 0x0190000066f17fae */ /* 0x0007e2000c901d48 */
[C---:B-1----:R-:W-:Y:S07]  /*6b10*/  HMMA.16816.F32.BF16 R88, R108.reuse, R96, RZ ;  /* 0x000000606c58723c */ /* 0x042fee00000418ff */
[----:B------:R-:W-:Y:S05]  /*6b20*/  IADD3 R96, P0, R102, UR7, RZ ;  /* 0x0000000766607c10 */ /* 0x000fea000ff1e0ff */
[----:B------:R-:W-:Y:S02]  /*6b30*/  IADD3.X R97, R103, UR5, RZ, P0, !PT ;  /* 0x0000000567617c10 */ /* 0x000fe400087fe4ff */
[----:B------:R-:W-:Y:S01]  /*6b40*/  IADD3 R100, P2, R96, UR7, RZ ;  /* 0x0000000760647c10 */ /* 0x000fe2000ff5e0ff */
[-C--:B--2---:R-:W-:Y:S02]  /*6b50*/  HMMA.16816.F32.BF16 R92, R108, R98.reuse, RZ ;  /* 0x000000626c5c723c */ /* 0x084fe400000418ff */
[----:B------:R1:W-:Y:S01]  /*6b60*/  LDGSTS.E.BYPASS.LTC128B.128 [R241+0x2100], [R96.64], !P1 ;  /* 0x0210000060f17fae */ /* 0x0003e2000c901d48 */
[----:B------:R-:W-:Y:S02]  /*6b70*/  IADD3.X R101, R97, UR5, RZ, P2, !PT ;  /* 0x0000000561657c10 */ /* 0x000fe400097fe4ff */
[----:B---3--:R-:W-:Y:S05]  /*6b80*/  IADD3 R102, P0, R100, UR7, RZ ;  /* 0x0000000764667c10 */ /* 0x008fea000ff1e0ff */
[----:B------:R4:W-:Y:S02]  /*6b90*/  LDGSTS.E.BYPASS.LTC128B.128 [R241+0x2900], [R100.64], !P1 ;  /* 0x0290000064f17fae */ /* 0x0009e4000c901d48 */
[----:B------:R-:W-:Y:S02]  /*6ba0*/  IADD3.X R103, R101, UR5, RZ, P0, !PT ;  /* 0x0000000565677c10 */ /* 0x000fe400087fe4ff */
[C---:B------:R-:W-:Y:S02]  /*6bb0*/  ISETP.GT.AND P0, PT, R242.reuse, R245, PT ;  /* 0x000000f5f200720c */ /* 0x040fe40003f04270 */
[----:B------:R-:W-:Y:S02]  /*6bc0*/  MOV R245, c[0x0][0x1e0] ;  /* 0x0000780000f57a02 */ /* 0x000fe40000000f00 */
[----:B------:R4:W-:Y:S01]  /*6bd0*/  LDGSTS.E.BYPASS.LTC128B.128 [R241+0x3100], [R102.64], !P1 ;  /* 0x0310000066f17fae */ /* 0x0009e2000c901d48 */
[----:B------:R-:W-:Y:S07]  /*6be0*/  IADD3 R242, R242, -0x1, RZ ;  /* 0xfffffffff2f27810 */ /* 0x000fee0007ffe0ff */
[----:B------:R-:W0:Y:S01]  /*6bf0*/  LDGDEPBAR ;  /* 0x00000000000079af */ /* 0x000e220000000000 */
[C---:B-1----:R-:W-:Y:S08]  /*6c00*/  HMMA.16816.F32.BF16 R96, R112.reuse, R98, RZ ;  /* 0x000000627060723c */ /* 0x042ff000000418ff */
[-C--:B----4-:R-:W-:Y:S08]  /*6c10*/  HMMA.16816.F32.BF16 R100, R112, R136.reuse, RZ ;  /* 0x000000887064723c */ /* 0x090ff000000418ff */
[C---:B------:R-:W-:Y:S08]  /*6c20*/  HMMA.16816.F32.BF16 R104, R108.reuse, R136, RZ ;  /* 0x000000886c68723c */ /* 0x040ff000000418ff */
[-C--:B------:R-:W-:Y:S08]  /*6c30*/  HMMA.16816.F32.BF16 R108, R108, R138.reuse, RZ ;  /* 0x0000008a6c6c723c */ /* 0x080ff000000418ff */
[----:B------:R-:W-:Y:S01]  /*6c40*/  HMMA.16816.F32.BF16 R112, R112, R138, RZ ;  /* 0x0000008a7070723c */ /* 0x000fe200000418ff */
[----:B------:R-:W-:Y:S07]  /*6c50*/  LDSM.16.M88.4 R136, [R231+0x7100] ;  /* 0x00710000e788783b */ /* 0x000fee0000000200 */
[-C--:B------:R-:W-:Y:S08]  /*6c60*/  HMMA.16816.F32.BF16 R4, R188, R192.reuse, R4 ;  /* 0x000000c0bc04723c */ /* 0x080ff00000041804 */
[C---:B------:R-:W-:Y:S08]  /*6c70*/  HMMA.16816.F32.BF16 R8, R196.reuse, R192, R8 ;  /* 0x000000c0c408723c */ /* 0x040ff00000041808 */
[-C--:B------:R-:W-:Y:S08]  /*6c80*/  HMMA.16816.F32.BF16 R12, R196, R194.reuse, R12 ;  /* 0x000000c2c40c723c */ /* 0x080ff0000004180c */
[C---:B------:R-:W-:Y:S01]  /*6c90*/  HMMA.16816.F32.BF16 R16, R188.reuse, R194, R16 ;  /* 0x000000c2bc10723c */ /* 0x040fe20000041810 */
[----:B------:R-:W1:Y:S07]  /*6ca0*/  LDSM.16.M88.4 R192, [R229+0x3900] ;  /* 0x00390000e5c0783b */ /* 0x000e6e0000000200 */
[-C--:B------:R-:W-:Y:S08]  /*6cb0*/  HMMA.16816.F32.BF16 R20, R188, R200.reuse, R20 ;  /* 0x000000c8bc14723c */ /* 0x080ff00000041814 */
[C---:B------:R-:W-:Y:S08]  /*6cc0*/  HMMA.16816.F32.BF16 R24, R196.reuse, R200, R24 ;  /* 0x000000c8c418723c */ /* 0x040ff00000041818 */
[-C--:B------:R-:W-:Y:S08]  /*6cd0*/  HMMA.16816.F32.BF16 R28, R196, R202.reuse, R28 ;  /* 0x000000cac41c723c */ /* 0x080ff0000004181c */
[C---:B------:R-:W-:Y:S01]  /*6ce0*/  HMMA.16816.F32.BF16 R32, R188.reuse, R202, R32 ;  /* 0x000000cabc20723c */ /* 0x040fe20000041820 */
[----:B------:R-:W2:Y:S07]  /*6cf0*/  LDSM.16.M88.4 R200, [R231+0x9100] ;  /* 0x00910000e7c8783b */ /* 0x000eae0000000200 */
[-C--:B------:R-:W-:Y:S08]  /*6d00*/  HMMA.16816.F32.BF16 R36, R188, R204.reuse, R36 ;  /* 0x000000ccbc24723c */ /* 0x080ff00000041824 */
[C---:B------:R-:W-:Y:S08]  /*6d10*/  HMMA.16816.F32.BF16 R40, R196.reuse, R204, R40 ;  /* 0x000000ccc428723c */ /* 0x040ff00000041828 */
[-C--:B------:R-:W-:Y:S08]  /*6d20*/  HMMA.16816.F32.BF16 R44, R196, R206.reuse, R44 ;  /* 0x000000cec42c723c */ /* 0x080ff0000004182c */
[C---:B------:R-:W-:Y:S01]  /*6d30*/  HMMA.16816.F32.BF16 R48, R188.reuse, R206, R48 ;  /* 0x000000cebc30723c */ /* 0x040fe20000041830 */
[----:B------:R-:W3:Y:S07]  /*6d40*/  LDSM.16.M88.4 R204, [R229+0x4100] ;  /* 0x00410000e5cc783b */ /* 0x000eee0000000200 */
[-C--:B------:R-:W-:Y:S08]  /*6d50*/  HMMA.16816.F32.BF16 R52, R188, R208.reuse, R52 ;  /* 0x000000d0bc34723c */ /* 0x080ff00000041834 */
[C---:B------:R-:W-:Y:S08]  /*6d60*/  HMMA.16816.F32.BF16 R56, R196.reuse, R208, R56 ;  /* 0x000000d0c438723c */ /* 0x040ff00000041838 */
[-C--:B------:R-:W-:Y:S08]  /*6d70*/  HMMA.16816.F32.BF16 R60, R196, R210.reuse, R60 ;  /* 0x000000d2c43c723c */ /* 0x080ff0000004183c */
[C---:B------:R-:W-:Y:S01]  /*6d80*/  HMMA.16816.F32.BF16 R64, R188.reuse, R210, R64 ;  /* 0x000000d2bc40723c */ /* 0x040fe20000041840 */
[----:B------:R-:W4:Y:S07]  /*6d90*/  LDSM.16.M88.4 R208, [R229+0x4900] ;  /* 0x00490000e5d0783b */ /* 0x000f2e0000000200 */
[-C--:B------:R-:W-:Y:S08]  /*6da0*/  HMMA.16816.F32.BF16 R68, R188, R212.reuse, R68 ;  /* 0x000000d4bc44723c */ /* 0x080ff00000041844 */
[C---:B------:R-:W-:Y:S08]  /*6db0*/  HMMA.16816.F32.BF16 R72, R196.reuse, R212, R72 ;  /* 0x000000d4c448723c */ /* 0x040ff00000041848 */
[-C--:B------:R-:W-:Y:S08]  /*6dc0*/  HMMA.16816.F32.BF16 R76, R196, R214.reuse, R76 ;  /* 0x000000d6c44c723c */ /* 0x080ff0000004184c */
[C---:B------:R-:W-:Y:S01]  /*6dd0*/  HMMA.16816.F32.BF16 R80, R188.reuse, R214, R80 ;  /* 0x000000d6bc50723c */ /* 0x040fe20000041850 */
[----:B------:R-:W-:Y:S07]  /*6de0*/  LDSM.16.M88.4 R212, [R229+0x5900] ;  /* 0x00590000e5d4783b */ /* 0x000fee0000000200 */
[-C--:B------:R-:W-:Y:S08]  /*6df0*/  HMMA.16816.F32.BF16 R84, R188, R216.reuse, R84 ;  /* 0x000000d8bc54723c */ /* 0x080ff00000041854 */
[C---:B------:R-:W-:Y:S08]  /*6e00*/  HMMA.16816.F32.BF16 R88, R196.reuse, R216, R88 ;  /* 0x000000d8c458723c */ /* 0x040ff00000041858 */
[-C--:B------:R-:W-:Y:S08]  /*6e10*/  HMMA.16816.F32.BF16 R92, R196, R218.reuse, R92 ;  /* 0x000000dac45c723c */ /* 0x080ff0000004185c */
[C---:B------:R-:W-:Y:S01]  /*6e20*/  HMMA.16816.F32.BF16 R96, R188.reuse, R218, R96 ;  /* 0x000000dabc60723c */ /* 0x040fe20000041860 */
[----:B------:R-:W-:Y:S07]  /*6e30*/  LDSM.16.M88.4 R216, [R229+0x6900] ;  /* 0x00690000e5d8783b */ /* 0x000fee0000000200 */
[-C--:B------:R-:W-:Y:S08]  /*6e40*/  HMMA.16816.F32.BF16 R100, R188, R220.reuse, R100 ;  /* 0x000000dcbc64723c */ /* 0x080ff00000041864 */
[C---:B------:R-:W-:Y:S08]  /*6e50*/  HMMA.16816.F32.BF16 R104, R196.reuse, R220, R104 ;  /* 0x000000dcc468723c */ /* 0x040ff00000041868 */
[-C--:B------:R-:W-:Y:S01]  /*6e60*/  HMMA.16816.F32.BF16 R108, R196, R222.reuse, R108 ;  /* 0x000000dec46c723c */ /* 0x080fe2000004186c */
[----:B------:R-:W3:Y:S07]  /*6e70*/  LDSM.16.M88.4 R196, [R229+0x5100] ;  /* 0x00510000e5c4783b */ /* 0x000eee0000000200 */
[----:B------:R-:W-:Y:S01]  /*6e80*/  HMMA.16816.F32.BF16 R112, R188, R222, R112 ;  /* 0x000000debc70723c */ /* 0x000fe20000041870 */
[----:B------:R-:W4:Y:S07]  /*6e90*/  LDSM.16.M88.4 R188, [R229+0x6100] ;  /* 0x00610000e5bc783b */ /* 0x000f2e0000000200 */
[-C--:B-1----:R-:W-:Y:S08]  /*6ea0*/  HMMA.16816.F32.BF16 R4, R136, R192.reuse, R4 ;  /* 0x000000c08804723c */ /* 0x082ff00000041804 */
[C---:B--2---:R-:W-:Y:S08]  /*6eb0*/  HMMA.16816.F32.BF16 R8, R200.reuse, R192, R8 ;  /* 0x000000c0c808723c */ /* 0x044ff00000041808 */
[-C--:B------:R-:W-:Y:S08]  /*6ec0*/  HMMA.16816.F32.BF16 R12, R200, R194.reuse, R12 ;  /* 0x000000c2c80c723c */ /* 0x080ff0000004180c */
[C---:B------:R-:W-:Y:S01]  /*6ed0*/  HMMA.16816.F32.BF16 R16, R136.reuse, R194, R16 ;  /* 0x000000c28810723c */ /* 0x040fe20000041810 */
[----:B------:R-:W-:Y:S07]  /*6ee0*/  LDSM.16.M88.4 R192, [R228] ;  /* 0x00000000e4c0783b */ /* 0x000fee0000000200 */
[-C--:B---3--:R-:W-:Y:S08]  /*6ef0*/  HMMA.16816.F32.BF16 R20, R136, R204.reuse, R20 ;  /* 0x000000cc8814723c */ /* 0x088ff00000041814 */
[C---:B------:R-:W-:Y:S08]  /*6f00*/  HMMA.16816.F32.BF16 R24, R200.reuse, R204, R24 ;  /* 0x000000ccc818723c */ /* 0x040ff00000041818 */
[-C--:B------:R-:W-:Y:S08]  /*6f10*/  HMMA.16816.F32.BF16 R28, R200, R206.reuse, R28 ;  /* 0x000000cec81c723c */ /* 0x080ff0000004181c */
[C---:B------:R-:W-:Y:S01]  /*6f20*/  HMMA.16816.F32.BF16 R32, R136.reuse, R206, R32 ;  /* 0x000000ce8820723c */ /* 0x040fe20000041820 */
[----:B------:R-:W-:Y:S07]  /*6f30*/  LDSM.16.M88.4 R204, [R228+0x800] ;  /* 0x00080000e4cc783b */ /* 0x000fee0000000200 */
[-C--:B----4-:R-:W-:Y:S08]  /*6f40*/  HMMA.16816.F32.BF16 R36, R136, R208.reuse, R36 ;  /* 0x000000d08824723c */ /* 0x090ff00000041824 */
        /* <DEDUP_REMOVED lines=21> */
[-C--:B------:R-:W-:Y:S01]  /*70a0*/  HMMA.16816.F32.BF16 R108, R200, R218.reuse, R108 ;  /* 0x000000dac86c723c */ /* 0x080fe2000004186c */
[----:B------:R-:W2:Y:S07]  /*70b0*/  LDSM.16.M88.4 R200, [R228+0x2000] ;  /* 0x00200000e4c8783b */ /* 0x000eae0000000200 */
[----:B------:R-:W-:Y:S01]  /*70c0*/  HMMA.16816.F32.BF16 R112, R136, R218, R112 ;  /* 0x000000da8870723c */ /* 0x000fe20000041870 */
[----:B------:R-:W3:Y:S07]  /*70d0*/  LDSM.16.M88.4 R136, [R228+0x2800] ;  /* 0x00280000e488783b */ /* 0x000eee0000000200 */
[-C--:B-1----:R-:W-:Y:S08]  /*70e0*/  HMMA.16816.F32.BF16 R4, R188, R192.reuse, R4 ;  /* 0x000000c0bc04723c */ /* 0x082ff00000041804 */
[C---:B------:R-:W-:Y:S08]  /*70f0*/  HMMA.16816.F32.BF16 R8, R196.reuse, R192, R8 ;  /* 0x000000c0c408723c */ /* 0x040ff00000041808 */
[-C--:B------:R-:W-:Y:S08]  /*7100*/  HMMA.16816.F32.BF16 R12, R196, R194.reuse, R12 ;  /* 0x000000c2c40c723c */ /* 0x080ff0000004180c */
[C---:B------:R-:W-:Y:S01]  /*7110*/  HMMA.16816.F32.BF16 R16, R188.reuse, R194, R16 ;  /* 0x000000c2bc10723c */ /* 0x040fe20000041810 */
[----:B------:R-:W1:Y:S01]  /*7120*/  LDSM.16.M88.4 R192, [R228+0x3000] ;  /* 0x00300000e4c0783b */ /* 0x000e620000000200 */
[----:B------:R-:W-:Y:S04]  /*7130*/  DEPBAR.LE SB0, 0x0 ;  /* 0x000080000000791a */ /* 0x000fe80000000000 */
[----:B------:R-:W-:Y:S02]  /*7140*/  FMNMX.FTZ R2, R4, R0, !PT ;  /* 0x0000000004027209 */ /* 0x000fe40007810000 */
[-C--:B------:R-:W-:Y:S01]  /*7150*/  HMMA.16816.F32.BF16 R20, R188, R204.reuse, R20 ;  /* 0x000000ccbc14723c */ /* 0x080fe20000041814 */
[----:B------:R-:W-:Y:S04]  /*7160*/  BAR.SYNC.DEFER_BLOCKING 0x0 ;  /* 0x0000000000007b1d */ /* 0x000fe80000010000 */
[----:B------:R-:W-:Y:S02]  /*7170*/  FMNMX.FTZ R2, R5, R2, !PT ;  /* 0x0000000205027209 */ /* 0x000fe40007810000 */
[----:B------:R-:W-:Y:S01]  /*7180*/  FMNMX.FTZ R141, R6, R3, !PT ;  /* 0x00000003068d7209 */ /* 0x000fe20007810000 */
[C---:B------:R-:W-:Y:S04]  /*7190*/  HMMA.16816.F32.BF16 R24, R196.reuse, R204, R24 ;  /* 0x000000ccc418723c */ /* 0x040fe80000041818 */
[----:B------:R-:W-:Y:S04]  /*71a0*/  FMNMX.FTZ R141, R7, R141, !PT ;  /* 0x0000008d078d7209 */ /* 0x000fe80007810000 */
[-C--:B------:R-:W-:Y:S04]  /*71b0*/  HMMA.16816.F32.BF16 R28, R196, R206.reuse, R28 ;  /* 0x000000cec41c723c */ /* 0x080fe8000004181c */
[----:B------:R-:W-:Y:S02]  /*71c0*/  FMNMX.FTZ R2, R16, R2, !PT ;  /* 0x0000000210027209 */ /* 0x000fe40007810000 */
[----:B------:R-:W-:Y:S02]  /*71d0*/  FMNMX.FTZ R141, R18, R141, !PT ;  /* 0x0000008d128d7209 */ /* 0x000fe40007810000 */
[C---:B------:R-:W-:Y:S04]  /*71e0*/  HMMA.16816.F32.BF16 R32, R188.reuse, R206, R32 ;  /* 0x000000cebc20723c */ /* 0x040fe80000041820 */
[----:B------:R-:W-:Y:S02]  /*71f0*/  FMNMX.FTZ R2, R17, R2, !PT ;  /* 0x0000000211027209 */ /* 0x000fe40007810000 */
[----:B------:R-:W-:Y:S02]  /*7200*/  FMNMX.FTZ R141, R19, R141, !PT ;  /* 0x0000008d138d7209 */ /* 0x000fe40007810000 */
[-C--:B------:R-:W-:Y:S04]  /*7210*/  HMMA.16816.F32.BF16 R36, R188, R208.reuse, R36 ;  /* 0x000000d0bc24723c */ /* 0x080fe80000041824 */
[----:B------:R-:W-:Y:S04]  /*7220*/  FMNMX.FTZ R2, R20, R2, !PT ;  /* 0x0000000214027209 */ /* 0x000fe80007810000 */
[C---:B------:R-:W-:Y:S04]  /*7230*/  HMMA.16816.F32.BF16 R40, R196.reuse, R208, R40 ;  /* 0x000000d0c428723c */ /* 0x040fe80000041828 */
[----:B------:R-:W-:Y:S04]  /*7240*/  FMNMX.FTZ R2, R21, R2, !PT ;  /* 0x0000000215027209 */ /* 0x000fe80007810000 */
        /* <DEDUP_REMOVED lines=12> */
[-C--:B--2---:R-:W-:Y:S04]  /*7310*/  HMMA.16816.F32.BF16 R68, R188, R200.reuse, R68 ;  /* 0x000000c8bc44723c */ /* 0x084fe80000041844 */
[----:B------:R-:W-:Y:S04]  /*7320*/  FMNMX.FTZ R2, R52, R2, !PT ;  /* 0x0000000234027209 */ /* 0x000fe80007810000 */
[C---:B------:R-:W-:Y:S04]  /*7330*/  HMMA.16816.F32.BF16 R72, R196.reuse, R200, R72 ;  /* 0x000000c8c448723c */ /* 0x040fe80000041848 */
[----:B------:R-:W-:Y:S03]  /*7340*/  FMNMX.FTZ R2, R53, R2, !PT ;  /* 0x0000000235027209 */ /* 0x000fe60007810000 */
[----:B------:R-:W-:Y:S01]  /*7350*/  FMNMX.FTZ R200, R8, R140, !PT ;  /* 0x0000008c08c87209 */ /* 0x000fe20007810000 */
[-C--:B------:R-:W-:Y:S04]  /*7360*/  HMMA.16816.F32.BF16 R76, R196, R202.reuse, R76 ;  /* 0x000000cac44c723c */ /* 0x080fe8000004184c */
[----:B------:R-:W-:Y:S04]  /*7370*/  FMNMX.FTZ R2, R64, R2, !PT ;  /* 0x0000000240027209 */ /* 0x000fe80007810000 */
[C---:B------:R-:W-:Y:S04]  /*7380*/  HMMA.16816.F32.BF16 R80, R188.reuse, R202, R80 ;  /* 0x000000cabc50723c */ /* 0x040fe80000041850 */
[----:B------:R-:W-:Y:S04]  /*7390*/  FMNMX.FTZ R2, R65, R2, !PT ;  /* 0x0000000241027209 */ /* 0x000fe80007810000 */
[-C--:B---3--:R-:W-:Y:S04]  /*73a0*/  HMMA.16816.F32.BF16 R84, R188, R136.reuse, R84 ;  /* 0x00000088bc54723c */ /* 0x088fe80000041854 */
[----:B------:R-:W-:Y:S04]  /*73b0*/  FMNMX.FTZ R2, R68, R2, !PT ;  /* 0x0000000244027209 */ /* 0x000fe80007810000 */
[C---:B------:R-:W-:Y:S07]  /*73c0*/  HMMA.16816.F32.BF16 R88, R196.reuse, R136, R88 ;  /* 0x00000088c458723c */ /* 0x040fee0000041858 */
[----:B------:R-:W-:Y:S01]  /*73d0*/  FMNMX.FTZ R136, R22, R141, !PT ;  /* 0x0000008d16887209 */ /* 0x000fe20007810000 */
[-C--:B------:R-:W-:Y:S04]  /*73e0*/  HMMA.16816.F32.BF16 R92, R196, R138.reuse, R92 ;  /* 0x0000008ac45c723c */ /* 0x080fe8000004185c */
[----:B------:R-:W-:Y:S02]  /*73f0*/  FMNMX.FTZ R137, R9, R200, !PT ;  /* 0x000000c809897209 */ /* 0x000fe40007810000 */
[----:B------:R-:W-:Y:S02]  /*7400*/  FMNMX.FTZ R136, R23, R136, !PT ;  /* 0x0000008817887209 */ /* 0x000fe40007810000 */
[----:B------:R-:W-:Y:S01]  /*7410*/  FMNMX.FTZ R137, R12, R137, !PT ;  /* 0x000000890c897209 */ /* 0x000fe20007810000 */
[C---:B------:R-:W-:Y:S04]  /*7420*/  HMMA.16816.F32.BF16 R96, R188.reuse, R138, R96 ;  /* 0x0000008abc60723c */ /* 0x040fe80000041860 */
[----:B------:R-:W-:Y:S02]  /*7430*/  FMNMX.FTZ R137, R13, R137, !PT ;  /* 0x000000890d897209 */ /* 0x000fe40007810000 */
[----:B------:R-:W-:Y:S02]  /*7440*/  FMNMX.FTZ R136, R34, R136, !PT ;  /* 0x0000008822887209 */ /* 0x000fe40007810000 */
[----:B------:R-:W-:Y:S01]  /*7450*/  FMNMX.FTZ R137, R24, R137, !PT ;  /* 0x0000008918897209 */ /* 0x000fe20007810000 */
[-C--:B-1----:R-:W-:Y:S03]  /*7460*/  HMMA.16816.F32.BF16 R100, R188, R192.reuse, R100 ;  /* 0x000000c0bc64723c */ /* 0x082fe60000041864 */
[----:B------:R-:W-:Y:S02]  /*7470*/  FMNMX.FTZ R136, R35, R136, !PT ;  /* 0x0000008823887209 */ /* 0x000fe40007810000 */
[----:B------:R-:W-:Y:S02]  /*7480*/  FMNMX.FTZ R137, R25, R137, !PT ;  /* 0x0000008919897209 */ /* 0x000fe40007810000 */
[----:B------:R-:W-:Y:S01]  /*7490*/  FMNMX.FTZ R136, R38, R136, !PT ;  /* 0x0000008826887209 */ /* 0x000fe20007810000 */
[C---:B------:R-:W-:Y:S04]  /*74a0*/  HMMA.16816.F32.BF16 R104, R196.reuse, R192, R104 ;  /* 0x000000c0c468723c */ /* 0x040fe80000041868 */
[----:B------:R-:W-:Y:S02]  /*74b0*/  FMNMX.FTZ R137, R28, R137, !PT ;  /* 0x000000891c897209 */ /* 0x000fe40007810000 */
[----:B------:R-:W-:Y:S02]  /*74c0*/  FMNMX.FTZ R136, R39, R136, !PT ;  /* 0x0000008827887209 */ /* 0x000fe40007810000 */
[----:B------:R-:W-:Y:S01]  /*74d0*/  FMNMX.FTZ R137, R29, R137, !PT ;  /* 0x000000891d897209 */ /* 0x000fe20007810000 */
[-C--:B------:R-:W-:Y:S03]  /*74e0*/  HMMA.16816.F32.BF16 R108, R196, R194.reuse, R108 ;  /* 0x000000c2c46c723c */ /* 0x080fe6000004186c */
[----:B------:R-:W-:Y:S02]  /*74f0*/  FMNMX.FTZ R136, R50, R136, !PT ;  /* 0x0000008832887209 */ /* 0x000fe40007810000 */
[----:B------:R-:W-:Y:S02]  /*7500*/  FMNMX.FTZ R137, R40, R137, !PT ;  /* 0x0000008928897209 */ /* 0x000fe40007810000 */
[----:B------:R-:W-:Y:S01]  /*7510*/  FMNMX.FTZ R136, R51, R136, !PT ;  /* 0x0000008833887209 */ /* 0x000fe20007810000 */
[----:B------:R-:W-:Y:S04]  /*7520*/  HMMA.16816.F32.BF16 R112, R188, R194, R112 ;  /* 0x000000c2bc70723c */ /* 0x000fe80000041870 */
[----:B------:R-:W-:Y:S02]  /*7530*/  FMNMX.FTZ R136, R54, R136, !PT ;  /* 0x0000008836887209 */ /* 0x000fe40007810000 */
[----:B------:R-:W-:Y:S02]  /*7540*/  FMNMX.FTZ R137, R41, R137, !PT ;  /* 0x0000008929897209 */ /* 0x000fe40007810000 */
[----:B------:R-:W-:Y:S04]  /*7550*/  FMNMX.FTZ R136, R55, R136, !PT ;  /* 0x0000008837887209 */ /* 0x000fe80007810000 */
[----:B------:R-:W-:Y:S02]  /*7560*/  FMNMX.FTZ R137, R44, R137, !PT ;  /* 0x000000892c897209 */ /* 0x000fe40007810000 */
        /* <DEDUP_REMOVED lines=38> */
[----:B------:R-:W-:Y:S01]  /*77d0*/  FMNMX.FTZ R136, R76, R136, !PT ;  /* 0x000000884c887209 */ /* 0x000fe20007810000 */
[----:B------:R-:W1:Y:S01]  /*77e0*/  SHFL.BFLY PT, R188, R138, 0x2, 0x1f ;  /* 0x0c401f008abc7f89 */ /* 0x000e6200000e0000 */
[----:B------:R-:W-:Y:S02]  /*77f0*/  FMNMX.FTZ R137, R42, R137, !PT ;  /* 0x000000892a897209 */ /* 0x000fe40007810000 */
[----:B------:R-:W-:Y:S02]  /*7800*/  FMNMX.FTZ R2, R114, R2, !PT ;  /* 0x0000000272027209 */ /* 0x000fe40007810000 */
[----:B------:R-:W-:Y:S02]  /*7810*/  FMNMX.FTZ R136, R77, R136, !PT ;  /* 0x000000884d887209 */ /* 0x000fe40007810000 */
[----:B------:R-:W-:Y:S02]  /*7820*/  FMNMX.FTZ R137, R43, R137, !PT ;  /* 0x000000892b897209 */ /* 0x000fe40007810000 */
[----:B------:R-:W-:Y:S02]  /*7830*/  FMNMX.FTZ R2, R115, R2, !PT ;  /* 0x0000000273027209 */ /* 0x000fe40007810000 */
[----:B------:R-:W-:Y:S02]  /*7840*/  FMNMX.FTZ R136, R88, R136, !PT ;  /* 0x0000008858887209 */ /* 0x000fe40007810000 */
[----:B------:R-:W-:Y:S01]  /*7850*/  FMNMX.FTZ R137, R46, R137, !PT ;  /* 0x000000892e897209 */ /* 0x000fe20007810000 */
[----:B------:R-:W2:Y:S01]  /*7860*/  SHFL.BFLY PT, R141, R2, 0x2, 0x1f ;  /* 0x0c401f00028d7f89 */ /* 0x000ea200000e0000 */
        /* <DEDUP_REMOVED lines=8> */
[----:B-1----:R-:W-:Y:S02]  /*78f0*/  FMNMX.FTZ R138, R138, R188, !PT ;  /* 0x000000bc8a8a7209 */ /* 0x002fe40007810000 */
[----:B------:R-:W-:Y:S02]  /*7900*/  FMNMX.FTZ R136, R105, R136, !PT ;  /* 0x0000008869887209 */ /* 0x000fe40007810000 */
[----:B------:R-:W-:Y:S01]  /*7910*/  FMNMX.FTZ R137, R63, R137, !PT ;  /* 0x000000893f897209 */ /* 0x000fe20007810000 */
[----:B------:R-:W1:Y:S01]  /*7920*/  SHFL.BFLY PT, R188, R138, 0x1, 0x1f ;  /* 0x0c201f008abc7f89 */ /* 0x000e6200000e0000 */
[----:B------:R-:W-:Y:S02]  /*7930*/  FMNMX.FTZ R136, R108, R136, !PT ;  /* 0x000000886c887209 */ /* 0x000fe40007810000 */
[----:B------:R-:W-:Y:S02]  /*7940*/  FMNMX.FTZ R137, R74, R137, !PT ;  /* 0x000000894a897209 */ /* 0x000fe40007810000 */
[----:B------:R-:W-:Y:S02]  /*7950*/  FMNMX.FTZ R136, R109, R136, !PT ;  /* 0x000000886d887209 */ /* 0x000fe40007810000 */
[----:B--2---:R-:W-:Y:S02]  /*7960*/  FMNMX.FTZ R2, R2, R141, !PT ;  /* 0x0000008d02027209 */ /* 0x004fe40007810000 */
[----:B------:R-:W-:Y:S01]  /*7970*/  FMNMX.FTZ R137, R75, R137, !PT ;  /* 0x000000894b897209 */ /* 0x000fe20007810000 */
[----:B------:R-:W2:Y:S03]  /*7980*/  SHFL.BFLY PT, R139, R136, 0x2, 0x1f ;  /* 0x0c401f00888b7f89 */ /* 0x000ea600000e0000 */
[----:B------:R-:W-:Y:S04]  /*7990*/  FMNMX.FTZ R137, R78, R137, !PT ;  /* 0x000000894e897209 */ /* 0x000fe80007810000 */
[----:B------:R-:W-:Y:S01]  /*79a0*/  FMNMX.FTZ R137, R79, R137, !PT ;  /* 0x000000894f897209 */ /* 0x000fe20007810000 */
[----:B------:R-:W3:Y:S03]  /*79b0*/  SHFL.BFLY PT, R141, R2, 0x1, 0x1f ;  /* 0x0c201f00028d7f89 */ /* 0x000ee600000e0000 */
[----:B------:R-:W-:Y:S02]  /*79c0*/  FMNMX.FTZ R137, R90, R137, !PT ;  /* 0x000000895a897209 */ /* 0x000fe40007810000 */
[----:B-1----:R-:W-:Y:S02]  /*79d0*/  FMNMX.FTZ R138, R138, R188, !PT ;  /* 0x000000bc8a8a7209 */ /* 0x002fe40007810000 */
[----:B------:R-:W-:Y:S03]  /*79e0*/  FMNMX.FTZ R137, R91, R137, !PT ;  /* 0x000000895b897209 */ /* 0x000fe60007810000 */
[----:B------:R-:W-:Y:S01]  /*79f0*/  FADD.FTZ R0, -R138, R0 ;  /* 0x000000008a007221 */ /* 0x000fe20000010100 */
[----:B------:R-:W-:Y:S01]  /*7a00*/  FMNMX.FTZ R137, R94, R137, !PT ;  /* 0x000000895e897209 */ /* 0x000fe20007810000 */
[----:B------:R-:W-:Y:S03]  /*7a10*/  FMUL.FTZ R192, R138, c[0x0][0x2d0] ;  /* 0x0000b4008ac07a20 */ /* 0x000fe60000410000 */
[----:B------:R-:W-:Y:S01]  /*7a20*/  FMNMX.FTZ R137, R95, R137, !PT ;  /* 0x000000895f897209 */ /* 0x000fe20007810000 */
[--C-:B------:R-:W-:Y:S01]  /*7a30*/  FFMA.FTZ R20, R20, c[0x0][0x2d0], -R192.reuse ;  /* 0x0000b40014147a23 */ /* 0x100fe200000108c0 */
[----:B--2---:R-:W-:Y:S01]  /*7a40*/  FMNMX.FTZ R136, R136, R139, !PT ;  /* 0x0000008b88887209 */ /* 0x004fe20007810000 */
[--C-:B------:R-:W-:Y:S01]  /*7a50*/  FFMA.FTZ R21, R21, c[0x0][0x2d0], -R192.reuse ;  /* 0x0000b40015157a23 */ /* 0x100fe200000108c0 */
[----:B------:R-:W-:Y:S01]  /*7a60*/  FMNMX.FTZ R139, R106, R137, !PT ;  /* 0x000000896a8b7209 */ /* 0x000fe20007810000 */
[----:B------:R-:W-:Y:S01]  /*7a70*/  MUFU.EX2 R209, R20 ;  /* 0x0000001400d17308 */ /* 0x000fe20000000800 */
[--C-:B------:R-:W-:Y:S01]  /*7a80*/  FFMA.FTZ R52, R52, c[0x0][0x2d0], -R192.reuse ;  /* 0x0000b40034347a23 */ /* 0x100fe200000108c0 */
[----:B------:R-:W1:Y:S01]  /*7a90*/  SHFL.BFLY PT, R189, R136, 0x1, 0x1f ;  /* 0x0c201f0088bd7f89 */ /* 0x000e6200000e0000 */
[----:B---3--:R-:W-:Y:S01]  /*7aa0*/  FMNMX.FTZ R137, R2, R141, !PT ;  /* 0x0000008d02897209 */ /* 0x008fe20007810000 */
[----:B------:R-:W-:Y:S01]  /*7ab0*/  FMUL.FTZ R2, R0, c[0x0][0x2d0] ;  /* 0x0000b40000027a20 */ /* 0x000fe20000410000 */
[----:B------:R-:W-:Y:S01]  /*7ac0*/  FMNMX.FTZ R0, R107, R139, !PT ;  /* 0x0000008b6b007209 */ /* 0x000fe20007810000 */
[--C-:B------:R-:W-:Y:S02]  /*7ad0*/  FFMA.FTZ R53, R53, c[0x0][0x2d0], -R192.reuse ;  /* 0x0000b40035357a23 */ /* 0x100fe400000108c0 */
[--C-:B------:R-:W-:Y:S01]  /*7ae0*/  FFMA.FTZ R64, R64, c[0x0][0x2d0], -R192.reuse ;  /* 0x0000b40040407a23 */ /* 0x100fe200000108c0 */
[----:B------:R-:W-:Y:S01]  /*7af0*/  FMNMX.FTZ R0, R110, R0, !PT ;  /* 0x000000006e007209 */ /* 0x000fe20007810000 */
[----:B------:R2:W3:Y:S01]  /*7b00*/  MUFU.EX2 R141, R2 ;  /* 0x00000002008d7308 */ /* 0x0004e20000000800 */
[--C-:B------:R-:W-:Y:S02]  /*7b10*/  FFMA.FTZ R65, R65, c[0x0][0x2d0], -R192.reuse ;  /* 0x0000b40041417a23 */ /* 0x100fe400000108c0 */
[----:B------:R-:W-:Y:S01]  /*7b20*/  FMNMX.FTZ R0, R111, R0, !PT ;  /* 0x000000006f007209 */ /* 0x000fe20007810000 */
[--C-:B------:R-:W-:Y:S02]  /*7b30*/  FFMA.FTZ R68, R68, c[0x0][0x2d0], -R192.reuse ;  /* 0x0000b40044447a23 */ /* 0x100fe400000108c0 */
[--C-:B------:R-:W-:Y:S02]  /*7b40*/  FFMA.FTZ R69, R69, c[0x0][0x2d0], -R192.reuse ;  /* 0x0000b40045457a23 */ /* 0x100fe400000108c0 */
[----:B------:R-:W-:Y:S02]  /*7b50*/  FMUL.FTZ R193, R137, c[0x0][0x2d0] ;  /* 0x0000b40089c17a20 */ /* 0x000fe40000410000 */
[----:B------:R-:W-:Y:S01]  /*7b60*/  MUFU.EX2 R208, R21 ;  /* 0x0000001500d07308 */ /* 0x000fe20000000800 */
[--C-:B------:R-:W-:Y:S02]  /*7b70*/  FFMA.FTZ R4, R4, c[0x0][0x2d0], -R192.reuse ;  /* 0x0000b40004047a23 */ /* 0x100fe400000108c0 */
[--C-:B------:R-:W-:Y:S02]  /*7b80*/  FFMA.FTZ R22, R22, c[0x0][0x2d0], -R193.reuse ;  /* 0x0000b40016167a23 */ /* 0x100fe400000108c1 */
[--C-:B------:R-:W-:Y:S01]  /*7b90*/  FFMA.FTZ R23, R23, c[0x0][0x2d0], -R193.reuse ;  /* 0x0000b40017177a23 */ /* 0x100fe200000108c1 */
[----:B-1----:R-:W-:Y:S01]  /*7ba0*/  FMNMX.FTZ R136, R136, R189, !PT ;  /* 0x000000bd88887209 */ /* 0x002fe20007810000 */
[--C-:B------:R-:W-:Y:S02]  /*7bb0*/  FFMA.FTZ R54, R54, c[0x0][0x2d0], -R193.reuse ;  /* 0x0000b40036367a23 */ /* 0x100fe400000108c1 */
[--C-:B------:R-:W-:Y:S01]  /*7bc0*/  FFMA.FTZ R55, R55, c[0x0][0x2d0], -R193.reuse ;  /* 0x0000b40037377a23 */ /* 0x100fe200000108c1 */
[----:B------:R1:W-:Y:S01]  /*7bd0*/  MUFU.EX2 R219, R4 ;  /* 0x0000000400db7308 */ /* 0x0003e20000000800 */
[--C-:B------:R-:W-:Y:S02]  /*7be0*/  FFMA.FTZ R6, R6, c[0x0][0x2d0], -R193.reuse ;  /* 0x0000b40006067a23 */ /* 0x100fe400000108c1 */
[----:B------:R-:W-:Y:S02]  /*7bf0*/  FFMA.FTZ R66, R66, c[0x0][0x2d0], -R193 ;  /* 0x0000b40042427a23 */ /* 0x000fe400000108c1 */
[----:B--2---:R-:W-:Y:S02]  /*7c00*/  FADD.FTZ R2, -R137, R3 ;  /* 0x0000000389027221 */ /* 0x004fe40000010100 */
[----:B------:R-:W2:Y:S01]  /*7c10*/  SHFL.BFLY PT, R3, R0, 0x2, 0x1f ;  /* 0x0c401f0000037f89 */ /* 0x000ea200000e0000 */
[--C-:B------:R-:W-:Y:S02]  /*7c20*/  FFMA.FTZ R67, R67, c[0x0][0x2d0], -R193.reuse ;  /* 0x0000b40043437a23 */ /* 0x100fe400000108c1 */
[----:B------:R-:W-:Y:S01]  /*7c30*/  MUFU.EX2 R218, R6 ;  /* 0x0000000600da7308 */ /* 0x000fe20000000800 */
[----:B------:R-:W-:Y:S02]  /*7c40*/  FMUL.FTZ R2, R2, c[0x0][0x2d0] ;  /* 0x0000b40002027a20 */ /* 0x000fe40000410000 */
[--C-:B------:R-:W-:Y:S02]  /*7c50*/  FFMA.FTZ R70, R70, c[0x0][0x2d0], -R193.reuse ;  /* 0x0000b40046467a23 */ /* 0x100fe400000108c1 */
[--C-:B------:R-:W-:Y:S02]  /*7c60*/  FFMA.FTZ R71, R71, c[0x0][0x2d0], -R193.reuse ;  /* 0x0000b40047477a23 */ /* 0x100fe400000108c1 */
[--C-:B------:R-:W-:Y:S02]  /*7c70*/  FFMA.FTZ R7, R7, c[0x0][0x2d0], -R193.reuse ;  /* 0x0000b40007077a23 */ /* 0x100fe400000108c1 */
[----:B------:R-:W-:Y:S01]  /*7c80*/  FMUL.FTZ R194, R136, c[0x0][0x2d0] ;  /* 0x0000b40088c27a20 */ /* 0x000fe20000410000 */
[----:B------:R4:W4:Y:S01]  /*7c90*/  MUFU.EX2 R139, R2 ;  /* 0x00000002008b7308 */ /* 0x0009220000000800 */
[----:B------:R-:W-:Y:S02]  /*7ca0*/  FFMA.FTZ R5, R5, c[0x0][0x2d0], -R192 ;  /* 0x0000b40005057a23 */ /* 0x000fe400000108c0 */
[----:B------:R-:W-:Y:S01]  /*7cb0*/  FFMA.FTZ R60, R60, c[0x0][0x2d0], -R194 ;  /* 0x0000b4003c3c7a23 */ /* 0x000fe200000108c2 */
[----:B-1----:R-:W-:Y:S01]  /*7cc0*/  @P0 SHF.R.S32.HI R4, RZ, 0x1f, R242 ;  /* 0x0000001fff040819 */ /* 0x002fe200000114f2 */
[----:B------:R-:W-:Y:S02]  /*7cd0*/  FFMA.FTZ R61, R61, c[0x0][0x2d0], -R194 ;  /* 0x0000b4003d3d7a23 */ /* 0x000fe400000108c2 */
[--C-:B------:R-:W-:Y:S02]  /*7ce0*/  FFMA.FTZ R16, R16, c[0x0][0x2d0], -R192.reuse ;  /* 0x0000b40010107a23 */ /* 0x100fe400000108c0 */
[----:B------:R-:W-:Y:S01]  /*7cf0*/  FFMA.FTZ R17, R17, c[0x0][0x2d0], -R192 ;  /* 0x0000b40011117a23 */ /* 0x000fe200000108c0 */
[----:B------:R-:W-:Y:S01]  /*7d00*/  MUFU.EX2 R220, R7 ;  /* 0x0000000700dc7308 */ /* 0x000fe20000000800 */
[----:B--2---:R-:W-:Y:S01]  /*7d10*/  FMNMX.FTZ R0, R0, R3, !PT ;  /* 0x0000000300007209 */ /* 0x004fe20007810000 */
[--C-:B------:R-:W-:Y:S02]  /*7d20*/  FFMA.FTZ R18, R18, c[0x0][0x2d0], -R193.reuse ;  /* 0x0000b40012127a23 */ /* 0x100fe400000108c1 */
[----:B------:R-:W-:Y:S02]  /*7d30*/  FFMA.FTZ R19, R19, c[0x0][0x2d0], -R193 ;  /* 0x0000b40013137a23 */ /* 0x000fe400000108c1 */
[C---:B---3--:R-:W-:Y:S02]  /*7d40*/  FMUL.FTZ R120, R141.reuse, R120 ;  /* 0x000000788d787220 */ /* 0x048fe40000410000 */
[----:B------:R-:W-:Y:S02]  /*7d50*/  FMUL.FTZ R121, R141, R121 ;  /* 0x000000798d797220 */ /* 0x000fe40000410000 */
[----:B------:R-:W-:Y:S01]  /*7d60*/  MUFU.EX2 R223, R5 ;  /* 0x0000000500df7308 */ /* 0x000fe20000000800 */
[--C-:B------:R-:W-:Y:S02]  /*7d70*/  FFMA.FTZ R8, R8, c[0x0][0x2d0], -R194.reuse ;  /* 0x0000b40008087a23 */ /* 0x100fe400000108c2 */
[----:B------:R-:W-:Y:S02]  /*7d80*/  FFMA.FTZ R9, R9, c[0x0][0x2d0], -R194 ;  /* 0x0000b40009097a23 */ /* 0x000fe400000108c2 */
[----:B----4-:R-:W-:Y:S02]  /*7d90*/  FADD.FTZ R2, -R136, R140 ;  /* 0x0000008c88027221 */ /* 0x010fe40000010100 */
[C---:B------:R-:W-:Y:S02]  /*7da0*/  FMUL.FTZ R122, R139.reuse, R122 ;  /* 0x0000007a8b7a7220 */ /* 0x040fe40000410000 */
[----:B------:R-:W-:Y:S01]  /*7db0*/  FMUL.FTZ R2, R2, c[0x0][0x2d0] ;  /* 0x0000b40002027a20 */ /* 0x000fe20000410000 */
[----:B------:R1:W-:Y:S01]  /*7dc0*/  MUFU.EX2 R216, R8 ;  /* 0x0000000800d87308 */ /* 0x0003e20000000800 */
[----:B------:R-:W-:Y:S02]  /*7dd0*/  FMUL.FTZ R123, R139, R123 ;  /* 0x0000007b8b7b7220 */ /* 0x000fe40000410000 */
[C---:B------:R-:W-:Y:S02]  /*7de0*/  FMUL.FTZ R124, R141.reuse, R124 ;  /* 0x0000007c8d7c7220 */ /* 0x040fe40000410000 */
[----:B------:R-:W-:Y:S02]  /*7df0*/  FMUL.FTZ R125, R141, R125 ;  /* 0x0000007d8d7d7220 */ /* 0x000fe40000410000 */
[C---:B------:R-:W-:Y:S02]  /*7e00*/  FMUL.FTZ R126, R139.reuse, R126 ;  /* 0x0000007e8b7e7220 */ /* 0x040fe40000410000 */
[----:B------:R-:W-:Y:S01]  /*7e10*/  FMUL.FTZ R127, R139, R127 ;  /* 0x0000007f8b7f7220 */ /* 0x000fe20000410000 */
[----:B------:R2:W3:Y:S01]  /*7e20*/  MUFU.EX2 R140, R2 ;  /* 0x00000002008c7308 */ /* 0x0004e20000000800 */
[--C-:B------:R-:W-:Y:S02]  /*7e30*/  FFMA.FTZ R56, R56, c[0x0][0x2d0], -R194.reuse ;  /* 0x0000b40038387a23 */ /* 0x100fe400000108c2 */
[----:B------:R-:W-:Y:S02]  /*7e40*/  FFMA.FTZ R57, R57, c[0x0][0x2d0], -R194 ;  /* 0x0000b40039397a23 */ /* 0x000fe400000108c2 */
[--C-:B------:R-:W-:Y:S02]  /*7e50*/  FFMA.FTZ R80, R80, c[0x0][0x2d0], -R192.reuse ;  /* 0x0000b40050507a23 */ /* 0x100fe400000108c0 */
[----:B------:R-:W-:Y:S02]  /*7e60*/  FFMA.FTZ R81, R81, c[0x0][0x2d0], -R192 ;  /* 0x0000b40051517a23 */ /* 0x000fe400000108c0 */
[--C-:B------:R-:W-:Y:S01]  /*7e70*/  FFMA.FTZ R13, R13, c[0x0][0x2d0], -R194.reuse ;  /* 0x0000b4000d0d7a23 */ /* 0x100fe200000108c2 */
[----:B------:R4:W-:Y:S01]  /*7e80*/  MUFU.EX2 R217, R9 ;  /* 0x0000000900d97308 */ /* 0x0009e20000000800 */
[--C-:B------:R-:W-:Y:S02]  /*7e90*/  FFMA.FTZ R24, R24, c[0x0][0x2d0], -R194.reuse ;  /* 0x0000b40018187a23 */ /* 0x100fe400000108c2 */
[--C-:B------:R-:W-:Y:S01]  /*7ea0*/  FFMA.FTZ R12, R12, c[0x0][0x2d0], -R194.reuse ;  /* 0x0000b4000c0c7a23 */ /* 0x100fe200000108c2 */
[----:B-1----:R-:W-:Y:S01]  /*7eb0*/  @P0 MOV R8, R248 ;  /* 0x000000f800080202 */ /* 0x002fe20000000f00 */
[----:B------:R-:W-:Y:S02]  /*7ec0*/  FFMA.FTZ R25, R25, c[0x0][0x2d0], -R194 ;  /* 0x0000b40019197a23 */ /* 0x000fe400000108c2 */
[----:B------:R-:W-:Y:S02]  /*7ed0*/  FFMA.FTZ R33, R33, c[0x0][0x2d0], -R192 ;  /* 0x0000b40021217a23 */ /* 0x000fe400000108c0 */
[--C-:B------:R-:W-:Y:S01]  /*7ee0*/  FFMA.FTZ R28, R28, c[0x0][0x2d0], -R194.reuse ;  /* 0x0000b4001c1c7a23 */ /* 0x100fe200000108c2 */
[----:B------:R1:W-:Y:S01]  /*7ef0*/  MUFU.EX2 R205, R13 ;  /* 0x0000000d00cd7308 */ /* 0x0003e20000000800 */
[----:B------:R-:W-:Y:S02]  /*7f00*/  @P0 IMAD R6, R4, c[0x0][0x1e0], RZ ;  /* 0x0000780004060a24 */ /* 0x000fe400078e02ff */
[----:B------:R-:W-:Y:S01]  /*7f10*/  FFMA.FTZ R29, R29, c[0x0][0x2d0], -R194 ;  /* 0x0000b4001d1d7a23 */ /* 0x000fe200000108c2 */
[----:B--2---:R-:W2:Y:S01]  /*7f20*/  SHFL.BFLY PT, R2, R0, 0x1, 0x1f ;  /* 0x0c201f0000027f89 */ /* 0x004ea200000e0000 */
[C---:B---3--:R-:W-:Y:S02]  /*7f30*/  FMUL.FTZ R116, R140.reuse, R116 ;  /* 0x000000748c747220 */ /* 0x048fe40000410000 */
[C---:B------:R-:W-:Y:S02]  /*7f40*/  FMUL.FTZ R117, R140.reuse, R117 ;  /* 0x000000758c757220 */ /* 0x040fe40000410000 */
[----:B------:R-:W-:Y:S01]  /*7f50*/  FMUL.FTZ R128, R140, R128 ;  /* 0x000000808c807220 */ /* 0x000fe20000410000 */
[----:B------:R3:W-:Y:S01]  /*7f60*/  MUFU.EX2 R206, R12 ;  /* 0x0000000c00ce7308 */ /* 0x0007e20000000800 */
[C---:B------:R-:W-:Y:S01]  /*7f70*/  @P0 IMAD.WIDE.U32 R4, R242.reuse, c[0x0][0x1e0], RZ ;  /* 0x00007800f2040a25 */ /* 0x040fe200078e00ff */
[----:B----4-:R-:W-:Y:S03]  /*7f80*/  @P0 MOV R9, R251 ;  /* 0x000000fb00090202 */ /* 0x010fe60000000f00 */
[----:B------:R-:W-:Y:S02]  /*7f90*/  @P0 IMAD R6, R242, c[0x0][0x1e4], R6 ;  /* 0x00007900f2060a24 */ /* 0x000fe400078e0206 */
[----:B------:R-:W-:Y:S02]  /*7fa0*/  FMUL.FTZ R129, R140, R129 ;  /* 0x000000818c817220 */ /* 0x000fe40000410000 */
[----:B------:R-:W-:Y:S01]  /*7fb0*/  @P0 IMAD.WIDE.U32 R8, R4, 0x70, R8 ;  /* 0x0000007004080825 */ /* 0x000fe200078e0008 */
[----:B------:R-:W-:Y:S01]  /*7fc0*/  MUFU.EX2 R203, R23 ;  /* 0x0000001700cb7308 */ /* 0x000fe20000000800 */
[----:B------:R-:W-:Y:S02]  /*7fd0*/  @P0 IADD3 R6, R5, R6, RZ ;  /* 0x0000000605060210 */ /* 0x000fe40007ffe0ff */
[C---:B------:R-:W-:Y:S01]  /*7fe0*/  FMUL.FTZ R132, R140.reuse, R132 ;  /* 0x000000848c847220 */ /* 0x040fe20000410000 */
[----:B-1----:R-:W-:Y:S01]  /*7ff0*/  @P0 SHF.L.U32 R13, R245, 0x5, RZ ;  /* 0x00000005f50d0819 */ /* 0x002fe200000006ff */
[----:B------:R-:W-:Y:S02]  /*8000*/  FMUL.FTZ R133, R140, R133 ;  /* 0x000000858c857220 */ /* 0x000fe40000410000 */
[----:B------:R-:W-:Y:S01]  /*8010*/  @P0 IMAD R4, R6, 0x70, RZ ;  /* 0x0000007006040824 */ /* 0x000fe200078e02ff */
[----:B--2---:R-:W-:Y:S01]  /*8020*/  FMNMX.FTZ R2, R0, R2, !PT ;  /* 0x0000000200027209 */ /* 0x004fe20007810000 */
[----:B------:R-:W-:Y:S01]  /*8030*/  FFMA.FTZ R35, R35, c[0x0][0x2d0], -R193 ;  /* 0x0000b40023237a23 */ /* 0x000fe200000108c1 */
[----:B------:R1:W-:Y:S01]  /*8040*/  MUFU.EX2 R246, R16 ;  /* 0x0000001000f67308 */ /* 0x0003e20000000800 */
[----:B------:R-:W-:Y:S01]  /*8050*/  @P0 LEA R6, P3, R8, c[0x0][0x1c8], 0x1 ;  /* 0x0000720008060a11 */ /* 0x000fe200078608ff */
[----:B------:R-:W-:Y:S01]  /*8060*/  FFMA.FTZ R36, R36, c[0x0][0x2d0], -R192 ;  /* 0x0000b40024247a23 */ /* 0x000fe200000108c0 */
[----:B------:R-:W-:Y:S01]  /*8070*/  @P0 IADD3 R5, R9, R4, RZ ;  /* 0x0000000409050210 */ /* 0x000fe20007ffe0ff */
[----:B------:R-:W-:Y:S01]  /*8080*/  FMUL.FTZ R3, R2, c[0x0][0x2d0] ;  /* 0x0000b40002037a20 */ /* 0x000fe20000410000 */
[-C--:B------:R-:W-:Y:S01]  /*8090*/  @P0 IADD3 R4, P2, R6, R13.reuse, RZ ;  /* 0x0000000d06040210 */ /* 0x080fe20007f5e0ff */
[----:B------:R-:W-:Y:S01]  /*80a0*/  FADD.FTZ R0, -R2, R142 ;  /* 0x0000008e02007221 */ /* 0x000fe20000010100 */
[----:B------:R-:W-:Y:S01]  /*80b0*/  @P0 LEA.HI.X R7, R8, c[0x0][0x1cc], R5, 0x1, P3 ;  /* 0x0000730008070a11 */ /* 0x000fe200018f0c05 */
[----:B------:R-:W-:Y:S01]  /*80c0*/  FFMA.FTZ R10, R10, c[0x0][0x2d0], -R3 ;  /* 0x0000b4000a0a7a23 */ /* 0x000fe20000010803 */
[----:B---3--:R-:W-:Y:S01]  /*80d0*/  @P0 SHF.L.U64.HI R12, R245, 0x5, R247 ;  /* 0x00000005f50c0819 */ /* 0x008fe200000102f7 */
[----:B------:R-:W-:Y:S01]  /*80e0*/  MUFU.EX2 R142, R22 ;  /* 0x00000016008e7308 */ /* 0x000fe20000000800 */
[--C-:B------:R-:W-:Y:S01]  /*80f0*/  FFMA.FTZ R62, R62, c[0x0][0x2d0], -R3.reuse ;  /* 0x0000b4003e3e7a23 */ /* 0x100fe20000010803 */
[----:B------:R2:W-:Y:S01]  /*8100*/  @P0 LDGSTS.E.BYPASS.LTC128B.128 [R241+0x3900], [R6.64], !P1 ;  /* 0x0390000006f10fae */ /* 0x0005e2000c901d48 */
[----:B------:R-:W-:Y:S01]  /*8110*/  @P0 IADD3.X R5, R7, R12, RZ, P2, !PT ;  /* 0x0000000c07050210 */ /* 0x000fe200017fe4ff */
[--C-:B------:R-:W-:Y:S02]  /*8120*/  FFMA.FTZ R63, R63, c[0x0][0x2d0], -R3.reuse ;  /* 0x0000b4003f3f7a23 */ /* 0x100fe40000010803 */
[--C-:B------:R-:W-:Y:S02]  /*8130*/  FFMA.FTZ R11, R11, c[0x0][0x2d0], -R3.reuse ;  /* 0x0000b4000b0b7a23 */ /* 0x100fe40000010803 */
[--C-:B------:R-:W-:Y:S02]  /*8140*/  FFMA.FTZ R14, R14, c[0x0][0x2d0], -R3.reuse ;  /* 0x0000b4000e0e7a23 */ /* 0x100fe40000010803 */
[----:B------:R3:W-:Y:S01]  /*8150*/  MUFU.EX2 R195, R10 ;  /* 0x0000000a00c37308 */ /* 0x0007e20000000800 */
[----:B------:R4:W-:Y:S01]  /*8160*/  @P0 LDGSTS.E.BYPASS.LTC128B.128 [R241+0x4100], [R4.64], !P1 ;  /* 0x0410000004f10fae */ /* 0x0009e2000c901d48 */
[--C-:B------:R-:W-:Y:S02]  /*8170*/  FFMA.FTZ R15, R15, c[0x0][0x2d0], -R3.reuse ;  /* 0x0000b4000f0f7a23 */ /* 0x100fe40000010803 */
[----:B-1----:R-:W-:Y:S02]  /*8180*/  FMUL.FTZ R16, R141, R156 ;  /* 0x0000009c8d107220 */ /* 0x002fe40000410000 */
[--C-:B------:R-:W-:Y:S02]  /*8190*/  FFMA.FTZ R58, R58, c[0x0][0x2d0], -R3.reuse ;  /* 0x0000b4003a3a7a23 */ /* 0x100fe40000010803 */
[--C-:B------:R-:W-:Y:S02]  /*81a0*/  FFMA.FTZ R59, R59, c[0x0][0x2d0], -R3.reuse ;  /* 0x0000b4003b3b7a23 */ /* 0x100fe40000010803 */
[----:B------:R1:W-:Y:S01]  /*81b0*/  MUFU.EX2 R207, R17 ;  /* 0x0000001100cf7308 */ /* 0x0003e20000000800 */
[----:B------:R-:W-:Y:S02]  /*81c0*/  FMUL.FTZ R0, R0, c[0x0][0x2d0] ;  /* 0x0000b40000007a20 */ /* 0x000fe40000410000 */
[--C-:B------:R-:W-:Y:S02]  /*81d0*/  FFMA.FTZ R31, R31, c[0x0][0x2d0], -R3.reuse ;  /* 0x0000b4001f1f7a23 */ /* 0x100fe40000010803 */
[--C-:B------:R-:W-:Y:S02]  /*81e0*/  FFMA.FTZ R26, R26, c[0x0][0x2d0], -R3.reuse ;  /* 0x0000b4001a1a7a23 */ /* 0x100fe40000010803 */
[--C-:B------:R-:W-:Y:S02]  /*81f0*/  FFMA.FTZ R27, R27, c[0x0][0x2d0], -R3.reuse ;  /* 0x0000b4001b1b7a23 */ /* 0x100fe40000010803 */
[----:B------:R-:W-:Y:S01]  /*8200*/  FFMA.FTZ R30, R30, c[0x0][0x2d0], -R3 ;  /* 0x0000b4001e1e7a23 */ /* 0x000fe20000010803 */
[----:B------:R4:W-:Y:S01]  /*8210*/  MUFU.EX2 R196, R11 ;  /* 0x0000000b00c47308 */ /* 0x0009e20000000800 */
[--C-:B------:R-:W-:Y:S02]  /*8220*/  FFMA.FTZ R37, R37, c[0x0][0x2d0], -R192.reuse ;  /* 0x0000b40025257a23 */ /* 0x100fe400000108c0 */
[--C-:B------:R-:W-:Y:S01]  /*8230*/  FFMA.FTZ R38, R38, c[0x0][0x2d0], -R193.reuse ;  /* 0x0000b40026267a23 */ /* 0x100fe200000108c1 */
[-C--:B---3--:R-:W-:Y:S01]  /*8240*/  @P0 IADD3 R10, P4, R4, R13.reuse, RZ ;  /* 0x0000000d040a0210 */ /* 0x088fe20007f9e0ff */
[--C-:B------:R-:W-:Y:S02]  /*8250*/  FFMA.FTZ R39, R39, c[0x0][0x2d0], -R193.reuse ;  /* 0x0000b40027277a23 */ /* 0x100fe400000108c1 */
[--C-:B------:R-:W-:Y:S01]  /*8260*/  FFMA.FTZ R48, R48, c[0x0][0x2d0], -R192.reuse ;  /* 0x0000b40030307a23 */ /* 0x100fe200000108c0 */
[-C--:B------:R-:W-:Y:S01]  /*8270*/  @P0 IADD3 R8, P3, R10, R13.reuse, RZ ;  /* 0x0000000d0a080210 */ /* 0x080fe20007f7e0ff */
[----:B------:R-:W-:Y:S01]  /*8280*/  FFMA.FTZ R49, R49, c[0x0][0x2d0], -R192 ;  /* 0x0000b40031317a23 */ /* 0x000fe200000108c0 */
[----:B------:R3:W-:Y:S01]  /*8290*/  MUFU.EX2 R244, R18 ;  /* 0x0000001200f47308 */ /* 0x0007e20000000800 */
[--C-:B------:R-:W-:Y:S01]  /*82a0*/  FFMA.FTZ R50, R50, c[0x0][0x2d0], -R193.reuse ;  /* 0x0000b40032327a23 */ /* 0x100fe200000108c1 */
[----:B--2---:R-:W-:Y:S01]  /*82b0*/  @P0 IADD3 R6, P2, R8, R13, RZ ;  /* 0x0000000d08060210 */ /* 0x004fe20007f5e0ff */
[----:B------:R-:W-:Y:S02]  /*82c0*/  FFMA.FTZ R51, R51, c[0x0][0x2d0], -R193 ;  /* 0x0000b40033337a23 */ /* 0x000fe400000108c1 */
[----:B-1----:R-:W-:Y:S02]  /*82d0*/  FMUL.FTZ R17, R141, R157 ;  /* 0x0000009d8d117220 */ /* 0x002fe40000410000 */
[--C-:B------:R-:W-:Y:S02]  /*82e0*/  FFMA.FTZ R40, R40, c[0x0][0x2d0], -R194.reuse ;  /* 0x0000b40028287a23 */ /* 0x100fe400000108c2 */
[--C-:B------:R-:W-:Y:S01]  /*82f0*/  FFMA.FTZ R41, R41, c[0x0][0x2d0], -R194.reuse ;  /* 0x0000b40029297a23 */ /* 0x100fe200000108c2 */
[----:B------:R1:W-:Y:S01]  /*8300*/  MUFU.EX2 R204, R19 ;  /* 0x0000001300cc7308 */ /* 0x0003e20000000800 */
[--C-:B------:R-:W-:Y:S02]  /*8310*/  FFMA.FTZ R42, R42, c[0x0][0x2d0], -R3.reuse ;  /* 0x0000b4002a2a7a23 */ /* 0x100fe40000010803 */
[--C-:B------:R-:W-:Y:S01]  /*8320*/  FFMA.FTZ R43, R43, c[0x0][0x2d0], -R3.reuse ;  /* 0x0000b4002b2b7a23 */ /* 0x100fe20000010803 */
[-C--:B----4-:R-:W-:Y:S01]  /*8330*/  @P0 IADD3.X R11, R5, R12.reuse, RZ, P4, !PT ;  /* 0x0000000c050b0210 */ /* 0x090fe200027fe4ff */
[--C-:B------:R-:W-:Y:S02]  /*8340*/  FFMA.FTZ R44, R44, c[0x0][0x2d0], -R194.reuse ;  /* 0x0000b4002c2c7a23 */ /* 0x100fe400000108c2 */
[----:B------:R-:W-:Y:S01]  /*8350*/  FFMA.FTZ R45, R45, c[0x0][0x2d0], -R194 ;  /* 0x0000b4002d2d7a23 */ /* 0x000fe200000108c2 */
[-C--:B------:R-:W-:Y:S01]  /*8360*/  @P0 IADD3.X R9, R11, R12.reuse, RZ, P3, !PT ;  /* 0x0000000c0b090210 */ /* 0x080fe20001ffe4ff */
[----:B------:R2:W-:Y:S01]  /*8370*/  @P0 LDGSTS.E.BYPASS.LTC128B.128 [R241+0x4900], [R10.64], !P1 ;  /* 0x049000000af10fae */ /* 0x0005e2000c901d48 */
[----:B------:R-:W4:Y:S01]  /*8380*/  MUFU.EX2 R0, R0 ;  /* 0x0000000000007308 */ /* 0x000f220000000800 */
[----:B------:R-:W-:Y:S01]  /*8390*/  @P0 IADD3 R4, P3, R6, R13, RZ ;  /* 0x0000000d06040210 */ /* 0x000fe20007f7e0ff */
[----:B------:R-:W-:Y:S01]  /*83a0*/  FFMA.FTZ R46, R46, c[0x0][0x2d0], -R3 ;  /* 0x0000b4002e2e7a23 */ /* 0x000fe20000010803 */
[----:B------:R-:W-:Y:S01]  /*83b0*/  @P0 IADD3.X R7, R9, R12, RZ, P2, !PT ;  /* 0x0000000c09070210 */ /* 0x000fe200017fe4ff */
[----:B---3--:R-:W-:Y:S02]  /*83c0*/  FMUL.FTZ R18, R139, R158 ;  /* 0x0000009e8b127220 */ /* 0x008fe40000410000 */
[----:B------:R-:W-:Y:S01]  /*83d0*/  FFMA.FTZ R113, R113, c[0x0][0x2d0], -R192 ;  /* 0x0000b40071717a23 */ /* 0x000fe200000108c0 */
[----:B------:R3:W-:Y:S01]  /*83e0*/  @P0 LDGSTS.E.BYPASS.LTC128B.128 [R241+0x5100], [R8.64], !P1 ;  /* 0x0510000008f10fae */ /* 0x0007e2000c901d48 */
[----:B------:R-:W-:Y:S01]  /*83f0*/  @P0 IADD3.X R5, R7, R12, RZ, P3, !PT ;  /* 0x0000000c07050210 */ /* 0x000fe20001ffe4ff */
[----:B------:R-:W-:Y:S01]  /*8400*/  FFMA.FTZ R109, R109, c[0x0][0x2d0], -R194 ;  /* 0x0000b4006d6d7a23 */ /* 0x000fe200000108c2 */
[----:B------:R3:W-:Y:S01]  /*8410*/  MUFU.EX2 R201, R14 ;  /* 0x0000000e00c97308 */ /* 0x0007e20000000800 */
[----:B------:R-:W-:Y:S02]  /*8420*/  FFMA.FTZ R32, R32, c[0x0][0x2d0], -R192 ;  /* 0x0000b40020207a23 */ /* 0x000fe400000108c0 */
[--C-:B------:R-:W-:Y:S02]  /*8430*/  FFMA.FTZ R34, R34, c[0x0][0x2d0], -R193.reuse ;  /* 0x0000b40022227a23 */ /* 0x100fe400000108c1 */
[----:B------:R3:W-:Y:S01]  /*8440*/  @P0 LDGSTS.E.BYPASS.LTC128B.128 [R241+0x5900], [R6.64], !P1 ;  /* 0x0590000006f10fae */ /* 0x0007e2000c901d48 */
[----:B-1----:R-:W-:Y:S02]  /*8450*/  FMUL.FTZ R19, R139, R159 ;  /* 0x0000009f8b137220 */ /* 0x002fe40000410000 */
[--C-:B------:R-:W-:Y:S02]  /*8460*/  FFMA.FTZ R82, R82, c[0x0][0x2d0], -R193.reuse ;  /* 0x0000b40052527a23 */ /* 0x100fe400000108c1 */
[----:B------:R1:W1:Y:S01]  /*8470*/  MUFU.EX2 R202, R15 ;  /* 0x0000000f00ca7308 */ /* 0x0002620000000800 */
[----:B------:R-:W-:Y:S02]  /*8480*/  FFMA.FTZ R83, R83, c[0x0][0x2d0], -R193 ;  /* 0x0000b40053537a23 */ /* 0x000fe400000108c1 */
[----:B------:R1:W-:Y:S01]  /*8490*/  @P0 LDGSTS.E.BYPASS.LTC128B.128 [R241+0x6100], [R4.64], !P1 ;  /* 0x0610000004f10fae */ /* 0x0003e2000c901d48 */
[----:B----4-:R-:W-:Y:S01]  /*84a0*/  FMUL.FTZ R118, R0, R118 ;  /* 0x0000007600767220 */ /* 0x010fe20000410000 */
[----:B--2---:R-:W-:Y:S01]  /*84b0*/  @P0 IADD3 R10, P2, R4, R13, RZ ;  /* 0x0000000d040a0210 */ /* 0x004fe20007f5e0ff */
[----:B------:R-:W-:Y:S02]  /*84c0*/  FMUL.FTZ R13, R140, R153 ;  /* 0x000000998c0d7220 */ /* 0x000fe40000410000 */
[----:B------:R-:W-:Y:S02]  /*84d0*/  FMUL.FTZ R119, R0, R119 ;  /* 0x0000007700777220 */ /* 0x000fe40000410000 */
[----:B------:R-:W2:Y:S01]  /*84e0*/  MUFU.EX2 R243, R32 ;  /* 0x0000002000f37308 */ /* 0x000ea20000000800 */
[----:B------:R-:W-:Y:S01]  /*84f0*/  @P0 IADD3.X R11, R5, R12, RZ, P2, !PT ;  /* 0x0000000c050b0210 */ /* 0x000fe200017fe4ff */
[C---:B------:R-:W-:Y:S02]  /*8500*/  FMUL.FTZ R12, R140.reuse, R152 ;  /* 0x000000988c0c7220 */ /* 0x040fe40000410000 */
[C---:B---3--:R-:W-:Y:S01]  /*8510*/  FMUL.FTZ R8, R140.reuse, R144 ;  /* 0x000000908c087220 */ /* 0x048fe20000410000 */
[----:B------:R-:W-:Y:S01]  /*8520*/  F2FP.BF16.PACK_AB R144, R217, R216 ;  /* 0x000000d8d990723e */ /* 0x000fe200000010ff */
[----:B------:R3:W-:Y:S01]  /*8530*/  @P0 LDGSTS.E.BYPASS.LTC128B.128 [R241+0x6900], [R10.64], !P1 ;  /* 0x069000000af10fae */ /* 0x0007e2000c901d48 */
[----:B------:R-:W-:Y:S01]  /*8540*/  FMUL.FTZ R9, R140, R145 ;  /* 0x000000918c097220 */ /* 0x000fe20000410000 */
[----:B------:R-:W-:Y:S01]  /*8550*/  F2FP.BF16.PACK_AB R145, R196, R195 ;  /* 0x000000c3c491723e */ /* 0x000fe200000010ff */
[C---:B------:R-:W-:Y:S01]  /*8560*/  FMUL.FTZ R14, R0.reuse, R154 ;  /* 0x0000009a000e7220 */ /* 0x040fe20000410000 */
[----:B------:R4:W-:Y:S01]  /*8570*/  MUFU.EX2 R200, R31 ;  /* 0x0000001f00c87308 */ /* 0x0009e20000000800 */
[----:B------:R-:W-:Y:S02]  /*8580*/  FMUL.FTZ R130, R0, R130 ;  /* 0x0000008200827220 */ /* 0x000fe40000410000 */
[----:B------:R-:W-:Y:S01]  /*8590*/  FMUL.FTZ R6, R139, R150 ;  /* 0x000000968b067220 */ /* 0x000fe20000410000 */
[----:B------:R-:W2:Y:S01]  /*85a0*/  LDSM.16.MT88.4 R20, [R224+0x100] ;  /* 0x00010000e014783b */ /* 0x000ea20000004200 */
[----:B------:R-:W-:Y:S01]  /*85b0*/  F2FP.BF16.PACK_AB R150, R207, R246 ;  /* 0x000000f6cf96723e */ /* 0x000fe200000010ff */
[----:B------:R-:W-:Y:S01]  /*85c0*/  FMUL.FTZ R7, R139, R151 ;  /* 0x000000978b077220 */ /* 0x000fe20000410000 */
[----:B------:R-:W-:Y:S01]  /*85d0*/  F2FP.BF16.PACK_AB R151, R204, R244 ;  /* 0x000000f4cc97723e */ /* 0x000fe200000010ff */
[----:B-1----:R-:W-:Y:S02]  /*85e0*/  FMUL.FTZ R15, R0, R155 ;  /* 0x0000009b000f7220 */ /* 0x002fe40000410000 */
[----:B------:R1:W-:Y:S01]  /*85f0*/  MUFU.EX2 R252, R24 ;  /* 0x0000001800fc7308 */ /* 0x0003e20000000800 */
[----:B------:R-:W-:Y:S01]  /*8600*/  FMUL.FTZ R4, R141, R148 ;  /* 0x000000948d047220 */ /* 0x000fe20000410000 */
[----:B------:R-:W-:Y:S01]  /*8610*/  F2FP.BF16.PACK_AB R148, R223, R219 ;  /* 0x000000dbdf94723e */ /* 0x000fe200000010ff */
[----:B------:R-:W-:Y:S01]  /*8620*/  FMUL.FTZ R5, R141, R149 ;  /* 0x000000958d057220 */ /* 0x000fe20000410000 */
[----:B------:R-:W-:Y:S01]  /*8630*/  F2FP.BF16.PACK_AB R149, R220, R218 ;  /* 0x000000dadc95723e */ /* 0x000fe200000010ff */
[----:B------:R-:W2:Y:S01]  /*8640*/  LDSM.16.MT88.4 R188, [R227+0x100] ;  /* 0x00010000e3bc783b */ /* 0x000ea20000004200 */
[C---:B------:R-:W-:Y:S02]  /*8650*/  FMUL.FTZ R131, R0.reuse, R131 ;  /* 0x0000008300837220 */ /* 0x040fe40000410000 */
[C---:B------:R-:W-:Y:S02]  /*8660*/  FMUL.FTZ R134, R0.reuse, R134 ;  /* 0x0000008600867220 */ /* 0x040fe40000410000 */
[----:B------:R-:W-:Y:S01]  /*8670*/  MUFU.EX2 R212, R52 ;  /* 0x0000003400d47308 */ /* 0x000fe20000000800 */
[C---:B------:R-:W-:Y:S02]  /*8680*/  FMUL.FTZ R135, R0.reuse, R135 ;  /* 0x0000008700877220 */ /* 0x040fe40000410000 */
[----:B------:R-:W2:Y:S01]  /*8690*/  LDSM.16.MT88.4 R152, [R225+0x100] ;  /* 0x00010000e198783b */ /* 0x000ea20000004200 */
[C---:B---3--:R-:W-:Y:S01]  /*86a0*/  FMUL.FTZ R10, R0.reuse, R146 ;  /* 0x00000092000a7220 */ /* 0x048fe20000410000 */
[----:B------:R-:W-:Y:S01]  /*86b0*/  F2FP.BF16.PACK_AB R146, R205, R206 ;  /* 0x000000cecd92723e */ /* 0x000fe200000010ff */
[----:B------:R-:W-:Y:S01]  /*86c0*/  FMUL.FTZ R11, R0, R147 ;  /* 0x00000093000b7220 */ /* 0x000fe20000410000 */
[----:B------:R-:W-:Y:S01]  /*86d0*/  F2FP.BF16.PACK_AB R147, R202, R201 ;  /* 0x000000c9ca93723e */ /* 0x000fe200000010ff */
[----:B----4-:R-:W-:Y:S01]  /*86e0*/  FMUL.FTZ R31, R0, R171 ;  /* 0x000000ab001f7220 */ /* 0x010fe20000410000 */
[----:B--2---:R-:W-:Y:S01]  /*86f0*/  MOV R171, R243 ;  /* 0x000000f300ab7202 */ /* 0x004fe20000000f00 */
[----:B------:R-:W-:Y:S01]  /*8700*/  MUFU.EX2 R210, R33 ;  /* 0x0000002100d27308 */ /* 0x000fe20000000800 */
[----:B------:R-:W2:Y:S01]  /*8710*/  LDSM.16.MT88.4 R156, [R226+0x100] ;  /* 0x00010000e29c783b */ /* 0x000ea20000004200 */
[--C-:B------:R-:W-:Y:S02]  /*8720*/  FFMA.FTZ R72, R72, c[0x0][0x2d0], -R194.reuse ;  /* 0x0000b40048487a23 */ /* 0x100fe400000108c2 */
[----:B-1----:R-:W-:Y:S02]  /*8730*/  FMUL.FTZ R24, R140, R164 ;  /* 0x000000a48c187220 */ /* 0x002fe40000410000 */
[--C-:B------:R-:W-:Y:S02]  /*8740*/  FFMA.FTZ R73, R73, c[0x0][0x2d0], -R194.reuse ;  /* 0x0000b40049497a23 */ /* 0x100fe400000108c2 */
[--C-:B------:R-:W-:Y:S01]  /*8750*/  FFMA.FTZ R76, R76, c[0x0][0x2d0], -R194.reuse ;  /* 0x0000b4004c4c7a23 */ /* 0x100fe200000108c2 */
[----:B------:R-:W0:Y:S01]  /*8760*/  LDGDEPBAR ;  /* 0x00000000000079af */ /* 0x000e220000000000 */
[----:B------:R-:W1:Y:S01]  /*8770*/  MUFU.EX2 R211, R35 ;  /* 0x0000002300d37308 */ /* 0x000e620000000800 */
[----:B------:R-:W-:Y:S02]  /*8780*/  FFMA.FTZ R77, R77, c[0x0][0x2d0], -R194 ;  /* 0x0000b4004d4d7a23 */ /* 0x000fe400000108c2 */
[--C-:B------:R-:W-:Y:S01]  /*8790*/  FFMA.FTZ R74, R74, c[0x0][0x2d0], -R3.reuse ;  /* 0x0000b4004a4a7a23 */ /* 0x100fe20000010803 */
[-C--:B------:R-:W-:Y:S05]  /*87a0*/  HMMA.16816.F32.BF16 R4, R148, R20.reuse, R4 ;  /* 0x000000149404723c */ /* 0x080fea0000041804 */
[--C-:B------:R-:W-:Y:S01]  /*87b0*/  FFMA.FTZ R75, R75, c[0x0][0x2d0], -R3.reuse ;  /* 0x0000b4004b4b7a23 */ /* 0x100fe20000010803 */
[----:B------:R3:W-:Y:S01]  /*87c0*/  MUFU.EX2 R249, R37 ;  /* 0x0000002500f97308 */ /* 0x0007e20000000800 */
[--C-:B------:R-:W-:Y:S01]  /*87d0*/  FFMA.FTZ R78, R78, c[0x0][0x2d0], -R3.reuse ;  /* 0x0000b4004e4e7a23 */ /* 0x100fe20000010803 */
[C---:B------:R-:W-:Y:S04]  /*87e0*/  HMMA.16816.F32.BF16 R8, R144.reuse, R20, R8 ;  /* 0x000000149008723c */ /* 0x040fe80000041808 */
[----:B------:R-:W-:Y:S02]  /*87f0*/  FFMA.FTZ R79, R79, c[0x0][0x2d0], -R3 ;  /* 0x0000b4004f4f7a23 */ /* 0x000fe40000010803 */
[--C-:B------:R-:W-:Y:S02]  /*8800*/  FFMA.FTZ R84, R84, c[0x0][0x2d0], -R192.reuse ;  /* 0x0000b40054547a23 */ /* 0x100fe400000108c0 */
[-C--:B------:R-:W-:Y:S01]  /*8810*/  HMMA.16816.F32.BF16 R12, R144, R22.reuse, R12 ;  /* 0x00000016900c723c */ /* 0x080fe2000004180c */
[----:B------:R4:W-:Y:S03]  /*8820*/  MUFU.EX2 R251, R25 ;  /* 0x0000001900fb7308 */ /* 0x0009e60000000800 */
[C---:B------:R-:W-:Y:S01]  /*8830*/  FMUL.FTZ R20, R141.reuse, R160 ;  /* 0x000000a08d147220 */ /* 0x040fe20000410000 */
[----:B-1----:R-:W-:Y:S01]  /*8840*/  MOV R164, R211 ;  /* 0x000000d300a47202 */ /* 0x002fe20000000f00 */
[----:B------:R-:W-:Y:S02]  /*8850*/  FMUL.FTZ R21, R141, R161 ;  /* 0x000000a18d157220 */ /* 0x000fe40000410000 */
[C---:B------:R-:W-:Y:S03]  /*8860*/  HMMA.16816.F32.BF16 R16, R148.reuse, R22, R16 ;  /* 0x000000169410723c */ /* 0x040fe60000041810 */
[----:B------:R1:W-:Y:S01]  /*8870*/  MUFU.EX2 R197, R26 ;  /* 0x0000001a00c57308 */ /* 0x0003e20000000800 */
[----:B------:R-:W-:Y:S01]  /*8880*/  FMUL.FTZ R35, R139, R175 ;  /* 0x000000af8b237220 */ /* 0x000fe20000410000 */
[----:B------:R-:W-:Y:S01]  /*8890*/  MOV R175, R206 ;  /* 0x000000ce00af7202 */ /* 0x000fe20000000f00 */
[----:B---3--:R-:W-:Y:S02]  /*88a0*/  FMUL.FTZ R37, R141, R177 ;  /* 0x000000b18d257220 */ /* 0x008fe40000410000 */
[C---:B------:R-:W-:Y:S04]  /*88b0*/  FMUL.FTZ R22, R139.reuse, R162 ;  /* 0x000000a28b167220 */ /* 0x040fe80000410000 */
[----:B------:R-:W-:Y:S01]  /*88c0*/  FMUL.FTZ R23, R139, R163 ;  /* 0x000000a38b177220 */ /* 0x000fe20000410000 */
[----:B------:R3:W-:Y:S01]  /*88d0*/  MUFU.EX2 R198, R27 ;  /* 0x0000001b00c67308 */ /* 0x0007e20000000800 */
[----:B------:R-:W-:Y:S01]  /*88e0*/  LDSM.16.MT88.4 R160, [R227+0x900] ;  /* 0x00090000e3a0783b */ /* 0x000fe20000004200 */
[--C-:B------:R-:W-:Y:S02]  /*88f0*/  FFMA.FTZ R85, R85, c[0x0][0x2d0], -R192.reuse ;  /* 0x0000b40055557a23 */ /* 0x100fe400000108c0 */
[----:B----4-:R-:W-:Y:S01]  /*8900*/  FMUL.FTZ R25, R140, R165 ;  /* 0x000000a58c197220 */ /* 0x010fe20000410000 */
[----:B------:R-:W-:Y:S01]  /*8910*/  MOV R165, R210 ;  /* 0x000000d200a57202 */ /* 0x000fe20000000f00 */
[-C--:B------:R-:W-:Y:S03]  /*8920*/  HMMA.16816.F32.BF16 R20, R148, R188.reuse, R20 ;  /* 0x000000bc9414723c */ /* 0x080fe60000041814 */
[--C-:B------:R-:W-:Y:S01]  /*8930*/  FFMA.FTZ R96, R96, c[0x0][0x2d0], -R192.reuse ;  /* 0x0000b40060607a23 */ /* 0x100fe200000108c0 */
[----:B------:R-:W4:Y:S01]  /*8940*/  MUFU.EX2 R32, R34 ;  /* 0x0000002200207308 */ /* 0x000f220000000800 */
[--C-:B------:R-:W-:Y:S02]  /*8950*/  FFMA.FTZ R97, R97, c[0x0][0x2d0], -R192.reuse ;  /* 0x0000b40061617a23 */ /* 0x100fe400000108c0 */
[--C-:B------:R-:W-:Y:S02]  /*8960*/  FFMA.FTZ R86, R86, c[0x0][0x2d0], -R193.reuse ;  /* 0x0000b40056567a23 */ /* 0x100fe400000108c1 */
[----:B-1----:R-:W-:Y:S03]  /*8970*/  FMUL.FTZ R26, R0, R166 ;  /* 0x000000a6001a7220 */ /* 0x002fe60000410000 */
[--C-:B------:R-:W-:Y:S02]  /*8980*/  FFMA.FTZ R87, R87, c[0x0][0x2d0], -R193.reuse ;  /* 0x0000b40057577a23 */ /* 0x100fe400000108c1 */
[----:B------:R1:W1:Y:S01]  /*8990*/  MUFU.EX2 R33, R28 ;  /* 0x0000001c00217308 */ /* 0x0002620000000800 */
[--C-:B------:R-:W-:Y:S02]  /*89a0*/  FFMA.FTZ R98, R98, c[0x0][0x2d0], -R193.reuse ;  /* 0x0000b40062627a23 */ /* 0x100fe400000108c1 */
[----:B------:R-:W-:Y:S02]  /*89b0*/  FFMA.FTZ R99, R99, c[0x0][0x2d0], -R193 ;  /* 0x0000b40063637a23 */ /* 0x000fe400000108c1 */
[----:B---3--:R-:W-:Y:S02]  /*89c0*/  FMUL.FTZ R27, R0, R167 ;  /* 0x000000a7001b7220 */ /* 0x008fe40000410000 */
[--C-:B------:R-:W-:Y:S02]  /*89d0*/  FFMA.FTZ R90, R90, c[0x0][0x2d0], -R3.reuse ;  /* 0x0000b4005a5a7a23 */ /* 0x100fe40000010803 */
[--C-:B------:R-:W-:Y:S01]  /*89e0*/  FFMA.FTZ R91, R91, c[0x0][0x2d0], -R3.reuse ;  /* 0x0000b4005b5b7a23 */ /* 0x100fe20000010803 */
[----:B------:R3:W2:Y:S01]  /*89f0*/  MUFU.EX2 R34, R29 ;  /* 0x0000001d00227308 */ /* 0x0006a20000000800 */
[--C-:B------:R-:W-:Y:S01]  /*8a00*/  FFMA.FTZ R94, R94, c[0x0][0x2d0], -R3.reuse ;  /* 0x0000b4005e5e7a23 */ /* 0x100fe20000010803 */
[C---:B------:R-:W-:Y:S04]  /*8a10*/  HMMA.16816.F32.BF16 R24, R144.reuse, R188, R24 ;  /* 0x000000bc9018723c */ /* 0x040fe80000041818 */
[----:B----4-:R-:W-:Y:S01]  /*8a20*/  MOV R167, R32 ;  /* 0x0000002000a77202 */ /* 0x010fe20000000f00 */
[----:B------:R-:W-:Y:S01]  /*8a30*/  FMUL.FTZ R32, R141, R172 ;  /* 0x000000ac8d207220 */ /* 0x000fe20000410000 */
[----:B------:R-:W-:Y:S01]  /*8a40*/  MOV R172, R205 ;  /* 0x000000cd00ac7202 */ /* 0x000fe20000000f00 */
[--C-:B------:R-:W-:Y:S01]  /*8a50*/  FFMA.FTZ R95, R95, c[0x0][0x2d0], -R3.reuse ;  /* 0x0000b4005f5f7a23 */ /* 0x100fe20000010803 */
[----:B------:R4:W2:Y:S01]  /*8a60*/  MUFU.EX2 R199, R30 ;  /* 0x0000001e00c77308 */ /* 0x0008a20000000800 */
[--C-:B------:R-:W-:Y:S03]  /*8a70*/  FFMA.FTZ R106, R106, c[0x0][0x2d0], -R3.reuse ;  /* 0x0000b4006a6a7a23 */ /* 0x100fe60000010803 */
[----:B-1----:R-:W-:Y:S01]  /*8a80*/  FMUL.FTZ R28, R140, R168 ;  /* 0x000000a88c1c7220 */ /* 0x002fe20000410000 */
[----:B------:R-:W-:Y:S01]  /*8a90*/  MOV R166, R33 ;  /* 0x0000002100a67202 */ /* 0x000fe20000000f00 */
[----:B------:R-:W-:Y:S01]  /*8aa0*/  FMUL.FTZ R33, R141, R173 ;  /* 0x000000ad8d217220 */ /* 0x000fe20000410000 */
[----:B------:R-:W-:Y:S01]  /*8ab0*/  MOV R173, R204 ;  /* 0x000000cc00ad7202 */ /* 0x000fe20000000f00 */
[--C-:B------:R-:W-:Y:S02]  /*8ac0*/  FFMA.FTZ R107, R107, c[0x0][0x2d0], -R3.reuse ;  /* 0x0000b4006b6b7a23 */ /* 0x100fe40000010803 */
[----:B------:R1:W-:Y:S01]  /*8ad0*/  MUFU.EX2 R243, R39 ;  /* 0x0000002700f37308 */ /* 0x0003e20000000800 */
[----:B------:R-:W-:Y:S02]  /*8ae0*/  FFMA.FTZ R110, R110, c[0x0][0x2d0], -R3 ;  /* 0x0000b4006e6e7a23 */ /* 0x000fe40000010803 */
[--C-:B------:R-:W-:Y:S02]  /*8af0*/  FFMA.FTZ R100, R100, c[0x0][0x2d0], -R192.reuse ;  /* 0x0000b40064647a23 */ /* 0x100fe400000108c0 */
[----:B---3--:R-:W-:Y:S02]  /*8b00*/  FMUL.FTZ R29, R140, R169 ;  /* 0x000000a98c1d7220 */ /* 0x008fe40000410000 */
[--C-:B------:R-:W-:Y:S02]  /*8b10*/  FFMA.FTZ R101, R101, c[0x0][0x2d0], -R192.reuse ;  /* 0x0000b40065657a23 */ /* 0x100fe400000108c0 */
[----:B------:R-:W-:Y:S01]  /*8b20*/  FFMA.FTZ R112, R112, c[0x0][0x2d0], -R192 ;  /* 0x0000b40070707a23 */ /* 0x000fe200000108c0 */
[----:B------:R3:W-:Y:S01]  /*8b30*/  MUFU.EX2 R250, R36 ;  /* 0x0000002400fa7308 */ /* 0x0007e20000000800 */
[--C-:B------:R-:W-:Y:S02]  /*8b40*/  FFMA.FTZ R102, R102, c[0x0][0x2d0], -R193.reuse ;  /* 0x0000b40066667a23 */ /* 0x100fe400000108c1 */
[--C-:B------:R-:W-:Y:S02]  /*8b50*/  FFMA.FTZ R103, R103, c[0x0][0x2d0], -R193.reuse ;  /* 0x0000b40067677a23 */ /* 0x100fe400000108c1 */
[----:B----4-:R-:W-:Y:S01]  /*8b60*/  FMUL.FTZ R30, R0, R170 ;  /* 0x000000aa001e7220 */ /* 0x010fe20000410000 */
[----:B--2---:R-:W-:Y:S01]  /*8b70*/  MOV R170, R34 ;  /* 0x0000002200aa7202 */ /* 0x004fe20000000f00 */
[----:B------:R-:W-:Y:S01]  /*8b80*/  FMUL.FTZ R34, R139, R174 ;  /* 0x000000ae8b227220 */ /* 0x000fe20000410000 */
[----:B------:R-:W-:Y:S01]  /*8b90*/  MOV R174, R207 ;  /* 0x000000cf00ae7202 */ /* 0x000fe20000000f00 */
[--C-:B------:R-:W-:Y:S01]  /*8ba0*/  FFMA.FTZ R114, R114, c[0x0][0x2d0], -R193.reuse ;  /* 0x0000b40072727a23 */ /* 0x100fe200000108c1 */
[----:B------:R2:W-:Y:S01]  /*8bb0*/  MUFU.EX2 R245, R38 ;  /* 0x0000002600f57308 */ /* 0x0005e20000000800 */
[----:B------:R-:W-:Y:S01]  /*8bc0*/  FFMA.FTZ R193, R115, c[0x0][0x2d0], -R193 ;  /* 0x0000b40073c17a23 */ /* 0x000fe200000108c1 */
[-C--:B------:R-:W-:Y:S03]  /*8bd0*/  HMMA.16816.F32.BF16 R28, R144, R190.reuse, R28 ;  /* 0x000000be901c723c */ /* 0x080fe6000004181c */
[----:B-1----:R-:W-:Y:S02]  /*8be0*/  FMUL.FTZ R39, R139, R179 ;  /* 0x000000b38b277220 */ /* 0x002fe40000410000 */
[--C-:B------:R-:W-:Y:S02]  /*8bf0*/  FFMA.FTZ R105, R105, c[0x0][0x2d0], -R194.reuse ;  /* 0x0000b40069697a23 */ /* 0x100fe400000108c2 */
[--C-:B------:R-:W-:Y:S01]  /*8c00*/  FFMA.FTZ R108, R108, c[0x0][0x2d0], -R194.reuse ;  /* 0x0000b4006c6c7a23 */ /* 0x100fe200000108c2 */
[C---:B------:R-:W-:Y:S01]  /*8c10*/  HMMA.16816.F32.BF16 R32, R148.reuse, R190, R32 ;  /* 0x000000be9420723c */ /* 0x040fe20000041820 */
[----:B------:R1:W-:Y:S03]  /*8c20*/  MUFU.EX2 R248, R48 ;  /* 0x0000003000f87308 */ /* 0x0003e60000000800 */
[----:B---3--:R-:W-:Y:S02]  /*8c30*/  FMUL.FTZ R36, R141, R176 ;  /* 0x000000b08d247220 */ /* 0x008fe40000410000 */
[--C-:B------:R-:W-:Y:S02]  /*8c40*/  FFMA.FTZ R88, R88, c[0x0][0x2d0], -R194.reuse ;  /* 0x0000b40058587a23 */ /* 0x100fe400000108c2 */
[--C-:B------:R-:W-:Y:S03]  /*8c50*/  FFMA.FTZ R89, R89, c[0x0][0x2d0], -R194.reuse ;  /* 0x0000b40059597a23 */ /* 0x100fe600000108c2 */
[----:B------:R3:W-:Y:S01]  /*8c60*/  MUFU.EX2 R222, R50 ;  /* 0x0000003200de7308 */ /* 0x0007e20000000800 */
[--C-:B------:R-:W-:Y:S02]  /*8c70*/  FFMA.FTZ R92, R92, c[0x0][0x2d0], -R194.reuse ;  /* 0x0000b4005c5c7a23 */ /* 0x100fe400000108c2 */
[----:B--2---:R-:W-:Y:S02]  /*8c80*/  FMUL.FTZ R38, R139, R178 ;  /* 0x000000b28b267220 */ /* 0x004fe40000410000 */
[--C-:B------:R-:W-:Y:S02]  /*8c90*/  FFMA.FTZ R93, R93, c[0x0][0x2d0], -R194.reuse ;  /* 0x0000b4005d5d7a23 */ /* 0x100fe400000108c2 */
[----:B------:R-:W-:Y:S03]  /*8ca0*/  FFMA.FTZ R104, R104, c[0x0][0x2d0], -R194 ;  /* 0x0000b40068687a23 */ /* 0x000fe600000108c2 */
[-C--:B------:R-:W-:Y:S01]  /*8cb0*/  HMMA.16816.F32.BF16 R36, R148, R152.reuse, R36 ;  /* 0x000000989424723c */ /* 0x080fe20000041824 */
[----:B------:R2:W-:Y:S02]  /*8cc0*/  MUFU.EX2 R247, R49 ;  /* 0x0000003100f77308 */ /* 0x0005e40000000800 */
[----:B-1----:R-:W-:Y:S08]  /*8cd0*/  FMUL.FTZ R48, R140, R180 ;  /* 0x000000b48c307220 */ /* 0x002ff00000410000 */
[----:B------:R1:W-:Y:S01]  /*8ce0*/  MUFU.EX2 R221, R51 ;  /* 0x0000003300dd7308 */ /* 0x0003e20000000800 */
[----:B---3--:R-:W-:Y:S09]  /*8cf0*/  FMUL.FTZ R50, R0, R182 ;  /* 0x000000b600327220 */ /* 0x008ff20000410000 */
[----:B------:R3:W-:Y:S01]  /*8d00*/  MUFU.EX2 R169, R40 ;  /* 0x0000002800a97308 */ /* 0x0007e20000000800 */
[----:B--2---:R-:W-:Y:S09]  /*8d10*/  FMUL.FTZ R49, R140, R181 ;  /* 0x000000b58c317220 */ /* 0x004ff20000410000 */
[----:B------:R2:W2:Y:S01]  /*8d20*/  MUFU.EX2 R215, R41 ;  /* 0x0000002900d77308 */ /* 0x0004a20000000800 */
[----:B-1----:R-:W-:Y:S09]  /*8d30*/  FMUL.FTZ R51, R0, R183 ;  /* 0x000000b700337220 */ /* 0x002ff20000410000 */
[----:B------:R-:W-:Y:S01]  /*8d40*/  MUFU.EX2 R211, R53 ;  /* 0x0000003500d37308 */ /* 0x000fe20000000800 */
[C---:B------:R-:W-:Y:S04]  /*8d50*/  HMMA.16816.F32.BF16 R48, R144.reuse, R152, R48 ;  /* 0x000000989030723c */ /* 0x040fe80000041830 */
[C---:B---3--:R-:W-:Y:S01]  /*8d60*/  FMUL.FTZ R40, R141.reuse, R184 ;  /* 0x000000b88d287220 */ /* 0x048fe20000410000 */
[----:B------:R-:W-:Y:S03]  /*8d70*/  MOV R184, R203 ;  /* 0x000000cb00b87202 */ /* 0x000fe60000000f00 */
[-C--:B------:R-:W-:Y:S01]  /*8d80*/  HMMA.16816.F32.BF16 R116, R144, R154.reuse, R116 ;  /* 0x0000009a9074723c */ /* 0x080fe20000041874 */
[----:B------:R-:W-:Y:S03]  /*8d90*/  MUFU.EX2 R207, R55 ;  /* 0x0000003700cf7308 */ /* 0x000fe60000000800 */
[----:B--2---:R-:W-:Y:S01]  /*8da0*/  FMUL.FTZ R41, R141, R185 ;  /* 0x000000b98d297220 */ /* 0x004fe20000410000 */
[----:B------:R-:W-:Y:S03]  /*8db0*/  MOV R185, R208 ;  /* 0x000000d000b97202 */ /* 0x000fe60000000f00 */
[C---:B------:R-:W-:Y:S01]  /*8dc0*/  HMMA.16816.F32.BF16 R120, R148.reuse, R154, R120 ;  /* 0x0000009a9478723c */ /* 0x040fe20000041878 */
[----:B------:R-:W1:Y:S02]  /*8dd0*/  LDSM.16.MT88.4 R152, [R224+0x900] ;  /* 0x00090000e098783b */ /* 0x000e640000004200 */
[----:B------:R2:W-:Y:S05]  /*8de0*/  MUFU.EX2 R168, R42 ;  /* 0x0000002a00a87308 */ /* 0x0005ea0000000800 */
[-C--:B------:R-:W-:Y:S05]  /*8df0*/  HMMA.16816.F32.BF16 R124, R148, R156.reuse, R124 ;  /* 0x0000009c947c723c */ /* 0x080fea000004187c */
[----:B------:R3:W1:Y:S03]  /*8e00*/  MUFU.EX2 R178, R43 ;  /* 0x0000002b00b27308 */ /* 0x0006660000000800 */
[C---:B------:R-:W-:Y:S01]  /*8e10*/  HMMA.16816.F32.BF16 R128, R144.reuse, R156, R128 ;  /* 0x0000009c9080723c */ /* 0x040fe20000041880 */
[----:B------:R-:W4:Y:S04]  /*8e20*/  LDL.LU R157, [R1+0x8] ;  /* 0x00000800019d7983 */ /* 0x000f280000300800 */
[----:B------:R-:W4:Y:S02]  /*8e30*/  LDL.LU R156, [R1+0xc] ;  /* 0x00000c00019c7983 */ /* 0x000f240000300800 */
[----:B------:R1:W-:Y:S01]  /*8e40*/  MUFU.EX2 R214, R44 ;  /* 0x0000002c00d67308 */ /* 0x0003e20000000800 */
[-C--:B------:R-:W-:Y:S04]  /*8e50*/  HMMA.16816.F32.BF16 R132, R144, R158.reuse, R132 ;  /* 0x0000009e9084723c */ /* 0x080fe80000041884 */
[----:B--2---:R-:W-:Y:S01]  /*8e60*/  FMUL.FTZ R42, R139, R186 ;  /* 0x000000ba8b2a7220 */ /* 0x004fe20000410000 */
[----:B------:R-:W-:Y:S01]  /*8e70*/  MOV R186, R142 ;  /* 0x0000008e00ba7202 */ /* 0x000fe20000000f00 */
[--C-:B------:R-:W-:Y:S01]  /*8e80*/  FFMA.FTZ R142, R47, c[0x0][0x2d0], -R3.reuse ;  /* 0x0000b4002f8e7a23 */ /* 0x100fe20000010803 */
[----:B------:R-:W-:Y:S01]  /*8e90*/  F2FP.BF16.PACK_AB R47, R164, R167 ;  /* 0x000000a7a42f723e */ /* 0x000fe200000010ff */
[----:B------:R-:W-:Y:S01]  /*8ea0*/  FFMA.FTZ R3, R111, c[0x0][0x2d0], -R3 ;  /* 0x0000b4006f037a23 */ /* 0x000fe20000010803 */
[----:B------:R2:W2:Y:S03]  /*8eb0*/  MUFU.EX2 R213, R45 ;  /* 0x0000002d00d57308 */ /* 0x0004a60000000800 */
[----:B------:R-:W-:Y:S01]  /*8ec0*/  F2FP.BF16.PACK_AB R144, R251, R252 ;  /* 0x000000fcfb90723e */ /* 0x000fe200000010ff */
[----:B---3--:R-:W-:Y:S01]  /*8ed0*/  FMUL.FTZ R43, R139, R187 ;  /* 0x000000bb8b2b7220 */ /* 0x008fe20000410000 */
[----:B------:R-:W-:Y:S02]  /*8ee0*/  MOV R187, R209 ;  /* 0x000000d100bb7202 */ /* 0x000fe40000000f00 */
[----:B------:R-:W-:Y:S02]  /*8ef0*/  F2FP.BF16.PACK_AB R146, R170, R166 ;  /* 0x000000a6aa92723e */ /* 0x000fe400000010ff */
[----:B------:R-:W-:Y:S01]  /*8f00*/  F2FP.BF16.PACK_AB R145, R198, R197 ;  /* 0x000000c5c691723e */ /* 0x000fe200000010ff */
[----:B------:R3:W-:Y:S01]  /*8f10*/  MUFU.EX2 R177, R46 ;  /* 0x0000002e00b17308 */ /* 0x0007e20000000800 */
[----:B------:R-:W-:Y:S01]  /*8f20*/  HMMA.16816.F32.BF16 R40, R148, R158, R40 ;  /* 0x0000009e9428723c */ /* 0x000fe20000041828 */
[----:B------:R-:W3:Y:S03]  /*8f30*/  LDSM.16.MT88.4 R148, [R225+0x900] ;  /* 0x00090000e194783b */ /* 0x000ee60000004200 */
[----:B-1----:R-:W-:Y:S02]  /*8f40*/  F2FP.BF16.PACK_AB R44, R185, R187 ;  /* 0x000000bbb92c723e */ /* 0x002fe400000010ff */
[----:B------:R-:W-:Y:S03]  /*8f50*/  F2FP.BF16.PACK_AB R147, R200, R199 ;  /* 0x000000c7c893723e */ /* 0x000fe600000010ff */
[----:B------:R1:W-:Y:S01]  /*8f60*/  MUFU.EX2 R208, R54 ;  /* 0x0000003600d07308 */ /* 0x0003e20000000800 */
[----:B------:R-:W4:Y:S02]  /*8f70*/  LDL.LU R158, [R1] ;  /* 0x00000000019e7983 */ /* 0x000f240000300800 */
[----:B--2---:R-:W-:Y:S02]  /*8f80*/  F2FP.BF16.PACK_AB R45, R184, R186 ;  /* 0x000000bab82d723e */ /* 0x004fe400000010ff */
[----:B------:R-:W2:Y:S05]  /*8f90*/  LDL.LU R159, [R1+0x4] ;  /* 0x00000400019f7983 */ /* 0x000eaa0000300800 */
[----:B------:R-:W-:Y:S01]  /*8fa0*/  MUFU.EX2 R210, R64 ;  /* 0x0000004000d27308 */ /* 0x000fe20000000800 */
[----:B---3--:R-:W-:Y:S09]  /*8fb0*/  F2FP.BF16.PACK_AB R46, R165, R171 ;  /* 0x000000aba52e723e */ /* 0x008ff200000010ff */
[----:B------:R-:W-:Y:S01]  /*8fc0*/  MUFU.EX2 R209, R65 ;  /* 0x0000004100d17308 */ /* 0x000fe20000000800 */
[-C--:B------:R-:W-:Y:S01]  /*8fd0*/  HMMA.16816.F32.BF16 R4, R44, R152.reuse, R4 ;  /* 0x000000982c04723c */ /* 0x080fe20000041804 */
[----:B-1----:R-:W-:Y:S07]  /*8fe0*/  LDSM.16.MT88.4 R52, [R224+0x1100] ;  /* 0x00110000e034783b */ /* 0x002fee0000004200 */
[C---:B------:R-:W-:Y:S01]  /*8ff0*/  HMMA.16816.F32.BF16 R8, R144.reuse, R152, R8 ;  /* 0x000000989008723c */ /* 0x040fe20000041808 */
[----:B------:R-:W-:Y:S07]  /*9000*/  MUFU.EX2 R183, R66 ;  /* 0x0000004200b77308 */ /* 0x000fee0000000800 */
[-C--:B------:R-:W-:Y:S03]  /*9010*/  HMMA.16816.F32.BF16 R12, R144, R154.reuse, R12 ;  /* 0x0000009a900c723c */ /* 0x080fe6000004180c */
[----:B------:R1:W-:Y:S05]  /*9020*/  MUFU.EX2 R206, R67 ;  /* 0x0000004300ce7308 */ /* 0x0003ea0000000800 */
[C---:B------:R-:W-:Y:S01]  /*9030*/  HMMA.16816.F32.BF16 R16, R44.reuse, R154, R16 ;  /* 0x0000009a2c10723c */ /* 0x040fe20000041810 */
[----:B------:R-:W3:Y:S04]  /*9040*/  LDSM.16.MT88.4 R152, [R226+0x900] ;  /* 0x00090000e298783b */ /* 0x000ee80000004200 */
[----:B------:R-:W-:Y:S03]  /*9050*/  MUFU.EX2 R205, R60 ;  /* 0x0000003c00cd7308 */ /* 0x000fe60000000800 */
[-C--:B------:R-:W-:Y:S07]  /*9060*/  HMMA.16816.F32.BF16 R20, R44, R160.reuse, R20 ;  /* 0x000000a02c14723c */ /* 0x080fee0000041814 */
[----:B------:R-:W-:Y:S01]  /*9070*/  MUFU.EX2 R204, R61 ;  /* 0x0000003d00cc7308 */ /* 0x000fe20000000800 */
[C---:B------:R-:W-:Y:S01]  /*9080*/  HMMA.16816.F32.BF16 R24, R144.reuse, R160, R24 ;  /* 0x000000a09018723c */ /* 0x040fe20000041818 */
[----:B-1----:R-:W1:Y:S07]  /*9090*/  LDSM.16.MT88.4 R64, [R227+0x1100] ;  /* 0x00110000e340783b */ /* 0x002e6e0000004200 */
[-C--:B------:R-:W-:Y:S01]  /*90a0*/  HMMA.16816.F32.BF16 R28, R144, R162.reuse, R28 ;  /* 0x000000a2901c723c */ /* 0x080fe2000004181c */
[----:B------:R-:W-:Y:S07]  /*90b0*/  MUFU.EX2 R188, R62 ;  /* 0x0000003e00bc7308 */ /* 0x000fee0000000800 */
[C---:B------:R-:W-:Y:S03]  /*90c0*/  HMMA.16816.F32.BF16 R32, R44.reuse, R162, R32 ;  /* 0x000000a22c20723c */ /* 0x040fe60000041820 */
[----:B------:R-:W-:Y:S05]  /*90d0*/  MUFU.EX2 R190, R68 ;  /* 0x0000004400be7308 */ /* 0x000fea0000000800 */
[-C--:B------:R-:W-:Y:S05]  /*90e0*/  HMMA.16816.F32.BF16 R36, R44, R148.reuse, R36 ;  /* 0x000000942c24723c */ /* 0x080fea0000041824 */
[----:B------:R-:W-:Y:S03]  /*90f0*/  MUFU.EX2 R203, R69 ;  /* 0x0000004500cb7308 */ /* 0x000fe60000000800 */
[C---:B------:R-:W-:Y:S07]  /*9100*/  HMMA.16816.F32.BF16 R48, R144.reuse, R148, R48 ;  /* 0x000000949030723c */ /* 0x040fee0000041830 */
[----:B------:R-:W1:Y:S01]  /*9110*/  MUFU.EX2 R176, R142 ;  /* 0x0000008e00b07308 */ /* 0x000e620000000800 */
[-C--:B------:R-:W-:Y:S08]  /*9120*/  HMMA.16816.F32.BF16 R116, R144, R150.reuse, R116 ;  /* 0x000000969074723c */ /* 0x080ff00000041874 */
[C---:B------:R-:W-:Y:S01]  /*9130*/  HMMA.16816.F32.BF16 R120, R44.reuse, R150, R120 ;  /* 0x000000962c78723c */ /* 0x040fe20000041878 */
[----:B------:R1:W-:Y:S07]  /*9140*/  MUFU.EX2 R142, R63 ;  /* 0x0000003f008e7308 */ /* 0x0003ee0000000800 */
[-C--:B---3--:R-:W-:Y:S03]  /*9150*/  HMMA.16816.F32.BF16 R124, R44, R152.reuse, R124 ;  /* 0x000000982c7c723c */ /* 0x088fe6000004187c */
[----:B------:R3:W-:Y:S05]  /*9160*/  MUFU.EX2 R179, R56 ;  /* 0x0000003800b37308 */ /* 0x0007ea0000000800 */
[C---:B------:R-:W-:Y:S05]  /*9170*/  HMMA.16816.F32.BF16 R128, R144.reuse, R152, R128 ;  /* 0x000000989080723c */ /* 0x040fea0000041880 */
[----:B------:R3:W3:Y:S03]  /*9180*/  MUFU.EX2 R182, R57 ;  /* 0x0000003900b67308 */ /* 0x0006e60000000800 */
[-C--:B------:R-:W-:Y:S01]  /*9190*/  HMMA.16816.F32.BF16 R132, R144, R154.reuse, R132 ;  /* 0x0000009a9084723c */ /* 0x080fe20000041884 */
[----:B-1----:R-:W1:Y:S06]  /*91a0*/  LDSM.16.MT88.4 R60, [R225+0x1100] ;  /* 0x00110000e13c783b */ /* 0x002e6c0000004200 */
[----:B------:R1:W-:Y:S01]  /*91b0*/  MUFU.EX2 R181, R58 ;  /* 0x0000003a00b57308 */ /* 0x0003e20000000800 */
[----:B------:R-:W-:Y:S04]  /*91c0*/  HMMA.16816.F32.BF16 R40, R44, R154, R40 ;  /* 0x0000009a2c28723c */ /* 0x000fe80000041828 */
[----:B---3--:R-:W-:Y:S03]  /*91d0*/  F2FP.BF16.PACK_AB R56, R215, R169 ;  /* 0x000000a9d738723e */ /* 0x008fe600000010ff */
[----:B------:R-:W-:Y:S02]  /*91e0*/  F2FP.BF16.PACK_AB R44, R249, R250 ;  /* 0x000000faf92c723e */ /* 0x000fe400000010ff */
[----:B------:R3:W1:Y:S03]  /*91f0*/  MUFU.EX2 R180, R59 ;  /* 0x0000003b00b47308 */ /* 0x0006660000000800 */
[----:B------:R-:W-:Y:S02]  /*9200*/  F2FP.BF16.PACK_AB R46, R247, R248 ;  /* 0x000000f8f72e723e */ /* 0x000fe400000010ff */
[----:B------:R-:W-:Y:S02]  /*9210*/  F2FP.BF16.PACK_AB R45, R243, R245 ;  /* 0x000000f5f32d723e */ /* 0x000fe400000010ff */
[----:B------:R-:W-:Y:S02]  /*9220*/  F2FP.BF16.PACK_AB R47, R221, R222 ;  /* 0x000000dedd2f723e */ /* 0x000fe400000010ff */
[----:B------:R-:W-:Y:S01]  /*9230*/  F2FP.BF16.PACK_AB R57, R178, R168 ;  /* 0x000000a8b239723e */ /* 0x000fe200000010ff */
[----:B------:R-:W-:Y:S04]  /*9240*/  MUFU.EX2 R191, R80 ;  /* 0x0000005000bf7308 */ /* 0x000fe80000000800 */
[-C--:B------:R-:W-:Y:S03]  /*9250*/  HMMA.16816.F32.BF16 R4, R44, R52.reuse, R4 ;  /* 0x000000342c04723c */ /* 0x080fe60000041804 */
[----:B-1----:R-:W-:Y:S03]  /*9260*/  F2FP.BF16.PACK_AB R58, R213, R214 ;  /* 0x000000d6d53a723e */ /* 0x002fe600000010ff */
[----:B------:R-:W-:Y:S01]  /*9270*/  MUFU.EX2 R80, R71 ;  /* 0x0000004700507308 */ /* 0x000fe20000000800 */
[----:B---3--:R-:W-:Y:S09]  /*9280*/  F2FP.BF16.PACK_AB R59, R176, R177 ;  /* 0x000000b1b03b723e */ /* 0x008ff200000010ff */
[----:B------:R-:W-:Y:S01]  /*9290*/  MUFU.EX2 R189, R81 ;  /* 0x0000005100bd7308 */ /* 0x000fe20000000800 */
[C---:B------:R-:W-:Y:S09]  /*92a0*/  HMMA.16816.F32.BF16 R8, R56.reuse, R52, R8 ;  /* 0x000000343808723c */ /* 0x040ff20000041808 */
[----:B------:R1:W-:Y:S01]  /*92b0*/  MUFU.EX2 R81, R70 ;  /* 0x0000004600517308 */ /* 0x0003e20000000800 */
[-C--:B------:R-:W-:Y:S08]  /*92c0*/  HMMA.16816.F32.BF16 R12, R56, R54.reuse, R12 ;  /* 0x00000036380c723c */ /* 0x080ff0000004180c */
[C---:B------:R-:W-:Y:S01]  /*92d0*/  HMMA.16816.F32.BF16 R16, R44.reuse, R54, R16 ;  /* 0x000000362c10723c */ /* 0x040fe20000041810 */
[----:B------:R-:W3:Y:S01]  /*92e0*/  LDSM.16.MT88.4 R52, [R226+0x1100] ;  /* 0x00110000e234783b */ /* 0x000ee20000004200 */
[----:B------:R-:W-:Y:S06]  /*92f0*/  MUFU.EX2 R113, R113 ;  /* 0x0000007100717308 */ /* 0x000fec0000000800 */
[-C--:B------:R-:W-:Y:S04]  /*9300*/  HMMA.16816.F32.BF16 R20, R44, R64.reuse, R20 ;  /* 0x000000402c14723c */ /* 0x080fe80000041814 */
[----:B------:R-:W-:Y:S01]  /*9310*/  MUFU.EX2 R193, R193 ;  /* 0x000000c100c17308 */ /* 0x000fe20000000800 */
[----:B-1----:R-:W-:Y:S03]  /*9320*/  LDSM.16.MT88.4 R68, [R225+0x2100] ;  /* 0x00210000e144783b */ /* 0x002fe60000004200 */
[C---:B------:R-:W-:Y:S06]  /*9330*/  HMMA.16816.F32.BF16 R24, R56.reuse, R64, R24 ;  /* 0x000000403818723c */ /* 0x040fec0000041818 */
[----:B------:R-:W-:Y:S02]  /*9340*/  MUFU.EX2 R109, R109 ;  /* 0x0000006d006d7308 */ /* 0x000fe40000000800 */
[-C--:B------:R-:W-:Y:S08]  /*9350*/  HMMA.16816.F32.BF16 R28, R56, R66.reuse, R28 ;  /* 0x00000042381c723c */ /* 0x080ff0000004181c */
[C---:B------:R-:W-:Y:S01]  /*9360*/  HMMA.16816.F32.BF16 R32, R44.reuse, R66, R32 ;  /* 0x000000422c20723c */ /* 0x040fe20000041820 */
[----:B------:R-:W1:Y:S01]  /*9370*/  LDSM.16.MT88.4 R64, [R224+0x1900] ;  /* 0x00190000e040783b */ /* 0x000e620000004200 */
[----:B------:R-:W-:Y:S06]  /*9380*/  MUFU.EX2 R82, R82 ;  /* 0x0000005200527308 */ /* 0x000fec0000000800 */
[-C--:B------:R-:W-:Y:S04]  /*9390*/  HMMA.16816.F32.BF16 R36, R44, R60.reuse, R36 ;  /* 0x0000003c2c24723c */ /* 0x080fe80000041824 */
[----:B------:R-:W-:Y:S04]  /*93a0*/  MUFU.EX2 R83, R83 ;  /* 0x0000005300537308 */ /* 0x000fe80000000800 */
[C---:B------:R-:W-:Y:S06]  /*93b0*/  HMMA.16816.F32.BF16 R48, R56.reuse, R60, R48 ;  /* 0x0000003c3830723c */ /* 0x040fec0000041830 */
[----:B------:R-:W-:Y:S02]  /*93c0*/  MUFU.EX2 R72, R72 ;  /* 0x0000004800487308 */ /* 0x000fe40000000800 */
[-C--:B------:R-:W-:Y:S08]  /*93d0*/  HMMA.16816.F32.BF16 R116, R56, R62.reuse, R116 ;  /* 0x0000003e3874723c */ /* 0x080ff00000041874 */
[C---:B------:R-:W-:Y:S01]  /*93e0*/  HMMA.16816.F32.BF16 R120, R44.reuse, R62, R120 ;  /* 0x0000003e2c78723c */ /* 0x040fe20000041878 */
[----:B------:R-:W-:Y:S01]  /*93f0*/  LDSM.16.MT88.4 R60, [R225+0x1900] ;  /* 0x00190000e13c783b */ /* 0x000fe20000004200 */
[----:B------:R-:W1:Y:S02]  /*9400*/  MUFU.EX2 R73, R73 ;  /* 0x0000004900497308 */ /* 0x000e640000000800 */
[----:B----4-:R-:W-:Y:S02]  /*9410*/  FFMA.FTZ R140, R140, R157, R216 ;  /* 0x0000009d8c8c7223 */ /* 0x010fe400000100d8 */
[----:B------:R-:W-:Y:S02]  /*9420*/  FFMA.FTZ R0, R0, R156, R195 ;  /* 0x0000009c00007223 */ /* 0x000fe400000100c3 */
[-C--:B---3--:R-:W-:Y:S04]  /*9430*/  HMMA.16816.F32.BF16 R124, R44, R52.reuse, R124 ;  /* 0x000000342c7c723c */ /* 0x088fe8000004187c */
[----:B------:R-:W-:Y:S01]  /*9440*/  FADD.FTZ R140, R217, R140 ;  /* 0x0000008cd98c7221 */ /* 0x000fe20000010000 */
[----:B------:R-:W-:Y:S01]  /*9450*/  MUFU.EX2 R76, R76 ;  /* 0x0000004c004c7308 */ /* 0x000fe20000000800 */
[----:B------:R-:W-:Y:S02]  /*9460*/  FADD.FTZ R0, R196, R0 ;  /* 0x00000000c4007221 */ /* 0x000fe40000010000 */
[C---:B------:R-:W-:Y:S04]  /*9470*/  HMMA.16816.F32.BF16 R128, R56.reuse, R52, R128 ;  /* 0x000000343880723c */ /* 0x040fe80000041880 */
[----:B------:R-:W-:Y:S03]  /*9480*/  FADD.FTZ R0, R201, R0 ;  /* 0x00000000c9007221 */ /* 0x000fe60000010000 */
[----:B------:R-:W-:Y:S01]  /*9490*/  F2FP.BF16.PACK_AB R52, R182, R179 ;  /* 0x000000b3b634723e */ /* 0x000fe200000010ff */
[-C--:B------:R-:W-:Y:S01]  /*94a0*/  HMMA.16816.F32.BF16 R132, R56, R54.reuse, R132 ;  /* 0x000000363884723c */ /* 0x080fe20000041884 */
[----:B------:R-:W3:Y:S01]  /*94b0*/  LDSM.16.MT88.4 R56, [R227+0x1900] ;  /* 0x00190000e338783b */ /* 0x000ee20000004200 */
[----:B------:R-:W4:Y:S02]  /*94c0*/  MUFU.EX2 R77, R77 ;  /* 0x0000004d004d7308 */ /* 0x000f240000000800 */
[----:B------:R-:W-:Y:S04]  /*94d0*/  F2FP.BF16.PACK_AB R53, R180, R181 ;  /* 0x000000b5b435723e */ /* 0x000fe800000010ff */
[----:B------:R-:W-:Y:S04]  /*94e0*/  HMMA.16816.F32.BF16 R40, R44, R54, R40 ;  /* 0x000000362c28723c */ /* 0x000fe80000041828 */
[----:B------:R-:W-:Y:S01]  /*94f0*/  MUFU.EX2 R74, R74 ;  /* 0x0000004a004a7308 */ /* 0x000fe20000000800 */
[----:B------:R-:W-:Y:S02]  /*9500*/  FFMA.FTZ R141, R141, R158, R219 ;  /* 0x0000009e8d8d7223 */ /* 0x000fe400000100db */
[----:B------:R-:W-:Y:S02]  /*9510*/  F2FP.BF16.PACK_AB R44, R211, R212 ;  /* 0x000000d4d32c723e */ /* 0x000fe400000010ff */
[----:B------:R-:W-:Y:S03]  /*9520*/  F2FP.BF16.PACK_AB R46, R209, R210 ;  /* 0x000000d2d12e723e */ /* 0x000fe600000010ff */
[----:B------:R-:W-:Y:S01]  /*9530*/  F2FP.BF16.PACK_AB R45, R207, R208 ;  /* 0x000000d0cf2d723e */ /* 0x000fe200000010ff */
[----:B--2---:R-:W-:Y:S01]  /*9540*/  FFMA.FTZ R139, R139, R159, R218 ;  /* 0x0000009f8b8b7223 */ /* 0x004fe200000100da */
[----:B------:R-:W-:Y:S01]  /*9550*/  F2FP.BF16.PACK_AB R47, R206, R183 ;  /* 0x000000b7ce2f723e */ /* 0x000fe200000010ff */
[----:B------:R-:W-:Y:S01]  /*9560*/  LDSM.16.MT88.4 R156, [R224+0x3100] ;  /* 0x00310000e09c783b */ /* 0x000fe20000004200 */
[----:B------:R-:W-:Y:S01]  /*9570*/  F2FP.BF16.PACK_AB R54, R204, R205 ;  /* 0x000000cdcc36723e */ /* 0x000fe200000010ff */
[----:B------:R-:W2:Y:S01]  /*9580*/  MUFU.EX2 R75, R75 ;  /* 0x0000004b004b7308 */ /* 0x000ea20000000800 */
[----:B------:R-:W-:Y:S01]  /*9590*/  F2FP.BF16.PACK_AB R55, R142, R188 ;  /* 0x000000bc8e37723e */ /* 0x000fe200000010ff */
[----:B------:R-:W-:Y:S02]  /*95a0*/  FADD.FTZ R141, R223, R141 ;  /* 0x0000008ddf8d7221 */ /* 0x000fe40000010000 */
[-C--:B-1----:R-:W-:Y:S03]  /*95b0*/  HMMA.16816.F32.BF16 R4, R44, R64.reuse, R4 ;  /* 0x000000402c04723c */ /* 0x082fe60000041804 */
[----:B------:R-:W-:Y:S02]  /*95c0*/  FADD.FTZ R141, R246, R141 ;  /* 0x0000008df68d7221 */ /* 0x000fe40000010000 */
[----:B------:R-:W-:Y:S01]  /*95d0*/  FADD.FTZ R139, R220, R139 ;  /* 0x0000008bdc8b7221 */ /* 0x000fe20000010000 */
[----:B------:R-:W-:Y:S02]  /*95e0*/  MUFU.EX2 R78, R78 ;  /* 0x0000004e004e7308 */ /* 0x000fe40000000800 */
[C---:B------:R-:W-:Y:S04]  /*95f0*/  HMMA.16816.F32.BF16 R8, R52.reuse, R64, R8 ;  /* 0x000000403408723c */ /* 0x040fe80000041808 */
[----:B------:R-:W-:Y:S04]  /*9600*/  FADD.FTZ R139, R244, R139 ;  /* 0x0000008bf48b7221 */ /* 0x000fe80000010000 */
[-C--:B------:R-:W-:Y:S01]  /*9610*/  HMMA.16816.F32.BF16 R12, R52, R66.reuse, R12 ;  /* 0x00000042340c723c */ /* 0x080fe2000004180c */
[----:B------:R-:W1:Y:S07]  /*9620*/  MUFU.EX2 R79, R79 ;  /* 0x0000004f004f7308 */ /* 0x000e6e0000000800 */
[C---:B------:R-:W-:Y:S01]  /*9630*/  HMMA.16816.F32.BF16 R16, R44.reuse, R66, R16 ;  /* 0x000000422c10723c */ /* 0x040fe20000041810 */
[----:B------:R-:W1:Y:S02]  /*9640*/  LDSM.16.MT88.4 R64, [R226+0x1900] ;  /* 0x00190000e240783b */ /* 0x000e640000004200 */
[----:B------:R-:W-:Y:S05]  /*9650*/  MUFU.EX2 R84, R84 ;  /* 0x0000005400547308 */ /* 0x000fea0000000800 */
[-C--:B---3--:R-:W-:Y:S05]  /*9660*/  HMMA.16816.F32.BF16 R20, R44, R56.reuse, R20 ;  /* 0x000000382c14723c */ /* 0x088fea0000041814 */
[----:B------:R-:W-:Y:S03]  /*9670*/  MUFU.EX2 R85, R85 ;  /* 0x0000005500557308 */ /* 0x000fe60000000800 */
[C---:B------:R-:W-:Y:S07]  /*9680*/  HMMA.16816.F32.BF16 R24, R52.reuse, R56, R24 ;  /* 0x000000383418723c */ /* 0x040fee0000041818 */
[----:B------:R-:W-:Y:S01]  /*9690*/  MUFU.EX2 R96, R96 ;  /* 0x0000006000607308 */ /* 0x000fe20000000800 */
[-C--:B------:R-:W-:Y:S08]  /*96a0*/  HMMA.16816.F32.BF16 R28, R52, R58.reuse, R28 ;  /* 0x0000003a341c723c */ /* 0x080ff0000004181c */
[C---:B------:R-:W-:Y:S01]  /*96b0*/  HMMA.16816.F32.BF16 R32, R44.reuse, R58, R32 ;  /* 0x0000003a2c20723c */ /* 0x040fe20000041820 */
[----:B------:R-:W3:Y:S01]  /*96c0*/  LDSM.16.MT88.4 R56, [R224+0x2100] ;  /* 0x00210000e038783b */ /* 0x000ee20000004200 */
[----:B------:R-:W-:Y:S06]  /*96d0*/  MUFU.EX2 R97, R97 ;  /* 0x0000006100617308 */ /* 0x000fec0000000800 */
[-C--:B------:R-:W-:Y:S04]  /*96e0*/  HMMA.16816.F32.BF16 R36, R44, R60.reuse, R36 ;  /* 0x0000003c2c24723c */ /* 0x080fe80000041824 */
[----:B------:R-:W-:Y:S04]  /*96f0*/  MUFU.EX2 R86, R86 ;  /* 0x0000005600567308 */ /* 0x000fe80000000800 */
[C---:B------:R-:W-:Y:S06]  /*9700*/  HMMA.16816.F32.BF16 R48, R52.reuse, R60, R48 ;  /* 0x0000003c3430723c */ /* 0x040fec0000041830 */
[----:B------:R-:W-:Y:S02]  /*9710*/  MUFU.EX2 R87, R87 ;  /* 0x0000005700577308 */ /* 0x000fe40000000800 */
[-C--:B------:R-:W-:Y:S08]  /*9720*/  HMMA.16816.F32.BF16 R116, R52, R62.reuse, R116 ;  /* 0x0000003e3474723c */ /* 0x080ff00000041874 */
[C---:B------:R-:W-:Y:S01]  /*9730*/  HMMA.16816.F32.BF16 R120, R44.reuse, R62, R120 ;  /* 0x0000003e2c78723c */ /* 0x040fe20000041878 */
[----:B------:R-:W3:Y:S01]  /*9740*/  LDSM.16.MT88.4 R60, [R227+0x2100] ;  /* 0x00210000e33c783b */ /* 0x000ee20000004200 */
[----:B------:R-:W-:Y:S06]  /*9750*/  MUFU.EX2 R98, R98 ;  /* 0x0000006200627308 */ /* 0x000fec0000000800 */
[-C--:B-1----:R-:W-:Y:S04]  /*9760*/  HMMA.16816.F32.BF16 R124, R44, R64.reuse, R124 ;  /* 0x000000402c7c723c */ /* 0x082fe8000004187c */
[----:B------:R-:W-:Y:S04]  /*9770*/  MUFU.EX2 R99, R99 ;  /* 0x0000006300637308 */ /* 0x000fe80000000800 */
[C---:B------:R-:W-:Y:S06]  /*9780*/  HMMA.16816.F32.BF16 R128, R52.reuse, R64, R128 ;  /* 0x000000403480723c */ /* 0x040fec0000041880 */
[----:B------:R-:W-:Y:S02]  /*9790*/  MUFU.EX2 R100, R100 ;  /* 0x0000006400647308 */ /* 0x000fe40000000800 */
[-C--:B------:R-:W-:Y:S07]  /*97a0*/  HMMA.16816.F32.BF16 R132, R52, R66.reuse, R132 ;  /* 0x000000423484723c */ /* 0x080fee0000041884 */
[----:B------:R-:W-:Y:S01]  /*97b0*/  F2FP.BF16.PACK_AB R52, R73, R72 ;  /* 0x000000484934723e */ /* 0x000fe200000010ff */
[----:B------:R-:W-:Y:S01]  /*97c0*/  HMMA.16816.F32.BF16 R40, R44, R66, R40 ;  /* 0x000000422c28723c */ /* 0x000fe20000041828 */
[----:B------:R-:W1:Y:S01]  /*97d0*/  LDSM.16.MT88.4 R64, [R226+0x2100] ;  /* 0x00210000e240783b */ /* 0x000e620000004200 */
[----:B------:R-:W-:Y:S02]  /*97e0*/  MUFU.EX2 R101, R101 ;  /* 0x0000006500657308 */ /* 0x000fe40000000800 */
[----:B----4-:R-:W-:Y:S02]  /*97f0*/  F2FP.BF16.PACK_AB R54, R77, R76 ;  /* 0x0000004c4d36723e */ /* 0x010fe400000010ff */
[----:B--2---:R-:W-:Y:S02]  /*9800*/  F2FP.BF16.PACK_AB R53, R75, R74 ;  /* 0x0000004a4b35723e */ /* 0x004fe400000010ff */
[----:B------:R-:W-:Y:S04]  /*9810*/  F2FP.BF16.PACK_AB R44, R203, R190 ;  /* 0x000000becb2c723e */ /* 0x000fe800000010ff */
[----:B------:R-:W-:Y:S01]  /*9820*/  F2FP.BF16.PACK_AB R46, R189, R191 ;  /* 0x000000bfbd2e723e */ /* 0x000fe200000010ff */
[----:B------:R-:W-:Y:S01]  /*9830*/  MUFU.EX2 R112, R112 ;  /* 0x0000007000707308 */ /* 0x000fe20000000800 */
[----:B------:R-:W-:Y:S02]  /*9840*/  F2FP.BF16.PACK_AB R45, R80, R81 ;  /* 0x00000051502d723e */ /* 0x000fe400000010ff */
[----:B------:R-:W-:Y:S02]  /*9850*/  F2FP.BF16.PACK_AB R47, R83, R82 ;  /* 0x00000052532f723e */ /* 0x000fe400000010ff */
[----:B------:R-:W-:Y:S05]  /*9860*/  F2FP.BF16.PACK_AB R55, R79, R78 ;  /* 0x0000004e4f37723e */ /* 0x000fea00000010ff */
[-C--:B---3--:R-:W-:Y:S01]  /*9870*/  HMMA.16816.F32.BF16 R4, R44, R56.reuse, R4 ;  /* 0x000000382c04723c */ /* 0x088fe20000041804 */
[----:B------:R-:W-:Y:S07]  /*9880*/  MUFU.EX2 R102, R102 ;  /* 0x0000006600667308 */ /* 0x000fee0000000800 */
[C---:B------:R-:W-:Y:S03]  /*9890*/  HMMA.16816.F32.BF16 R8, R52.reuse, R56, R8 ;  /* 0x000000383408723c */ /* 0x040fe60000041808 */
[----:B------:R-:W-:Y:S05]  /*98a0*/  MUFU.EX2 R103, R103 ;  /* 0x0000006700677308 */ /* 0x000fea0000000800 */
[-C--:B------:R-:W-:Y:S05]  /*98b0*/  HMMA.16816.F32.BF16 R12, R52, R58.reuse, R12 ;  /* 0x0000003a340c723c */ /* 0x080fea000004180c */
[----:B------:R-:W-:Y:S03]  /*98c0*/  MUFU.EX2 R114, R114 ;  /* 0x0000007200727308 */ /* 0x000fe60000000800 */
[C---:B------:R-:W-:Y:S01]  /*98d0*/  HMMA.16816.F32.BF16 R16, R44.reuse, R58, R16 ;  /* 0x0000003a2c10723c */ /* 0x040fe20000041810 */
[----:B------:R-:W2:Y:S06]  /*98e0*/  LDSM.16.MT88.4 R56, [R224+0x2900] ;  /* 0x00290000e038783b */ /* 0x000eac0000004200 */
[----:B------:R-:W-:Y:S01]  /*98f0*/  MUFU.EX2 R105, R105 ;  /* 0x0000006900697308 */ /* 0x000fe20000000800 */
[-C--:B------:R-:W-:Y:S08]  /*9900*/  HMMA.16816.F32.BF16 R20, R44, R60.reuse, R20 ;  /* 0x0000003c2c14723c */ /* 0x080ff00000041814 */
[C---:B------:R-:W-:Y:S01]  /*9910*/  HMMA.16816.F32.BF16 R24, R52.reuse, R60, R24 ;  /* 0x0000003c3418723c */ /* 0x040fe20000041818 */
[----:B------:R-:W-:Y:S07]  /*9920*/  MUFU.EX2 R108, R108 ;  /* 0x0000006c006c7308 */ /* 0x000fee0000000800 */
[-C--:B------:R-:W-:Y:S03]  /*9930*/  HMMA.16816.F32.BF16 R28, R52, R62.reuse, R28 ;  /* 0x0000003e341c723c */ /* 0x080fe6000004181c */
[----:B------:R-:W-:Y:S05]  /*9940*/  MUFU.EX2 R88, R88 ;  /* 0x0000005800587308 */ /* 0x000fea0000000800 */
[C---:B------:R-:W-:Y:S01]  /*9950*/  HMMA.16816.F32.BF16 R32, R44.reuse, R62, R32 ;  /* 0x0000003e2c20723c */ /* 0x040fe20000041820 */
[----:B------:R-:W3:Y:S04]  /*9960*/  LDSM.16.MT88.4 R60, [R227+0x2900] ;  /* 0x00290000e33c783b */ /* 0x000ee80000004200 */
[----:B------:R-:W4:Y:S03]  /*9970*/  MUFU.EX2 R89, R89 ;  /* 0x0000005900597308 */ /* 0x000f260000000800 */
[-C--:B------:R-:W-:Y:S07]  /*9980*/  HMMA.16816.F32.BF16 R36, R44, R68.reuse, R36 ;  /* 0x000000442c24723c */ /* 0x080fee0000041824 */
[----:B------:R-:W-:Y:S01]  /*9990*/  MUFU.EX2 R92, R92 ;  /* 0x0000005c005c7308 */ /* 0x000fe20000000800 */
[C---:B------:R-:W-:Y:S08]  /*99a0*/  HMMA.16816.F32.BF16 R48, R52.reuse, R68, R48 ;  /* 0x000000443430723c */ /* 0x040ff00000041830 */
[-C--:B------:R-:W-:Y:S01]  /*99b0*/  HMMA.16816.F32.BF16 R116, R52, R70.reuse, R116 ;  /* 0x000000463474723c */ /* 0x080fe20000041874 */
[----:B------:R-:W2:Y:S07]  /*99c0*/  MUFU.EX2 R93, R93 ;  /* 0x0000005d005d7308 */ /* 0x000eae0000000800 */
[C---:B------:R-:W-:Y:S01]  /*99d0*/  HMMA.16816.F32.BF16 R120, R44.reuse, R70, R120 ;  /* 0x000000462c78723c */ /* 0x040fe20000041878 */
[----:B------:R-:W3:Y:S02]  /*99e0*/  LDSM.16.MT88.4 R68, [R225+0x2900] ;  /* 0x00290000e144783b */ /* 0x000ee40000004200 */
[----:B------:R-:W-:Y:S05]  /*99f0*/  MUFU.EX2 R90, R90 ;  /* 0x0000005a005a7308 */ /* 0x000fea0000000800 */
[-C--:B-1----:R-:W-:Y:S05]  /*9a00*/  HMMA.16816.F32.BF16 R124, R44, R64.reuse, R124 ;  /* 0x000000402c7c723c */ /* 0x082fea000004187c */
[----:B------:R-:W1:Y:S03]  /*9a10*/  MUFU.EX2 R91, R91 ;  /* 0x0000005b005b7308 */ /* 0x000e660000000800 */
[C---:B------:R-:W-:Y:S07]  /*9a20*/  HMMA.16816.F32.BF16 R128, R52.reuse, R64, R128 ;  /* 0x000000403480723c */ /* 0x040fee0000041880 */
[----:B------:R-:W-:Y:S01]  /*9a30*/  MUFU.EX2 R94, R94 ;  /* 0x0000005e005e7308 */ /* 0x000fe20000000800 */
[-C--:B------:R-:W-:Y:S07]  /*9a40*/  HMMA.16816.F32.BF16 R132, R52, R66.reuse, R132 ;  /* 0x000000423484723c */ /* 0x080fee0000041884 */
[----:B----4-:R-:W-:Y:S01]  /*9a50*/  F2FP.BF16.PACK_AB R52, R89, R88 ;  /* 0x000000585934723e */ /* 0x010fe200000010ff */
[----:B------:R-:W-:Y:S01]  /*9a60*/  HMMA.16816.F32.BF16 R40, R44, R66, R40 ;  /* 0x000000422c28723c */ /* 0x000fe20000041828 */
[----:B------:R-:W4:Y:S01]  /*9a70*/  MUFU.EX2 R95, R95 ;  /* 0x0000005f005f7308 */ /* 0x000f220000000800 */
[----:B------:R-:W3:Y:S02]  /*9a80*/  LDSM.16.MT88.4 R64, [R226+0x2900] ;  /* 0x00290000e240783b */ /* 0x000ee40000004200 */
[----:B--2---:R-:W-:Y:S02]  /*9a90*/  F2FP.BF16.PACK_AB R54, R93, R92 ;  /* 0x0000005c5d36723e */ /* 0x004fe400000010ff */
[----:B-1----:R-:W-:Y:S02]  /*9aa0*/  F2FP.BF16.PACK_AB R53, R91, R90 ;  /* 0x0000005a5b35723e */ /* 0x002fe400000010ff */
[----:B------:R-:W-:Y:S03]  /*9ab0*/  F2FP.BF16.PACK_AB R44, R85, R84 ;  /* 0x00000054552c723e */ /* 0x000fe600000010ff */
[----:B------:R-:W1:Y:S01]  /*9ac0*/  MUFU.EX2 R104, R104 ;  /* 0x0000006800687308 */ /* 0x000e620000000800 */
[----:B------:R-:W-:Y:S02]  /*9ad0*/  F2FP.BF16.PACK_AB R46, R97, R96 ;  /* 0x00000060612e723e */ /* 0x000fe400000010ff */
[----:B------:R-:W-:Y:S02]  /*9ae0*/  F2FP.BF16.PACK_AB R45, R87, R86 ;  /* 0x00000056572d723e */ /* 0x000fe400000010ff */
[----:B------:R-:W-:Y:S05]  /*9af0*/  F2FP.BF16.PACK_AB R47, R99, R98 ;  /* 0x00000062632f723e */ /* 0x000fea00000010ff */
[----:B------:R-:W-:Y:S02]  /*9b00*/  MUFU.EX2 R106, R106 ;  /* 0x0000006a006a7308 */ /* 0x000fe40000000800 */
[-C--:B------:R-:W-:Y:S03]  /*9b10*/  HMMA.16816.F32.BF16 R4, R44, R56.reuse, R4 ;  /* 0x000000382c04723c */ /* 0x080fe60000041804 */
[----:B----4-:R-:W-:Y:S05]  /*9b20*/  F2FP.BF16.PACK_AB R55, R95, R94 ;  /* 0x0000005e5f37723e */ /* 0x010fea00000010ff */
[----:B------:R-:W2:Y:S02]  /*9b30*/  MUFU.EX2 R107, R107 ;  /* 0x0000006b006b7308 */ /* 0x000ea40000000800 */
[C---:B------:R-:W-:Y:S07]  /*9b40*/  HMMA.16816.F32.BF16 R8, R52.reuse, R56, R8 ;  /* 0x000000383408723c */ /* 0x040fee0000041808 */
[----:B------:R-:W-:Y:S01]  /*9b50*/  FADD.FTZ R57, R174, R141 ;  /* 0x0000008dae397221 */ /* 0x000fe20000010000 */
[-C--:B------:R-:W-:Y:S04]  /*9b60*/  HMMA.16816.F32.BF16 R12, R52, R58.reuse, R12 ;  /* 0x0000003a340c723c */ /* 0x080fe8000004180c */
[----:B------:R-:W-:Y:S01]  /*9b70*/  FADD.FTZ R56, R175, R140 ;  /* 0x0000008caf387221 */ /* 0x000fe20000010000 */
[----:B------:R-:W-:Y:S03]  /*9b80*/  MOV R140, R136 ;  /* 0x00000088008c7202 */ /* 0x000fe60000000f00 */
[C---:B------:R-:W-:Y:S07]  /*9b90*/  HMMA.16816.F32.BF16 R16, R44.reuse, R58, R16 ;  /* 0x0000003a2c10723c */ /* 0x040fee0000041810 */
[----:B------:R-:W-:Y:S01]  /*9ba0*/  FADD.FTZ R59, R173, R139 ;  /* 0x0000008bad3b7221 */ /* 0x000fe20000010000 */
[-C--:B---3--:R-:W-:Y:S04]  /*9bb0*/  HMMA.16816.F32.BF16 R20, R44, R60.reuse, R20 ;  /* 0x0000003c2c14723c */ /* 0x088fe80000041814 */
[----:B------:R-:W-:Y:S02]  /*9bc0*/  FADD.FTZ R58, R172, R56 ;  /* 0x00000038ac3a7221 */ /* 0x000fe40000010000 */
[----:B------:R-:W3:Y:S01]  /*9bd0*/  LDSM.16.MT88.4 R172, [R227+0x3100] ;  /* 0x00310000e3ac783b */ /* 0x000ee20000004200 */
[----:B------:R-:W-:Y:S01]  /*9be0*/  FADD.FTZ R56, R202, R0 ;  /* 0x00000000ca387221 */ /* 0x000fe20000010000 */
[C---:B------:R-:W-:Y:S01]  /*9bf0*/  HMMA.16816.F32.BF16 R24, R52.reuse, R60, R24 ;  /* 0x0000003c3418723c */ /* 0x040fe20000041818 */
[----:B------:R4:W-:Y:S03]  /*9c00*/  MUFU.EX2 R60, R3 ;  /* 0x00000003003c7308 */ /* 0x0009e60000000800 */
[----:B------:R-:W-:Y:S02]  /*9c10*/  FADD.FTZ R0, R252, R58 ;  /* 0x0000003afc007221 */ /* 0x000fe40000010000 */
[----:B------:R-:W-:Y:S02]  /*9c20*/  FADD.FTZ R56, R197, R56 ;  /* 0x00000038c5387221 */ /* 0x000fe40000010000 */
[-C--:B------:R-:W-:Y:S03]  /*9c30*/  HMMA.16816.F32.BF16 R28, R52, R62.reuse, R28 ;  /* 0x0000003e341c723c */ /* 0x080fe6000004181c */
[----:B------:R-:W1:Y:S01]  /*9c40*/  MUFU.EX2 R61, R110 ;  /* 0x0000006e003d7308 */ /* 0x000e620000000800 */
[----:B------:R-:W-:Y:S04]  /*9c50*/  FADD.FTZ R56, R198, R56 ;  /* 0x00000038c6387221 */ /* 0x000fe80000010000 */
[C---:B------:R-:W-:Y:S08]  /*9c60*/  HMMA.16816.F32.BF16 R32, R44.reuse, R62, R32 ;  /* 0x0000003e2c20723c */ /* 0x040ff00000041820 */
[-C--:B------:R-:W-:Y:S04]  /*9c70*/  HMMA.16816.F32.BF16 R36, R44, R68.reuse, R36 ;  /* 0x000000442c24723c */ /* 0x080fe80000041824 */
[----:B----4-:R-:W-:Y:S01]  /*9c80*/  FADD.FTZ R3, R186, R59 ;  /* 0x0000003bba037221 */ /* 0x010fe20000010000 */
[----:B------:R-:W-:Y:S03]  /*9c90*/  F2FP.BF16.PACK_AB R186, R113, R112 ;  /* 0x0000007071ba723e */ /* 0x000fe600000010ff */
[C---:B------:R-:W-:Y:S04]  /*9ca0*/  HMMA.16816.F32.BF16 R48, R52.reuse, R68, R48 ;  /* 0x000000443430723c */ /* 0x040fe80000041830 */
[----:B------:R-:W-:Y:S01]  /*9cb0*/  FADD.FTZ R3, R184, R3 ;  /* 0x00000003b8037221 */ /* 0x000fe20000010000 */
[----:B------:R-:W-:Y:S03]  /*9cc0*/  F2FP.BF16.PACK_AB R184, R101, R100 ;  /* 0x0000006465b8723e */ /* 0x000fe600000010ff */
[-C--:B------:R-:W-:Y:S08]  /*9cd0*/  HMMA.16816.F32.BF16 R116, R52, R70.reuse, R116 ;  /* 0x000000463474723c */ /* 0x080ff00000041874 */
[C---:B------:R-:W-:Y:S08]  /*9ce0*/  HMMA.16816.F32.BF16 R120, R44.reuse, R70, R120 ;  /* 0x000000462c78723c */ /* 0x040ff00000041878 */
[-C--:B------:R-:W-:Y:S08]  /*9cf0*/  HMMA.16816.F32.BF16 R124, R44, R64.reuse, R124 ;  /* 0x000000402c7c723c */ /* 0x080ff0000004187c */
[C---:B------:R-:W-:Y:S08]  /*9d00*/  HMMA.16816.F32.BF16 R128, R52.reuse, R64, R128 ;  /* 0x000000403480723c */ /* 0x040ff00000041880 */
[-C--:B------:R-:W-:Y:S07]  /*9d10*/  HMMA.16816.F32.BF16 R132, R52, R66.reuse, R132 ;  /* 0x000000423484723c */ /* 0x080fee0000041884 */
[----:B------:R-:W-:Y:S01]  /*9d20*/  FADD.FTZ R52, R187, R57 ;  /* 0x00000039bb347221 */ /* 0x000fe20000010000 */
[----:B------:R-:W-:Y:S04]  /*9d30*/  HMMA.16816.F32.BF16 R40, R44, R66, R40 ;  /* 0x000000422c28723c */ /* 0x000fe80000041828 */
[----:B------:R-:W-:Y:S01]  /*9d40*/  FADD.FTZ R52, R185, R52 ;  /* 0x00000034b9347221 */ /* 0x000fe20000010000 */
[----:B------:R-:W-:Y:S01]  /*9d50*/  F2FP.BF16.PACK_AB R185, R103, R102 ;  /* 0x0000006667b9723e */ /* 0x000fe200000010ff */
[----:B------:R-:W-:Y:S01]  /*9d60*/  FADD.FTZ R53, R251, R0 ;  /* 0x00000000fb357221 */ /* 0x000fe20000010000 */
[----:B------:R-:W-:Y:S01]  /*9d70*/  F2FP.BF16.PACK_AB R187, R193, R114 ;  /* 0x00000072c1bb723e */ /* 0x000fe200000010ff */
[----:B------:R-:W-:Y:S01]  /*9d80*/  FADD.FTZ R0, R171, R52 ;  /* 0x00000034ab007221 */ /* 0x000fe20000010000 */
[----:B-1----:R-:W-:Y:S03]  /*9d90*/  F2FP.BF16.PACK_AB R44, R105, R104 ;  /* 0x00000068692c723e */ /* 0x002fe600000010ff */
[----:B------:R-:W-:Y:S01]  /*9da0*/  FADD.FTZ R52, R167, R3 ;  /* 0x00000003a7347221 */ /* 0x000fe20000010000 */
[----:B------:R-:W-:Y:S01]  /*9db0*/  F2FP.BF16.PACK_AB R46, R109, R108 ;  /* 0x0000006c6d2e723e */ /* 0x000fe200000010ff */
[----:B------:R-:W-:Y:S01]  /*9dc0*/  FADD.FTZ R3, R199, R56 ;  /* 0x00000038c7037221 */ /* 0x000fe20000010000 */
[-C--:B------:R-:W-:Y:S01]  /*9dd0*/  HMMA.16816.F32.BF16 R148, R184, R156.reuse, R4 ;  /* 0x0000009cb894723c */ /* 0x080fe20000041804 */
[----:B------:R-:W1:Y:S04]  /*9de0*/  LDSM.16.MT88.4 R4, [R225+0x3100] ;  /* 0x00310000e104783b */ /* 0x000e680000004200 */
[----:B------:R-:W-:Y:S01]  /*9df0*/  FADD.FTZ R0, R165, R0 ;  /* 0x00000000a5007221 */ /* 0x000fe20000010000 */
[----:B--2---:R-:W-:Y:S01]  /*9e00*/  F2FP.BF16.PACK_AB R45, R107, R106 ;  /* 0x0000006a6b2d723e */ /* 0x004fe200000010ff */
[----:B------:R-:W-:Y:S01]  /*9e10*/  FADD.FTZ R3, R200, R3 ;  /* 0x00000003c8037221 */ /* 0x000fe20000010000 */
[----:B------:R-:W-:Y:S01]  /*9e20*/  F2FP.BF16.PACK_AB R47, R60, R61 ;  /* 0x0000003d3c2f723e */ /* 0x000fe200000010ff */
[----:B------:R-:W-:Y:S06]  /*9e30*/  FADD.FTZ R0, R250, R0 ;  /* 0x00000000fa007221 */ /* 0x000fec0000010000 */
[C---:B------:R-:W-:Y:S07]  /*9e40*/  HMMA.16816.F32.BF16 R144, R44.reuse, R156, R8 ;  /* 0x0000009c2c90723c */ /* 0x040fee0000041808 */
[----:B------:R-:W-:Y:S01]  /*9e50*/  FADD.FTZ R8, R166, R53 ;  /* 0x00000035a6087221 */ /* 0x000fe20000010000 */
[-C--:B------:R-:W-:Y:S04]  /*9e60*/  HMMA.16816.F32.BF16 R152, R44, R158.reuse, R12 ;  /* 0x0000009e2c98723c */ /* 0x080fe8000004180c */
[----:B------:R-:W-:Y:S02]  /*9e70*/  FADD.FTZ R8, R170, R8 ;  /* 0x00000008aa087221 */ /* 0x000fe40000010000 */
[----:B------:R-:W-:Y:S02]  /*9e80*/  FADD.FTZ R10, R168, R3 ;  /* 0x00000003a80a7221 */ /* 0x000fe40000010000 */
[----:B------:R-:W-:Y:S01]  /*9e90*/  FADD.FTZ R12, R164, R52 ;  /* 0x00000034a40c7221 */ /* 0x000fe20000010000 */
[C---:B------:R-:W-:Y:S04]  /*9ea0*/  HMMA.16816.F32.BF16 R156, R184.reuse, R158, R16 ;  /* 0x0000009eb89c723c */ /* 0x040fe80000041810 */
[----:B------:R-:W-:Y:S02]  /*9eb0*/  FADD.FTZ R12, R245, R12 ;  /* 0x0000000cf50c7221 */ /* 0x000fe40000010000 */
[----:B------:R-:W-:Y:S02]  /*9ec0*/  FADD.FTZ R11, R169, R8 ;  /* 0x00000008a90b7221 */ /* 0x000fe40000010000 */
[----:B------:R-:W-:Y:S01]  /*9ed0*/  FADD.FTZ R9, R249, R0 ;  /* 0x00000000f9097221 */ /* 0x000fe20000010000 */
[-C--:B---3--:R-:W-:Y:S03]  /*9ee0*/  HMMA.16816.F32.BF16 R160, R184, R172.reuse, R20 ;  /* 0x000000acb8a0723c */ /* 0x088fe60000041814 */
[----:B------:R-:W-:Y:S02]  /*9ef0*/  FADD.FTZ R8, R243, R12 ;  /* 0x0000000cf3087221 */ /* 0x000fe40000010000 */
[----:B------:R-:W-:Y:S02]  /*9f00*/  FADD.FTZ R3, R215, R11 ;  /* 0x0000000bd7037221 */ /* 0x000fe40000010000 */
[----:B------:R-:W-:Y:S01]  /*9f10*/  FADD.FTZ R0, R178, R10 ;  /* 0x0000000ab2007221 */ /* 0x000fe20000010000 */
[C---:B------:R-:W-:Y:S04]  /*9f20*/  HMMA.16816.F32.BF16 R164, R44.reuse, R172, R24 ;  /* 0x000000ac2ca4723c */ /* 0x040fe80000041818 */
[----:B------:R-:W-:Y:S02]  /*9f30*/  FADD.FTZ R12, R248, R9 ;  /* 0x00000009f80c7221 */ /* 0x000fe40000010000 */
[----:B------:R-:W-:Y:S02]  /*9f40*/  FADD.FTZ R15, R222, R8 ;  /* 0x00000008de0f7221 */ /* 0x000fe40000010000 */
[----:B------:R-:W-:Y:S01]  /*9f50*/  FADD.FTZ R14, R214, R3 ;  /* 0x00000003d60e7221 */ /* 0x000fe20000010000 */
[----:B------:R-:W2:Y:S01]  /*9f60*/  LDSM.16.MT88.4 R8, [R226+0x3100] ;  /* 0x00310000e208783b */ /* 0x000ea20000004200 */
[-C--:B------:R-:W-:Y:S03]  /*9f70*/  HMMA.16816.F32.BF16 R168, R44, R174.reuse, R28 ;  /* 0x000000ae2ca8723c */ /* 0x080fe6000004181c */
[----:B------:R-:W-:Y:S02]  /*9f80*/  FADD.FTZ R13, R177, R0 ;  /* 0x00000000b10d7221 */ /* 0x000fe40000010000 */
[----:B------:R-:W-:Y:S02]  /*9f90*/  FADD.FTZ R3, R221, R15 ;  /* 0x0000000fdd037221 */ /* 0x000fe40000010000 */
[----:B------:R-:W-:Y:S01]  /*9fa0*/  FADD.FTZ R0, R213, R14 ;  /* 0x0000000ed5007221 */ /* 0x000fe20000010000 */
[C---:B------:R-:W-:Y:S04]  /*9fb0*/  HMMA.16816.F32.BF16 R172, R184.reuse, R174, R32 ;  /* 0x000000aeb8ac723c */ /* 0x040fe80000041820 */
[----:B------:R-:W-:Y:S02]  /*9fc0*/  FADD.FTZ R12, R247, R12 ;  /* 0x0000000cf70c7221 */ /* 0x000fe40000010000 */
[----:B------:R-:W-:Y:S02]  /*9fd0*/  FADD.FTZ R16, R176, R13 ;  /* 0x0000000db0107221 */ /* 0x000fe40000010000 */
[----:B------:R-:W-:Y:S04]  /*9fe0*/  FADD.FTZ R14, R208, R3 ;  /* 0x00000003d00e7221 */ /* 0x000fe80000010000 */
[----:B------:R-:W-:Y:S02]  /*9ff0*/  FADD.FTZ R13, R179, R0 ;  /* 0x00000000b30d7221 */ /* 0x000fe40000010000 */
[----:B------:R-:W-:Y:S01]  /*a000*/  FADD.FTZ R15, R212, R12 ;  /* 0x0000000cd40f7221 */ /* 0x000fe20000010000 */
[-C--:B-1----:R-:W-:Y:S03]  /*a010*/  HMMA.16816.F32.BF16 R176, R184, R4.reuse, R36 ;  /* 0x00000004b8b0723c */ /* 0x082fe60000041824 */
[----:B------:R-:W-:Y:S02]  /*a020*/  FADD.FTZ R12, R181, R16 ;  /* 0x00000010b50c7221 */ /* 0x000fe40000010000 */
[----:B------:R-:W-:Y:S02]  /*a030*/  FADD.FTZ R0, R207, R14 ;  /* 0x0000000ecf007221 */ /* 0x000fe40000010000 */
[----:B------:R-:W-:Y:S02]  /*a040*/  FADD.FTZ R3, R211, R15 ;  /* 0x0000000fd3037221 */ /* 0x000fe40000010000 */
[----:B------:R-:W-:Y:S03]  /*a050*/  FADD.FTZ R15, R182, R13 ;  /* 0x0000000db60f7221 */ /* 0x000fe60000010000 */
[----:B------:R-:W-:Y:S02]  /*a060*/  FADD.FTZ R14, R180, R12 ;  /* 0x0000000cb40e7221 */ /* 0x000fe40000010000 */
[----:B------:R-:W-:Y:S02]  /*a070*/  FADD.FTZ R12, R183, R0 ;  /* 0x00000000b70c7221 */ /* 0x000fe40000010000 */
[----:B------:R-:W-:Y:S01]  /*a080*/  FADD.FTZ R13, R210, R3 ;  /* 0x00000003d20d7221 */ /* 0x000fe20000010000 */
[C---:B------:R-:W-:Y:S04]  /*a090*/  HMMA.16816.F32.BF16 R180, R44.reuse, R4, R48 ;  /* 0x000000042cb4723c */ /* 0x040fe80000041830 */
[----:B------:R-:W-:Y:S02]  /*a0a0*/  FADD.FTZ R0, R209, R13 ;  /* 0x0000000dd1007221 */ /* 0x000fe40000010000 */
[----:B------:R-:W-:Y:S02]  /*a0b0*/  FADD.FTZ R3, R188, R14 ;  /* 0x0000000ebc037221 */ /* 0x000fe40000010000 */
[----:B------:R-:W-:Y:S01]  /*a0c0*/  FADD.FTZ R4, R205, R15 ;  /* 0x0000000fcd047221 */ /* 0x000fe20000010000 */
[-C--:B------:R-:W-:Y:S03]  /*a0d0*/  HMMA.16816.F32.BF16 R116, R44, R6.reuse, R116 ;  /* 0x000000062c74723c */ /* 0x080fe60000041874 */
[----:B------:R-:W-:Y:S02]  /*a0e0*/  FADD.FTZ R14, R206, R12 ;  /* 0x0000000cce0e7221 */ /* 0x000fe40000010000 */
[----:B------:R-:W-:Y:S02]  /*a0f0*/  FADD.FTZ R13, R204, R4 ;  /* 0x00000004cc0d7221 */ /* 0x000fe40000010000 */
[----:B------:R-:W-:Y:S01]  /*a100*/  FADD.FTZ R5, R190, R0 ;  /* 0x00000000be057221 */ /* 0x000fe20000010000 */
[C---:B------:R-:W-:Y:S04]  /*a110*/  HMMA.16816.F32.BF16 R120, R184.reuse, R6, R120 ;  /* 0x00000006b878723c */ /* 0x040fe80000041878 */
[----:B------:R-:W-:Y:S01]  /*a120*/  FADD.FTZ R12, R142, R3 ;  /* 0x000000038e0c7221 */ /* 0x000fe20000010000 */
[----:B------:R-:W-:Y:S01]  /*a130*/  MOV R142, R2 ;  /* 0x00000002008e7202 */ /* 0x000fe20000000f00 */
[----:B------:R-:W-:Y:S02]  /*a140*/  FADD.FTZ R4, R81, R14 ;  /* 0x0000000e51047221 */ /* 0x000fe40000010000 */
[----:B------:R-:W-:Y:S01]  /*a150*/  FADD.FTZ R3, R72, R13 ;  /* 0x0000000d48037221 */ /* 0x000fe20000010000 */
[-C--:B--2---:R-:W-:Y:S03]  /*a160*/  HMMA.16816.F32.BF16 R124, R184, R8.reuse, R124 ;  /* 0x00000008b87c723c */ /* 0x084fe6000004187c */
        /* <DEDUP_REMOVED lines=11> */
[----:B------:R-:W-:Y:S04]  /*a220*/  HMMA.16816.F32.BF16 R184, R184, R10, R40 ;  /* 0x0000000ab8b8723c */ /* 0x000fe80000041828 */
[----:B------:R-:W-:Y:S02]  /*a230*/  FADD.FTZ R12, R78, R5 ;  /* 0x000000054e0c7221 */ /* 0x000fe40000010000 */
[----:B------:R-:W-:Y:S02]  /*a240*/  FADD.FTZ R6, R83, R3 ;  /* 0x0000000353067221 */ /* 0x000fe40000010000 */
[----:B------:R-:W-:Y:S04]  /*a250*/  FADD.FTZ R5, R77, R0 ;  /* 0x000000004d057221 */ /* 0x000fe80000010000 */
[----:B------:R-:W-:Y:S02]  /*a260*/  FADD.FTZ R3, R84, R7 ;  /* 0x0000000754037221 */ /* 0x000fe40000010000 */
        /* <DEDUP_REMOVED lines=28> */
[----:B------:R-:W-:Y:S01]  /*a430*/  FADD.FTZ R7, R107, R7 ;  /* 0x000000076b077221 */ /* 0x000fe20000010000 */
[----:B------:R-:W-:Y:S01]  /*a440*/  STL [R1], R5 ;  /* 0x0000000501007387 */ /* 0x000fe20000100800 */
[----:B------:R-:W-:Y:S02]  /*a450*/  FADD.FTZ R3, R109, R3 ;  /* 0x000000036d037221 */ /* 0x000fe40000010000 */
[----:B------:R-:W-:Y:S01]  /*a460*/  FADD.FTZ R0, R61, R7 ;  /* 0x000000073d007221 */ /* 0x000fe20000010000 */
[----:B------:R-:W-:Y:S03]  /*a470*/  STL [R1+0x4], R4 ;  /* 0x0000040401007387 */ /* 0x000fe60000100800 */
[----:B------:R-:W-:Y:S01]  /*a480*/  FADD.FTZ R0, R60, R0 ;  /* 0x000000003c007221 */ /* 0x000fe20000010000 */
[----:B------:R1:W-:Y:S04]  /*a490*/  STL [R1+0x8], R3 ;  /* 0x0000080301007387 */ /* 0x0003e80000100800 */
[----:B------:R2:W-:Y:S01]  /*a4a0*/  STL [R1+0xc], R0 ;  /* 0x00000c0001007387 */ /* 0x0005e20000100800 */
[----:B-1----:R-:W-:Y:S02]  /*a4b0*/  MOV R3, R137 ;  /* 0x0000008900037202 */ /* 0x002fe40000000f00 */
[----:B--2---:R-:W-:Y:S01]  /*a4c0*/  MOV R0, R138 ;  /* 0x0000008a00007202 */ /* 0x004fe20000000f00 */
[----:B------:R-:W-:-:S05]  /*a4d0*/  @P0 BRA `(.L_x_20) ;  /* 0xffffc1e000000947 */ /* 0x000fca000383ffff */
.L_x_19:
[----:B-1----:R-:W2:Y:S04]  /*a4e0*/  LDL.LU R6, [R1] ;  /* 0x0000000001067983 */ /* 0x002ea80000300800 */
[----:B------:R-:W3:Y:S04]  /*a4f0*/  LDL.LU R4, [R1+0x4] ;  /* 0x0000040001047983 */ /* 0x000ee80000300800 */
[----:B------:R-:W4:Y:S04]  /*a500*/  LDL.LU R10, [R1+0x8] ;  /* 0x00000800010a7983 */ /* 0x000f280000300800 */
[----:B------:R-:W4:Y:S01]  /*a510*/  LDL.LU R8, [R1+0xc] ;  /* 0x00000c0001087983 */ /* 0x000f220000300800 */
[----:B------:R-:W-:-:S02]  /*a520*/  MOV R20, 0xff800000 ;  /* 0xff80000000147802 */ /* 0x000fc40000000f00 */
[----:B------:R-:W-:Y:S02]  /*a530*/  MOV R21, 0xff800000 ;  /* 0xff80000000157802 */ /* 0x000fe40000000f00 */
[----:B------:R-:W-:Y:S02]  /*a540*/  MOV R22, 0xff800000 ;  /* 0xff80000000167802 */ /* 0x000fe40000000f00 */
[----:B------:R-:W-:Y:S02]  /*a550*/  MOV R23, 0xff800000 ;  /* 0xff80000000177802 */ /* 0x000fe40000000f00 */
[----:B------:R-:W-:Y:S01]  /*a560*/  PLOP3.LUT P4, PT, PT, PT, PT, 0x8, 0x0 ;  /* 0x000000000000781c */ /* 0x000fe20003f8e170 */
[----:B--2---:R-:W1:Y:S04]  /*a570*/  SHFL.BFLY PT, R5, R6, 0x2, 0x1f ;  /* 0x0c401f0006057f89 */ /* 0x004e6800000e0000 */
[----:B---3--:R-:W2:Y:S04]  /*a580*/  SHFL.BFLY PT, R9, R4, 0x2, 0x1f ;  /* 0x0c401f0004097f89 */ /* 0x008ea800000e0000 */
[----:B----4-:R-:W3:Y:S01]  /*a590*/  SHFL.BFLY PT, R7, R10, 0x2, 0x1f ;  /* 0x0c401f000a077f89 */ /* 0x010ee200000e0000 */
[----:B-1----:R-:W-:-:S03]  /*a5a0*/  FADD.FTZ R5, R5, R6 ;  /* 0x0000000605057221 */ /* 0x002fc60000010000 */
[----:B------:R-:W1:Y:S01]  /*a5b0*/  SHFL.BFLY PT, R6, R8, 0x2, 0x1f ;  /* 0x0c401f0008067f89 */ /* 0x000e6200000e0000 */
[----:B--2---:R-:W-:-:S03]  /*a5c0*/  FADD.FTZ R9, R9, R4 ;  /* 0x0000000409097221 */ /* 0x004fc60000010000 */
[----:B------:R-:W2:Y:S01]  /*a5d0*/  SHFL.BFLY PT, R0, R5, 0x1, 0x1f ;  /* 0x0c201f0005007f89 */ /* 0x000ea200000e0000 */
[----:B---3--:R-:W-:-:S03]  /*a5e0*/  FADD.FTZ R7, R7, R10 ;  /* 0x0000000a07077221 */ /* 0x008fc60000010000 */
[----:B------:R-:W3:Y:S04]  /*a5f0*/  SHFL.BFLY PT, R4, R9, 0x1, 0x1f ;  /* 0x0c201f0009047f89 */ /* 0x000ee800000e0000 */
[----:B------:R-:W4:Y:S01]  /*a600*/  SHFL.BFLY PT, R3, R7, 0x1, 0x1f ;  /* 0x0c201f0007037f89 */ /* 0x000f2200000e0000 */
[----:B-1----:R-:W-:Y:S02]  /*a610*/  FADD.FTZ R6, R6, R8 ;  /* 0x0000000806067221 */ /* 0x002fe40000010000 */
[----:B--2---:R-:W-:-:S03]  /*a620*/  FADD.FTZ R5, R5, R0 ;  /* 0x0000000005057221 */ /* 0x004fc60000010000 */
[----:B------:R-:W1:Y:S01]  /*a630*/  SHFL.BFLY PT, R8, R6, 0x1, 0x1f ;  /* 0x0c201f0006087f89 */ /* 0x000e6200000e0000 */
[----:B------:R-:W-:Y:S01]  /*a640*/  MOV R0, RZ ;  /* 0x000000ff00007202 */ /* 0x000fe20000000f00 */
[----:B---3--:R-:W-:Y:S01]  /*a650*/  FADD.FTZ R9, R9, R4 ;  /* 0x0000000409097221 */ /* 0x008fe20000010000 */
[----:B------:R-:W-:Y:S02]  /*a660*/  FSETP.NE.FTZ.AND P3, PT, R5, RZ, PT ;  /* 0x000000ff0500720b */ /* 0x000fe40003f75000 */
[----:B------:R-:W-:Y:S01]  /*a670*/  MOV R4, RZ ;  /* 0x000000ff00047202 */ /* 0x000fe20000000f00 */
[----:B----4-:R-:W-:Y:S01]  /*a680*/  FADD.FTZ R7, R7, R3 ;  /* 0x0000000307077221 */ /* 0x010fe20000010000 */
[----:B------:R-:W-:Y:S02]  /*a690*/  FSETP.NE.FTZ.AND P2, PT, R9, RZ, PT ;  /* 0x000000ff0900720b */ /* 0x000fe40003f55000 */
[----:B------:R-:W-:Y:S02]  /*a6a0*/  MOV R3, RZ ;  /* 0x000000ff00037202 */ /* 0x000fe40000000f00 */
[----:B------:R-:W-:-:S05]  /*a6b0*/  FSETP.NE.FTZ.AND P1, PT, R7, RZ, PT ;  /* 0x000000ff0700720b */ /* 0x000fca0003f35000 */
[----:B------:R-:W2:Y:S01]  /*a6c0*/  @P3 MUFU.RCP R0, R5 ;  /* 0x0000000500003308 */ /* 0x000ea20000001000 */
[----:B-1----:R-:W-:-:S07]  /*a6d0*/  FADD.FTZ R6, R8, R6 ;  /* 0x0000000608067221 */ /* 0x002fce0000010000 */
[----:B------:R-:W1:Y:S01]  /*a6e0*/  @P1 MUFU.RCP R3, R7 ;  /* 0x0000000700031308 */ /* 0x000e620000001000 */
[----:B------:R-:W-:Y:S01]  /*a6f0*/  FSETP.NE.FTZ.AND P0, PT, R6, RZ, PT ;  /* 0x000000ff0600720b */ /* 0x000fe20003f15000 */
[----:B--2---:R-:W-:-:S06]  /*a700*/  FMUL.FTZ R148, R0, R148 ;  /* 0x0000009400947220 */ /* 0x004fcc0000410000 */
[----:B------:R-:W2:Y:S01]  /*a710*/  @P2 MUFU.RCP R4, R9 ;  /* 0x0000000900042308 */ /* 0x000ea20000001000 */
[C---:B------:R-:W-:Y:S02]  /*a720*/  FMUL.FTZ R149, R0.reuse, R149 ;  /* 0x0000009500957220 */ /* 0x040fe40000410000 */
[C---:B------:R-:W-:Y:S02]  /*a730*/  FMUL.FTZ R156, R0.reuse, R156 ;  /* 0x0000009c009c7220 */ /* 0x040fe40000410000 */
[C---:B------:R-:W-:Y:S02]  /*a740*/  FMUL.FTZ R157, R0.reuse, R157 ;  /* 0x0000009d009d7220 */ /* 0x040fe40000410000 */
[C---:B------:R-:W-:Y:S01]  /*a750*/  FMUL.FTZ R160, R0.reuse, R160 ;  /* 0x000000a000a07220 */ /* 0x040fe20000410000 */
[----:B------:R-:W-:Y:S01]  /*a760*/  @P3 MUFU.LG2 R11, R5 ;  /* 0x00000005000b3308 */ /* 0x000fe20000000c00 */
[C---:B------:R-:W-:Y:S01]  /*a770*/  FMUL.FTZ R161, R0.reuse, R161 ;  /* 0x000000a100a17220 */ /* 0x040fe20000410000 */
[----:B------:R-:W-:Y:S01]  /*a780*/  @P0 MOV R8, 0x3f317218 ;  /* 0x3f31721800080802 */ /* 0x000fe20000000f00 */
[----:B------:R-:W-:-:S02]  /*a790*/  FMUL.FTZ R172, R0, R172 ;  /* 0x000000ac00ac7220 */ /* 0x000fc40000410000 */
[C---:B------:R-:W-:Y:S02]  /*a7a0*/  FMUL.FTZ R173, R0.reuse, R173 ;  /* 0x000000ad00ad7220 */ /* 0x040fe40000410000 */
[C---:B------:R-:W-:Y:S01]  /*a7b0*/  FMUL.FTZ R176, R0.reuse, R176 ;  /* 0x000000b000b07220 */ /* 0x040fe20000410000 */
[----:B------:R-:W-:Y:S01]  /*a7c0*/  @P2 MUFU.LG2 R9, R9 ;  /* 0x0000000900092308 */ /* 0x000fe20000000c00 */
[C---:B------:R-:W-:Y:S02]  /*a7d0*/  FMUL.FTZ R177, R0.reuse, R177 ;  /* 0x000000b100b17220 */ /* 0x040fe40000410000 */
[C---:B------:R-:W-:Y:S02]  /*a7e0*/  FMUL.FTZ R120, R0.reuse, R120 ;  /* 0x0000007800787220 */ /* 0x040fe40000410000 */
[C---:B------:R-:W-:Y:S02]  /*a7f0*/  FMUL.FTZ R121, R0.reuse, R121 ;  /* 0x0000007900797220 */ /* 0x040fe40000410000 */
[C---:B------:R-:W-:Y:S01]  /*a800*/  FMUL.FTZ R124, R0.reuse, R124 ;  /* 0x0000007c007c7220 */ /* 0x040fe20000410000 */
[----:B------:R-:W-:Y:S01]  /*a810*/  @P1 MUFU.LG2 R7, R7 ;  /* 0x0000000700071308 */ /* 0x000fe20000000c00 */
[----:B------:R-:W-:-:S02]  /*a820*/  FMUL.FTZ R125, R0, R125 ;  /* 0x0000007d007d7220 */ /* 0x000fc40000410000 */
[C---:B------:R-:W-:Y:S02]  /*a830*/  FMUL.FTZ R184, R0.reuse, R184 ;  /* 0x000000b800b87220 */ /* 0x040fe40000410000 */
[----:B------:R-:W-:Y:S01]  /*a840*/  FMUL.FTZ R185, R0, R185 ;  /* 0x000000b900b97220 */ /* 0x000fe20000410000 */
[----:B------:R-:W-:Y:S01]  /*a850*/  MOV R0, RZ ;  /* 0x000000ff00007202 */ /* 0x000fe20000000f00 */
[C---:B-1----:R-:W-:Y:S02]  /*a860*/  FMUL.FTZ R144, R3.reuse, R144 ;  /* 0x0000009003907220 */ /* 0x042fe40000410000 */
[C---:B------:R-:W-:Y:S02]  /*a870*/  FMUL.FTZ R145, R3.reuse, R145 ;  /* 0x0000009103917220 */ /* 0x040fe40000410000 */
[C---:B------:R-:W-:Y:S01]  /*a880*/  FMUL.FTZ R152, R3.reuse, R152 ;  /* 0x0000009803987220 */ /* 0x040fe20000410000 */
[----:B------:R-:W1:Y:S01]  /*a890*/  @P0 MUFU.RCP R0, R6 ;  /* 0x0000000600000308 */ /* 0x000e620000001000 */
[----:B------:R-:W-:-:S02]  /*a8a0*/  FMUL.FTZ R153, R3, R153 ;  /* 0x0000009903997220 */ /* 0x000fc40000410000 */
[C---:B------:R-:W-:Y:S02]  /*a8b0*/  FMUL.FTZ R164, R3.reuse, R164 ;  /* 0x000000a403a47220 */ /* 0x040fe40000410000 */
[C---:B------:R-:W-:Y:S02]  /*a8c0*/  FMUL.FTZ R165, R3.reuse, R165 ;  /* 0x000000a503a57220 */ /* 0x040fe40000410000 */
[C---:B------:R-:W-:Y:S01]  /*a8d0*/  FMUL.FTZ R168, R3.reuse, R168 ;  /* 0x000000a803a87220 */ /* 0x040fe20000410000 */
[----:B------:R-:W3:Y:S01]  /*a8e0*/  @P0 MUFU.LG2 R6, R6 ;  /* 0x0000000600060308 */ /* 0x000ee20000000c00 */
[C---:B------:R-:W-:Y:S02]  /*a8f0*/  FMUL.FTZ R169, R3.reuse, R169 ;  /* 0x000000a903a97220 */ /* 0x040fe40000410000 */
[C---:B------:R-:W-:Y:S02]  /*a900*/  FMUL.FTZ R180, R3.reuse, R180 ;  /* 0x000000b403b47220 */ /* 0x040fe40000410000 */
[----:B------:R-:W-:-:S02]  /*a910*/  FMUL.FTZ R181, R3, R181 ;  /* 0x000000b503b57220 */ /* 0x000fc40000410000 */
[C---:B------:R-:W-:Y:S02]  /*a920*/  FMUL.FTZ R116, R3.reuse, R116 ;  /* 0x0000007403747220 */ /* 0x040fe40000410000 */
[C---:B------:R-:W-:Y:S02]  /*a930*/  FMUL.FTZ R117, R3.reuse, R117 ;  /* 0x0000007503757220 */ /* 0x040fe40000410000 */
[C---:B------:R-:W-:Y:S02]  /*a940*/  FMUL.FTZ R128, R3.reuse, R128 ;  /* 0x0000008003807220 */ /* 0x040fe40000410000 */
[C---:B------:R-:W-:Y:S02]  /*a950*/  FMUL.FTZ R129, R3.reuse, R129 ;  /* 0x0000008103817220 */ /* 0x040fe40000410000 */
[C---:B------:R-:W-:Y:S02]  /*a960*/  FMUL.FTZ R132, R3.reuse, R132 ;  /* 0x0000008403847220 */ /* 0x040fe40000410000 */
[----:B------:R-:W-:Y:S01]  /*a970*/  FMUL.FTZ R133, R3, R133 ;  /* 0x0000008503857220 */ /* 0x000fe20000410000 */
[----:B------:R-:W-:Y:S01]  /*a980*/  @P2 MOV R3, 0x3f317218 ;  /* 0x3f31721800032802 */ /* 0x000fe20000000f00 */
[----:B--2---:R-:W-:-:S02]  /*a990*/  FMUL.FTZ R150, R4, R150 ;  /* 0x0000009604967220 */ /* 0x004fc40000410000 */
[C---:B------:R-:W-:Y:S02]  /*a9a0*/  FMUL.FTZ R151, R4.reuse, R151 ;  /* 0x0000009704977220 */ /* 0x040fe40000410000 */
[C---:B------:R-:W-:Y:S02]  /*a9b0*/  FMUL.FTZ R158, R4.reuse, R158 ;  /* 0x0000009e049e7220 */ /* 0x040fe40000410000 */
[C---:B------:R-:W-:Y:S02]  /*a9c0*/  FMUL.FTZ R159, R4.reuse, R159 ;  /* 0x0000009f049f7220 */ /* 0x040fe40000410000 */
        /* <DEDUP_REMOVED lines=11> */
[----:B------:R-:W-:Y:S01]  /*aa80*/  FMUL.FTZ R187, R4, R187 ;  /* 0x000000bb04bb7220 */ /* 0x000fe20000410000 */
[----:B------:R-:W-:Y:S01]  /*aa90*/  @P3 MOV R4, 0x3f317218 ;  /* 0x3f31721800043802 */ /* 0x000fe20000000f00 */
[C---:B-1----:R-:W-:Y:S02]  /*aaa0*/  FMUL.FTZ R146, R0.reuse, R146 ;  /* 0x0000009200927220 */ /* 0x042fe40000410000 */
        /* <DEDUP_REMOVED lines=14> */
[----:B------:R-:W-:Y:S01]  /*ab90*/  FMUL.FTZ R135, R0, R135 ;  /* 0x0000008700877220 */ /* 0x000fe20000410000 */
[----:B------:R-:W-:Y:S01]  /*aba0*/  @P1 MOV R0, 0x3f317218 ;  /* 0x3f31721800001802 */ /* 0x000fe20000000f00 */
[----:B------:R-:W-:Y:S02]  /*abb0*/  @P2 FMUL.FTZ R5, R3, c[0x0][0x2d0] ;  /* 0x0000b40003052a20 */ /* 0x000fe40000410000 */
[----:B------:R-:W-:Y:S02]  /*abc0*/  @P3 FMUL.FTZ R10, R4, c[0x0][0x2d0] ;  /* 0x0000b400040a3a20 */ /* 0x000fe40000410000 */
[----:B------:R-:W-:Y:S02]  /*abd0*/  @P1 FMUL.FTZ R3, R0, c[0x0][0x2d0] ;  /* 0x0000b40000031a20 */ /* 0x000fe40000410000 */
[----:B------:R-:W-:Y:S02]  /*abe0*/  @P3 FMUL.FTZ R11, R11, 0.69314718246459960938 ;  /* 0x3f3172180b0b3820 */ /* 0x000fe40000410000 */
[----:B------:R-:W-:-:S02]  /*abf0*/  @P2 FMUL.FTZ R9, R9, 0.69314718246459960938 ;  /* 0x3f31721809092820 */ /* 0x000fc40000410000 */
[----:B------:R-:W-:Y:S02]  /*ac00*/  @P1 FMUL.FTZ R7, R7, 0.69314718246459960938 ;  /* 0x3f31721807071820 */ /* 0x000fe40000410000 */
[----:B---3--:R-:W-:Y:S02]  /*ac10*/  @P0 FMUL.FTZ R4, R6, 0.69314718246459960938 ;  /* 0x3f31721806040820 */ /* 0x008fe40000410000 */
[----:B------:R-:W-:Y:S02]  /*ac20*/  @P0 FMUL.FTZ R0, R8, c[0x0][0x2d0] ;  /* 0x0000b40008000a20 */ /* 0x000fe40000410000 */
[----:B------:R-:W-:Y:S02]  /*ac30*/  @P3 FFMA.FTZ R20, R10, R138, R11 ;  /* 0x0000008a0a143223 */ /* 0x000fe4000001000b */
[----:B------:R-:W-:Y:S02]  /*ac40*/  @P2 FFMA.FTZ R21, R5, R137, R9 ;  /* 0x0000008905152223 */ /* 0x000fe40000010009 */
[----:B------:R-:W-:-:S02]  /*ac50*/  @P1 FFMA.FTZ R22, R3, R136, R7 ;  /* 0x0000008803161223 */ /* 0x000fc40000010007 */
[----:B------:R-:W-:Y:S02]  /*ac60*/  @P0 FFMA.FTZ R23, R0, R2, R4 ;  /* 0x0000000200170223 */ /* 0x000fe40000010004 */
.L_x_3:
[----:B-1----:R-:W-:Y:S05]  /*ac70*/  @P4 BRA `(.L_x_21) ;  /* 0x0000142000004947 */ /* 0x002fea0003800000 */
[----:B------:R-:W2:Y:S01]  /*ac80*/  LDL.LU R14, [R1+0x20] ;  /* 0x00002000010e7983 */ /* 0x000ea20000300800 */
[----:B------:R-:W-:Y:S01]  /*ac90*/  MOV R24, c[0x0][0x4e8] ;  /* 0x00013a0000187a02 */ /* 0x000fe20000000f00 */
[----:B------:R-:W-:Y:S02]  /*aca0*/  BSSY B0, `(.L_x_22) ;  /* 0x00000a9000007945 */ /* 0x000fe40003800000 */
[----:B------:R-:W1:Y:S01]  /*acb0*/  S2R R16, SR_TID.X ;  /* 0x0000000000107919 */ /* 0x000e620000002100 */
[C---:B------:R-:W-:Y:S01]  /*acc0*/  ISETP.NE.AND P0, PT, R24.reuse, 0x1, PT ;  /* 0x000000011800780c */ /* 0x040fe20003f05270 */
[----:B------:R-:W-:Y:S02]  /*acd0*/  IMAD R24, R24, c[0x0][0x388], RZ ;  /* 0x0000e20018187a24 */ /* 0x000fe400078e02ff */
[----:B------:R-:W3:Y:S04]  /*ace0*/  S2R R12, SR_CTAID.Y ;  /* 0x00000000000c7919 */ /* 0x000ee80000002600 */
[----:B------:R-:W4:Y:S04]  /*acf0*/  S2R R13, SR_CTAID.Z ;  /* 0x00000000000d7919 */ /* 0x000f280000002700 */
[----:B------:R-:W2:Y:S01]  /*ad00*/  S2R R15, SR_CTAID.X ;  /* 0x00000000000f7919 */ /* 0x000ea20000002500 */
[----:B-1----:R-:W-:-:S04]  /*ad10*/  SHF.R.S32.HI R11, RZ, 0x1f, R16 ;  /* 0x0000001fff0b7819 */ /* 0x002fc80000011410 */
[CC--:B------:R-:W-:Y:S02]  /*ad20*/  LEA.HI R6, R11.reuse, R16.reuse, RZ, 0x2 ;  /* 0x000000100b067211 */ /* 0x0c0fe400078f10ff */
[----:B------:R-:W-:Y:S02]  /*ad30*/  LEA.HI R11, R11, R16, RZ, 0x5 ;  /* 0x000000100b0b7211 */ /* 0x000fe400078f28ff */
[----:B------:R-:W-:Y:S02]  /*ad40*/  LOP3.LUT R6, R6, 0xfffffffc, RZ, 0xc0, !PT ;  /* 0xfffffffc06067812 */ /* 0x000fe400078ec0ff */
[----:B------:R-:W-:-:S03]  /*ad50*/  SHF.R.S32.HI R7, RZ, 0x5, R11 ;  /* 0x00000005ff077819 */ /* 0x000fc6000001140b */
[----:B------:R-:W-:Y:S01]  /*ad60*/  IMAD.IADD R6, R16, 0x1, -R6 ;  /* 0x0000000110067824 */ /* 0x000fe200078e0a06 */
[----:B------:R-:W-:Y:S01]  /*ad70*/  BAR.SYNC.DEFER_BLOCKING 0x1, 0x80 ;  /* 0x0042000000007b1d */ /* 0x000fe20000010000 */
[----:B--2---:R-:W-:Y:S01]  /*ad80*/  SHF.R.S32.HI R10, RZ, 0x1f, R14 ;  /* 0x0000001fff0a7819 */ /* 0x004fe2000001140e */
[----:B------:R-:W-:-:S04]  /*ad90*/  IMAD.WIDE.U32 R2, R14, c[0x0][0x4d0], RZ ;  /* 0x000134000e027a25 */ /* 0x000fc800078e00ff */
[----:B------:R-:W-:Y:S02]  /*ada0*/  IMAD R0, R10, c[0x0][0x4d0], RZ ;  /* 0x000134000a007a24 */ /* 0x000fe400078e02ff */
[----:B------:R-:W-:Y:S02]  /*adb0*/  IMAD.MOV R9, RZ, RZ, -R14 ;  /* 0x000000ffff097224 */ /* 0x000fe400078e0a0e */
[----:B------:R-:W-:Y:S01]  /*adc0*/  IMAD R4, R14, c[0x0][0x4d4], R0 ;  /* 0x000135000e047a24 */ /* 0x000fe200078e0200 */
[----:B------:R-:W-:Y:S01]  /*add0*/  SHF.R.S32.HI R0, RZ, 0x1f, R11 ;  /* 0x0000001fff007819 */ /* 0x000fe2000001140b */
[----:B---3--:R-:W-:Y:S01]  /*ade0*/  IMAD R12, R9, c[0x0][0x550], R12 ;  /* 0x00015400090c7a24 */ /* 0x008fe200078e020c */
[----:B------:R-:W-:Y:S01]  /*adf0*/  LOP3.LUT R11, R11, 0xffffffe0, RZ, 0xc0, !PT ;  /* 0xffffffe00b0b7812 */ /* 0x000fe200078ec0ff */
[----:B------:R-:W-:Y:S01]  /*ae00*/  IMAD.IADD R5, R3, 0x1, R4 ;  /* 0x0000000103057824 */ /* 0x000fe200078e0204 */
[----:B------:R-:W-:Y:S01]  /*ae10*/  LEA.HI R8, R0, R7, RZ, 0x2 ;  /* 0x0000000700087211 */ /* 0x000fe200078f10ff */
[----:B------:R-:W-:Y:S01]  /*ae20*/  IMAD.MOV.U32 R4, RZ, RZ, R2 ;  /* 0x000000ffff047224 */ /* 0x000fe200078e0002 */
[----:B------:R-:W-:Y:S01]  /*ae30*/  LEA.HI R0, R6, R6, RZ, 0x1 ;  /* 0x0000000606007211 */ /* 0x000fe200078f08ff */
[----:B------:R-:W-:Y:S01]  /*ae40*/  IMAD R2, R10, c[0x0][0x438], RZ ;  /* 0x00010e000a027a24 */ /* 0x000fe200078e02ff */
[----:B------:R-:W-:Y:S01]  /*ae50*/  LOP3.LUT R8, R8, 0xffffffc, RZ, 0xc0, !PT ;  /* 0x0ffffffc08087812 */ /* 0x000fe200078ec0ff */
[----:B----4-:R-:W-:Y:S01]  /*ae60*/  IMAD.WIDE.U32 R4, R13, c[0x0][0x4d8], R4 ;  /* 0x000136000d047a25 */ /* 0x010fe200078e0004 */
[----:B------:R-:W-:-:S02]  /*ae70*/  LOP3.LUT R3, R0, 0x1ffffffe, RZ, 0xc0, !PT ;  /* 0x1ffffffe00037812 */ /* 0x000fc400078ec0ff */
[----:B------:R-:W-:Y:S01]  /*ae80*/  IADD3 R16, -R11, R16, RZ ;  /* 0x000000100b107210 */ /* 0x000fe20007ffe1ff */
[----:B------:R-:W-:Y:S01]  /*ae90*/  IMAD.SHL.U32 R0, R0, 0x20, RZ ;  /* 0x0000002000007824 */ /* 0x000fe200078e00ff */
[----:B------:R-:W-:Y:S01]  /*aea0*/  SHF.R.S32.HI R10, RZ, 0x1f, R13 ;  /* 0x0000001fff0a7819 */ /* 0x000fe2000001140d */
[----:B------:R-:W-:Y:S01]  /*aeb0*/  IMAD.IADD R9, R7, 0x1, -R8 ;  /* 0x0000000107097824 */ /* 0x000fe200078e0a08 */
[----:B------:R-:W-:Y:S02]  /*aec0*/  SHF.R.S32.HI R8, RZ, 0x1f, R16 ;  /* 0x0000001fff087819 */ /* 0x000fe40000011410 */
[----:B------:R-:W-:Y:S01]  /*aed0*/  IADD3 R7, R6, -R3, RZ ;  /* 0x8000000306077210 */ /* 0x000fe20007ffe0ff */
[----:B------:R-:W-:Y:S01]  /*aee0*/  IMAD R6, R14, c[0x0][0x43c], R2 ;  /* 0x00010f000e067a24 */ /* 0x000fe200078e0202 */
[----:B------:R-:W-:Y:S01]  /*aef0*/  LOP3.LUT R0, R0, 0xffffffc0, RZ, 0xc0, !PT ;  /* 0xffffffc000007812 */ /* 0x000fe200078ec0ff */
[----:B------:R-:W-:Y:S01]  /*af00*/  IMAD.WIDE.U32 R2, R14, c[0x0][0x438], RZ ;  /* 0x00010e000e027a25 */ /* 0x000fe200078e00ff */
[----:B------:R-:W-:-:S02]  /*af10*/  LEA.HI R19, R8, R16, RZ, 0x2 ;  /* 0x0000001008137211 */ /* 0x000fc400078f10ff */
[----:B------:R-:W-:Y:S01]  /*af20*/  LOP3.LUT P1, RZ, R16, 0x3, RZ, 0xc0, !PT ;  /* 0x0000000310ff7812 */ /* 0x000fe2000782c0ff */
[----:B------:R-:W-:Y:S01]  /*af30*/  IMAD R8, R7, 0x8, R0 ;  /* 0x0000000807087824 */ /* 0x000fe200078e0200 */
[----:B------:R-:W-:Y:S01]  /*af40*/  SHF.R.S32.HI R7, RZ, 0x2, R19 ;  /* 0x00000002ff077819 */ /* 0x000fe20000011413 */
[C---:B------:R-:W-:Y:S02]  /*af50*/  IMAD R11, R10.reuse, c[0x0][0x4d8], RZ ;  /* 0x000136000a0b7a24 */ /* 0x040fe400078e02ff */
[----:B------:R-:W-:Y:S02]  /*af60*/  IMAD.IADD R3, R3, 0x1, R6 ;  /* 0x0000000103037824 */ /* 0x000fe400078e0206 */
[----:B------:R-:W-:Y:S02]  /*af70*/  IMAD R14, R9, 0x10, R7 ;  /* 0x00000010090e7824 */ /* 0x000fe400078e0207 */
[----:B------:R-:W-:Y:S02]  /*af80*/  IMAD R6, R10, c[0x0][0x440], RZ ;  /* 0x000110000a067a24 */ /* 0x000fe400078e02ff */
[----:B------:R-:W-:-:S02]  /*af90*/  IMAD.IADD R8, R14, 0x1, R8 ;  /* 0x000000010e087824 */ /* 0x000fc400078e0208 */
[----:B------:R-:W-:Y:S02]  /*afa0*/  IMAD R0, R13, c[0x0][0x4dc], R11 ;  /* 0x000137000d007a24 */ /* 0x000fe400078e020b */
[----:B------:R-:W-:Y:S02]  /*afb0*/  IMAD R8, R15, 0x80, R8 ;  /* 0x000000800f087824 */ /* 0x000fe400078e0208 */
[----:B------:R-:W-:Y:S01]  /*afc0*/  IMAD R6, R13, c[0x0][0x444], R6 ;  /* 0x000111000d067a24 */ /* 0x000fe200078e0206 */
[----:B------:R-:W-:Y:S01]  /*afd0*/  IADD3 R5, R5, R0, RZ ;  /* 0x0000000005057210 */ /* 0x000fe20007ffe0ff */
[----:B------:R-:W-:Y:S01]  /*afe0*/  IMAD.WIDE.U32 R2, R13, c[0x0][0x440], R2 ;  /* 0x000110000d027a25 */ /* 0x000fe200078e0002 */
[----:B------:R-:W-:-:S03]  /*aff0*/  SHF.R.S32.HI R0, RZ, 0x1f, R12 ;  /* 0x0000001fff007819 */ /* 0x000fc6000001140c */
[----:B------:R-:W-:Y:S01]  /*b000*/  @P0 IMAD.HI.U32 R11, R8, c[0x0][0x4ec], RZ ;  /* 0x00013b00080b0a27 */ /* 0x000fe200078e00ff */
[----:B------:R-:W-:-:S03]  /*b010*/  IADD3 R3, R3, R6, RZ ;  /* 0x0000000603037210 */ /* 0x000fc60007ffe0ff */
[----:B------:R-:W-:-:S04]  /*b020*/  @P0 IMAD.HI.U32 R10, R8, c[0x0][0x4ec], RZ ;  /* 0x00013b00080a0a27 */ /* 0x000fc800078e00ff */
[--C-:B------:R-:W-:Y:S01]  /*b030*/  IMAD.MOV.U32 R6, RZ, RZ, R8.reuse ;  /* 0x000000ffff067224 */ /* 0x100fe200078e0008 */
[----:B------:R-:W-:Y:S01]  /*b040*/  @P0 SHF.R.U32.HI R6, RZ, c[0x0][0x4f0], R11 ;  /* 0x00013c00ff060a19 */ /* 0x000fe2000001160b */
[----:B------:R-:W-:Y:S01]  /*b050*/  IMAD.MOV.U32 R7, RZ, RZ, R8 ;  /* 0x000000ffff077224 */ /* 0x000fe200078e0008 */
[----:B------:R-:W-:Y:S01]  /*b060*/  @P0 SHF.R.U32.HI R7, RZ, c[0x0][0x4f0], R10 ;  /* 0x00013c00ff070a19 */ /* 0x000fe2000001160a */
[----:B------:R-:W-:Y:S01]  /*b070*/  IMAD R9, R0, c[0x0][0x448], RZ ;  /* 0x0001120000097a24 */ /* 0x000fe200078e02ff */
[----:B------:R-:W-:Y:S01]  /*b080*/  IADD3 R10, -R6, RZ, RZ ;  /* 0x000000ff060a7210 */ /* 0x000fe20007ffe1ff */
[----:B------:R-:W-:Y:S02]  /*b090*/  IMAD R0, R0, c[0x0][0x4e0], RZ ;  /* 0x0001380000007a24 */ /* 0x000fe400078e02ff */
[C---:B------:R-:W-:Y:S01]  /*b0a0*/  IMAD R11, R12.reuse, c[0x0][0x44c], R9 ;  /* 0x000113000c0b7a24 */ /* 0x040fe200078e0209 */
[----:B------:R-:W-:Y:S01]  /*b0b0*/  SHF.R.S32.HI R9, RZ, 0x1f, R7 ;  /* 0x0000001fff097819 */ /* 0x000fe20000011407 */
[----:B------:R-:W-:-:S02]  /*b0c0*/  IMAD R13, R12, c[0x0][0x4e4], R0 ;  /* 0x000139000c0d7a24 */ /* 0x000fc400078e0200 */
[----:B------:R-:W-:-:S04]  /*b0d0*/  IMAD.WIDE.U32 R4, R12, c[0x0][0x4e0], R4 ;  /* 0x000138000c047a25 */ /* 0x000fc800078e0004 */
[----:B------:R-:W-:Y:S01]  /*b0e0*/  IMAD R0, R10, c[0x0][0x4e8], R8 ;  /* 0x00013a000a007a24 */ /* 0x000fe200078e0208 */
[----:B------:R-:W-:Y:S01]  /*b0f0*/  SHF.R.S32.HI R10, RZ, 0x1f, R6 ;  /* 0x0000001fff0a7819 */ /* 0x000fe20000011406 */
[----:B------:R-:W-:Y:S01]  /*b100*/  IMAD R9, R9, c[0x0][0x430], RZ ;  /* 0x00010c0009097a24 */ /* 0x000fe200078e02ff */
[----:B------:R-:W-:Y:S01]  /*b110*/  IADD3 R4, P0, R6, R4, RZ ;  /* 0x0000000406047210 */ /* 0x000fe20007f1e0ff */
[----:B------:R-:W-:Y:S01]  /*b120*/  IMAD.WIDE.U32 R2, R12, c[0x0][0x448], R2 ;  /* 0x000112000c027a25 */ /* 0x000fe200078e0002 */
[----:B------:R-:W-:Y:S02]  /*b130*/  SHF.R.S32.HI R6, RZ, 0x1f, R0 ;  /* 0x0000001fff067819 */ /* 0x000fe40000011400 */
[----:B------:R-:W-:Y:S01]  /*b140*/  IADD3.X R5, R10, R5, R13, P0, !PT ;  /* 0x000000050a057210 */ /* 0x000fe200007fe40d */
[----:B------:R-:W-:Y:S02]  /*b150*/  IMAD R10, R7, c[0x0][0x434], R9 ;  /* 0x00010d00070a7a24 */ /* 0x000fe400078e0209 */
[----:B------:R-:W-:-:S02]  /*b160*/  IMAD R9, R6, c[0x0][0x4c8], RZ ;  /* 0x0001320006097a24 */ /* 0x000fc400078e02ff */
[----:B------:R-:W-:Y:S02]  /*b170*/  IMAD.MOV R6, RZ, RZ, -R7 ;  /* 0x000000ffff067224 */ /* 0x000fe400078e0a07 */
[----:B------:R-:W-:-:S04]  /*b180*/  IMAD.WIDE.U32 R4, R0, c[0x0][0x4c8], R4 ;  /* 0x0001320000047a25 */ /* 0x000fc800078e0004 */
[----:B------:R-:W-:Y:S02]  /*b190*/  IMAD R0, R0, c[0x0][0x4cc], R9 ;  /* 0x0001330000007a24 */ /* 0x000fe400078e0209 */
[----:B------:R-:W-:Y:S02]  /*b1a0*/  IMAD.IADD R3, R3, 0x1, R11 ;  /* 0x0000000103037824 */ /* 0x000fe400078e020b */
[----:B------:R-:W-:Y:S01]  /*b1b0*/  IMAD R13, R6, c[0x0][0x4e8], R8 ;  /* 0x00013a00060d7a24 */ /* 0x000fe200078e0208 */
[C---:B------:R-:W-:Y:S01]  /*b1c0*/  LEA R6, P0, R4.reuse, c[0x0][0x4a8], 0x2 ;  /* 0x00012a0004067a11 */ /* 0x040fe200078010ff */
[----:B------:R-:W-:Y:S02]  /*b1d0*/  IMAD.IADD R0, R5, 0x1, R0 ;  /* 0x0000000105007824 */ /* 0x000fe400078e0200 */
[----:B------:R-:W-:Y:S01]  /*b1e0*/  IMAD.WIDE.U32 R2, R7, c[0x0][0x430], R2 ;  /* 0x00010c0007027a25 */ /* 0x000fe200078e0002 */
[----:B------:R-:W-:Y:S01]  /*b1f0*/  SHF.R.S32.HI R7, RZ, 0x1f, R13 ;  /* 0x0000001fff077819 */ /* 0x000fe2000001140d */
[----:B------:R-:W-:Y:S01]  /*b200*/  SHFL.IDX PT, R8, R6, 0x2, 0x1c1f ;  /* 0x005c1f0006087f89 */ /* 0x000fe200000e0000 */
[----:B------:R-:W-:Y:S01]  /*b210*/  LEA.HI.X R0, R4, c[0x0][0x4ac], R0, 0x2, P0 ;  /* 0x00012b0004007a11 */ /* 0x000fe200000f1400 */
[----:B------:R-:W-:Y:S01]  /*b220*/  IMAD R12, R15, 0x80, R14 ;  /* 0x000000800f0c7824 */ /* 0x000fe200078e020e */
[----:B------:R-:W-:Y:S01]  /*b230*/  IADD3 R3, R3, R10, RZ ;  /* 0x0000000a03037210 */ /* 0x000fe20007ffe0ff */
[----:B------:R-:W-:Y:S01]  /*b240*/  IMAD R7, R7, c[0x0][0x428], RZ ;  /* 0x00010a0007077a24 */ /* 0x000fe200078e02ff */
[----:B------:R-:W-:Y:S02]  /*b250*/  SHFL.IDX PT, R4, R6, RZ, 0x1c1f ;  /* 0x001c1fff06047589 */ /* 0x000fe400000e0000 */
[C---:B------:R-:W-:Y:S01]  /*b260*/  IADD3 R14, R12.reuse, 0x40, RZ ;  /* 0x000000400c0e7810 */ /* 0x040fe20007ffe0ff */
[C---:B------:R-:W-:Y:S01]  /*b270*/  IMAD R15, R13.reuse, c[0x0][0x42c], R7 ;  /* 0x00010b000d0f7a24 */ /* 0x040fe200078e0207 */
[----:B------:R-:W1:Y:S01]  /*b280*/  SHFL.IDX PT, R5, R0, RZ, 0x1c1f ;  /* 0x001c1fff00057589 */ /* 0x000e6200000e0000 */
[----:B------:R-:W-:Y:S01]  /*b290*/  IMAD.WIDE.U32 R2, R13, c[0x0][0x428], R2 ;  /* 0x00010a000d027a25 */ /* 0x000fe200078e0002 */
[----:B------:R-:W-:-:S02]  /*b2a0*/  IADD3 R13, R12, 0x48, RZ ;  /* 0x000000480c0d7810 */ /* 0x000fc40007ffe0ff */
[----:B------:R-:W-:Y:S01]  /*b2b0*/  SHFL.IDX PT, R10, R6, 0x1, 0x1c1f ;  /* 0x003c1f00060a7f89 */ /* 0x000fe200000e0000 */
[-C--:B------:R-:W-:Y:S02]  /*b2c0*/  ISETP.GE.OR P4, PT, R12, R24.reuse, P1 ;  /* 0x000000180c00720c */ /* 0x080fe40000f86670 */
[-C--:B------:R-:W-:Y:S01]  /*b2d0*/  ISETP.GE.OR P2, PT, R14, R24.reuse, P1 ;  /* 0x000000180e00720c */ /* 0x080fe20000f46670 */
[----:B------:R-:W2:Y:S01]  /*b2e0*/  SHFL.IDX PT, R11, R0, 0x1, 0x1c1f ;  /* 0x003c1f00000b7f89 */ /* 0x000ea200000e0000 */
[----:B------:R-:W-:Y:S02]  /*b2f0*/  IADD3 R3, R3, R15, RZ ;  /* 0x0000000f03037210 */ /* 0x000fe40007ffe0ff */
[----:B------:R-:W-:Y:S01]  /*b300*/  LEA R18, P0, R2, c[0x0][0x400], 0x2 ;  /* 0x0001000002127a11 */ /* 0x000fe200078010ff */
[----:B------:R-:W3:Y:S01]  /*b310*/  SHFL.IDX PT, R9, R0, 0x2, 0x1c1f ;  /* 0x005c1f0000097f89 */ /* 0x000ee200000e0000 */
[-C--:B------:R-:W-:Y:S02]  /*b320*/  ISETP.GE.AND P5, PT, R14, R24.reuse, PT ;  /* 0x000000180e00720c */ /* 0x080fe40003fa6270 */
[----:B------:R-:W-:Y:S01]  /*b330*/  LEA.HI.X R17, R2, c[0x0][0x404], R3, 0x2, P0 ;  /* 0x0001010002117a11 */ /* 0x000fe200000f1403 */
[----:B------:R-:W-:Y:S01]  /*b340*/  SHFL.IDX PT, R6, R6, 0x3, 0x1c1f ;  /* 0x007c1f0006067f89 */ /* 0x000fe200000e0000 */
[----:B------:R-:W-:-:S03]  /*b350*/  ISETP.GE.AND P6, PT, R13, R24, PT ;  /* 0x000000180d00720c */ /* 0x000fc60003fc6270 */
[----:B------:R4:W2:Y:S04]  /*b360*/  SHFL.IDX PT, R7, R0, 0x3, 0x1c1f ;  /* 0x007c1f0000077f89 */ /* 0x0008a800000e0000 */
[----:B-1----:R1:W-:Y:S04]  /*b370*/  @!P4 ST.E [R4.64], R20 ;  /* 0x000000140400c985 */ /* 0x0023e8000c101908 */
[----:B------:R1:W1:Y:S04]  /*b380*/  SHFL.IDX PT, R2, R18, RZ, 0x1c1f ;  /* 0x001c1fff12027589 */ /* 0x00026800000e0000 */
[----:B------:R1:W1:Y:S01]  /*b390*/  SHFL.IDX PT, R3, R17, RZ, 0x1c1f ;  /* 0x001c1fff11037589 */ /* 0x00026200000e0000 */
[----:B----4-:R-:W-:-:S04]  /*b3a0*/  IADD3 R0, R12, 0x8, RZ ;  /* 0x000000080c007810 */ /* 0x010fc80007ffe0ff */
[CC--:B------:R-:W-:Y:S02]  /*b3b0*/  ISETP.GE.OR P3, PT, R0.reuse, R24.reuse, P1 ;  /* 0x000000180000720c */ /* 0x0c0fe40000f66670 */
[-C--:B------:R-:W-:Y:S02]  /*b3c0*/  ISETP.GE.OR P1, PT, R13, R24.reuse, P1 ;  /* 0x000000180d00720c */ /* 0x080fe40000f26670 */
[----:B------:R-:W-:Y:S02]  /*b3d0*/  ISETP.GE.AND P0, PT, R0, R24, PT ;  /* 0x000000180000720c */ /* 0x000fe40003f06270 */
[----:B------:R-:W-:-:S05]  /*b3e0*/  LOP3.LUT R0, R19, 0x7ffffffc, RZ, 0xc0, !PT ;  /* 0x7ffffffc13007812 */ /* 0x000fca00078ec0ff */
[----:B------:R-:W-:Y:S02]  /*b3f0*/  IMAD.IADD R0, R16, 0x1, -R0 ;  /* 0x0000000110007824 */ /* 0x000fe400078e0a00 */
[----:B--2---:R2:W-:Y:S03]  /*b400*/  @!P3 ST.E [R10.64], R21 ;  /* 0x000000150a00b985 */ /* 0x0045e6000c101908 */
[----:B------:R-:W-:Y:S01]  /*b410*/  SHF.L.U32 R0, R0, 0x1, RZ ;  /* 0x0000000100007819 */ /* 0x000fe200000006ff */
[----:B---3--:R2:W-:Y:S04]  /*b420*/  @!P2 ST.E [R8.64], R22 ;  /* 0x000000160800a985 */ /* 0x0085e8000c101908 */
[----:B------:R2:W-:Y:S01]  /*b430*/  @!P1 ST.E [R6.64], R23 ;  /* 0x0000001706009985 */ /* 0x0005e2000c101908 */
[----:B------:R-:W-:-:S13]  /*b440*/  ISETP.GE.AND P1, PT, R12, R24, PT ;  /* 0x000000180c00720c */ /* 0x000fda0003f26270 */
[----:B------:R-:W-:Y:S05]  /*b450*/  @P1 BRA `(.L_x_23) ;  /* 0x000002d000001947 */ /* 0x000fea0003800000 */
[C---:B-12---:R-:W-:Y:S02]  /*b460*/  IADD3 R6, R0.reuse, 0x8, RZ ;  /* 0x0000000800067810 */ /* 0x046fe40007ffe0ff */
[C---:B------:R-:W-:Y:S02]  /*b470*/  IADD3 R5, R0.reuse, 0x10, RZ ;  /* 0x0000001000057810 */ /* 0x040fe40007ffe0ff */
[----:B------:R-:W-:Y:S02]  /*b480*/  IADD3 R4, R0, 0x18, RZ ;  /* 0x0000001800047810 */ /* 0x000fe40007ffe0ff */
[----:B------:R-:W-:Y:S02]  /*b490*/  ISETP.GE.AND P3, PT, R6, c[0x0][0x3c8], PT ;  /* 0x0000f20006007a0c */ /* 0x000fe40003f66270 */
[----:B------:R-:W-:Y:S02]  /*b4a0*/  ISETP.GE.AND P2, PT, R5, c[0x0][0x3c8], PT ;  /* 0x0000f20005007a0c */ /* 0x000fe40003f46270 */
[----:B------:R-:W-:-:S02]  /*b4b0*/  ISETP.GE.AND P1, PT, R4, c[0x0][0x3c8], PT ;  /* 0x0000f20004007a0c */ /* 0x000fc40003f26270 */
[----:B------:R-:W-:-:S07]  /*b4c0*/  ISETP.GE.AND P4, PT, R0, c[0x0][0x3c8], PT ;  /* 0x0000f20000007a0c */ /* 0x000fce0003f86270 */
[----:B------:R-:W-:Y:S02]  /*b4d0*/  @!P3 LEA.HI R8, R6, R6, RZ, 0x1 ;  /* 0x000000060608b211 */ /* 0x000fe400078f08ff */
[----:B------:R-:W-:Y:S02]  /*b4e0*/  @!P2 LEA.HI R5, R5, R5, RZ, 0x1 ;  /* 0x000000050505a211 */ /* 0x000fe400078f08ff */
[----:B------:R-:W-:Y:S02]  /*b4f0*/  @!P1 LEA.HI R6, R4, R4, RZ, 0x1 ;  /* 0x0000000404069211 */ /* 0x000fe400078f08ff */
[----:B------:R-:W-:Y:S02]  /*b500*/  @!P3 LOP3.LUT R8, R8, 0xfffffffe, RZ, 0xc0, !PT ;  /* 0xfffffffe0808b812 */ /* 0x000fe400078ec0ff */
[----:B------:R-:W-:Y:S01]  /*b510*/  @!P2 LOP3.LUT R7, R5, 0xfffffffe, RZ, 0xc0, !PT ;  /* 0xfffffffe0507a812 */ /* 0x000fe200078ec0ff */
[----:B------:R-:W-:Y:S01]  /*b520*/  @!P4 IMAD.WIDE R4, R0, 0x4, R2 ;  /* 0x000000040004c825 */ /* 0x000fe200078e0202 */
[----:B------:R-:W-:-:S03]  /*b530*/  @!P1 LOP3.LUT R10, R6, 0xfffffffe, RZ, 0xc0, !PT ;  /* 0xfffffffe060a9812 */ /* 0x000fc600078ec0ff */
[--C-:B------:R-:W-:Y:S01]  /*b540*/  @!P3 IMAD.WIDE R8, R8, 0x4, R2.reuse ;  /* 0x000000040808b825 */ /* 0x100fe200078e0202 */
[----:B------:R1:W-:Y:S03]  /*b550*/  @!P4 ST.E.64 [R4.64], R148 ;  /* 0x000000940400c985 */ /* 0x0003e6000c101b08 */
[--C-:B------:R-:W-:Y:S01]  /*b560*/  @!P2 IMAD.WIDE R6, R7, 0x4, R2.reuse ;  /* 0x000000040706a825 */ /* 0x100fe200078e0202 */
[----:B------:R2:W-:Y:S04]  /*b570*/  @!P3 ST.E.64 [R8.64], R156 ;  /* 0x0000009c0800b985 */ /* 0x0005e8000c101b08 */
[----:B------:R3:W-:Y:S01]  /*b580*/  @!P2 ST.E.64 [R6.64], R160 ;  /* 0x000000a00600a985 */ /* 0x0007e2000c101b08 */
[----:B-1----:R-:W-:Y:S01]  /*b590*/  @!P1 IMAD.WIDE R4, R10, 0x4, R2 ;  /* 0x000000040a049825 */ /* 0x002fe200078e0202 */
[----:B--2---:R-:W-:-:S04]  /*b5a0*/  IADD3 R8, R0, 0x20, RZ ;  /* 0x0000002000087810 */ /* 0x004fc80007ffe0ff */
[----:B------:R1:W-:Y:S01]  /*b5b0*/  @!P1 ST.E.64 [R4.64], R172 ;  /* 0x000000ac04009985 */ /* 0x0003e2000c101b08 */
[----:B---3--:R-:W-:Y:S02]  /*b5c0*/  IADD3 R6, R0, 0x28, RZ ;  /* 0x0000002800067810 */ /* 0x008fe40007ffe0ff */
[----:B------:R-:W-:Y:S02]  /*b5d0*/  ISETP.GE.AND P4, PT, R8, c[0x0][0x3c8], PT ;  /* 0x0000f20008007a0c */ /* 0x000fe40003f86270 */
[----:B------:R-:W-:-:S11]  /*b5e0*/  ISETP.GE.AND P3, PT, R6, c[0x0][0x3c8], PT ;  /* 0x0000f20006007a0c */ /* 0x000fd60003f66270 */
[----:B------:R-:W-:Y:S02]  /*b5f0*/  @!P4 LEA.HI R8, R8, R8, RZ, 0x1 ;  /* 0x000000080808c211 */ /* 0x000fe400078f08ff */
[----:B------:R-:W-:-:S04]  /*b600*/  @!P3 LEA.HI R7, R6, R6, RZ, 0x1 ;  /* 0x000000060607b211 */ /* 0x000fc800078f08ff */
[----:B------:R-:W-:Y:S02]  /*b610*/  @!P3 LOP3.LUT R7, R7, 0xfffffffe, RZ, 0xc0, !PT ;  /* 0xfffffffe0707b812 */ /* 0x000fe400078ec0ff */
[C---:B-1----:R-:W-:Y:S02]  /*b620*/  IADD3 R5, R0.reuse, 0x30, RZ ;  /* 0x0000003000057810 */ /* 0x042fe40007ffe0ff */
[----:B------:R-:W-:Y:S02]  /*b630*/  IADD3 R4, R0, 0x38, RZ ;  /* 0x0000003800047810 */ /* 0x000fe40007ffe0ff */
[----:B------:R-:W-:Y:S02]  /*b640*/  ISETP.GE.AND P2, PT, R5, c[0x0][0x3c8], PT ;  /* 0x0000f20005007a0c */ /* 0x000fe40003f46270 */
[----:B------:R-:W-:-:S11]  /*b650*/  ISETP.GE.AND P1, PT, R4, c[0x0][0x3c8], PT ;  /* 0x0000f20004007a0c */ /* 0x000fd60003f26270 */
[----:B------:R-:W-:Y:S02]  /*b660*/  @!P2 LEA.HI R6, R5, R5, RZ, 0x1 ;  /* 0x000000050506a211 */ /* 0x000fe400078f08ff */
[----:B------:R-:W-:Y:S02]  /*b670*/  @!P1 LEA.HI R4, R4, R4, RZ, 0x1 ;  /* 0x0000000404049211 */ /* 0x000fe400078f08ff */
[----:B------:R-:W-:Y:S02]  /*b680*/  @!P4 LOP3.LUT R5, R8, 0xfffffffe, RZ, 0xc0, !PT ;  /* 0xfffffffe0805c812 */ /* 0x000fe400078ec0ff */
[----:B------:R-:W-:Y:S01]  /*b690*/  @!P2 LOP3.LUT R10, R6, 0xfffffffe, RZ, 0xc0, !PT ;  /* 0xfffffffe060aa812 */ /* 0x000fe200078ec0ff */
[----:B------:R-:W-:Y:S01]  /*b6a0*/  @!P3 IMAD.WIDE R6, R7, 0x4, R2 ;  /* 0x000000040706b825 */ /* 0x000fe200078e0202 */
[----:B------:R-:W-:-:S03]  /*b6b0*/  @!P1 LOP3.LUT R11, R4, 0xfffffffe, RZ, 0xc0, !PT ;  /* 0xfffffffe040b9812 */ /* 0x000fc600078ec0ff */
[----:B------:R-:W-:-:S04]  /*b6c0*/  @!P4 IMAD.WIDE R8, R5, 0x4, R2 ;  /* 0x000000040508c825 */ /* 0x000fc800078e0202 */
[--C-:B------:R-:W-:Y:S01]  /*b6d0*/  @!P2 IMAD.WIDE R4, R10, 0x4, R2.reuse ;  /* 0x000000040a04a825 */ /* 0x100fe200078e0202 */
[----:B------:R1:W-:Y:S03]  /*b6e0*/  @!P4 ST.E.64 [R8.64], R176 ;  /* 0x000000b00800c985 */ /* 0x0003e6000c101b08 */
[----:B------:R-:W-:Y:S01]  /*b6f0*/  @!P1 IMAD.WIDE R2, R11, 0x4, R2 ;  /* 0x000000040b029825 */ /* 0x000fe200078e0202 */
[----:B------:R1:W-:Y:S04]  /*b700*/  @!P3 ST.E.64 [R6.64], R120 ;  /* 0x000000780600b985 */ /* 0x0003e8000c101b08 */
[----:B------:R1:W-:Y:S04]  /*b710*/  @!P2 ST.E.64 [R4.64], R124 ;  /* 0x0000007c0400a985 */ /* 0x0003e8000c101b08 */
[----:B------:R1:W-:Y:S02]  /*b720*/  @!P1 ST.E.64 [R2.64], R184 ;  /* 0x000000b802009985 */ /* 0x0003e4000c101b08 */
.L_x_23:
[----:B-1----:R-:W-:Y:S05]  /*b730*/  BSYNC B0 ;  /* 0x0000000000007941 */ /* 0x002fea0003800000 */
.L_x_22:
[----:B------:R1:W3:Y:S01]  /*b740*/  SHFL.IDX PT, R3, R17, 0x1, 0x1c1f ;  /* 0x003c1f0011037f89 */ /* 0x0002e200000e0000 */
[----:B------:R-:W-:Y:S03]  /*b750*/  BSSY B0, `(.L_x_24) ;  /* 0x0000030000007945 */ /* 0x000fe60003800000 */
[----:B------:R1:W4:Y:S01]  /*b760*/  SHFL.IDX PT, R2, R18, 0x1, 0x1c1f ;  /* 0x003c1f0012027f89 */ /* 0x00032200000e0000 */
[----:B------:R-:W-:Y:S05]  /*b770*/  @P0 BRA `(.L_x_25) ;  /* 0x000002d000000947 */ /* 0x000fea0003800000 */
[C---:B------:R-:W-:Y:S02]  /*b780*/  IADD3 R5, R0.reuse, 0x8, RZ ;  /* 0x0000000800057810 */ /* 0x040fe40007ffe0ff */
[----:B------:R-:W-:-:S02]  /*b790*/  IADD3 R4, R0, 0x10, RZ ;  /* 0x0000001000047810 */ /* 0x000fc40007ffe0ff */
[----:B------:R-:W-:Y:S02]  /*b7a0*/  ISETP.GE.AND P1, PT, R5, c[0x0][0x3c8], PT ;  /* 0x0000f20005007a0c */ /* 0x000fe40003f26270 */
[----:B------:R-:W-:Y:S02]  /*b7b0*/  ISETP.GE.AND P0, PT, R4, c[0x0][0x3c8], PT ;  /* 0x0000f20004007a0c */ /* 0x000fe40003f06270 */
[C---:B------:R-:W-:Y:S02]  /*b7c0*/  ISETP.GE.AND P2, PT, R0.reuse, c[0x0][0x3c8], PT ;  /* 0x0000f20000007a0c */ /* 0x040fe40003f46270 */
[----:B--2---:R-:W-:-:S04]  /*b7d0*/  IADD3 R10, R0, 0x18, RZ ;  /* 0x00000018000a7810 */ /* 0x004fc80007ffe0ff */
[----:B------:R-:W-:-:S03]  /*b7e0*/  ISETP.GE.AND P4, PT, R10, c[0x0][0x3c8], PT ;  /* 0x0000f2000a007a0c */ /* 0x000fc60003f86270 */
[----:B------:R-:W-:Y:S02]  /*b7f0*/  @!P1 LEA.HI R5, R5, R5, RZ, 0x1 ;  /* 0x0000000505059211 */ /* 0x000fe400078f08ff */
[----:B------:R-:W-:Y:S02]  /*b800*/  @!P0 LEA.HI R4, R4, R4, RZ, 0x1 ;  /* 0x0000000404048211 */ /* 0x000fe400078f08ff */
[----:B------:R-:W-:Y:S01]  /*b810*/  @!P1 LOP3.LUT R5, R5, 0xfffffffe, RZ, 0xc0, !PT ;  /* 0xfffffffe05059812 */ /* 0x000fe200078ec0ff */
[----:B---34-:R-:W-:Y:S01]  /*b820*/  @!P2 IMAD.WIDE R6, R0, 0x4, R2 ;  /* 0x000000040006a825 */ /* 0x018fe200078e0202 */
[----:B------:R-:W-:-:S03]  /*b830*/  @!P0 LOP3.LUT R8, R4, 0xfffffffe, RZ, 0xc0, !PT ;  /* 0xfffffffe04088812 */ /* 0x000fc600078ec0ff */
[--C-:B------:R-:W-:Y:S01]  /*b840*/  @!P1 IMAD.WIDE R4, R5, 0x4, R2.reuse ;  /* 0x0000000405049825 */ /* 0x100fe200078e0202 */
[----:B------:R2:W-:Y:S01]  /*b850*/  @!P2 ST.E.64 [R6.64], R150 ;  /* 0x000000960600a985 */ /* 0x0005e2000c101b08 */
[----:B------:R-:W-:Y:S02]  /*b860*/  @!P4 LEA.HI R10, R10, R10, RZ, 0x1 ;  /* 0x0000000a0a0ac211 */ /* 0x000fe400078f08ff */
[----:B------:R-:W-:Y:S01]  /*b870*/  @!P0 IMAD.WIDE R8, R8, 0x4, R2 ;  /* 0x0000000408088825 */ /* 0x000fe200078e0202 */
[----:B------:R3:W-:Y:S04]  /*b880*/  @!P1 ST.E.64 [R4.64], R158 ;  /* 0x0000009e04009985 */ /* 0x0007e8000c101b08 */
[----:B------:R4:W-:Y:S01]  /*b890*/  @!P0 ST.E.64 [R8.64], R162 ;  /* 0x000000a208008985 */ /* 0x0009e2000c101b08 */
[----:B--2---:R-:W-:-:S02]  /*b8a0*/  IADD3 R7, R0, 0x20, RZ ;  /* 0x0000002000077810 */ /* 0x004fc40007ffe0ff */
[C---:B------:R-:W-:Y:S02]  /*b8b0*/  IADD3 R6, R0.reuse, 0x28, RZ ;  /* 0x0000002800067810 */ /* 0x040fe40007ffe0ff */
[C---:B---3--:R-:W-:Y:S02]  /*b8c0*/  IADD3 R5, R0.reuse, 0x30, RZ ;  /* 0x0000003000057810 */ /* 0x048fe40007ffe0ff */
[----:B------:R-:W-:Y:S02]  /*b8d0*/  IADD3 R4, R0, 0x38, RZ ;  /* 0x0000003800047810 */ /* 0x000fe40007ffe0ff */
[----:B------:R-:W-:Y:S02]  /*b8e0*/  ISETP.GE.AND P3, PT, R7, c[0x0][0x3c8], PT ;  /* 0x0000f20007007a0c */ /* 0x000fe40003f66270 */
[----:B------:R-:W-:Y:S02]  /*b8f0*/  ISETP.GE.AND P2, PT, R6, c[0x0][0x3c8], PT ;  /* 0x0000f20006007a0c */ /* 0x000fe40003f46270 */
[----:B------:R-:W-:-:S02]  /*b900*/  ISETP.GE.AND P1, PT, R5, c[0x0][0x3c8], PT ;  /* 0x0000f20005007a0c */ /* 0x000fc40003f26270 */
[----:B------:R-:W-:-:S07]  /*b910*/  ISETP.GE.AND P0, PT, R4, c[0x0][0x3c8], PT ;  /* 0x0000f20004007a0c */ /* 0x000fce0003f06270 */
[----:B----4-:R-:W-:Y:S02]  /*b920*/  @!P3 LEA.HI R8, R7, R7, RZ, 0x1 ;  /* 0x000000070708b211 */ /* 0x010fe400078f08ff */
[----:B------:R-:W-:Y:S02]  /*b930*/  @!P2 LEA.HI R7, R6, R6, RZ, 0x1 ;  /* 0x000000060607a211 */ /* 0x000fe400078f08ff */
[----:B------:R-:W-:Y:S02]  /*b940*/  @!P1 LEA.HI R6, R5, R5, RZ, 0x1 ;  /* 0x0000000505069211 */ /* 0x000fe400078f08ff */
[----:B------:R-:W-:Y:S02]  /*b950*/  @!P0 LEA.HI R4, R4, R4, RZ, 0x1 ;  /* 0x0000000404048211 */ /* 0x000fe400078f08ff */
[----:B------:R-:W-:Y:S02]  /*b960*/  @!P4 LOP3.LUT R5, R10, 0xfffffffe, RZ, 0xc0, !PT ;  /* 0xfffffffe0a05c812 */ /* 0x000fe400078ec0ff */
[----:B------:R-:W-:-:S02]  /*b970*/  @!P3 LOP3.LUT R8, R8, 0xfffffffe, RZ, 0xc0, !PT ;  /* 0xfffffffe0808b812 */ /* 0x000fc400078ec0ff */
[----:B------:R-:W-:Y:S01]  /*b980*/  @!P2 LOP3.LUT R7, R7, 0xfffffffe, RZ, 0xc0, !PT ;  /* 0xfffffffe0707a812 */ /* 0x000fe200078ec0ff */
[--C-:B------:R-:W-:Y:S01]  /*b990*/  @!P4 IMAD.WIDE R10, R5, 0x4, R2.reuse ;  /* 0x00000004050ac825 */ /* 0x100fe200078e0202 */
[----:B------:R-:W-:Y:S02]  /*b9a0*/  @!P1 LOP3.LUT R12, R6, 0xfffffffe, RZ, 0xc0, !PT ;  /* 0xfffffffe060c9812 */ /* 0x000fe400078ec0ff */
[----:B------:R-:W-:Y:S01]  /*b9b0*/  @!P0 LOP3.LUT R13, R4, 0xfffffffe, RZ, 0xc0, !PT ;  /* 0xfffffffe040d8812 */ /* 0x000fe200078ec0ff */
[--C-:B------:R-:W-:Y:S01]  /*b9c0*/  @!P3 IMAD.WIDE R8, R8, 0x4, R2.reuse ;  /* 0x000000040808b825 */ /* 0x100fe200078e0202 */
[----:B------:R2:W-:Y:S03]  /*b9d0*/  @!P4 ST.E.64 [R10.64], R174 ;  /* 0x000000ae0a00c985 */ /* 0x0005e6000c101b08 */
[--C-:B------:R-:W-:Y:S01]  /*b9e0*/  @!P2 IMAD.WIDE R6, R7, 0x4, R2.reuse ;  /* 0x000000040706a825 */ /* 0x100fe200078e0202 */
[----:B------:R2:W-:Y:S03]  /*b9f0*/  @!P3 ST.E.64 [R8.64], R178 ;  /* 0x000000b20800b985 */ /* 0x0005e6000c101b08 */
[--C-:B------:R-:W-:Y:S01]  /*ba00*/  @!P1 IMAD.WIDE R4, R12, 0x4, R2.reuse ;  /* 0x000000040c049825 */ /* 0x100fe200078e0202 */
[----:B------:R2:W-:Y:S03]  /*ba10*/  @!P2 ST.E.64 [R6.64], R122 ;  /* 0x0000007a0600a985 */ /* 0x0005e6000c101b08 */
[----:B------:R-:W-:Y:S01]  /*ba20*/  @!P0 IMAD.WIDE R2, R13, 0x4, R2 ;  /* 0x000000040d028825 */ /* 0x000fe200078e0202 */
[----:B------:R2:W-:Y:S04]  /*ba30*/  @!P1 ST.E.64 [R4.64], R126 ;  /* 0x0000007e04009985 */ /* 0x0005e8000c101b08 */
[----:B------:R2:W-:Y:S02]  /*ba40*/  @!P0 ST.E.64 [R2.64], R186 ;  /* 0x000000ba02008985 */ /* 0x0005e4000c101b08 */
.L_x_25:
[----:B------:R-:W-:Y:S05]  /*ba50*/  BSYNC B0 ;  /* 0x0000000000007941 */ /* 0x000fea0003800000 */
.L_x_24:
[----:B--23--:R2:W3:Y:S01]  /*ba60*/  SHFL.IDX PT, R3, R17, 0x2, 0x1c1f ;  /* 0x005c1f0011037f89 */ /* 0x00c4e200000e0000 */
[----:B------:R-:W-:Y:S03]  /*ba70*/  BSSY B0, `(.L_x_26) ;  /* 0x0000030000007945 */ /* 0x000fe60003800000 */
[----:B----4-:R2:W4:Y:S01]  /*ba80*/  SHFL.IDX PT, R2, R18, 0x2, 0x1c1f ;  /* 0x005c1f0012027f89 */ /* 0x01052200000e0000 */
[----:B------:R-:W-:Y:S05]  /*ba90*/  @P5 BRA `(.L_x_27) ;  /* 0x000002d000005947 */ /* 0x000fea0003800000 */
[C---:B------:R-:W-:Y:S02]  /*baa0*/  IADD3 R4, R0.reuse, 0x8, RZ ;  /* 0x0000000800047810 */ /* 0x040fe40007ffe0ff */
[----:B------:R-:W-:-:S02]  /*bab0*/  ISETP.GE.AND P1, PT, R0, c[0x0][0x3c8], PT ;  /* 0x0000f20000007a0c */ /* 0x000fc40003f26270 */
[----:B------:R-:W-:Y:S02]  /*bac0*/  ISETP.GE.AND P0, PT, R4, c[0x0][0x3c8], PT ;  /* 0x0000f20004007a0c */ /* 0x000fe40003f06270 */
[C---:B------:R-:W-:Y:S02]  /*bad0*/  IADD3 R9, R0.reuse, 0x10, RZ ;  /* 0x0000001000097810 */ /* 0x040fe40007ffe0ff */
[----:B------:R-:W-:Y:S02]  /*bae0*/  IADD3 R8, R0, 0x18, RZ ;  /* 0x0000001800087810 */ /* 0x000fe40007ffe0ff */
[----:B------:R-:W-:Y:S02]  /*baf0*/  ISETP.GE.AND P5, PT, R9, c[0x0][0x3c8], PT ;  /* 0x0000f20009007a0c */ /* 0x000fe40003fa6270 */
[----:B------:R-:W-:-:S03]  /*bb00*/  ISETP.GE.AND P4, PT, R8, c[0x0][0x3c8], PT ;  /* 0x0000f20008007a0c */ /* 0x000fc60003f86270 */
[----:B---34-:R-:W-:Y:S02]  /*bb10*/  @!P1 IMAD.WIDE R6, R0, 0x4, R2 ;  /* 0x0000000400069825 */ /* 0x018fe400078e0202 */
[----:B------:R-:W-:-:S03]  /*bb20*/  @!P0 LEA.HI R4, R4, R4, RZ, 0x1 ;  /* 0x0000000404048211 */ /* 0x000fc600078f08ff */
[----:B------:R3:W-:Y:S01]  /*bb30*/  @!P1 ST.E.64 [R6.64], R144 ;  /* 0x0000009006009985 */ /* 0x0007e2000c101b08 */
[----:B------:R-:W-:Y:S02]  /*bb40*/  @!P0 LOP3.LUT R4, R4, 0xfffffffe, RZ, 0xc0, !PT ;  /* 0xfffffffe04048812 */ /* 0x000fe400078ec0ff */
[----:B------:R-:W-:Y:S02]  /*bb50*/  @!P5 LEA.HI R9, R9, R9, RZ, 0x1 ;  /* 0x000000090909d211 */ /* 0x000fe400078f08ff */
[----:B------:R-:W-:Y:S01]  /*bb60*/  @!P4 LEA.HI R10, R8, R8, RZ, 0x1 ;  /* 0x00000008080ac211 */ /* 0x000fe200078f08ff */
[----:B------:R-:W-:-:S03]  /*bb70*/  @!P0 IMAD.WIDE R4, R4, 0x4, R2 ;  /* 0x0000000404048825 */ /* 0x000fc600078e0202 */
[----:B------:R-:W-:Y:S02]  /*bb80*/  @!P4 LOP3.LUT R10, R10, 0xfffffffe, RZ, 0xc0, !PT ;  /* 0xfffffffe0a0ac812 */ /* 0x000fe400078ec0ff */
[----:B------:R4:W-:Y:S03]  /*bb90*/  @!P0 ST.E.64 [R4.64], R152 ;  /* 0x0000009804008985 */ /* 0x0009e6000c101b08 */
[----:B------:R-:W-:Y:S01]  /*bba0*/  @!P4 IMAD.WIDE R10, R10, 0x4, R2 ;  /* 0x000000040a0ac825 */ /* 0x000fe200078e0202 */
[C---:B---3--:R-:W-:Y:S02]  /*bbb0*/  IADD3 R7, R0.reuse, 0x20, RZ ;  /* 0x0000002000077810 */ /* 0x048fe40007ffe0ff */
[----:B------:R-:W-:Y:S02]  /*bbc0*/  IADD3 R6, R0, 0x28, RZ ;  /* 0x0000002800067810 */ /* 0x000fe40007ffe0ff */
[----:B------:R-:W-:-:S02]  /*bbd0*/  ISETP.GE.AND P3, PT, R7, c[0x0][0x3c8], PT ;  /* 0x0000f20007007a0c */ /* 0x000fc40003f66270 */
[----:B------:R-:W-:Y:S02]  /*bbe0*/  ISETP.GE.AND P2, PT, R6, c[0x0][0x3c8], PT ;  /* 0x0000f20006007a0c */ /* 0x000fe40003f46270 */
[C---:B----4-:R-:W-:Y:S02]  /*bbf0*/  IADD3 R5, R0.reuse, 0x30, RZ ;  /* 0x0000003000057810 */ /* 0x050fe40007ffe0ff */
[----:B------:R-:W-:Y:S02]  /*bc00*/  IADD3 R4, R0, 0x38, RZ ;  /* 0x0000003800047810 */ /* 0x000fe40007ffe0ff */
[----:B------:R-:W-:Y:S02]  /*bc10*/  ISETP.GE.AND P1, PT, R5, c[0x0][0x3c8], PT ;  /* 0x0000f20005007a0c */ /* 0x000fe40003f26270 */
[----:B------:R-:W-:-:S03]  /*bc20*/  ISETP.GE.AND P0, PT, R4, c[0x0][0x3c8], PT ;  /* 0x0000f20004007a0c */ /* 0x000fc60003f06270 */
[----:B------:R-:W-:Y:S02]  /*bc30*/  @!P3 LEA.HI R8, R7, R7, RZ, 0x1 ;  /* 0x000000070708b211 */ /* 0x000fe400078f08ff */
[----:B------:R-:W-:Y:S02]  /*bc40*/  @!P2 LEA.HI R7, R6, R6, RZ, 0x1 ;  /* 0x000000060607a211 */ /* 0x000fe400078f08ff */
[----:B------:R-:W-:Y:S02]  /*bc50*/  @!P3 LOP3.LUT R8, R8, 0xfffffffe, RZ, 0xc0, !PT ;  /* 0xfffffffe0808b812 */ /* 0x000fe400078ec0ff */
[----:B------:R-:W-:Y:S02]  /*bc60*/  @!P2 LOP3.LUT R7, R7, 0xfffffffe, RZ, 0xc0, !PT ;  /* 0xfffffffe0707a812 */ /* 0x000fe400078ec0ff */
[----:B------:R-:W-:Y:S02]  /*bc70*/  @!P1 LEA.HI R6, R5, R5, RZ, 0x1 ;  /* 0x0000000505069211 */ /* 0x000fe400078f08ff */
[----:B------:R-:W-:Y:S01]  /*bc80*/  @!P5 LOP3.LUT R5, R9, 0xfffffffe, RZ, 0xc0, !PT ;  /* 0xfffffffe0905d812 */ /* 0x000fe200078ec0ff */
[----:B------:R-:W-:Y:S01]  /*bc90*/  @!P3 IMAD.WIDE R8, R8, 0x4, R2 ;  /* 0x000000040808b825 */ /* 0x000fe200078e0202 */
[----:B------:R-:W-:-:S02]  /*bca0*/  @!P0 LEA.HI R4, R4, R4, RZ, 0x1 ;  /* 0x0000000404048211 */ /* 0x000fc400078f08ff */
[----:B------:R-:W-:Y:S01]  /*bcb0*/  @!P1 LOP3.LUT R14, R6, 0xfffffffe, RZ, 0xc0, !PT ;  /* 0xfffffffe060e9812 */ /* 0x000fe200078ec0ff */
[----:B------:R-:W-:Y:S01]  /*bcc0*/  @!P5 IMAD.WIDE R12, R5, 0x4, R2 ;  /* 0x00000004050cd825 */ /* 0x000fe200078e0202 */
[----:B------:R-:W-:-:S03]  /*bcd0*/  @!P0 LOP3.LUT R15, R4, 0xfffffffe, RZ, 0xc0, !PT ;  /* 0xfffffffe040f8812 */ /* 0x000fc600078ec0ff */
[--C-:B------:R-:W-:Y:S01]  /*bce0*/  @!P2 IMAD.WIDE R6, R7, 0x4, R2.reuse ;  /* 0x000000040706a825 */ /* 0x100fe200078e0202 */
[----:B------:R3:W-:Y:S03]  /*bcf0*/  @!P5 ST.E.64 [R12.64], R164 ;  /* 0x000000a40c00d985 */ /* 0x0007e6000c101b08 */
[--C-:B------:R-:W-:Y:S01]  /*bd00*/  @!P1 IMAD.WIDE R4, R14, 0x4, R2.reuse ;  /* 0x000000040e049825 */ /* 0x100fe200078e0202 */
[----:B------:R3:W-:Y:S03]  /*bd10*/  @!P4 ST.E.64 [R10.64], R168 ;  /* 0x000000a80a00c985 */ /* 0x0007e6000c101b08 */
[----:B------:R-:W-:Y:S01]  /*bd20*/  @!P0 IMAD.WIDE R2, R15, 0x4, R2 ;  /* 0x000000040f028825 */ /* 0x000fe200078e0202 */
[----:B------:R3:W-:Y:S04]  /*bd30*/  @!P3 ST.E.64 [R8.64], R180 ;  /* 0x000000b40800b985 */ /* 0x0007e8000c101b08 */
[----:B------:R3:W-:Y:S04]  /*bd40*/  @!P2 ST.E.64 [R6.64], R116 ;  /* 0x000000740600a985 */ /* 0x0007e8000c101b08 */
[----:B------:R3:W-:Y:S04]  /*bd50*/  @!P1 ST.E.64 [R4.64], R128 ;  /* 0x0000008004009985 */ /* 0x0007e8000c101b08 */
[----:B------:R3:W-:Y:S02]  /*bd60*/  @!P0 ST.E.64 [R2.64], R132 ;  /* 0x0000008402008985 */ /* 0x0007e4000c101b08 */
.L_x_27:
[----:B------:R-:W-:Y:S05]  /*bd70*/  BSYNC B0 ;  /* 0x0000000000007941 */ /* 0x000fea0003800000 */
.L_x_26:
[----:B---3--:R3:W1:Y:S04]  /*bd80*/  SHFL.IDX PT, R3, R17, 0x3, 0x1c1f ;  /* 0x007c1f0011037f89 */ /* 0x00866800000e0000 */
[----:B----4-:R3:W4:Y:S01]  /*bd90*/  SHFL.IDX PT, R2, R18, 0x3, 0x1c1f ;  /* 0x007c1f0012027f89 */ /* 0x01072200000e0000 */
[----:B------:R-:W-:Y:S05]  /*bda0*/  @P6 EXIT ;  /* 0x000000000000694d */ /* 0x000fea0003800000 */
[C---:B------:R-:W-:Y:S02]  /*bdb0*/  IADD3 R4, R0.reuse, 0x8, RZ ;  /* 0x0000000800047810 */ /* 0x040fe40007ffe0ff */
[----:B------:R-:W-:-:S02]  /*bdc0*/  ISETP.GE.AND P6, PT, R0, c[0x0][0x3c8], PT ;  /* 0x0000f20000007a0c */ /* 0x000fc40003fc6270 */
[----:B------:R-:W-:Y:S02]  /*bdd0*/  ISETP.GE.AND P5, PT, R4, c[0x0][0x3c8], PT ;  /* 0x0000f20004007a0c */ /* 0x000fe40003fa6270 */
[C---:B------:R-:W-:Y:S02]  /*bde0*/  IADD3 R9, R0.reuse, 0x10, RZ ;  /* 0x0000001000097810 */ /* 0x040fe40007ffe0ff */
[C---:B------:R-:W-:Y:S02]  /*bdf0*/  IADD3 R8, R0.reuse, 0x18, RZ ;  /* 0x0000001800087810 */ /* 0x040fe40007ffe0ff */
[C---:B------:R-:W-:Y:S02]  /*be00*/  IADD3 R10, R0.reuse, 0x20, RZ ;  /* 0x00000020000a7810 */ /* 0x040fe40007ffe0ff */
[C---:B------:R-:W-:Y:S02]  /*be10*/  IADD3 R11, R0.reuse, 0x28, RZ ;  /* 0x00000028000b7810 */ /* 0x040fe40007ffe0ff */
[C---:B------:R-:W-:Y:S01]  /*be20*/  IADD3 R13, R0.reuse, 0x30, RZ ;  /* 0x00000030000d7810 */ /* 0x040fe20007ffe0ff */
[----:B-1--4-:R-:W-:Y:S01]  /*be30*/  @!P6 IMAD.WIDE R6, R0, 0x4, R2 ;  /* 0x000000040006e825 */ /* 0x012fe200078e0202 */
[----:B------:R-:W-:-:S02]  /*be40*/  ISETP.GE.AND P4, PT, R9, c[0x0][0x3c8], PT ;  /* 0x0000f20009007a0c */ /* 0x000fc40003f86270 */
[----:B------:R-:W-:Y:S02]  /*be50*/  @!P5 LEA.HI R4, R4, R4, RZ, 0x1 ;  /* 0x000000040404d211 */ /* 0x000fe400078f08ff */
[----:B------:R-:W-:Y:S01]  /*be60*/  ISETP.GE.AND P3, PT, R8, c[0x0][0x3c8], PT ;  /* 0x0000f20008007a0c */ /* 0x000fe20003f66270 */
[----:B------:R1:W-:Y:S01]  /*be70*/  @!P6 ST.E.64 [R6.64], R146 ;  /* 0x000000920600e985 */ /* 0x0003e2000c101b08 */
[----:B------:R-:W-:Y:S02]  /*be80*/  ISETP.GE.AND P2, PT, R10, c[0x0][0x3c8], PT ;  /* 0x0000f2000a007a0c */ /* 0x000fe40003f46270 */
[----:B------:R-:W-:Y:S02]  /*be90*/  ISETP.GE.AND P1, PT, R11, c[0x0][0x3c8], PT ;  /* 0x0000f2000b007a0c */ /* 0x000fe40003f26270 */
[----:B------:R-:W-:Y:S02]  /*bea0*/  ISETP.GE.AND P0, PT, R13, c[0x0][0x3c8], PT ;  /* 0x0000f2000d007a0c */ /* 0x000fe40003f06270 */
[----:B------:R-:W-:-:S02]  /*beb0*/  @!P5 LOP3.LUT R4, R4, 0xfffffffe, RZ, 0xc0, !PT ;  /* 0xfffffffe0404d812 */ /* 0x000fc400078ec0ff */
[----:B------:R-:W-:Y:S02]  /*bec0*/  @!P4 LEA.HI R12, R9, R9, RZ, 0x1 ;  /* 0x00000009090cc211 */ /* 0x000fe400078f08ff */
[----:B------:R-:W-:Y:S01]  /*bed0*/  IADD3 R0, R0, 0x38, RZ ;  /* 0x0000003800007810 */ /* 0x000fe20007ffe0ff */
[----:B------:R-:W-:Y:S01]  /*bee0*/  @!P5 IMAD.WIDE R4, R4, 0x4, R2 ;  /* 0x000000040404d825 */ /* 0x000fe200078e0202 */
[----:B------:R-:W-:Y:S02]  /*bef0*/  @!P3 LEA.HI R8, R8, R8, RZ, 0x1 ;  /* 0x000000080808b211 */ /* 0x000fe400078f08ff */
[----:B------:R-:W-:Y:S02]  /*bf00*/  @!P4 LOP3.LUT R12, R12, 0xfffffffe, RZ, 0xc0, !PT ;  /* 0xfffffffe0c0cc812 */ /* 0x000fe400078ec0ff */
[----:B------:R4:W-:Y:S01]  /*bf10*/  @!P5 ST.E.64 [R4.64], R154 ;  /* 0x0000009a0400d985 */ /* 0x0009e2000c101b08 */
[----:B------:R-:W-:Y:S02]  /*bf20*/  @!P3 LOP3.LUT R8, R8, 0xfffffffe, RZ, 0xc0, !PT ;  /* 0xfffffffe0808b812 */ /* 0x000fe400078ec0ff */
[----:B-1----:R-:W-:-:S04]  /*bf30*/  @!P2 LEA.HI R6, R10, R10, RZ, 0x1 ;  /* 0x0000000a0a06a211 */ /* 0x002fc800078f08ff */
[----:B------:R-:W-:Y:S02]  /*bf40*/  @!P2 LOP3.LUT R6, R6, 0xfffffffe, RZ, 0xc0, !PT ;  /* 0xfffffffe0606a812 */ /* 0x000fe400078ec0ff */
[----:B----4-:R-:W-:Y:S01]  /*bf50*/  @!P1 LEA.HI R5, R11, R11, RZ, 0x1 ;  /* 0x0000000b0b059211 */ /* 0x010fe200078f08ff */
[--C-:B------:R-:W-:Y:S01]  /*bf60*/  @!P3 IMAD.WIDE R10, R8, 0x4, R2.reuse ;  /* 0x00000004080ab825 */ /* 0x100fe200078e0202 */
[----:B------:R-:W-:Y:S02]  /*bf70*/  @!P0 LEA.HI R4, R13, R13, RZ, 0x1 ;  /* 0x0000000d0d048211 */ /* 0x000fe400078f08ff */
        /* <DEDUP_REMOVED lines=10> */
[----:B------:R1:W-:Y:S01]  /*c020*/  @!P0 ST.E.64 [R4.64], R130 ;  /* 0x0000008204008985 */ /* 0x0003e2000c101b08 */
[----:B------:R-:W-:-:S13]  /*c030*/  ISETP.GE.AND P0, PT, R0, c[0x0][0x3c8], PT ;  /* 0x0000f20000007a0c */ /* 0x000fda0003f06270 */
[----:B------:R-:W-:Y:S05]  /*c040*/  @P0 EXIT ;  /* 0x000000000000094d */ /* 0x000fea0003800000 */
[----:B------:R-:W-:-:S04]  /*c050*/  LEA.HI R0, R0, R0, RZ, 0x1 ;  /* 0x0000000000007211 */ /* 0x000fc800078f08ff */
[----:B------:R-:W-:-:S05]  /*c060*/  LOP3.LUT R0, R0, 0xfffffffe, RZ, 0xc0, !PT ;  /* 0xfffffffe00007812 */ /* 0x000fca00078ec0ff */
[----:B------:R-:W-:-:S05]  /*c070*/  IMAD.WIDE R2, R0, 0x4, R2 ;  /* 0x0000000400027825 */ /* 0x000fca00078e0202 */
[----:B------:R-:W-:Y:S01]  /*c080*/  ST.E.64 [R2.64], R134 ;  /* 0x0000008602007985 */ /* 0x000fe2000c101b08 */
[----:B------:R-:W-:Y:S05]  /*c090*/  EXIT ;  /* 0x000000000000794d */ /* 0x000fea0003800000 */
.L_x_21:
[----:B------:R-:W1:Y:S02]  /*c0a0*/  S2R R0, SR_TID.X ;  /* 0x0000000000007919 */ /* 0x000e640000002100 */
[----:B-1----:R-:W-:-:S13]  /*c0b0*/  ISETP.GT.AND P0, PT, R0, 0x7f, PT ;  /* 0x0000007f0000780c */ /* 0x002fda0003f04270 */
[----:B------:R-:W-:Y:S05]  /*c0c0*/  @P0 EXIT ;  /* 0x000000000000094d */ /* 0x000fea0003800000 */
[----:B------:R-:W1:Y:S01]  /*c0d0*/  S2R R8, SR_CTAID.X ;  /* 0x0000000000087919 */ /* 0x000e620000002500 */
[----:B------:R-:W-:-:S05]  /*c0e0*/  MOV R3, c[0x0][0x4e8] ;  /* 0x00013a0000037a02 */ /* 0x000fca0000000f00 */
[----:B------:R-:W-:Y:S01]  /*c0f0*/  IMAD R2, R3, c[0x0][0x388], RZ ;  /* 0x0000e20003027a24 */ /* 0x000fe200078e02ff */
[----:B-1----:R-:W-:-:S04]  /*c100*/  LEA R8, R8, R0, 0x7 ;  /* 0x0000000008087211 */ /* 0x002fc800078e38ff */
[----:B------:R-:W-:-:S13]  /*c110*/  ISETP.GE.AND P0, PT, R8, R2, PT ;  /* 0x000000020800720c */ /* 0x000fda0003f06270 */
[----:B------:R-:W-:Y:S05]  /*c120*/  @P0 EXIT ;  /* 0x000000000000094d */ /* 0x000fea0003800000 */
[----:B------:R-:W2:Y:S01]  /*c130*/  LDL.LU R4, [R1+0x20] ;  /* 0x0000200001047983 */ /* 0x000ea20000300800 */
[----:B------:R-:W-:-:S03]  /*c140*/  ISETP.NE.AND P0, PT, R3, 0x1, PT ;  /* 0x000000010300780c */ /* 0x000fc60003f05270 */
[----:B------:R-:W1:Y:S04]  /*c150*/  S2R R9, SR_CTAID.Z ;  /* 0x0000000000097919 */ /* 0x000e680000002700 */
[----:B------:R-:W3:Y:S06]  /*c160*/  S2R R10, SR_CTAID.Y ;  /* 0x00000000000a7919 */ /* 0x000eec0000002600 */
[----:B------:R-:W-:Y:S01]  /*c170*/  @P0 IMAD.HI.U32 R6, R8, c[0x0][0x4ec], RZ ;  /* 0x00013b0008060a27 */ /* 0x000fe200078e00ff */
[----:B-1----:R-:W-:-:S02]  /*c180*/  SHF.R.S32.HI R7, RZ, 0x1f, R9 ;  /* 0x0000001fff077819 */ /* 0x002fc40000011409 */
[----:B--2---:R-:W-:Y:S01]  /*c190*/  SHF.R.S32.HI R0, RZ, 0x1f, R4 ;  /* 0x0000001fff007819 */ /* 0x004fe20000011404 */
[C---:B------:R-:W-:Y:S01]  /*c1a0*/  IMAD.WIDE.U32 R2, R4.reuse, c[0x0][0x4d0], RZ ;  /* 0x0001340004027a25 */ /* 0x040fe200078e00ff */
[----:B------:R-:W-:-:S03]  /*c1b0*/  IADD3 R5, -R4, RZ, RZ ;  /* 0x000000ff04057210 */ /* 0x000fc60007ffe1ff */
[----:B------:R-:W-:-:S04]  /*c1c0*/  IMAD R0, R0, c[0x0][0x4d0], RZ ;  /* 0x0001340000007a24 */ /* 0x000fc800078e02ff */
[----:B------:R-:W-:Y:S01]  /*c1d0*/  IMAD R0, R4, c[0x0][0x4d4], R0 ;  /* 0x0001350004007a24 */ /* 0x000fe200078e0200 */
[----:B------:R-:W-:Y:S02]  /*c1e0*/  MOV R4, R8 ;  /* 0x0000000800047202 */ /* 0x000fe40000000f00 */
[----:B------:R-:W-:Y:S02]  /*c1f0*/  @P0 SHF.R.U32.HI R4, RZ, c[0x0][0x4f0], R6 ;  /* 0x00013c00ff040a19 */ /* 0x000fe40000011606 */
[----:B------:R-:W-:Y:S01]  /*c200*/  IADD3 R3, R3, R0, RZ ;  /* 0x0000000003037210 */ /* 0x000fe20007ffe0ff */
[----:B------:R-:W-:Y:S02]  /*c210*/  IMAD R0, R7, c[0x0][0x4d8], RZ ;  /* 0x0001360007007a24 */ /* 0x000fe400078e02ff */
[----:B---3--:R-:W-:Y:S01]  /*c220*/  IMAD R7, R5, c[0x0][0x550], R10 ;  /* 0x0001540005077a24 */ /* 0x008fe200078e020a */
[----:B------:R-:W-:Y:S01]  /*c230*/  IADD3 R5, -R4, RZ, RZ ;  /* 0x000000ff04057210 */ /* 0x000fe20007ffe1ff */
[----:B------:R-:W-:-:S02]  /*c240*/  IMAD R0, R9, c[0x0][0x4dc], R0 ;  /* 0x0001370009007a24 */ /* 0x000fc400078e0200 */
[----:B------:R-:W-:Y:S01]  /*c250*/  IMAD.WIDE.U32 R2, R9, c[0x0][0x4d8], R2 ;  /* 0x0001360009027a25 */ /* 0x000fe200078e0002 */
[----:B------:R-:W-:-:S03]  /*c260*/  SHF.R.S32.HI R6, RZ, 0x1f, R7 ;  /* 0x0000001fff067819 */ /* 0x000fc60000011407 */
[----:B------:R-:W-:Y:S01]  /*c270*/  IMAD R5, R5, c[0x0][0x4e8], R8 ;  /* 0x00013a0005057a24 */ /* 0x000fe200078e0208 */
[----:B------:R-:W-:Y:S01]  /*c280*/  IADD3 R3, R0, R3, RZ ;  /* 0x0000000300037210 */ /* 0x000fe20007ffe0ff */
[----:B------:R-:W-:-:S03]  /*c290*/  IMAD R6, R6, c[0x0][0x4e0], RZ ;  /* 0x0001380006067a24 */ /* 0x000fc600078e02ff */
[----:B------:R-:W-:Y:S01]  /*c2a0*/  SHF.R.S32.HI R0, RZ, 0x1f, R5 ;  /* 0x0000001fff007819 */ /* 0x000fe20000011405 */
[----:B------:R-:W-:-:S04]  /*c2b0*/  IMAD.WIDE.U32 R2, R7, c[0x0][0x4e0], R2 ;  /* 0x0001380007027a25 */ /* 0x000fc800078e0002 */
[----:B------:R-:W-:Y:S01]  /*c2c0*/  IMAD R7, R7, c[0x0][0x4e4], R6 ;  /* 0x0001390007077a24 */ /* 0x000fe200078e0206 */
[----:B------:R-:W-:Y:S01]  /*c2d0*/  SHF.R.S32.HI R6, RZ, 0x1f, R4 ;  /* 0x0000001fff067819 */ /* 0x000fe20000011404 */
[----:B------:R-:W-:Y:S01]  /*c2e0*/  IMAD R0, R0, c[0x0][0x4c8], RZ ;  /* 0x0001320000007a24 */ /* 0x000fe200078e02ff */
[----:B------:R-:W-:-:S03]  /*c2f0*/  IADD3 R2, P0, R4, R2, RZ ;  /* 0x0000000204027210 */ /* 0x000fc60007f1e0ff */
[----:B------:R-:W-:Y:S01]  /*c300*/  IMAD R0, R5, c[0x0][0x4cc], R0 ;  /* 0x0001330005007a24 */ /* 0x000fe200078e0200 */
[----:B------:R-:W-:-:S05]  /*c310*/  IADD3.X R3, R6, R3, R7, P0, !PT ;  /* 0x0000000306037210 */ /* 0x000fca00007fe407 */
[----:B------:R-:W-:-:S05]  /*c320*/  IMAD.WIDE.U32 R2, R5, c[0x0][0x4c8], R2 ;  /* 0x0001320005027a25 */ /* 0x000fca00078e0002 */
[----:B------:R-:W-:Y:S02]  /*c330*/  IADD3 R0, R3, R0, RZ ;  /* 0x0000000003007210 */ /* 0x000fe40007ffe0ff */
[----:B------:R-:W-:-:S04]  /*c340*/  LEA R4, P0, R2, c[0x0][0x4a8], 0x2 ;  /* 0x00012a0002047a11 */ /* 0x000fc800078010ff */
[----:B------:R-:W-:Y:S02]  /*c350*/  LEA.HI.X R5, R2, c[0x0][0x4ac], R0, 0x2, P0 ;  /* 0x00012b0002057a11 */ /* 0x000fe400000f1400 */
[----:B------:R-:W-:-:S05]  /*c360*/  MOV R0, 0xff800000 ;  /* 0xff80000000007802 */ /* 0x000fca0000000f00 */
[----:B------:R-:W-:Y:S01]  /*c370*/  STG.E [R4.64], R0 ;  /* 0x0000000004007986 */ /* 0x000fe2000c101908 */
[----:B------:R-:W-:Y:S05]  /*c380*/  EXIT ;  /* 0x000000000000794d */ /* 0x000fea0003800000 */
.L_x_28:
[----:B------:R-:W-:-:S00]  /*c390*/  BRA `(.L_x_28) ;  /* 0xfffffff000007947 */ /* 0x000fc0000383ffff */
[----:B------:R-:W-:-:S00]  /*c3a0*/  NOP ;  /* 0x0000000000007918 */ /* 0x000fc00000000000 */
        /* <DEDUP_REMOVED lines=13> */
.L_x_1614:


//--------------------- .text._ZN7cutlass13device_kernelIN5flash19enable_sm80_to_sm89INS1_16FlashAttnFwdSm80INS1_25CollectiveMainloopFwdSm80ILi4ELi1ELb0EN4cute5tupleIJNS5_1CILi128EEENS7_ILi80EEENS7_ILi64EEEEEELi64ENS_10bfloat16_tEfNS_4arch4Sm80ELb0ELb0ELb0ELb1ELb0ELb0ELb1ELb1EEENS1_21CollectiveEpilogueFwdINS6_IJS8_SA_S9_EEENS6_IJNS7_ILi1EEESI_SI_EEESC_SE_Li128ELb1ELb1ELb1ELb0EEENS1_36VarlenDynamicPersistentTileSchedulerILi128ELi80ELi128ELi128ELb1ELb1ELb0ELb0ELb1ELb1EEEEEEEEEvNT_6ParamsE --------------------------
	.section	.text._ZN7cutlass13device_kernelIN5flash19enable_sm80_to_sm89INS1_16FlashAttnFwdSm80INS1_25CollectiveMainloopFwdSm80ILi4ELi1ELb0EN4cute5tupleIJNS5_1CILi128EEENS7_ILi80EEENS7_ILi64EEEEEELi64ENS_10bfloat16_tEfNS_4arch4Sm80ELb0ELb0ELb0ELb1ELb0ELb0ELb1ELb1EEENS1_21CollectiveEpilogueFwdINS6_IJS8_SA_S9_EEENS6_IJNS7_ILi1EEESI_SI_EEESC_SE_Li128ELb1ELb1ELb1ELb0EEENS1_36VarlenDynamicPersistentTileSchedulerILi128ELi80ELi128ELi128ELb1ELb1ELb0ELb0ELb1ELb1EEEEEEEEEvNT_6ParamsE,"ax",@progbits
	.sectioninfo	@"SHI_REGISTERS=255"
	.align	128
.text._ZN7cutlass13device_kernelIN5flash19enable_sm80_to_sm89INS1_16FlashAttnFwdSm80INS1_25CollectiveMainloopFwdSm80ILi4ELi1ELb0EN4cute5tupleIJNS5_1CILi128EEENS7_ILi80EEENS7_ILi64EEEEEELi64ENS_10bfloat16_tEfNS_4arch4Sm80ELb0ELb0ELb0ELb1ELb0ELb0ELb1ELb1EEENS1_21CollectiveEpilogueFwdINS6_IJS8_SA_S9_EEENS6_IJNS7_ILi1EEESI_SI_EEESC_SE_Li128ELb1ELb1ELb1ELb0EEENS1_36VarlenDynamicPersistentTileSchedulerILi128ELi80ELi128ELi128ELb1ELb1ELb0ELb0ELb1ELb1EEEEEEEEEvNT_6ParamsE:
        .type           _ZN7cutlass13device_kernelIN5flash19enable_sm80_to_sm89INS1_16FlashAttnFwdSm80INS1_25CollectiveMainloopFwdSm80ILi4ELi1ELb0EN4cute5tupleIJNS5_1CILi128EEENS7_ILi80EEENS7_ILi64EEEEEELi64ENS_10bfloat16_tEfNS_4arch4Sm80ELb0ELb0ELb0ELb1ELb0ELb0ELb1ELb1EEENS1_21CollectiveEpilogueFwdINS6_IJS8_SA_S9_EEENS6_IJNS7_ILi1EEESI_SI_EEESC_SE_Li128ELb1ELb1ELb1ELb0EEENS1_36VarlenDynamicPersistentTileSchedulerILi128ELi80ELi128ELi128ELb1ELb1ELb0ELb0ELb1ELb1EEEEEEEEEvNT_6ParamsE,@function
        .size           _ZN7cutlass13device_kernelIN5flash19enable_sm80_to_sm89INS1_16FlashAttnFwdSm80INS1_25CollectiveMainloopFwdSm80ILi4ELi1ELb0EN4cute5tupleIJNS5_1CILi128EEENS7_ILi80EEENS7_ILi64EEEEEELi64ENS_10bfloat16_tEfNS_4arch4Sm80ELb0ELb0ELb0ELb1ELb0ELb0ELb1ELb1EEENS1_21CollectiveEpilogueFwdINS6_IJS8_SA_S9_EEENS6_IJNS7_ILi1EEESI_SI_EEESC_SE_Li128ELb1ELb1ELb1ELb0EEENS1_36VarlenDynamicPersistentTileSchedulerILi128ELi80ELi128ELi128ELb1ELb1ELb0ELb0ELb1ELb1EEEEEEEEEvNT_6ParamsE,(.L_x_1615 - _ZN7cutlass13device_kernelIN5flash19enable_sm80_to_sm89INS1_16FlashAttnFwdSm80INS1_25CollectiveMainloopFwdSm80ILi4ELi1ELb0EN4cute5tupleIJNS5_1CILi128EEENS7_ILi80EEENS7_ILi64EEEEEELi64ENS_10bfloat16_tEfNS_4arch4Sm80ELb0ELb0ELb0ELb1ELb0ELb0ELb1ELb1EEENS1_21CollectiveEpilogueFwdINS6_IJS8_SA_S9_EEENS6_IJNS7_ILi1EEESI_SI_EEESC_SE_Li128ELb1ELb1ELb1ELb0EEENS1_36VarlenDynamicPersistentTileSchedulerILi128ELi80ELi128ELi128ELb1ELb1ELb0ELb0ELb1ELb1EEEEEEEEEvNT_6ParamsE)
        .other          _ZN7cutlass13device_kernelIN5flash19enable_sm80_to_sm89INS1_16FlashAttnFwdSm80INS1_25CollectiveMainloopFwdSm80ILi4ELi1ELb0EN4cute5tupleIJNS5_1CILi128EEENS7_ILi80EEENS7_ILi64EEEEEELi64ENS_10bfloat16_tEfNS_4arch4Sm80ELb0ELb0ELb0ELb1ELb0ELb0ELb1ELb1EEENS1_21CollectiveEpilogueFwdINS6_IJS8_SA_S9_EEENS6_IJNS7_ILi1EEESI_SI_EEESC_SE_Li128ELb1ELb1ELb1ELb0EEENS1_36VarlenDynamicPersistentTileSchedulerILi128ELi80ELi128ELi128ELb1ELb1ELb0ELb0ELb1ELb1EEEEEEEEEvNT_6ParamsE,@"STO_CUDA_ENTRY STV_DEFAULT"
_ZN7cutlass13device_kernelIN5flash19enable_sm80_to_sm89INS1_16FlashAttnFwdSm80INS1_25CollectiveMainloopFwdSm80ILi4ELi1ELb0EN4cute5tupleIJNS5_1CILi128EEENS7_ILi80EEENS7_ILi64EEEEEELi64ENS_10bfloat16_tEfNS_4arch4Sm80ELb0ELb0ELb0ELb1ELb0ELb0ELb1ELb1EEENS1_21CollectiveEpilogueFwdINS6_IJS8_SA_S9_EEENS6_IJNS7_ILi1EEESI_SI_EEESC_SE_Li128ELb1ELb1ELb1ELb0EEENS1_36VarlenDynamicPersistentTileSchedulerILi128ELi80ELi128ELi128ELb1ELb1ELb0ELb0ELb1ELb1EEEEEEEEEvNT_6ParamsE:
[----:B------:R-:W-:-:S03]  /*0000*/  MOV R1, c[0x0][0x28] ;  /* 0x00000a0000017a02 */ /* 0x000fc60000000f00 */
[----:B------:R-:W1:Y:S01]  /*0010*/  S2R R2, SR_TID.X ;  /* 0x0000000000027919 */ /* 0x000e620000002100 */
[----:B------:R-:W-:Y:S01]  /*0020*/  IADD3 R1, R1, -0x58, RZ ;  /* 0xffffffa801017810 */ /* 0x000fe20007ffe0ff */
[----:B------:R-:W-:Y:S01]  /*0030*/  ULDC.64 UR8, c[0x0][0x118] ;  /* 0x0000460000087ab9 */ /* 0x000fe20000000a00 */
[----:B-1----:R-:W-:-:S05]  /*0040*/  SHF.R.U32.HI R0, RZ, 0x5, R2 ;  /* 0x00000005ff007819 */ /* 0x002fca0000011602 */
[----:B------:R-:W1:Y:S02]  /*0050*/  SHFL.IDX PT, R3, R0, RZ, 0x1f ;  /* 0x00001fff00037589 */ /* 0x000e6400000e0000 */
[----:B-1----:R-:W-:Y:S02]  /*0060*/  ISETP.NE.AND P0, PT, R3, RZ, PT ;  /* 0x000000ff0300720c */ /* 0x002fe40003f05270 */
[----:B------:R1:W-:Y:S11]  /*0070*/  STL [R1+0x4c], R3 ;  /* 0x00004c0301007387 */ /* 0x0003f60000100800 */
[----:B------:R-:W-:Y:S06]  /*0080*/  @P0 BAR.SYNC.DEFER_BLOCKING 0x5, 0x80 ;  /* 0x0142000000000b1d */ /* 0x000fec0000010000 */
[----:B------:R-:W2:Y:S04]  /*0090*/  @P0 LDS.128 R248, [0x9100] ;  /* 0x00910000fff80984 */ /* 0x000ea80000000c00 */
[----:B------:R-:W-:Y:S06]  /*00a0*/  @P0 BAR.ARV 0x4, 0x80 ;  /* 0x0102000000000b1d */ /* 0x000fec0000002000 */
[----:B------:R-:W-:Y:S05]  /*00b0*/  @P0 BRA `(.L_x_29) ;  /* 0x00000a8000000947 */ /* 0x000fea0003800000 */
[----:B-1----:R-:W-:Y:S01]  /*00c0*/  LOP3.LUT R13, R2, 0x1f, RZ, 0xc0, !PT ;  /* 0x0000001f020d7812 */ /* 0x002fe200078ec0ff */
[----:B------:R-:W-:-:S02]  /*00d0*/  IMAD.MOV.U32 R8, RZ, RZ, RZ ;  /* 0x000000ffff087224 */ /* 0x000fc400078e00ff */
[----:B------:R-:W-:Y:S01]  /*00e0*/  IMAD.MOV.U32 R7, RZ, RZ, RZ ;  /* 0x000000ffff077224 */ /* 0x000fe200078e00ff */
[----:B------:R-:W-:-:S04]  /*00f0*/  ISETP.NE.AND P6, PT, R13, 0x1f, PT ;  /* 0x0000001f0d00780c */ /* 0x000fc80003fc5270 */
[----:B------:R-:W-:-:S13]  /*0100*/  ISETP.GE.OR P0, PT, R13, c[0x0][0x53c], !P6 ;  /* 0x00014f000d007a0c */ /* 0x000fda0007706670 */
[----:B------:R-:W-:Y:S02]  /*0110*/  @!P0 IMAD.MOV.U32 R4, RZ, RZ, 0x4 ;  /* 0x00000004ff048424 */ /* 0x000fe400078e00ff */
[----:B------:R-:W-:Y:S02]  /*0120*/  @!P0 IMAD.MOV.U32 R2, RZ, RZ, 0x4 ;  /* 0x00000004ff028424 */ /* 0x000fe400078e00ff */
[----:B------:R-:W-:-:S04]  /*0130*/  @!P0 IMAD.WIDE.U32 R4, R13, R4, c[0x0][0x580] ;  /* 0x000160000d048625 */ /* 0x000fc800078e0004 */
[C---:B------:R-:W-:Y:S01]  /*0140*/  @!P0 IMAD.WIDE.U32 R2, R13.reuse, R2, c[0x0][0x578] ;  /* 0x00015e000d028625 */ /* 0x040fe200078e0002 */
[----:B------:R-:W3:Y:S04]  /*0150*/  @!P0 LDG.E R8, [R4.64] ;  /* 0x0000000804088981 */ /* 0x000ee8000c1e1900 */
[----:B------:R-:W3:Y:S01]  /*0160*/  @!P0 LDG.E R7, [R2.64] ;  /* 0x0000000802078981 */ /* 0x000ee2000c1e1900 */
[C---:B------:R-:W-:Y:S01]  /*0170*/  ISETP.NE.AND P5, PT, R13.reuse, RZ, PT ;  /* 0x000000ff0d00720c */ /* 0x040fe20003fa5270 */
[----:B------:R-:W1:Y:S01]  /*0180*/  S2UR UR4, SR_CTAID.X ;  /* 0x00000000000479c3 */ /* 0x000e620000002500 */
[C---:B------:R-:W-:Y:S02]  /*0190*/  ISETP.GE.U32.AND P4, PT, R13.reuse, 0x2, PT ;  /* 0x000000020d00780c */ /* 0x040fe40003f86070 */
[----:B------:R-:W-:-:S02]  /*01a0*/  ISETP.GE.U32.AND P3, PT, R13, 0x4, PT ;  /* 0x000000040d00780c */ /* 0x000fc40003f66070 */
[C---:B------:R-:W-:Y:S02]  /*01b0*/  ISETP.GE.U32.AND P2, PT, R13.reuse, 0x8, PT ;  /* 0x000000080d00780c */ /* 0x040fe40003f46070 */
[----:B------:R-:W-:Y:S02]  /*01c0*/  ISETP.GE.U32.AND P1, PT, R13, 0x10, PT ;  /* 0x000000100d00780c */ /* 0x000fe40003f26070 */
[----:B------:R-:W-:Y:S01]  /*01d0*/  MOV R10, RZ ;  /* 0x000000ff000a7202 */ /* 0x000fe20000000f00 */
[----:B---3--:R-:W-:-:S05]  /*01e0*/  IMAD R4, R8, R7, RZ ;  /* 0x0000000708047224 */ /* 0x008fca00078e02ff */
[----:B------:R-:W3:Y:S02]  /*01f0*/  SHFL.UP PT, R0, R4, 0x1, RZ ;  /* 0x0420000004007989 */ /* 0x000ee400000e00ff */
[----:B---3--:R-:W-:-:S05]  /*0200*/  SEL R0, R0, RZ, P5 ;  /* 0x000000ff00007207 */ /* 0x008fca0002800000 */
[----:B------:R-:W-:-:S05]  /*0210*/  IMAD.IADD R4, R4, 0x1, R0 ;  /* 0x0000000104047824 */ /* 0x000fca00078e0200 */
[----:B------:R-:W3:Y:S02]  /*0220*/  SHFL.UP PT, R0, R4, 0x2, RZ ;  /* 0x0440000004007989 */ /* 0x000ee400000e00ff */
[----:B---3--:R-:W-:-:S04]  /*0230*/  SEL R0, R0, RZ, P4 ;  /* 0x000000ff00007207 */ /* 0x008fc80002000000 */
[----:B------:R-:W-:-:S05]  /*0240*/  IADD3 R4, R4, R0, RZ ;  /* 0x0000000004047210 */ /* 0x000fca0007ffe0ff */
[----:B------:R-:W3:Y:S02]  /*0250*/  SHFL.UP PT, R0, R4, 0x4, RZ ;  /* 0x0480000004007989 */ /* 0x000ee400000e00ff */
[----:B---3--:R-:W-:-:S05]  /*0260*/  SEL R0, R0, RZ, P3 ;  /* 0x000000ff00007207 */ /* 0x008fca0001800000 */
[----:B------:R-:W-:-:S05]  /*0270*/  IMAD.IADD R4, R4, 0x1, R0 ;  /* 0x0000000104047824 */ /* 0x000fca00078e0200 */
[----:B------:R-:W3:Y:S02]  /*0280*/  SHFL.UP PT, R0, R4, 0x8, RZ ;  /* 0x0500000004007989 */ /* 0x000ee400000e00ff */
[----:B---3--:R-:W-:-:S05]  /*0290*/  SEL R0, R0, RZ, P2 ;  /* 0x000000ff00007207 */ /* 0x008fca0001000000 */
[----:B------:R-:W-:-:S05]  /*02a0*/  IMAD.IADD R4, R4, 0x1, R0 ;  /* 0x0000000104047824 */ /* 0x000fca00078e0200 */
[----:B------:R-:W3:Y:S02]  /*02b0*/  SHFL.UP PT, R0, R4, 0x10, RZ ;  /* 0x0600000004007989 */ /* 0x000ee400000e00ff */
[----:B---3--:R-:W-:-:S05]  /*02c0*/  SEL R0, R0, RZ, P1 ;  /* 0x000000ff00007207 */ /* 0x008fca0000800000 */
[----:B------:R-:W-:-:S05]  /*02d0*/  IMAD.IADD R4, R4, 0x1, R0 ;  /* 0x0000000104047824 */ /* 0x000fca00078e0200 */
[----:B------:R-:W3:Y:S02]  /*02e0*/  SHFL.IDX PT, R6, R4, 0x1f, 0x1f ;  /* 0x03e01f0004067f89 */ /* 0x000ee400000e0000 */
[----:B---3--:R-:W-:-:S04]  /*02f0*/  IMAD R6, R6, c[0x0][0x538], RZ ;  /* 0x00014e0006067a24 */ /* 0x008fc800078e02ff */
[----:B------:R-:W-:Y:S01]  /*0300*/  IMAD.MOV.U32 R0, RZ, RZ, R6 ;  /* 0x000000ffff007224 */ /* 0x000fe200078e0006 */
[----:B-1----:R-:W-:-:S13]  /*0310*/  ISETP.GT.AND P0, PT, R6, UR4, PT ;  /* 0x0000000406007c0c */ /* 0x002fda000bf04270 */
[----:B------:R-:W-:Y:S05]  /*0320*/  @P0 BRA `(.L_x_30) ;  /* 0x0000027000000947 */ /* 0x000fea0003800000 */
[----:B------:R-:W-:Y:S02]  /*0330*/  MOV R6, R0 ;  /* 0x0000000000067202 */ /* 0x000fe40000000f00 */
[----:B------:R-:W-:-:S04]  /*0340*/  MOV R10, RZ ;  /* 0x000000ff000a7202 */ /* 0x000fc80000000f00 */
.L_x_34:
[----:B------:R-:W-:-:S04]  /*0350*/  IADD3 R0, R10, 0x1f, RZ ;  /* 0x0000001f0a007810 */ /* 0x000fc80007ffe0ff */
[----:B------:R-:W-:-:S13]  /*0360*/  ISETP.GE.AND P0, PT, R0, c[0x0][0x53c], PT ;  /* 0x00014f0000007a0c */ /* 0x000fda0003f06270 */
[----:B------:R-:W-:Y:S05]  /*0370*/  @P0 BRA `(.L_x_31) ;  /* 0x0000074000000947 */ /* 0x000fea0003800000 */
[----:B------:R-:W-:Y:S01]  /*0380*/  MOV R10, R0 ;  /* 0x00000000000a7202 */ /* 0x000fe20000000f00 */
[----:B------:R-:W-:Y:S01]  /*0390*/  IMAD.MOV.U32 R7, RZ, RZ, RZ ;  /* 0x000000ffff077224 */ /* 0x000fe200078e00ff */
[----:B------:R-:W-:Y:S02]  /*03a0*/  MOV R8, RZ ;  /* 0x000000ff00087202 */ /* 0x000fe40000000f00 */
[----:B------:R-:W-:-:S04]  /*03b0*/  IADD3 R0, R13, R10, RZ ;  /* 0x0000000a0d007210 */ /* 0x000fc80007ffe0ff */
[----:B------:R-:W-:-:S13]  /*03c0*/  ISETP.GE.OR P0, PT, R0, c[0x0][0x53c], !P6 ;  /* 0x00014f0000007a0c */ /* 0x000fda0007706670 */
[----:B------:R-:W-:Y:S01]  /*03d0*/  @!P0 MOV R2, 0x4 ;  /* 0x0000000400028802 */ /* 0x000fe20000000f00 */
[----:B------:R-:W-:-:S04]  /*03e0*/  @!P0 IMAD.MOV.U32 R3, RZ, RZ, 0x4 ;  /* 0x00000004ff038424 */ /* 0x000fc800078e00ff */
[----:B------:R-:W-:-:S04]  /*03f0*/  @!P0 IMAD.WIDE R4, R0, R2, c[0x0][0x580] ;  /* 0x0001600000048625 */ /* 0x000fc800078e0202 */
[----:B------:R-:W-:Y:S01]  /*0400*/  @!P0 IMAD.WIDE R2, R0, R3, c[0x0][0x578] ;  /* 0x00015e0000028625 */ /* 0x000fe200078e0203 */
[----:B------:R-:W3:Y:S04]  /*0410*/  @!P0 LDG.E R8, [R4.64] ;  /* 0x0000000804088981 */ /* 0x000ee8000c1e1900 */
[----:B------:R-:W3:Y:S02]  /*0420*/  @!P0 LDG.E R7, [R2.64] ;  /* 0x0000000802078981 */ /* 0x000ee4000c1e1900 */
[----:B---3--:R-:W-:Y:S01]  /*0430*/  IMAD R5, R8, R7, RZ ;  /* 0x0000000708057224 */ /* 0x008fe200078e02ff */
[----:B------:R-:W-:Y:S05]  /*0440*/  BRA.DIV ~URZ, `(.L_x_32) ;  /* 0x0000c6127f007947 */ /* 0x000fea000b800000 */
[----:B------:R1:W3:Y:S02]  /*0450*/  SHFL.UP PT, R0, R5, 0x1, RZ ;  /* 0x0420000005007989 */ /* 0x0002e400000e00ff */
.L_x_143:
[----:B---3--:R-:W-:-:S04]  /*0460*/  SEL R0, R0, RZ, P5 ;  /* 0x000000ff00007207 */ /* 0x008fc80002800000 */
[----:B-1----:R-:W-:Y:S01]  /*0470*/  IADD3 R5, R5, R0, RZ ;  /* 0x0000000005057210 */ /* 0x002fe20007ffe0ff */
[----:B------:R-:W-:Y:S05]  /*0480*/  BRA.DIV ~URZ, `(.L_x_33) ;  /* 0x0000c6327f007947 */ /* 0x000fea000b800000 */
[----:B------:R-:W1:Y:S02]  /*0490*/  SHFL.UP PT, R0, R5, 0x2, RZ ;  /* 0x0440000005007989 */ /* 0x000e6400000e00ff */
[----:B-1----:R-:W-:-:S05]  /*04a0*/  SEL R0, R0, RZ, P4 ;  /* 0x000000ff00007207 */ /* 0x002fca0002000000 */
[----:B------:R-:W-:-:S05]  /*04b0*/  IMAD.IADD R0, R5, 0x1, R0 ;  /* 0x0000000105007824 */ /* 0x000fca00078e0200 */
        /* <DEDUP_REMOVED lines=9> */
[----:B------:R1:W3:Y:S02]  /*0550*/  SHFL.IDX PT, R0, R4, 0x1f, 0x1f ;  /* 0x03e01f0004007f89 */ /* 0x0002e400000e0000 */
.L_x_144:
[----:B---3--:R-:W-:-:S05]  /*0560*/  IMAD R0, R0, c[0x0][0x538], RZ ;  /* 0x00014e0000007a24 */ /* 0x008fca00078e02ff */
[----:B------:R-:W-:-:S04]  /*0570*/  IADD3 R6, R0, R6, RZ ;  /* 0x0000000600067210 */ /* 0x000fc80007ffe0ff */
[----:B------:R-:W-:-:S13]  /*0580*/  ISETP.GT.AND P0, PT, R6, UR4, PT ;  /* 0x0000000406007c0c */ /* 0x000fda000bf04270 */
[----:B-12---:R-:W-:Y:S05]  /*0590*/  @!P0 BRA `(.L_x_34) ;  /* 0xfffffdb000008947 */ /* 0x006fea000383ffff */
.L_x_30:
[----:B------:R-:W-:-:S05]  /*05a0*/  IADD3 R6, -R0, R6, RZ ;  /* 0x0000000600067210 */ /* 0x000fca0007ffe1ff */
[----:B------:R-:W-:-:S05]  /*05b0*/  IMAD R0, R4, c[0x0][0x538], R6 ;  /* 0x00014e0004007a24 */ /* 0x000fca00078e0206 */
[----:B------:R-:W-:Y:S01]  /*05c0*/  ISETP.GT.AND P0, PT, R0, UR4, PT ;  /* 0x0000000400007c0c */ /* 0x000fe2000bf04270 */
[----:B------:R-:W-:-:S12]  /*05d0*/  BRA.DIV ~URZ, `(.L_x_35) ;  /* 0x0000c6a27f007947 */ /* 0x000fd8000b800000 */
[----:B------:R-:W-:-:S04]  /*05e0*/  VOTE.ANY R0, PT, !P0 ;  /* 0x0000000000007806 */ /* 0x000fc800040e0100 */
.L_x_145:
[----:B--2---:R1:W2:Y:S01]  /*05f0*/  POPC R251, R0 ;  /* 0x0000000000fb7309 */ /* 0x0042a20000000000 */
[----:B------:R-:W-:Y:S05]  /*0600*/  BRA.DIV ~URZ, `(.L_x_36) ;  /* 0x0000c6b27f007947 */ /* 0x000fea000b800000 */
[----:B--2---:R2:W3:Y:S01]  /*0610*/  SHFL.IDX PT, R12, R8, R251, 0x1f ;  /* 0x00001ffb080c7589 */ /* 0x0044e200000e0000 */
[----:B------:R-:W-:-:S03]  /*0620*/  MOV R248, RZ ;  /* 0x000000ff00f87202 */ /* 0x000fc60000000f00 */
[----:B------:R2:W4:Y:S04]  /*0630*/  SHFL.IDX PT, R11, R7, R251, 0x1f ;  /* 0x00001ffb070b7589 */ /* 0x00052800000e0000 */
.L_x_146:
[----:B------:R-:W-:Y:S01]  /*0640*/  ISETP.NE.AND P0, PT, R0, RZ, PT ;  /* 0x000000ff0000720c */ /* 0x000fe20003f05270 */
[----:B------:R-:W-:-:S12]  /*0650*/  BSSY B0, `(.L_x_37) ;  /* 0x0000005000007945 */ /* 0x000fd80003800000 */
[----:B------:R-:W-:Y:S05]  /*0660*/  @!P0 BRA `(.L_x_38) ;  /* 0x0000003000008947 */ /* 0x000fea0003800000 */
[----:B------:R-:W-:Y:S01]  /*0670*/  IADD3 R5, R251, -0x1, RZ ;  /* 0xfffffffffb057810 */ /* 0x000fe20007ffe0ff */
[----:B------:R-:W-:Y:S05]  /*0680*/  BRA.DIV ~URZ, `(.L_x_39) ;  /* 0x0000c7127f007947 */ /* 0x000fea000b800000 */
[----:B------:R1:W2:Y:S02]  /*0690*/  SHFL.IDX PT, R248, R4, R5, 0x1f ;  /* 0x00001f0504f87589 */ /* 0x0002a400000e0000 */
.L_x_38:
[----:B------:R-:W-:Y:S05]  /*06a0*/  BSYNC B0 ;  /* 0x0000000000007941 */ /* 0x000fea0003800000 */
.L_x_37:
[----:B-1-3--:R-:W-:Y:S01]  /*06b0*/  IABS R0, R12 ;  /* 0x0000000c00007213 */ /* 0x00afe20000000000 */
[----:B--2---:R-:W-:Y:S02]  /*06c0*/  IMAD R248, R248, c[0x0][0x538], R6 ;  /* 0x00014e00f8f87a24 */ /* 0x004fe400078e0206 */
[----:B------:R-:W-:Y:S02]  /*06d0*/  IMAD.IADD R251, R251, 0x1, R10 ;  /* 0x00000001fbfb7824 */ /* 0x000fe400078e020a */
[----:B------:R-:W-:Y:S01]  /*06e0*/  IMAD.MOV.U32 R5, RZ, RZ, R0 ;  /* 0x000000ffff057224 */ /* 0x000fe200078e0000 */
[----:B----4-:R-:W-:Y:S02]  /*06f0*/  IABS R0, R11 ;  /* 0x0000000b00007213 */ /* 0x010fe40000000000 */
[----:B------:R-:W-:Y:S01]  /*0700*/  IADD3 R249, -R248, UR4, RZ ;  /* 0x00000004f8f97c10 */ /* 0x000fe2000fffe1ff */
[----:B------:R-:W1:Y:S02]  /*0710*/  I2F.RP R2, R5 ;  /* 0x0000000500027306 */ /* 0x000e640000209400 */
[----:B------:R-:W-:Y:S01]  /*0720*/  IMAD.MOV.U32 R7, RZ, RZ, R0 ;  /* 0x000000ffff077224 */ /* 0x000fe200078e0000 */
[----:B------:R-:W-:-:S02]  /*0730*/  IABS R6, R249 ;  /* 0x000000f900067213 */ /* 0x000fc40000000000 */
[----:B------:R-:W-:-:S03]  /*0740*/  IABS R0, R12 ;  /* 0x0000000c00007213 */ /* 0x000fc60000000000 */
[----:B------:R-:W-:Y:S01]  /*0750*/  I2F.RP R8, R7 ;  /* 0x0000000700087306 */ /* 0x000fe20000209400 */
[----:B------:R-:W-:-:S07]  /*0760*/  IADD3 R0, RZ, -R0, RZ ;  /* 0x80000000ff007210 */ /* 0x000fce0007ffe0ff */
[----:B-1----:R-:W1:Y:S02]  /*0770*/  MUFU.RCP R2, R2 ;  /* 0x0000000200027308 */ /* 0x002e640000001000 */
[----:B-1----:R-:W-:-:S06]  /*0780*/  IADD3 R2, R2, 0xffffffe, RZ ;  /* 0x0ffffffe02027810 */ /* 0x002fcc0007ffe0ff */
[----:B------:R-:W1:Y:S02]  /*0790*/  F2I.FTZ.U32.TRUNC.NTZ R3, R2 ;  /* 0x0000000200037305 */ /* 0x000e64000021f000 */
[----:B-1----:R-:W-:-:S04]  /*07a0*/  IMAD.MOV R2, RZ, RZ, -R3 ;  /* 0x000000ffff027224 */ /* 0x002fc800078e0a03 */
[----:B------:R-:W-:Y:S02]  /*07b0*/  IMAD R4, R2, R5, RZ ;  /* 0x0000000502047224 */ /* 0x000fe400078e02ff */
[----:B------:R-:W-:-:S04]  /*07c0*/  IMAD.MOV.U32 R2, RZ, RZ, RZ ;  /* 0x000000ffff027224 */ /* 0x000fc800078e00ff */
[----:B------:R-:W-:-:S04]  /*07d0*/  IMAD.HI.U32 R2, R3, R4, R2 ;  /* 0x0000000403027227 */ /* 0x000fc800078e0002 */
[----:B------:R-:W-:-:S04]  /*07e0*/  IMAD.MOV.U32 R3, RZ, RZ, R6 ;  /* 0x000000ffff037224 */ /* 0x000fc800078e0006 */
[----:B------:R-:W-:-:S04]  /*07f0*/  IMAD.HI.U32 R2, R2, R3, RZ ;  /* 0x0000000302027227 */ /* 0x000fc800078e00ff */
[----:B------:R-:W-:Y:S02]  /*0800*/  IMAD R0, R2, R0, R3 ;  /* 0x0000000002007224 */ /* 0x000fe400078e0203 */
[----:B------:R-:W1:Y:S03]  /*0810*/  MUFU.RCP R3, R8 ;  /* 0x0000000800037308 */ /* 0x000e660000001000 */
[----:B------:R-:W-:-:S13]  /*0820*/  ISETP.GT.U32.AND P1, PT, R5, R0, PT ;  /* 0x000000000500720c */ /* 0x000fda0003f24070 */
[----:B------:R-:W-:Y:S01]  /*0830*/  @!P1 IMAD.IADD R0, R0, 0x1, -R5 ;  /* 0x0000000100009824 */ /* 0x000fe200078e0a05 */
[----:B-1----:R-:W-:Y:S02]  /*0840*/  IADD3 R3, R3, 0xffffffe, RZ ;  /* 0x0ffffffe03037810 */ /* 0x002fe40007ffe0ff */
[----:B------:R-:W-:Y:S02]  /*0850*/  @!P1 IADD3 R2, R2, 0x1, RZ ;  /* 0x0000000102029810 */ /* 0x000fe40007ffe0ff */
[----:B------:R-:W-:Y:S02]  /*0860*/  ISETP.GE.U32.AND P2, PT, R0, R5, PT ;  /* 0x000000050000720c */ /* 0x000fe40003f46070 */
[----:B------:R-:W1:Y:S01]  /*0870*/  F2I.FTZ.U32.TRUNC.NTZ R3, R3 ;  /* 0x0000000300037305 */ /* 0x000e62000021f000 */
[----:B------:R-:W-:Y:S02]  /*0880*/  LOP3.LUT R0, R249, R12, RZ, 0x3c, !PT ;  /* 0x0000000cf9007212 */ /* 0x000fe400078e3cff */
[----:B------:R-:W-:-:S02]  /*0890*/  ISETP.NE.AND P1, PT, R12, RZ, PT ;  /* 0x000000ff0c00720c */ /* 0x000fc40003f25270 */
[----:B------:R-:W-:-:S06]  /*08a0*/  ISETP.GE.AND P0, PT, R0, RZ, PT ;  /* 0x000000ff0000720c */ /* 0x000fcc0003f06270 */
[----:B------:R-:W-:Y:S02]  /*08b0*/  @P2 IADD3 R2, R2, 0x1, RZ ;  /* 0x0000000102022810 */ /* 0x000fe40007ffe0ff */
[----:B-1----:R-:W-:-:S03]  /*08c0*/  IADD3 R0, RZ, -R3, RZ ;  /* 0x80000003ff007210 */ /* 0x002fc60007ffe0ff */
[----:B------:R-:W-:Y:S01]  /*08d0*/  IMAD.MOV.U32 R4, RZ, RZ, R2 ;  /* 0x000000ffff047224 */ /* 0x000fe200078e0002 */
[----:B------:R-:W-:-:S03]  /*08e0*/  MOV R2, RZ ;  /* 0x000000ff00027202 */ /* 0x000fc60000000f00 */
[----:B------:R-:W-:Y:S01]  /*08f0*/  @!P0 IMAD.MOV R4, RZ, RZ, -R4 ;  /* 0x000000ffff048224 */ /* 0x000fe200078e0a04 */
[----:B------:R-:W-:Y:S01]  /*0900*/  @!P1 LOP3.LUT R4, RZ, R12, RZ, 0x33, !PT ;  /* 0x0000000cff049212 */ /* 0x000fe200078e33ff */
[----:B------:R-:W-:Y:S01]  /*0910*/  IMAD.MOV.U32 R5, RZ, RZ, R0 ;  /* 0x000000ffff057224 */ /* 0x000fe200078e0000 */
[----:B------:R-:W-:Y:S02]  /*0920*/  IABS R0, R11 ;  /* 0x0000000b00007213 */ /* 0x000fe40000000000 */
[----:B------:R-:W-:Y:S01]  /*0930*/  IABS R8, R4 ;  /* 0x0000000400087213 */ /* 0x000fe20000000000 */
[----:B------:R-:W-:Y:S02]  /*0940*/  IMAD R5, R5, R7, RZ ;  /* 0x0000000705057224 */ /* 0x000fe400078e02ff */
[----:B------:R-:W-:Y:S02]  /*0950*/  IMAD.MOV R6, RZ, RZ, -R0 ;  /* 0x000000ffff067224 */ /* 0x000fe400078e0a00 */
[----:B------:R-:W-:-:S04]  /*0960*/  IMAD.HI.U32 R0, R3, R5, R2 ;  /* 0x0000000503007227 */ /* 0x000fc800078e0002 */
[----:B------:R-:W-:Y:S02]  /*0970*/  IMAD.MOV.U32 R2, RZ, RZ, R8 ;  /* 0x000000ffff027224 */ /* 0x000fe400078e0008 */
[----:B------:R-:W-:Y:S02]  /*0980*/  IMAD.MOV.U32 R3, RZ, RZ, R6 ;  /* 0x000000ffff037224 */ /* 0x000fe400078e0006 */
[----:B------:R-:W-:-:S04]  /*0990*/  IMAD.HI.U32 R0, R0, R2, RZ ;  /* 0x0000000200007227 */ /* 0x000fc800078e00ff */
[----:B------:R-:W-:Y:S02]  /*09a0*/  IMAD R2, R0, R3, R2 ;  /* 0x0000000300027224 */ /* 0x000fe400078e0202 */
[----:B------:R-:W-:-:S03]  /*09b0*/  IMAD R3, R4, R12, RZ ;  /* 0x0000000c04037224 */ /* 0x000fc600078e02ff */
[----:B------:R-:W-:Y:S02]  /*09c0*/  ISETP.GT.U32.AND P1, PT, R7, R2, PT ;  /* 0x000000020700720c */ /* 0x000fe40003f24070 */
[----:B------:R-:W-:-:S11]  /*09d0*/  IADD3 R249, R249, -R3, RZ ;  /* 0x80000003f9f97210 */ /* 0x000fd60007ffe0ff */
[----:B------:R-:W-:Y:S01]  /*09e0*/  @!P1 IMAD.IADD R2, R2, 0x1, -R7 ;  /* 0x0000000102029824 */ /* 0x000fe200078e0a07 */
[----:B------:R-:W-:Y:S02]  /*09f0*/  @!P1 IADD3 R0, R0, 0x1, RZ ;  /* 0x0000000100009810 */ /* 0x000fe40007ffe0ff */
[----:B------:R-:W-:Y:S02]  /*0a00*/  ISETP.NE.AND P1, PT, R11, RZ, PT ;  /* 0x000000ff0b00720c */ /* 0x000fe40003f25270 */
[----:B------:R-:W-:Y:S02]  /*0a10*/  ISETP.GE.U32.AND P2, PT, R2, R7, PT ;  /* 0x000000070200720c */ /* 0x000fe40003f46070 */
[----:B------:R-:W-:-:S04]  /*0a20*/  LOP3.LUT R2, R4, R11, RZ, 0x3c, !PT ;  /* 0x0000000b04027212 */ /* 0x000fc800078e3cff */
[----:B------:R-:W-:-:S07]  /*0a30*/  ISETP.GE.AND P0, PT, R2, RZ, PT ;  /* 0x000000ff0200720c */ /* 0x000fce0003f06270 */
[----:B------:R-:W-:-:S06]  /*0a40*/  @P2 IADD3 R0, R0, 0x1, RZ ;  /* 0x0000000100002810 */ /* 0x000fcc0007ffe0ff */
[----:B------:R-:W-:Y:S02]  /*0a50*/  @!P0 IADD3 R0, -R0, RZ, RZ ;  /* 0x000000ff00008210 */ /* 0x000fe40007ffe1ff */
[----:B------:R-:W-:-:S05]  /*0a60*/  @!P1 LOP3.LUT R0, RZ, R11, RZ, 0x33, !PT ;  /* 0x0000000bff009212 */ /* 0x000fca00078e33ff */
[--C-:B------:R-:W-:Y:S02]  /*0a70*/  IMAD.MOV R2, RZ, RZ, -R0.reuse ;  /* 0x000000ffff027224 */ /* 0x100fe400078e0a00 */
[C---:B------:R-:W-:Y:S02]  /*0a80*/  IMAD R0, R11.reuse, 0x1000000, R0 ;  /* 0x010000000b007824 */ /* 0x040fe400078e0200 */
[----:B------:R-:W-:-:S04]  /*0a90*/  IMAD R2, R11, R2, R4 ;  /* 0x000000020b027224 */ /* 0x000fc800078e0204 */
[----:B------:R-:W-:Y:S01]  /*0aa0*/  IMAD R250, R2, 0x10000, R0 ;  /* 0x0001000002fa7824 */ /* 0x000fe200078e0200 */
[----:B------:R-:W-:Y:S05]  /*0ab0*/  BRA `(.L_x_40) ;  /* 0x0000004000007947 */ /* 0x000fea0003800000 */
.L_x_31:
[----:B--2---:R-:W-:Y:S01]  /*0ac0*/  IMAD.MOV.U32 R249, RZ, RZ, RZ ;  /* 0x000000fffff97224 */ /* 0x004fe200078e00ff */
[----:B------:R-:W-:Y:S01]  /*0ad0*/  MOV R250, RZ ;  /* 0x000000ff00fa7202 */ /* 0x000fe20000000f00 */
[----:B------:R-:W-:Y:S01]  /*0ae0*/  IMAD.U32 R248, RZ, RZ, UR4 ;  /* 0x00000004fff87e24 */ /* 0x000fe2000f8e00ff */
[----:B------:R-:W-:Y:S02]  /*0af0*/  MOV R251, c[0x0][0x53c] ;  /* 0x00014f0000fb7a02 */ /* 0x000fe40000000f00 */
.L_x_40:
[----:B------:R-:W-:Y:S01]  /*0b00*/  ISETP.NE.AND P0, PT, R13, RZ, PT ;  /* 0x000000ff0d00720c */ /* 0x000fe20003f05270 */
[----:B------:R-:W-:-:S12]  /*0b10*/  WARPSYNC 0xffffffff ;  /* 0xffffffff00007948 */ /* 0x000fd80003800000 */
[----:B------:R1:W-:Y:S04]  /*0b20*/  @!P0 STS.128 [0x9100], R248 ;  /* 0x009100f8ff008388 */ /* 0x0003e80000000c00 */
[----:B------:R-:W-:Y:S06]  /*0b30*/  BAR.ARV 0x5, 0x80 ;  /* 0x0142000000007b1d */ /* 0x000fec0000002000 */
.L_x_29:
[----:B-12---:R-:W-:-:S13]  /*0b40*/  ISETP.GE.AND P0, PT, R251, c[0x0][0x53c], PT ;  /* 0x00014f00fb007a0c */ /* 0x006fda0003f06270 */
[----:B------:R-:W-:Y:S05]  /*0b50*/  @P0 EXIT ;  /* 0x000000000000094d */ /* 0x000fea0003800000 */
[----:B------:R-:W1:Y:S02]  /*0b60*/  S2R R16, SR_TID.X ;  /* 0x0000000000107919 */ /* 0x000e640000002100 */
[----:B-1----:R-:W-:-:S04]  /*0b70*/  SHF.R.S32.HI R13, RZ, 0x1f, R16 ;  /* 0x0000001fff0d7819 */ /* 0x002fc80000011410 */
[CC--:B------:R-:W-:Y:S02]  /*0b80*/  LEA.HI R2, R13.reuse, R16.reuse, RZ, 0x4 ;  /* 0x000000100d027211 */ /* 0x0c0fe400078f20ff */
[CC--:B------:R-:W-:Y:S02]  /*0b90*/  LEA.HI R10, R13.reuse, R16.reuse, RZ, 0x3 ;  /* 0x000000100d0a7211 */ /* 0x0c0fe400078f18ff */
[----:B------:R-:W-:Y:S02]  /*0ba0*/  SHF.R.S32.HI R3, RZ, 0x4, R2 ;  /* 0x00000004ff037819 */ /* 0x000fe40000011402 */
[----:B------:R-:W-:Y:S02]  /*0bb0*/  LEA.HI R11, R13, R16, RZ, 0x2 ;  /* 0x000000100d0b7211 */ /* 0x000fe400078f10ff */
[----:B------:R-:W-:Y:S02]  /*0bc0*/  LEA.HI R0, R2, R3, RZ, 0x1 ;  /* 0x0000000302007211 */ /* 0x000fe400078f08ff */
[----:B------:R-:W-:-:S02]  /*0bd0*/  SHF.R.S32.HI R18, RZ, 0x3, R10 ;  /* 0x00000003ff127819 */ /* 0x000fc4000001140a */
[----:B------:R-:W-:Y:S02]  /*0be0*/  LOP3.LUT R0, R0, 0xfffffffe, RZ, 0xc0, !PT ;  /* 0xfffffffe00007812 */ /* 0x000fe400078ec0ff */
[----:B------:R-:W-:Y:S01]  /*0bf0*/  LOP3.LUT R8, R10, 0xfffffff8, RZ, 0xc0, !PT ;  /* 0xfffffff80a087812 */ /* 0x000fe200078ec0ff */
[----:B------:R-:W-:Y:S01]  /*0c00*/  IMAD.SHL.U32 R4, R18, 0x40, RZ ;  /* 0x0000004012047824 */ /* 0x000fe200078e00ff */
[--C-:B------:R-:W-:Y:S01]  /*0c10*/  SHF.R.S32.HI R9, RZ, 0x2, R11.reuse ;  /* 0x00000002ff097819 */ /* 0x100fe2000001140b */
[----:B------:R-:W-:Y:S01]  /*0c20*/  IMAD.IADD R14, R3, 0x1, -R0 ;  /* 0x00000001030e7824 */ /* 0x000fe200078e0a00 */
[----:B------:R-:W-:Y:S01]  /*0c30*/  LOP3.LUT R0, R2, 0xfffffff0, RZ, 0xc0, !PT ;  /* 0xfffffff002007812 */ /* 0x000fe200078ec0ff */
[----:B------:R-:W-:Y:S01]  /*0c40*/  IMAD.IADD R8, R16, 0x1, -R8 ;  /* 0x0000000110087824 */ /* 0x000fe200078e0a08 */
[----:B------:R-:W-:-:S03]  /*0c50*/  SHF.R.S32.HI R3, RZ, 0x1f, R11 ;  /* 0x0000001fff037819 */ /* 0x000fc6000001140b */
[----:B------:R-:W-:Y:S01]  /*0c60*/  IMAD.IADD R2, R16, 0x1, -R0 ;  /* 0x0000000110027824 */ /* 0x000fe200078e0a00 */
[----:B------:R-:W-:Y:S01]  /*0c70*/  LEA.HI R3, R3, R9, RZ, 0x3 ;  /* 0x0000000903037211 */ /* 0x000fe200078f18ff */
[----:B------:R-:W-:Y:S01]  /*0c80*/  IMAD.SHL.U32 R246, R8, 0x8, RZ ;  /* 0x0000000808f67824 */ /* 0x000fe200078e00ff */
[----:B------:R-:W-:Y:S01]  /*0c90*/  LOP3.LUT R0, R4, 0x1c0, RZ, 0xc0, !PT ;  /* 0x000001c004007812 */ /* 0x000fe200078ec0ff */
[----:B------:R-:W-:Y:S01]  /*0ca0*/  IMAD.SHL.U32 R7, R8, 0x40, RZ ;  /* 0x0000004008077824 */ /* 0x000fe200078e00ff */
[----:B------:R-:W-:Y:S02]  /*0cb0*/  SHF.R.S32.HI R6, RZ, 0x1f, R2 ;  /* 0x0000001fff067819 */ /* 0x000fe40000011402 */
[----:B------:R-:W-:Y:S02]  /*0cc0*/  LOP3.LUT R3, R3, 0xfffffff8, RZ, 0xc0, !PT ;  /* 0xfffffff803037812 */ /* 0x000fe400078ec0ff */
[----:B------:R-:W-:Y:S02]  /*0cd0*/  SHF.R.U32.HI R5, RZ, 0x3, R0 ;  /* 0x00000003ff057819 */ /* 0x000fe40000011600 */
[----:B------:R-:W-:Y:S01]  /*0ce0*/  LOP3.LUT R4, R0, 0x38, R246, 0xf8, !PT ;  /* 0x0000003800047812 */ /* 0x000fe200078ef8f6 */
[----:B------:R-:W-:Y:S01]  /*0cf0*/  IMAD.IADD R9, R9, 0x1, -R3 ;  /* 0x0000000109097824 */ /* 0x000fe200078e0a03 */
[----:B------:R-:W-:-:S02]  /*0d00*/  LEA.HI R12, R6, R2, RZ, 0x3 ;  /* 0x00000002060c7211 */ /* 0x000fc400078f18ff */
[----:B------:R-:W-:Y:S02]  /*0d10*/  LOP3.LUT R0, R7, 0x1c0, RZ, 0xc0, !PT ;  /* 0x000001c007007812 */ /* 0x000fe400078ec0ff */
[----:B------:R-:W-:Y:S02]  /*0d20*/  LOP3.LUT R5, R4, R5, RZ, 0x3c, !PT ;  /* 0x0000000504057212 */ /* 0x000fe400078e3cff */
[----:B------:R-:W-:Y:S02]  /*0d30*/  LOP3.LUT R3, R12, 0xfffffff8, RZ, 0xc0, !PT ;  /* 0xfffffff80c037812 */ /* 0x000fe400078ec0ff */
[CC--:B------:R-:W-:Y:S02]  /*0d40*/  LEA.HI R6, R13.reuse, R16.reuse, RZ, 0x6 ;  /* 0x000000100d067211 */ /* 0x0c0fe400078f30ff */
[----:B------:R-:W-:Y:S01]  /*0d50*/  LOP3.LUT R4, R0, 0x8, R10, 0xf8, !PT ;  /* 0x0000000800047812 */ /* 0x000fe200078ef80a */
[----:B------:R-:W-:Y:S01]  /*0d60*/  IMAD.IADD R10, R2, 0x1, -R3 ;  /* 0x00000001020a7824 */ /* 0x000fe200078e0a03 */
[----:B------:R-:W-:Y:S01]  /*0d70*/  SHF.R.U32.HI R0, RZ, 0x3, R0 ;  /* 0x00000003ff007819 */ /* 0x000fe20000011600 */
[----:B------:R-:W-:Y:S01]  /*0d80*/  IMAD.SHL.U32 R3, R6, 0x8, RZ ;  /* 0x0000000806037824 */ /* 0x000fe200078e00ff */
[----:B------:R-:W-:-:S02]  /*0d90*/  LEA.HI R7, R13, R16, RZ, 0x5 ;  /* 0x000000100d077211 */ /* 0x000fc400078f28ff */
[----:B------:R-:W-:Y:S02]  /*0da0*/  LOP3.LUT R15, R4, R0, RZ, 0x3c, !PT ;  /* 0x00000000040f7212 */ /* 0x000fe400078e3cff */
[----:B------:R-:W-:Y:S02]  /*0db0*/  LOP3.LUT R2, R11, 0xfffffffc, RZ, 0xc0, !PT ;  /* 0xfffffffc0b027812 */ /* 0x000fe400078ec0ff */
[----:B------:R-:W-:Y:S02]  /*0dc0*/  LOP3.LUT R0, R7, 0xffffffe0, RZ, 0xc0, !PT ;  /* 0xffffffe007007812 */ /* 0x000fe400078ec0ff */
[----:B------:R-:W-:Y:S01]  /*0dd0*/  LOP3.LUT R216, R5, 0x7ffffe00, R3, 0xf8, !PT ;  /* 0x7ffffe0005d87812 */ /* 0x000fe200078ef803 */
[C---:B------:R-:W-:Y:S01]  /*0de0*/  IMAD.IADD R6, R16.reuse, 0x1, -R2 ;  /* 0x0000000110067824 */ /* 0x040fe200078e0a02 */
[----:B------:R-:W-:Y:S01]  /*0df0*/  LOP3.LUT R3, R9, 0x1, RZ, 0xc0, !PT ;  /* 0x0000000109037812 */ /* 0x000fe200078ec0ff */
[----:B------:R-:W-:Y:S01]  /*0e00*/  IMAD.IADD R17, R16, 0x1, -R0 ;  /* 0x0000000110117824 */ /* 0x000fe200078e0a00 */
[--C-:B------:R-:W-:Y:S01]  /*0e10*/  SHF.R.S32.HI R5, RZ, 0x5, R7.reuse ;  /* 0x00000005ff057819 */ /* 0x100fe20000011407 */
[----:B------:R-:W-:Y:S01]  /*0e20*/  IMAD.SHL.U32 R216, R216, 0x2, RZ ;  /* 0x00000002d8d87824 */ /* 0x000fe200078e00ff */
[----:B------:R-:W-:-:S02]  /*0e30*/  SHF.R.S32.HI R2, RZ, 0x1f, R7 ;  /* 0x0000001fff027819 */ /* 0x000fc40000011407 */
[----:B------:R-:W-:Y:S02]  /*0e40*/  LEA.HI R0, R6, R6, RZ, 0x1 ;  /* 0x0000000606007211 */ /* 0x000fe400078f08ff */
[----:B------:R-:W-:Y:S02]  /*0e50*/  ISETP.NE.U32.AND P0, PT, R3, 0x1, PT ;  /* 0x000000010300780c */ /* 0x000fe40003f05070 */
[----:B------:R-:W-:Y:S02]  /*0e60*/  LEA.HI R3, R2, R5, RZ, 0x2 ;  /* 0x0000000502037211 */ /* 0x000fe400078f10ff */
[----:B------:R-:W-:Y:S02]  /*0e70*/  SHF.R.S32.HI R11, RZ, 0x1f, R17 ;  /* 0x0000001fff0b7819 */ /* 0x000fe40000011411 */
[C---:B------:R-:W-:Y:S01]  /*0e80*/  LOP3.LUT R2, R0.reuse, 0x1ffffffe, RZ, 0xc0, !PT ;  /* 0x1ffffffe00027812 */ /* 0x040fe200078ec0ff */
[----:B------:R-:W-:Y:S01]  /*0e90*/  IMAD.SHL.U32 R0, R0, 0x20, RZ ;  /* 0x0000002000007824 */ /* 0x000fe200078e00ff */
[----:B------:R-:W-:-:S02]  /*0ea0*/  LOP3.LUT R3, R3, 0xffffffc, RZ, 0xc0, !PT ;  /* 0x0ffffffc03037812 */ /* 0x000fc400078ec0ff */
[----:B------:R-:W-:Y:S01]  /*0eb0*/  LEA.HI R11, R11, R17, RZ, 0x2 ;  /* 0x000000110b0b7211 */ /* 0x000fe200078f10ff */
[----:B------:R-:W-:Y:S01]  /*0ec0*/  IMAD.IADD R2, R6, 0x1, -R2 ;  /* 0x0000000106027824 */ /* 0x000fe200078e0a02 */
[----:B------:R-:W-:Y:S01]  /*0ed0*/  LOP3.LUT R0, R0, 0xffffffc0, RZ, 0xc0, !PT ;  /* 0xffffffc000007812 */ /* 0x000fe200078ec0ff */
[----:B------:R-:W-:Y:S01]  /*0ee0*/  IMAD.IADD R7, R5, 0x1, -R3 ;  /* 0x0000000105077824 */ /* 0x000fe200078e0a03 */
[----:B------:R-:W-:Y:S01]  /*0ef0*/  SHF.R.S32.HI R4, RZ, 0x2, R11 ;  /* 0x00000002ff047819 */ /* 0x000fe2000001140b */
[----:B------:R-:W-:Y:S01]  /*0f00*/  IMAD.SHL.U32 R3, R10, 0x40, RZ ;  /* 0x000000400a037824 */ /* 0x000fe200078e00ff */
[----:B------:R-:W-:Y:S01]  /*0f10*/  R2P PR, R9, 0x6 ;  /* 0x0000000609007804 */ /* 0x000fe20000000000 */
[----:B------:R-:W-:Y:S01]  /*0f20*/  IMAD R13, R2, 0x8, R0 ;  /* 0x00000008020d7824 */ /* 0x000fe200078e0200 */
[----:B------:R-:W-:Y:S01]  /*0f30*/  LOP3.LUT P4, RZ, R8, 0x2, RZ, 0xc0, !PT ;  /* 0x0000000208ff7812 */ /* 0x000fe2000788c0ff */
[----:B------:R-:W-:Y:S01]  /*0f40*/  IMAD R16, R7, 0x10, R4 ;  /* 0x0000001007107824 */ /* 0x000fe200078e0204 */
[----:B------:R-:W-:Y:S01]  /*0f50*/  LOP3.LUT R0, R3, 0x1c0, RZ, 0xc0, !PT ;  /* 0x000001c003007812 */ /* 0x000fe200078ec0ff */
[----:B------:R-:W-:Y:S01]  /*0f60*/  IMAD.SHL.U32 R4, R9, 0x40, RZ ;  /* 0x0000004009047824 */ /* 0x000fe200078e00ff */
[----:B------:R-:W-:Y:S01]  /*0f70*/  LOP3.LUT P6, RZ, R10, 0x2, RZ, 0xc0, !PT ;  /* 0x000000020aff7812 */ /* 0x000fe200078cc0ff */
[----:B------:R-:W-:Y:S01]  /*0f80*/  IMAD.SHL.U32 R2, R14, 0x8, RZ ;  /* 0x000000080e027824 */ /* 0x000fe200078e00ff */
[----:B------:R-:W-:Y:S01]  /*0f90*/  LOP3.LUT P5, RZ, R10, 0x4, RZ, 0xc0, !PT ;  /* 0x000000040aff7812 */ /* 0x000fe200078ac0ff */
[----:B------:R-:W-:Y:S01]  /*0fa0*/  IMAD.SHL.U32 R3, R5, 0x400, RZ ;  /* 0x0000040005037824 */ /* 0x000fe200078e00ff */
[----:B------:R-:W-:Y:S01]  /*0fb0*/  LOP3.LUT R4, R4, 0x1c0, RZ, 0xc0, !PT ;  /* 0x000001c004047812 */ /* 0x000fe200078ec0ff */
[----:B------:R-:W-:Y:S01]  /*0fc0*/  IMAD.SHL.U32 R5, R12, 0x40, RZ ;  /* 0x000000400c057824 */ /* 0x000fe200078e00ff */
[----:B------:R-:W-:Y:S01]  /*0fd0*/  LOP3.LUT R2, R0, 0x8, R2, 0xf8, !PT ;  /* 0x0000000800027812 */ /* 0x000fe200078ef802 */
[----:B------:R-:W-:Y:S01]  /*0fe0*/  IMAD R6, R6, 0x2, R3 ;  /* 0x0000000206067824 */ /* 0x000fe200078e0203 */
[----:B------:R-:W-:Y:S01]  /*0ff0*/  SHF.R.U32.HI R0, RZ, 0x3, R0 ;  /* 0x00000003ff007819 */ /* 0x000fe20000011600 */
[----:B------:R-:W-:Y:S01]  /*1000*/  IMAD.MOV.U32 R7, RZ, RZ, -0x10 ;  /* 0xfffffff0ff077424 */ /* 0x000fe200078e00ff */
[----:B------:R-:W-:Y:S01]  /*1010*/  LEA.HI R4, R4, R4, RZ, 0x1d ;  /* 0x0000000404047211 */ /* 0x000fe200078fe8ff */
[----:B------:R-:W-:Y:S01]  /*1020*/  IMAD.MOV.U32 R10, RZ, RZ, 0x20 ;  /* 0x00000020ff0a7424 */ /* 0x000fe200078e00ff */
[----:B------:R-:W-:Y:S01]  /*1030*/  LOP3.LUT R2, R2, R0, RZ, 0x3c, !PT ;  /* 0x0000000002027212 */ /* 0x000fe200078e3cff */
[----:B------:R-:W-:Y:S01]  /*1040*/  IMAD R0, R14, 0x200, R15 ;  /* 0x000002000e007824 */ /* 0x000fe200078e020f */
[----:B------:R-:W-:Y:S01]  /*1050*/  LOP3.LUT R5, R5, 0xfffffe00, RZ, 0xc0, !PT ;  /* 0xfffffe0005057812 */ /* 0x000fe200078ec0ff */
[----:B------:R-:W-:Y:S01]  /*1060*/  IMAD.IADD R9, R6, 0x1, R4 ;  /* 0x0000000106097824 */ /* 0x000fe200078e0204 */
[C---:B------:R-:W-:Y:S01]  /*1070*/  LOP3.LUT P3, RZ, R8.reuse, 0x4, RZ, 0xc0, !PT ;  /* 0x0000000408ff7812 */ /* 0x040fe2000786c0ff */
[----:B------:R-:W-:Y:S01]  /*1080*/  IMAD R6, R8, 0x10, R18 ;  /* 0x0000001008067824 */ /* 0x000fe200078e0212 */
[-C--:B------:R-:W-:Y:S01]  /*1090*/  IADD3 R4, R2, R5.reuse, R3 ;  /* 0x0000000502047210 */ /* 0x080fe20007ffe003 */
[----:B------:R-:W-:Y:S01]  /*10a0*/  IMAD.MOV.U32 R12, RZ, RZ, 0x40 ;  /* 0x00000040ff0c7424 */ /* 0x000fe200078e00ff */
[----:B------:R-:W-:Y:S01]  /*10b0*/  LOP3.LUT R3, R11, 0x7ffffffc, RZ, 0xc0, !PT ;  /* 0x7ffffffc0b037812 */ /* 0x000fe200078ec0ff */
[----:B------:R-:W-:Y:S01]  /*10c0*/  IMAD.IADD R8, R16, 0x1, R13 ;  /* 0x0000000110087824 */ /* 0x000fe200078e020d */
[----:B------:R-:W-:Y:S01]  /*10d0*/  LEA R119, R0, 0x2900, 0x1 ;  /* 0x0000290000777811 */ /* 0x000fe200078e08ff */
[----:B------:R-:W-:Y:S01]  /*10e0*/  STL [R1+0x50], R16 ;  /* 0x0000501001007387 */ /* 0x000fe20000100800 */
[----:B------:R-:W-:Y:S01]  /*10f0*/  SEL R7, R7, 0x10, !P0 ;  /* 0x0000001007077807 */ /* 0x000fe20004000000 */
[----:B------:R-:W-:Y:S01]  /*1100*/  IMAD.IADD R3, R17, 0x1, -R3 ;  /* 0x0000000111037824 */ /* 0x000fe200078e0a03 */
[----:B------:R-:W-:Y:S01]  /*1110*/  LEA R9, R9, 0x80, 0x1 ;  /* 0x0000008009097811 */ /* 0x000fe200078e08ff */
[----:B------:R1:W-:Y:S01]  /*1120*/  STL [R1+0x40], R6 ;  /* 0x0000400601007387 */ /* 0x0003e20000100800 */
[----:B------:R-:W-:Y:S01]  /*1130*/  LOP3.LUT R5, R2, R5, RZ, 0xfc, !PT ;  /* 0x0000000502057212 */ /* 0x000fe200078efcff */
[----:B------:R-:W-:Y:S01]  /*1140*/  IMAD.SHL.U32 R3, R3, 0x2, RZ ;  /* 0x0000000203037824 */ /* 0x000fe200078e00ff */
[----:B------:R-:W-:Y:S01]  /*1150*/  IADD3 R210, R119, 0x20, RZ ;  /* 0x0000002077d27810 */ /* 0x000fe20007ffe0ff */
[----:B------:R2:W-:Y:S01]  /*1160*/  STL [R1+0x54], R8 ;  /* 0x0000540801007387 */ /* 0x0005e20000100800 */
[----:B------:R-:W-:-:S02]  /*1170*/  SEL R2, R12, 0xffffffc0, !P3 ;  /* 0xffffffc00c027807 */ /* 0x000fc40005800000 */
[C---:B------:R-:W-:Y:S01]  /*1180*/  @P4 IADD3 R210, R119.reuse, -0x20, RZ ;  /* 0xffffffe077d24810 */ /* 0x040fe20007ffe0ff */
[----:B------:R3:W-:Y:S01]  /*1190*/  STL [R1+0x18], R3 ;  /* 0x0000180301007387 */ /* 0x0007e20000100800 */
[----:B------:R-:W-:Y:S01]  /*11a0*/  SEL R0, R10, 0xffffffe0, !P6 ;  /* 0xffffffe00a007807 */ /* 0x000fe20007000000 */
[----:B------:R-:W-:Y:S01]  /*11b0*/  IMAD.IADD R205, R119, 0x1, R2 ;  /* 0x0000000177cd7824 */ /* 0x000fe200078e0202 */
[C---:B------:R-:W-:Y:S01]  /*11c0*/  IADD3 R11, R9.reuse, 0x40, RZ ;  /* 0x00000040090b7810 */ /* 0x040fe20007ffe0ff */
[----:B------:R-:W-:Y:S01]  /*11d0*/  IMAD.IADD R202, R2, 0x1, R210 ;  /* 0x0000000102ca7824 */ /* 0x000fe200078e02d2 */
[----:B------:R-:W-:Y:S01]  /*11e0*/  @P2 IADD3 R11, R9, -0x40, RZ ;  /* 0xffffffc0090b2810 */ /* 0x000fe20007ffe0ff */
[----:B------:R-:W-:Y:S01]  /*11f0*/  STL [R1+0x24], R9 ;  /* 0x0000240901007387 */ /* 0x000fe20000100800 */
[----:B------:R-:W-:Y:S02]  /*1200*/  LEA R206, R4, 0x5100, 0x1 ;  /* 0x0000510004ce7811 */ /* 0x000fe400078e08ff */
[----:B------:R-:W-:-:S02]  /*1210*/  LEA R200, R5, 0x100, 0x1 ;  /* 0x0000010005c87811 */ /* 0x000fc400078e08ff */
[----:B------:R-:W-:Y:S01]  /*1220*/  IADD3 R214, R210, 0x800, RZ ;  /* 0x00000800d2d67810 */ /* 0x000fe20007ffe0ff */
[----:B------:R-:W-:Y:S01]  /*1230*/  IMAD.IADD R209, R206, 0x1, R0 ;  /* 0x00000001ced17824 */ /* 0x000fe200078e0200 */
[----:B------:R-:W-:Y:S01]  /*1240*/  IADD3 R213, R210, 0x1000, RZ ;  /* 0x00001000d2d57810 */ /* 0x000fe20007ffe0ff */
[----:B------:R-:W-:Y:S01]  /*1250*/  IMAD.IADD R204, R0, 0x1, R200 ;  /* 0x0000000100cc7824 */ /* 0x000fe200078e02c8 */
[----:B------:R-:W-:Y:S02]  /*1260*/  IADD3 R212, R210, 0x1800, RZ ;  /* 0x00001800d2d47810 */ /* 0x000fe40007ffe0ff */
[----:B-1----:R-:W-:Y:S02]  /*1270*/  SEL R6, R10, 0xffffffe0, !P1 ;  /* 0xffffffe00a067807 */ /* 0x002fe40004800000 */
[----:B------:R-:W-:Y:S01]  /*1280*/  IADD3 R211, R210, 0x2000, RZ ;  /* 0x00002000d2d37810 */ /* 0x000fe20007ffe0ff */
[C---:B--2---:R-:W-:Y:S02]  /*1290*/  IMAD.IADD R8, R9.reuse, 0x1, R7 ;  /* 0x0000000109087824 */ /* 0x044fe400078e0207 */
[----:B------:R-:W-:-:S02]  /*12a0*/  IMAD.IADD R10, R9, 0x1, R6 ;  /* 0x00000001090a7824 */ /* 0x000fc400078e0206 */
[----:B------:R-:W-:Y:S01]  /*12b0*/  IMAD.IADD R2, R8, 0x1, R6 ;  /* 0x0000000108027824 */ /* 0x000fe200078e0206 */
[----:B---3--:R-:W-:Y:S02]  /*12c0*/  SEL R3, R12, 0xffffffc0, !P5 ;  /* 0xffffffc00c037807 */ /* 0x008fe40006800000 */
[----:B------:R-:W-:Y:S03]  /*12d0*/  STL [R1+0x3c], R10 ;  /* 0x00003c0a01007387 */ /* 0x000fe60000100800 */
[----:B------:R-:W-:Y:S01]  /*12e0*/  IMAD.IADD R207, R206, 0x1, R3 ;  /* 0x00000001cecf7824 */ /* 0x000fe200078e0203 */
[----:B------:R1:W-:Y:S01]  /*12f0*/  STL [R1+0x34], R8 ;  /* 0x0000340801007387 */ /* 0x0003e20000100800 */
[----:B------:R-:W-:Y:S02]  /*1300*/  IMAD.IADD R201, R3, 0x1, R200 ;  /* 0x0000000103c97824 */ /* 0x000fe400078e02c8 */
[C---:B------:R-:W-:Y:S01]  /*1310*/  IMAD.IADD R208, R0.reuse, 0x1, R207 ;  /* 0x0000000100d07824 */ /* 0x040fe200078e02cf */
[----:B------:R2:W-:Y:S01]  /*1320*/  STL [R1+0x38], R2 ;  /* 0x0000380201007387 */ /* 0x0005e20000100800 */
[----:B------:R-:W-:-:S03]  /*1330*/  IMAD.IADD R203, R0, 0x1, R201 ;  /* 0x0000000100cb7824 */ /* 0x000fc600078e02c9 */
[----:B------:R-:W-:Y:S01]  /*1340*/  STL [R1+0x28], R11 ;  /* 0x0000280b01007387 */ /* 0x000fe20000100800 */
[--C-:B-1----:R-:W-:Y:S02]  /*1350*/  IMAD.IADD R8, R6, 0x1, R11.reuse ;  /* 0x0000000106087824 */ /* 0x102fe400078e020b */
[----:B--2---:R-:W-:-:S03]  /*1360*/  IMAD.IADD R2, R7, 0x1, R11 ;  /* 0x0000000107027824 */ /* 0x004fc600078e020b */
[----:B------:R-:W-:Y:S01]  /*1370*/  STL [R1+0x2c], R8 ;  /* 0x00002c0801007387 */ /* 0x000fe20000100800 */
[----:B------:R-:W-:-:S03]  /*1380*/  IMAD.IADD R3, R7, 0x1, R8 ;  /* 0x0000000107037824 */ /* 0x000fc600078e0208 */
[----:B------:R1:W-:Y:S04]  /*1390*/  STL [R1+0x30], R2 ;  /* 0x0000300201007387 */ /* 0x0003e80000100800 */
[----:B------:R2:W-:Y:S01]  /*13a0*/  STL [R1+0x48], R3 ;  /* 0x0000480301007387 */ /* 0x0005e20000100800 */
[----:B-1----:R-:W-:-:S05]  /*13b0*/  IMAD.IADD R2, R6, 0x1, R2 ;  /* 0x0000000106027824 */ /* 0x002fca00078e0202 */
[----:B------:R2:W-:Y:S02]  /*13c0*/  STL [R1+0x44], R2 ;  /* 0x0000440201007387 */ /* 0x0005e40000100800 */
.L_x_142:
[----:B------:R-:W-:-:S04]  /*13d0*/  IMAD.MOV.U32 R14, RZ, RZ, 0x4 ;  /* 0x00000004ff0e7424 */ /* 0x000fc800078e00ff */
[----:B--2---:R-:W-:-:S05]  /*13e0*/  IMAD.WIDE R2, R251, R14, c[0x0][0x588] ;  /* 0x00016200fb027625 */ /* 0x004fca00078e020e */
[----:B------:R-:W2:Y:S01]  /*13f0*/  LDG.E R245, [R2.64] ;  /* 0x0000000802f57981 */ /* 0x000ea2000c1e1900 */
[----:B------:R-:W-:Y:S01]  /*1400*/  ISETP.NE.U32.AND P0, PT, RZ, c[0x0][0x370], PT ;  /* 0x0000dc00ff007a0c */ /* 0x000fe20003f05070 */
[----:B------:R-:W-:Y:S01]  /*1410*/  CS2R R8, SRZ ;  /* 0x0000000000087805 */ /* 0x000fe2000001ff00 */
[----:B------:R-:W-:Y:S02]  /*1420*/  ISETP.NE.U32.AND P3, PT, RZ, c[0x0][0x360], PT ;  /* 0x0000d800ff007a0c */ /* 0x000fe40003f65070 */
[----:B------:R-:W-:Y:S02]  /*1430*/  ISETP.NE.AND.EX P0, PT, RZ, c[0x0][0x374], PT, P0 ;  /* 0x0000dd00ff007a0c */ /* 0x000fe40003f05300 */
[----:B------:R-:W-:Y:S02]  /*1440*/  ISETP.NE.AND.EX P3, PT, RZ, c[0x0][0x364], PT, P3 ;  /* 0x0000d900ff007a0c */ /* 0x000fe40003f65330 */
[----:B------:R-:W-:Y:S02]  /*1450*/  ISETP.NE.U32.AND P5, PT, RZ, c[0x0][0x348], PT ;  /* 0x0000d200ff007a0c */ /* 0x000fe40003fa5070 */
[----:B------:R-:W-:-:S02]  /*1460*/  ISETP.NE.U32.AND P4, PT, RZ, c[0x0][0x350], PT ;  /* 0x0000d400ff007a0c */ /* 0x000fc40003f85070 */
[----:B------:R-:W-:Y:S02]  /*1470*/  ISETP.NE.AND.EX P5, PT, RZ, c[0x0][0x34c], PT, P5 ;  /* 0x0000d300ff007a0c */ /* 0x000fe40003fa5350 */
[----:B------:R-:W-:Y:S01]  /*1480*/  ISETP.NE.AND.EX P4, PT, RZ, c[0x0][0x354], PT, P4 ;  /* 0x0000d500ff007a0c */ /* 0x000fe20003f85340 */
[----:B------:R-:W-:Y:S01]  /*1490*/  IMAD.MOV.U32 R11, RZ, RZ, RZ ;  /* 0x000000ffff0b7224 */ /* 0x000fe200078e00ff */
[----:B--2---:R-:W-:Y:S02]  /*14a0*/  SHF.R.S32.HI R12, RZ, 0x1f, R245 ;  /* 0x0000001fff0c7819 */ /* 0x004fe400000114f5 */
[----:B------:R-:W-:-:S04]  /*14b0*/  @P0 LEA R2, P1, R245, c[0x0][0x370], 0x2 ;  /* 0x0000dc00f5020a11 */ /* 0x000fc800078210ff */
[C---:B------:R-:W-:Y:S02]  /*14c0*/  @P0 LEA.HI.X R3, R245.reuse, c[0x0][0x374], R12, 0x2, P1 ;  /* 0x0000dd00f5030a11 */ /* 0x040fe400008f140c */
[----:B------:R-:W-:-:S03]  /*14d0*/  LEA R4, P2, R245, c[0x0][0x348], 0x2 ;  /* 0x0000d200f5047a11 */ /* 0x000fc600078410ff */
[----:B------:R1:W5:Y:S01]  /*14e0*/  @P0 LDG.E R8, [R2.64] ;  /* 0x0000000802080981 */ /* 0x000362000c1e1900 */
[C---:B------:R-:W-:Y:S02]  /*14f0*/  @P3 LEA R6, P0, R245.reuse, c[0x0][0x360], 0x2 ;  /* 0x0000d800f5063a11 */ /* 0x040fe400078010ff */
[C-C-:B------:R-:W-:Y:S02]  /*1500*/  LEA.HI.X R5, R245.reuse, c[0x0][0x34c], R12.reuse, 0x2, P2 ;  /* 0x0000d300f5057a11 */ /* 0x140fe400010f140c */
[----:B------:R-:W-:-:S03]  /*1510*/  @P3 LEA.HI.X R7, R245, c[0x0][0x364], R12, 0x2, P0 ;  /* 0x0000d900f5073a11 */ /* 0x000fc600000f140c */
[----:B------:R2:W5:Y:S04]  /*1520*/  @P5 LDG.E R11, [R4.64] ;  /* 0x00000008040b5981 */ /* 0x000568000c1e1900 */
[----:B------:R2:W5:Y:S01]  /*1530*/  @P3 LDG.E R17, [R6.64] ;  /* 0x0000000806113981 */ /* 0x000562000c1e1900 */
[----:B-1----:R-:W-:-:S04]  /*1540*/  LEA R2, P1, R245, c[0x0][0x350], 0x2 ;  /* 0x0000d400f5027a11 */ /* 0x002fc800078210ff */
[----:B------:R-:W-:-:S05]  /*1550*/  LEA.HI.X R3, R245, c[0x0][0x354], R12, 0x2, P1 ;  /* 0x0000d500f5037a11 */ /* 0x000fca00008f140c */
[----:B------:R2:W5:Y:S01]  /*1560*/  @P4 LDG.E R9, [R2.64] ;  /* 0x0000000802094981 */ /* 0x000562000c1e1900 */
[----:B------:R-:W-:-:S05]  /*1570*/  LOP3.LUT R18, R250, 0xffff, RZ, 0xc0, !PT ;  /* 0x0000fffffa127812 */ /* 0x000fca00078ec0ff */
[----:B------:R2:W-:Y:S01]  /*1580*/  STL [R1+0x14], R18 ;  /* 0x0000141201007387 */ /* 0x0005e20000100800 */
[----:B------:R-:W-:Y:S01]  /*1590*/  YIELD ;  /* 0x0000000000007946 */ /* 0x000fe20003800000 */
[----:B------:R-:W-:Y:S05]  /*15a0*/  @P3 BRA `(.L_x_41) ;  /* 0x0000005000003947 */ /* 0x000fea0003800000 */
[----:B-----5:R-:W-:Y:S01]  /*15b0*/  MOV R17, c[0x0][0x168] ;  /* 0x00005a0000117a02 */ /* 0x020fe20000000f00 */
[----:B------:R-:W-:Y:S05]  /*15c0*/  @!P5 BRA `(.L_x_41) ;  /* 0x000000300000d947 */ /* 0x000fea0003800000 */
[----:B--2---:R-:W2:Y:S04]  /*15d0*/  LDG.E R6, [R4.64] ;  /* 0x0000000804067981 */ /* 0x004ea8000c1e1900 */
[----:B------:R-:W2:Y:S02]  /*15e0*/  LDG.E R0, [R4.64+0x4] ;  /* 0x0000040804007981 */ /* 0x000ea4000c1e1900 */
[----:B--2---:R-:W-:Y:S02]  /*15f0*/  IADD3 R17, -R6, R0, RZ ;  /* 0x0000000006117210 */ /* 0x004fe40007ffe1ff */
.L_x_41:
[----:B------:R-:W-:-:S04]  /*1600*/  ISETP.NE.U32.AND P0, PT, RZ, c[0x0][0x368], PT ;  /* 0x0000da00ff007a0c */ /* 0x000fc80003f05070 */
[----:B------:R-:W-:-:S13]  /*1610*/  ISETP.NE.AND.EX P0, PT, RZ, c[0x0][0x36c], PT, P0 ;  /* 0x0000db00ff007a0c */ /* 0x000fda0003f05300 */
[----:B------:R-:W-:Y:S05]  /*1620*/  @!P0 BRA `(.L_x_42) ;  /* 0x0000004000008947 */ /* 0x000fea0003800000 */
[----:B--2---:R-:W-:-:S04]  /*1630*/  LEA R2, P0, R245, c[0x0][0x368], 0x2 ;  /* 0x0000da00f5027a11 */ /* 0x004fc800078010ff */
[----:B------:R-:W-:-:S05]  /*1640*/  LEA.HI.X R3, R245, c[0x0][0x36c], R12, 0x2, P0 ;  /* 0x0000db00f5037a11 */ /* 0x000fca00000f140c */
[----:B------:R1:W5:Y:S01]  /*1650*/  LDG.E R0, [R2.64] ;  /* 0x0000000802007981 */ /* 0x000362000c1e1900 */
[----:B------:R-:W-:Y:S05]  /*1660*/  BRA `(.L_x_43) ;  /* 0x0000005000007947 */ /* 0x000fea0003800000 */
.L_x_42:
[----:B------:R-:W-:Y:S01]  /*1670*/  MOV R0, c[0x0][0x1d0] ;  /* 0x0000740000007a02 */ /* 0x000fe20000000f00 */
[----:B------:R-:W-:Y:S05]  /*1680*/  @!P4 BRA `(.L_x_43) ;  /* 0x000000300000c947 */ /* 0x000fea0003800000 */
[----:B--2---:R-:W2:Y:S04]  /*1690*/  LDG.E R4, [R2.64] ;  /* 0x0000000802047981 */ /* 0x004ea8000c1e1900 */
[----:B------:R-:W2:Y:S02]  /*16a0*/  LDG.E R0, [R2.64+0x4] ;  /* 0x0000040802007981 */ /* 0x000ea4000c1e1900 */
[----:B--2---:R-:W-:-:S04]  /*16b0*/  IADD3 R0, -R4, R0, RZ ;  /* 0x0000000004007210 */ /* 0x004fc80007ffe1ff */
.L_x_43:
[----:B-12---:R-:W-:Y:S01]  /*16c0*/  LOP3.LUT R2, R250, 0xff000000, RZ, 0xc0, !PT ;  /* 0xff000000fa027812 */ /* 0x006fe200078ec0ff */
[----:B-----5:R-:W-:Y:S01]  /*16d0*/  IMAD.IADD R116, R0, 0x1, -R8 ;  /* 0x0000000100747824 */ /* 0x020fe200078e0a08 */
[----:B------:R-:W-:Y:S01]  /*16e0*/  LOP3.LUT R3, R250, 0xff0000, RZ, 0xc0, !PT ;  /* 0x00ff0000fa037812 */ /* 0x000fe200078ec0ff */
[----:B------:R-:W-:Y:S01]  /*16f0*/  BSSY B0, `(.L_x_44) ;  /* 0x000002d000007945 */ /* 0x000fe20003800000 */
[----:B------:R-:W-:Y:S01]  /*1700*/  SHF.R.U32.HI R4, RZ, 0x8, R2 ;  /* 0x00000008ff047819 */ /* 0x000fe20000011602 */
[----:B------:R-:W-:Y:S01]  /*1710*/  IMAD.IADD R13, R9, 0x1, R8 ;  /* 0x00000001090d7824 */ /* 0x000fe200078e0208 */
[----:B------:R-:W-:-:S02]  /*1720*/  IADD3 R0, R116, 0x4f, RZ ;  /* 0x0000004f74007810 */ /* 0x000fc40007ffe0ff */
[----:B------:R-:W-:Y:S02]  /*1730*/  LEA.HI R3, R3, R4, RZ, 0x10 ;  /* 0x0000000403037211 */ /* 0x000fe400078f80ff */
[----:B------:R-:W-:Y:S01]  /*1740*/  ISETP.GE.AND P0, PT, R116, 0x1, PT ;  /* 0x000000017400780c */ /* 0x000fe20003f06270 */
[----:B------:R-:W-:Y:S01]  /*1750*/  IMAD.HI R0, R0, 0x66666667, RZ ;  /* 0x6666666700007827 */ /* 0x000fe200078e02ff */
[----:B------:R-:W-:Y:S02]  /*1760*/  LOP3.LUT R15, R3, 0xff, RZ, 0xc0, !PT ;  /* 0x000000ff030f7812 */ /* 0x000fe400078ec0ff */
[----:B------:R-:W-:Y:S02]  /*1770*/  SHF.R.U32.HI R5, RZ, 0x10, R3 ;  /* 0x00000010ff057819 */ /* 0x000fe40000011603 */
[----:B------:R-:W-:Y:S01]  /*1780*/  SHF.R.U32.HI R2, RZ, 0x1f, R0 ;  /* 0x0000001fff027819 */ /* 0x000fe20000011600 */
[----:B------:R1:W-:Y:S03]  /*1790*/  STL [R1+0x20], R15 ;  /* 0x0000200f01007387 */ /* 0x0003e60000100800 */
[----:B------:R-:W-:Y:S01]  /*17a0*/  LEA.HI.SX32 R8, R0, R2, 0x1b ;  /* 0x0000000200087211 */ /* 0x000fe200078fdaff */
[----:B------:R1:W-:Y:S01]  /*17b0*/  STL [R1+0x1c], R5 ;  /* 0x00001c0501007387 */ /* 0x0003e20000100800 */
[----:B------:R-:W-:Y:S01]  /*17c0*/  IMAD.MOV.U32 R2, RZ, RZ, RZ ;  /* 0x000000ffff027224 */ /* 0x000fe200078e00ff */
[----:B------:R-:W-:Y:S05]  /*17d0*/  @!P0 BRA `(.L_x_45) ;  /* 0x000001e000008947 */ /* 0x000fea0003800000 */
[----:B------:R-:W-:Y:S01]  /*17e0*/  ISETP.NE.AND P0, PT, R5, RZ, PT ;  /* 0x000000ff0500720c */ /* 0x000fe20003f05270 */
[----:B------:R-:W-:-:S03]  /*17f0*/  IMAD.MOV.U32 R4, RZ, RZ, RZ ;  /* 0x000000ffff047224 */ /* 0x000fc600078e00ff */
[----:B------:R-:W-:-:S04]  /*1800*/  SEL R0, R5, c[0x0][0x338], P0 ;  /* 0x0000ce0005007a07 */ /* 0x000fc80000000000 */
[----:B------:R-:W-:Y:S02]  /*1810*/  IABS R3, R0 ;  /* 0x0000000000037213 */ /* 0x000fe40000000000 */
[----:B------:R-:W-:Y:S02]  /*1820*/  IADD3 R6, R8, -0x1, R0 ;  /* 0xffffffff08067810 */ /* 0x000fe40007ffe000 */
[----:B------:R-:W2:Y:S02]  /*1830*/  I2F.RP R2, R3 ;  /* 0x0000000300027306 */ /* 0x000ea40000209400 */
[----:B------:R-:W-:-:S06]  /*1840*/  IABS R10, R6 ;  /* 0x00000006000a7213 */ /* 0x000fcc0000000000 */
[----:B--2---:R-:W2:Y:S02]  /*1850*/  MUFU.RCP R2, R2 ;  /* 0x0000000200027308 */ /* 0x004ea40000001000 */
[----:B--2---:R-:W-:-:S06]  /*1860*/  IADD3 R2, R2, 0xffffffe, RZ ;  /* 0x0ffffffe02027810 */ /* 0x004fcc0007ffe0ff */
[----:B-1----:R-:W1:Y:S02]  /*1870*/  F2I.FTZ.U32.TRUNC.NTZ R5, R2 ;  /* 0x0000000200057305 */ /* 0x002e64000021f000 */
[----:B-1----:R-:W-:-:S04]  /*1880*/  IMAD.MOV R2, RZ, RZ, -R5 ;  /* 0x000000ffff027224 */ /* 0x002fc800078e0a05 */
        /* <DEDUP_REMOVED lines=19> */
.L_x_45:
[----:B------:R-:W-:Y:S05]  /*19c0*/  BSYNC B0 ;  /* 0x0000000000007941 */ /* 0x000fea0003800000 */
.L_x_44:
[----:B------:R-:W-:Y:S01]  /*19d0*/  IMAD R250, R15, R2, RZ ;  /* 0x000000020ffa7224 */ /* 0x000fe200078e02ff */
[----:B------:R-:W-:Y:S01]  /*19e0*/  PRMT R0, RZ, 0x7610, R0 ;  /* 0x00007610ff007816 */ /* 0x000fe20000000000 */
[----:B------:R-:W-:Y:S01]  /*19f0*/  IMAD.MOV.U32 R26, RZ, RZ, RZ ;  /* 0x000000ffff1a7224 */ /* 0x000fe200078e00ff */
[----:B------:R-:W-:Y:S01]  /*1a00*/  MOV R19, RZ ;  /* 0x000000ff00137202 */ /* 0x000fe20000000f00 */
[----:B------:R-:W-:Y:S01]  /*1a10*/  IMAD.IADD R2, R250, 0x1, R2 ;  /* 0x00000001fa027824 */ /* 0x000fe200078e0202 */
[----:B------:R-:W-:Y:S01]  /*1a20*/  CS2R R24, SRZ ;  /* 0x0000000000187805 */ /* 0x000fe2000001ff00 */
        /* <DEDUP_REMOVED lines=35> */
[----:B------:R-:W2:Y:S01]  /*1c60*/  LDL R4, [R1+0x40] ;  /* 0x0000400001047983 */ /* 0x000ea20000100800 */
[----:B------:R-:W-:-:S04]  /*1c70*/  ISETP.NE.U32.AND P1, PT, RZ, c[0x0][0x340], PT ;  /* 0x0000d000ff007a0c */ /* 0x000fc80003f25070 */
[----:B------:R-:W-:-:S13]  /*1c80*/  ISETP.NE.AND.EX P1, PT, RZ, c[0x0][0x344], PT, P1 ;  /* 0x0000d100ff007a0c */ /* 0x000fda0003f25310 */
[----:B------:R-:W-:-:S05]  /*1c90*/  @P1 IMAD.WIDE R2, R245, R14, c[0x0][0x340] ;  /* 0x0000d000f5021625 */ /* 0x000fca00078e020e */
[----:B------:R3:W4:Y:S01]  /*1ca0*/  @P1 LDG.E R14, [R2.64] ;  /* 0x00000008020e1981 */ /* 0x000722000c1e1900 */
[----:B------:R-:W-:Y:S02]  /*1cb0*/  MOV R0, c[0x0][0x2c4] ;  /* 0x0000b10000007a02 */ /* 0x000fe40000000f00 */
[----:B------:R-:W-:Y:S01]  /*1cc0*/  SHF.R.S32.HI R247, RZ, 0x1f, R246 ;  /* 0x0000001ffff77819 */ /* 0x000fe200000114f6 */
[----:B------:R-:W5:Y:S01]  /*1cd0*/  S2R R6, SR_TID.X ;  /* 0x0000000000067919 */ /* 0x000f620000002100 */
[----:B------:R-:W-:Y:S02]  /*1ce0*/  ISETP.NE.AND P0, PT, R0, 0x1, PT ;  /* 0x000000010000780c */ /* 0x000fe40003f05270 */
[----:B------:R-:W-:Y:S02]  /*1cf0*/  SHF.R.S32.HI R0, RZ, 0x1f, R11 ;  /* 0x0000001fff007819 */ /* 0x000fe4000001140b */
[----:B------:R-:W-:Y:S02]  /*1d00*/  ISETP.GE.AND P3, PT, R246, c[0x0][0x198], PT ;  /* 0x00006600f6007a0c */ /* 0x000fe40003f66270 */
[----:B------:R-:W-:Y:S01]  /*1d10*/  IADD3 R64, R244, -0x1, RZ ;  /* 0xfffffffff4407810 */ /* 0x000fe20007ffe0ff */
[----:B------:R-:W-:-:S04]  /*1d20*/  IMAD R0, R0, c[0x0][0x178], RZ ;  /* 0x00005e0000007a24 */ /* 0x000fc800078e02ff */
[----:B---3--:R-:W-:Y:S01]  /*1d30*/  IMAD R2, R11, c[0x0][0x17c], R0 ;  /* 0x00005f000b027a24 */ /* 0x008fe200078e0200 */
[----:B-----5:R-:W-:-:S04]  /*1d40*/  SHF.R.S32.HI R22, RZ, 0x1f, R6 ;  /* 0x0000001fff167819 */ /* 0x020fc80000011406 */
[----:B------:R-:W-:Y:S02]  /*1d50*/  LEA.HI R22, R22, R6, RZ, 0x3 ;  /* 0x0000000616167211 */ /* 0x000fe400078f18ff */
[----:B------:R-:W-:Y:S02]  /*1d60*/  SEL R6, R12, RZ, !P5 ;  /* 0x000000ff0c067207 */ /* 0x000fe40006800000 */
[----:B------:R-:W-:-:S03]  /*1d70*/  SHF.R.S32.HI R22, RZ, 0x3, R22 ;  /* 0x00000003ff167819 */ /* 0x000fc60000011416 */
[----:B------:R-:W-:Y:S01]  /*1d80*/  IMAD R16, R6, c[0x0][0x1c0], RZ ;  /* 0x0000700006107a24 */ /* 0x000fe200078e02ff */
[----:B--2---:R-:W-:Y:S01]  /*1d90*/  LEA R10, R249, R4, 0x7 ;  /* 0x00000004f90a7211 */ /* 0x004fe200078e38ff */
[----:B-1----:R-:W-:Y:S01]  /*1da0*/  IMAD.WIDE.U32 R4, R11, c[0x0][0x178], RZ ;  /* 0x00005e000b047a25 */ /* 0x002fe200078e00ff */
[----:B------:R-:W-:Y:S02]  /*1db0*/  SEL R11, R245, RZ, !P5 ;  /* 0x000000fff50b7207 */ /* 0x000fe40006800000 */
[----:B------:R-:W-:Y:S01]  /*1dc0*/  MOV R0, R10 ;  /* 0x0000000a00007202 */ /* 0x000fe20000000f00 */
[----:B------:R-:W-:-:S04]  /*1dd0*/  @P0 IMAD.HI.U32 R3, R10, c[0x0][0x2c8], RZ ;  /* 0x0000b2000a030a27 */ /* 0x000fc800078e00ff */
[----:B------:R-:W-:Y:S01]  /*1de0*/  IMAD.IADD R5, R5, 0x1, R2 ;  /* 0x0000000105057824 */ /* 0x000fe200078e0202 */
[----:B------:R-:W-:Y:S02]  /*1df0*/  @P0 SHF.R.U32.HI R0, RZ, c[0x0][0x2cc], R3 ;  /* 0x0000b300ff000a19 */ /* 0x000fe40000011603 */
[----:B------:R-:W-:Y:S01]  /*1e00*/  SHF.R.S32.HI R3, RZ, 0x1f, R13 ;  /* 0x0000001fff037819 */ /* 0x000fe2000001140d */
[----:B------:R-:W-:Y:S01]  /*1e10*/  IMAD.WIDE.U32 R4, R18, c[0x0][0x1b8], R4 ;  /* 0x00006e0012047a25 */ /* 0x000fe200078e0004 */
[----:B------:R-:W-:-:S04]  /*1e20*/  IADD3 R2, P0, R22, R13, RZ ;  /* 0x0000000d16027210 */ /* 0x000fc80007f1e0ff */
[----:B------:R-:W-:Y:S01]  /*1e30*/  LEA.HI.X.SX32 R3, R22, R3, 0x1, P0 ;  /* 0x0000000316037211 */ /* 0x000fe200000f0eff */
[----:B------:R-:W-:-:S04]  /*1e40*/  IMAD.WIDE.U32 R6, R2, c[0x0][0x1e0], R246 ;  /* 0x0000780002067a25 */ /* 0x000fc800078e00f6 */
[C---:B------:R-:W-:Y:S02]  /*1e50*/  IMAD R15, R3.reuse, c[0x0][0x1e0], RZ ;  /* 0x00007800030f7a24 */ /* 0x040fe400078e02ff */
[----:B------:R-:W-:Y:S02]  /*1e60*/  IMAD R13, R3, c[0x0][0x208], RZ ;  /* 0x00008200030d7a24 */ /* 0x000fe400078e02ff */
[----:B------:R-:W-:Y:S02]  /*1e70*/  IMAD R3, R18, c[0x0][0x1bc], R5 ;  /* 0x00006f0012037a24 */ /* 0x000fe400078e0205 */
[C---:B------:R-:W-:Y:S02]  /*1e80*/  IMAD R5, R2.reuse, c[0x0][0x1e4], R15 ;  /* 0x0000790002057a24 */ /* 0x040fe400078e020f */
[----:B------:R-:W-:-:S04]  /*1e90*/  IMAD.WIDE.U32 R8, R2, c[0x0][0x208], R246 ;  /* 0x0000820002087a25 */ /* 0x000fc800078e00f6 */
[----:B------:R-:W-:Y:S01]  /*1ea0*/  IMAD R15, R2, c[0x0][0x20c], R13 ;  /* 0x00008300020f7a24 */ /* 0x000fe200078e020d */
[----:B------:R-:W-:Y:S01]  /*1eb0*/  MOV R2, R4 ;  /* 0x0000000400027202 */ /* 0x000fe20000000f00 */
[----:B------:R-:W-:Y:S01]  /*1ec0*/  IMAD R13, R11, c[0x0][0x1c4], R16 ;  /* 0x000071000b0d7a24 */ /* 0x000fe200078e0210 */
[----:B------:R-:W-:Y:S01]  /*1ed0*/  IADD3 R4, -R0, RZ, RZ ;  /* 0x000000ff00047210 */ /* 0x000fe20007ffe1ff */
[----:B------:R-:W-:Y:S01]  /*1ee0*/  IMAD.IADD R7, R7, 0x1, R5 ;  /* 0x0000000107077824 */ /* 0x000fe200078e0205 */
[----:B------:R-:W-:Y:S01]  /*1ef0*/  IADD3 R5, R9, R15, RZ ;  /* 0x0000000f09057210 */ /* 0x000fe20007ffe0ff */
[----:B------:R-:W-:Y:S01]  /*1f00*/  IMAD.WIDE.U32 R2, R11, c[0x0][0x1c0], R2 ;  /* 0x000070000b027a25 */ /* 0x000fe200078e0002 */
[----:B------:R-:W-:-:S03]  /*1f10*/  SHF.R.S32.HI R11, RZ, 0x1f, R0 ;  /* 0x0000001fff0b7819 */ /* 0x000fc60000011400 */
[----:B------:R-:W-:Y:S01]  /*1f20*/  IMAD R10, R4, c[0x0][0x2c4], R10 ;  /* 0x0000b100040a7a24 */ /* 0x000fe200078e020a */
[----:B------:R-:W-:Y:S01]  /*1f30*/  IADD3 R3, R3, R13, RZ ;  /* 0x0000000d03037210 */ /* 0x000fe20007ffe0ff */
[----:B------:R-:W-:Y:S01]  /*1f40*/  IMAD R9, R11, c[0x0][0x1b0], RZ ;  /* 0x00006c000b097a24 */ /* 0x000fe200078e02ff */
[----:B------:R-:W-:Y:S01]  /*1f50*/  MOV R4, R8 ;  /* 0x0000000800047202 */ /* 0x000fe20000000f00 */
[----:B------:R-:W-:-:S04]  /*1f60*/  IMAD.WIDE.U32 R6, R18, c[0x0][0x1e8], R6 ;  /* 0x00007a0012067a25 */ /* 0x000fc800078e0006 */
[C---:B------:R-:W-:Y:S02]  /*1f70*/  IMAD R11, R0.reuse, c[0x0][0x1b4], R9 ;  /* 0x00006d00000b7a24 */ /* 0x040fe400078e0209 */
[----:B------:R-:W-:Y:S01]  /*1f80*/  IMAD.WIDE.U32 R2, R0, c[0x0][0x1b0], R2 ;  /* 0x00006c0000027a25 */ /* 0x000fe200078e0002 */
[----:B----4-:R-:W-:Y:S02]  /*1f90*/  @P1 SHF.R.S32.HI R0, RZ, 0x1f, R14 ;  /* 0x0000001fff001819 */ /* 0x010fe4000001140e */
[----:B------:R-:W-:Y:S01]  /*1fa0*/  @!P1 MOV R0, R12 ;  /* 0x0000000c00009202 */ /* 0x000fe20000000f00 */
[C---:B------:R-:W-:Y:S01]  /*1fb0*/  IMAD R9, R18.reuse, c[0x0][0x1ec], R7 ;  /* 0x00007b0012097a24 */ /* 0x040fe200078e0207 */
[----:B------:R-:W-:Y:S01]  /*1fc0*/  SHF.R.S32.HI R7, RZ, 0x1f, R10 ;  /* 0x0000001fff077819 */ /* 0x000fe2000001140a */
[----:B------:R-:W-:Y:S01]  /*1fd0*/  IMAD.MOV.U32 R8, RZ, RZ, R6 ;  /* 0x000000ffff087224 */ /* 0x000fe200078e0006 */
[----:B------:R-:W-:Y:S01]  /*1fe0*/  IADD3 R3, R3, R11, RZ ;  /* 0x0000000b03037210 */ /* 0x000fe20007ffe0ff */
[----:B------:R-:W-:Y:S01]  /*1ff0*/  IMAD.WIDE.U32 R4, R18, c[0x0][0x210], R4 ;  /* 0x0000840012047a25 */ /* 0x000fe200078e0004 */
[----:B------:R-:W-:-:S02]  /*2000*/  SEL R6, R0, RZ, !P4 ;  /* 0x000000ff00067207 */ /* 0x000fc40006000000 */
[----:B------:R-:W-:Y:S01]  /*2010*/  @!P1 MOV R14, R245 ;  /* 0x000000f5000e9202 */ /* 0x000fe20000000f00 */
[----:B------:R-:W-:Y:S01]  /*2020*/  IMAD R7, R7, c[0x0][0x1a8], RZ ;  /* 0x00006a0007077a24 */ /* 0x000fe200078e02ff */
[----:B------:R-:W-:Y:S01]  /*2030*/  ISETP.GE.AND P1, PT, R246, c[0x0][0x1d4], PT ;  /* 0x00007500f6007a0c */ /* 0x000fe20003f26270 */
[----:B------:R-:W-:Y:S01]  /*2040*/  IMAD.WIDE.U32 R2, R10, c[0x0][0x1a8], R2 ;  /* 0x00006a000a027a25 */ /* 0x000fe200078e0002 */
[----:B------:R-:W-:-:S03]  /*2050*/  SEL R0, R14, RZ, !P4 ;  /* 0x000000ff0e007207 */ /* 0x000fc60006000000 */
[----:B------:R-:W-:Y:S02]  /*2060*/  IMAD R7, R10, c[0x0][0x1ac], R7 ;  /* 0x00006b000a077a24 */ /* 0x000fe400078e0207 */
[----:B------:R-:W-:Y:S02]  /*2070*/  IMAD R11, R6, c[0x0][0x1f0], RZ ;  /* 0x00007c00060b7a24 */ /* 0x000fe400078e02ff */
[----:B------:R-:W-:Y:S02]  /*2080*/  IMAD R5, R18, c[0x0][0x214], R5 ;  /* 0x0000850012057a24 */ /* 0x000fe400078e0205 */
[----:B------:R-:W-:Y:S02]  /*2090*/  IMAD R6, R6, c[0x0][0x218], RZ ;  /* 0x0000860006067a24 */ /* 0x000fe400078e02ff */
[----:B------:R-:W-:Y:S01]  /*20a0*/  IMAD.IADD R3, R3, 0x1, R7 ;  /* 0x0000000103037824 */ /* 0x000fe200078e0207 */
[----:B------:R-:W-:Y:S01]  /*20b0*/  LEA R7, P0, R2, c[0x0][0x160], 0x1 ;  /* 0x0000580002077a11 */ /* 0x000fe200078008ff */
[----:B------:R-:W-:-:S02]  /*20c0*/  IMAD R10, R0, c[0x0][0x21c], R6 ;  /* 0x00008700000a7a24 */ /* 0x000fc400078e0206 */
[----:B------:R-:W-:Y:S01]  /*20d0*/  IMAD.WIDE.U32 R18, R0, c[0x0][0x218], R4 ;  /* 0x0000860000127a25 */ /* 0x000fe200078e0004 */
[----:B------:R-:W-:-:S03]  /*20e0*/  LEA.HI.X R6, R2, c[0x0][0x164], R3, 0x1, P0 ;  /* 0x0000590002067a11 */ /* 0x000fc600000f0c03 */
[----:B------:R-:W-:Y:S01]  /*20f0*/  IMAD.WIDE.U32 R20, R0, c[0x0][0x1f0], R8 ;  /* 0x00007c0000147a25 */ /* 0x000fe200078e0008 */
[----:B------:R-:W-:-:S03]  /*2100*/  IADD3 R2, R19, R10, RZ ;  /* 0x0000000a13027210 */ /* 0x000fc60007ffe0ff */
[----:B------:R-:W-:Y:S01]  /*2110*/  IMAD R11, R0, c[0x0][0x1f4], R11 ;  /* 0x00007d00000b7a24 */ /* 0x000fe200078e020b */
[----:B------:R1:W-:Y:S01]  /*2120*/  STL.64 [R1], R20 ;  /* 0x0000001401007387 */ /* 0x0003e20000100a00 */
[----:B------:R-:W-:-:S03]  /*2130*/  LEA R0, R249, R22, 0x7 ;  /* 0x00000016f9007211 */ /* 0x000fc600078e38ff */
[----:B------:R1:W-:Y:S01]  /*2140*/  STL.64 [R1+0x8], R18 ;  /* 0x0000081201007387 */ /* 0x0003e20000100a00 */
[----:B------:R-:W-:-:S03]  /*2150*/  IADD3 R252, R21, R11, RZ ;  /* 0x0000000b15fc7210 */ /* 0x000fc60007ffe0ff */
[----:B------:R1:W-:Y:S01]  /*2160*/  STL [R1+0x10], R2 ;  /* 0x0000100201007387 */ /* 0x0003e20000100800 */
[----:B------:R-:W-:Y:S05]  /*2170*/  BRA.DIV ~URZ, `(.L_x_47) ;  /* 0x0000ac827f007947 */ /* 0x000fea000b800000 */
[----:B------:R2:W3:Y:S02]  /*2180*/  SHFL.IDX PT, R8, R6, RZ, 0x181f ;  /* 0x00181fff06087589 */ /* 0x0004e400000e0000 */
.L_x_147:
[----:B------:R-:W-:Y:S05]  /*2190*/  BRA.DIV ~URZ, `(.L_x_48) ;  /* 0x0000acd27f007947 */ /* 0x000fea000b800000 */
[----:B-1----:R1:W4:Y:S02]  /*21a0*/  SHFL.IDX PT, R2, R7, RZ, 0x181f ;  /* 0x00181fff07027589 */ /* 0x00232400000e0000 */
.L_x_148:
[----:B------:R-:W-:Y:S01]  /*21b0*/  IMAD R4, R17, c[0x0][0x2c4], RZ ;  /* 0x0000b10011047a24 */ /* 0x000fe200078e02ff */
[----:B------:R-:W-:Y:S04]  /*21c0*/  BSSY B0, `(.L_x_49) ;  /* 0x0000009000007945 */ /* 0x000fe80003800000 */
[----:B------:R-:W-:-:S13]  /*21d0*/  ISETP.GE.AND P0, PT, R0, R4, PT ;  /* 0x000000040000720c */ /* 0x000fda0003f06270 */
[----:B------:R-:W-:Y:S05]  /*21e0*/  @P0 BRA `(.L_x_50) ;  /* 0x0000006000000947 */ /* 0x000fea0003800000 */
[----:B----4-:R-:W-:-:S04]  /*21f0*/  LEA R2, P0, R246, R2, 0x1 ;  /* 0x00000002f6027211 */ /* 0x010fc800078008ff */
[----:B---3--:R-:W-:-:S05]  /*2200*/  LEA.HI.X R3, R246, R8, R247, 0x1, P0 ;  /* 0x00000008f6037211 */ /* 0x008fca00000f0cf7 */
[----:B------:R-:W-:Y:S01]  /*2210*/  @!PT LDS RZ, [RZ] ;  /* 0x00000000fffff984 */ /* 0x000fe20000000800 */
[----:B------:R-:W-:Y:S01]  /*2220*/  @!PT LDS RZ, [RZ] ;  /* 0x00000000fffff984 */ /* 0x000fe20000000800 */
[----:B------:R-:W-:Y:S01]  /*2230*/  @!PT LDS RZ, [RZ] ;  /* 0x00000000fffff984 */ /* 0x000fe20000000800 */
[----:B------:R3:W-:Y:S04]  /*2240*/  LDGSTS.E.BYPASS.LTC128B.128 [R216+0x5100], [R2.64], !P3 ;  /* 0x0510000002d87fae */ /* 0x0007e8000d901d48 */
.L_x_50:
[----:B------:R-:W-:Y:S05]  /*2250*/  BSYNC B0 ;  /* 0x0000000000007941 */ /* 0x000fea0003800000 */
.L_x_49:
[----:B------:R-:W-:Y:S05]  /*2260*/  BRA.DIV ~URZ, `(.L_x_51) ;  /* 0x0000ac727f007947 */ /* 0x000fea000b800000 */
[----:B---3--:R3:W1:Y:S04]  /*2270*/  SHFL.IDX PT, R8, R6, 0x1, 0x181f ;  /* 0x00381f0006087f89 */ /* 0x00866800000e0000 */
[----:B----4-:R3:W4:Y:S02]  /*2280*/  SHFL.IDX PT, R2, R7, 0x1, 0x181f ;  /* 0x00381f0007027f89 */ /* 0x01072400000e0000 */
.L_x_149:
[----:B------:R-:W-:Y:S01]  /*2290*/  IADD3 R3, R0, 0x10, RZ ;  /* 0x0000001000037810 */ /* 0x000fe20007ffe0ff */
[----:B------:R-:W-:Y:S03]  /*22a0*/  BSSY B0, `(.L_x_52) ;  /* 0x0000009000007945 */ /* 0x000fe60003800000 */
[----:B------:R-:W-:-:S13]  /*22b0*/  ISETP.GE.AND P0, PT, R3, R4, PT ;  /* 0x000000040300720c */ /* 0x000fda0003f06270 */
[----:B------:R-:W-:Y:S05]  /*22c0*/  @P0 BRA `(.L_x_53) ;  /* 0x0000006000000947 */ /* 0x000fea0003800000 */
[----:B----4-:R-:W-:-:S04]  /*22d0*/  LEA R2, P0, R246, R2, 0x1 ;  /* 0x00000002f6027211 */ /* 0x010fc800078008ff */
[----:B-1----:R-:W-:-:S05]  /*22e0*/  LEA.HI.X R3, R246, R8, R247, 0x1, P0 ;  /* 0x00000008f6037211 */ /* 0x002fca00000f0cf7 */
[----:B------:R-:W-:Y:S01]  /*22f0*/  @!PT LDS RZ, [RZ] ;  /* 0x00000000fffff984 */ /* 0x000fe20000000800 */
[----:B------:R-:W-:Y:S01]  /*2300*/  @!PT LDS RZ, [RZ] ;  /* 0x00000000fffff984 */ /* 0x000fe20000000800 */
[----:B------:R-:W-:Y:S01]  /*2310*/  @!PT LDS RZ, [RZ] ;  /* 0x00000000fffff984 */ /* 0x000fe20000000800 */
[----:B------:R1:W-:Y:S04]  /*2320*/  LDGSTS.E.BYPASS.LTC128B.128 [R216+0x5900], [R2.64], !P3 ;  /* 0x0590000002d87fae */ /* 0x0003e8000d901d48 */
.L_x_53:
[----:B------:R-:W-:Y:S05]  /*2330*/  BSYNC B0 ;  /* 0x0000000000007941 */ /* 0x000fea0003800000 */
.L_x_52:
[----:B------:R-:W-:Y:S05]  /*2340*/  BRA.DIV ~URZ, `(.L_x_54) ;  /* 0x0000ac627f007947 */ /* 0x000fea000b800000 */
[----:B-1----:R1:W2:Y:S02]  /*2350*/  SHFL.IDX PT, R8, R6, 0x2, 0x181f ;  /* 0x00581f0006087f89 */ /* 0x0022a400000e0000 */
.L_x_150:
[----:B------:R-:W-:Y:S05]  /*2360*/  BRA.DIV ~URZ, `(.L_x_55) ;  /* 0x0000acb27f007947 */ /* 0x000fea000b800000 */
[----:B----4-:R4:W1:Y:S02]  /*2370*/  SHFL.IDX PT, R2, R7, 0x2, 0x181f ;  /* 0x00581f0007027f89 */ /* 0x01086400000e0000 */
.L_x_151:
[----:B------:R-:W-:Y:S01]  /*2380*/  IADD3 R3, R0, 0x20, RZ ;  /* 0x0000002000037810 */ /* 0x000fe20007ffe0ff */
[----:B------:R-:W-:Y:S03]  /*2390*/  BSSY B0, `(.L_x_56) ;  /* 0x0000009000007945 */ /* 0x000fe60003800000 */
[----:B------:R-:W-:-:S13]  /*23a0*/  ISETP.GE.AND P0, PT, R3, R4, PT ;  /* 0x000000040300720c */ /* 0x000fda0003f06270 */
[----:B------:R-:W-:Y:S05]  /*23b0*/  @P0 BRA `(.L_x_57) ;  /* 0x0000006000000947 */ /* 0x000fea0003800000 */
[----:B-1----:R-:W-:-:S04]  /*23c0*/  LEA R2, P0, R246, R2, 0x1 ;  /* 0x00000002f6027211 */ /* 0x002fc800078008ff */
[----:B--2---:R-:W-:-:S05]  /*23d0*/  LEA.HI.X R3, R246, R8, R247, 0x1, P0 ;  /* 0x00000008f6037211 */ /* 0x004fca00000f0cf7 */
[----:B------:R-:W-:Y:S01]  /*23e0*/  @!PT LDS RZ, [RZ] ;  /* 0x00000000fffff984 */ /* 0x000fe20000000800 */
[----:B------:R-:W-:Y:S01]  /*23f0*/  @!PT LDS RZ, [RZ] ;  /* 0x00000000fffff984 */ /* 0x000fe20000000800 */
[----:B------:R-:W-:Y:S01]  /*2400*/  @!PT LDS RZ, [RZ] ;  /* 0x00000000fffff984 */ /* 0x000fe20000000800 */
[----:B------:R1:W-:Y:S04]  /*2410*/  LDGSTS.E.BYPASS.LTC128B.128 [R216+0x6100], [R2.64], !P3 ;  /* 0x0610000002d87fae */ /* 0x0003e8000d901d48 */
.L_x_57:
[----:B------:R-:W-:Y:S05]  /*2420*/  BSYNC B0 ;  /* 0x0000000000007941 */ /* 0x000fea0003800000 */
.L_x_56:
[----:B------:R-:W-:Y:S05]  /*2430*/  BRA.DIV ~URZ, `(.L_x_58) ;  /* 0x0000ac527f007947 */ /* 0x000fea000b800000 */
[----:B--2---:R2:W3:Y:S04]  /*2440*/  SHFL.IDX PT, R8, R6, 0x3, 0x181f ;  /* 0x00781f0006087f89 */ /* 0x0044e800000e0000 */
[----:B-1----:R2:W1:Y:S02]  /*2450*/  SHFL.IDX PT, R2, R7, 0x3, 0x181f ;  /* 0x00781f0007027f89 */ /* 0x00246400000e0000 */
.L_x_152:
[----:B------:R-:W-:Y:S01]  /*2460*/  IADD3 R3, R0, 0x30, RZ ;  /* 0x0000003000037810 */ /* 0x000fe20007ffe0ff */
[----:B------:R-:W-:Y:S03]  /*2470*/  BSSY B0, `(.L_x_59) ;  /* 0x0000009000007945 */ /* 0x000fe60003800000 */
[----:B------:R-:W-:-:S13]  /*2480*/  ISETP.GE.AND P0, PT, R3, R4, PT ;  /* 0x000000040300720c */ /* 0x000fda0003f06270 */
[----:B------:R-:W-:Y:S05]  /*2490*/  @P0 BRA `(.L_x_60) ;  /* 0x0000006000000947 */ /* 0x000fea0003800000 */
[----:B-1----:R-:W-:-:S04]  /*24a0*/  LEA R2, P0, R246, R2, 0x1 ;  /* 0x00000002f6027211 */ /* 0x002fc800078008ff */
[----:B---3--:R-:W-:-:S05]  /*24b0*/  LEA.HI.X R3, R246, R8, R247, 0x1, P0 ;  /* 0x00000008f6037211 */ /* 0x008fca00000f0cf7 */
[----:B------:R-:W-:Y:S01]  /*24c0*/  @!PT LDS RZ, [RZ] ;  /* 0x00000000fffff984 */ /* 0x000fe20000000800 */
[----:B------:R-:W-:Y:S01]  /*24d0*/  @!PT LDS RZ, [RZ] ;  /* 0x00000000fffff984 */ /* 0x000fe20000000800 */
[----:B------:R-:W-:Y:S01]  /*24e0*/  @!PT LDS RZ, [RZ] ;  /* 0x00000000fffff984 */ /* 0x000fe20000000800 */
[----:B------:R1:W-:Y:S04]  /*24f0*/  LDGSTS.E.BYPASS.LTC128B.128 [R216+0x6900], [R2.64], !P3 ;  /* 0x0690000002d87fae */ /* 0x0003e8000d901d48 */
.L_x_60:
[----:B------:R-:W-:Y:S05]  /*2500*/  BSYNC B0 ;  /* 0x0000000000007941 */ /* 0x000fea0003800000 */
.L_x_59:
[----:B------:R-:W-:Y:S05]  /*2510*/  BRA.DIV ~URZ, `(.L_x_61) ;  /* 0x0000ac427f007947 */ /* 0x000fea000b800000 */
[----:B---3--:R3:W2:Y:S02]  /*2520*/  SHFL.IDX PT, R8, R6, 0x4, 0x181f ;  /* 0x00981f0006087f89 */ /* 0x0086a400000e0000 */
.L_x_153:
[----:B------:R-:W-:Y:S05]  /*2530*/  BRA.DIV ~URZ, `(.L_x_62) ;  /* 0x0000ac927f007947 */ /* 0x000fea000b800000 */
[----:B-1----:R1:W3:Y:S02]  /*2540*/  SHFL.IDX PT, R2, R7, 0x4, 0x181f ;  /* 0x00981f0007027f89 */ /* 0x0022e400000e0000 */
.L_x_154:
[----:B------:R-:W-:Y:S01]  /*2550*/  IADD3 R3, R0, 0x40, RZ ;  /* 0x0000004000037810 */ /* 0x000fe20007ffe0ff */
[----:B------:R-:W-:Y:S03]  /*2560*/  BSSY B0, `(.L_x_63) ;  /* 0x0000009000007945 */ /* 0x000fe60003800000 */
[----:B------:R-:W-:-:S13]  /*2570*/  ISETP.GE.AND P0, PT, R3, R4, PT ;  /* 0x000000040300720c */ /* 0x000fda0003f06270 */
[----:B------:R-:W-:Y:S05]  /*2580*/  @P0 BRA `(.L_x_64) ;  /* 0x0000006000000947 */ /* 0x000fea0003800000 */
[----:B---3--:R-:W-:-:S04]  /*2590*/  LEA R2, P0, R246, R2, 0x1 ;  /* 0x00000002f6027211 */ /* 0x008fc800078008ff */
[----:B--2---:R-:W-:-:S05]  /*25a0*/  LEA.HI.X R3, R246, R8, R247, 0x1, P0 ;  /* 0x00000008f6037211 */ /* 0x004fca00000f0cf7 */
[----:B------:R-:W-:Y:S01]  /*25b0*/  @!PT LDS RZ, [RZ] ;  /* 0x00000000fffff984 */ /* 0x000fe20000000800 */
[----:B------:R-:W-:Y:S01]  /*25c0*/  @!PT LDS RZ, [RZ] ;  /* 0x00000000fffff984 */ /* 0x000fe20000000800 */
[----:B------:R-:W-:Y:S01]  /*25d0*/  @!PT LDS RZ, [RZ] ;  /* 0x00000000fffff984 */ /* 0x000fe20000000800 */
[----:B------:R2:W-:Y:S04]  /*25e0*/  LDGSTS.E.BYPASS.LTC128B.128 [R216+0x7100], [R2.64], !P3 ;  /* 0x0710000002d87fae */ /* 0x0005e8000d901d48 */
.L_x_64:
[----:B------:R-:W-:Y:S05]  /*25f0*/  BSYNC B0 ;  /* 0x0000000000007941 */ /* 0x000fea0003800000 */
.L_x_63:
[----:B------:R-:W-:Y:S05]  /*2600*/  BRA.DIV ~URZ, `(.L_x_65) ;  /* 0x0000ac327f007947 */ /* 0x000fea000b800000 */
[----:B--2---:R2:W1:Y:S04]  /*2610*/  SHFL.IDX PT, R8, R6, 0x5, 0x181f ;  /* 0x00b81f0006087f89 */ /* 0x00446800000e0000 */
[----:B---3--:R2:W3:Y:S02]  /*2620*/  SHFL.IDX PT, R2, R7, 0x5, 0x181f ;  /* 0x00b81f0007027f89 */ /* 0x0084e400000e0000 */
.L_x_155:
[----:B------:R-:W-:Y:S01]  /*2630*/  IADD3 R3, R0, 0x50, RZ ;  /* 0x0000005000037810 */ /* 0x000fe20007ffe0ff */
[----:B------:R-:W-:Y:S03]  /*2640*/  BSSY B0, `(.L_x_66) ;  /* 0x0000009000007945 */ /* 0x000fe60003800000 */
[----:B------:R-:W-:-:S13]  /*2650*/  ISETP.GE.AND P0, PT, R3, R4, PT ;  /* 0x000000040300720c */ /* 0x000fda0003f06270 */
[----:B------:R-:W-:Y:S05]  /*2660*/  @P0 BRA `(.L_x_67) ;  /* 0x0000006000000947 */ /* 0x000fea0003800000 */
[----:B---3--:R-:W-:-:S04]  /*2670*/  LEA R2, P0, R246, R2, 0x1 ;  /* 0x00000002f6027211 */ /* 0x008fc800078008ff */
[----:B-1----:R-:W-:-:S05]  /*2680*/  LEA.HI.X R3, R246, R8, R247, 0x1, P0 ;  /* 0x00000008f6037211 */ /* 0x002fca00000f0cf7 */
[----:B------:R-:W-:Y:S01]  /*2690*/  @!PT LDS RZ, [RZ] ;  /* 0x00000000fffff984 */ /* 0x000fe20000000800 */
[----:B------:R-:W-:Y:S01]  /*26a0*/  @!PT LDS RZ, [RZ] ;  /* 0x00000000fffff984 */ /* 0x000fe20000000800 */
[----:B------:R-:W-:Y:S01]  /*26b0*/  @!PT LDS RZ, [RZ] ;  /* 0x00000000fffff984 */ /* 0x000fe20000000800 */
[----:B------:R1:W-:Y:S04]  /*26c0*/  LDGSTS.E.BYPASS.LTC128B.128 [R216+0x7900], [R2.64], !P3 ;  /* 0x0790000002d87fae */ /* 0x0003e8000d901d48 */
.L_x_67:
[----:B------:R-:W-:Y:S05]  /*26d0*/  BSYNC B0 ;  /* 0x0000000000007941 */ /* 0x000fea0003800000 */
.L_x_66:
[----:B------:R-:W-:Y:S05]  /*26e0*/  BRA.DIV ~URZ, `(.L_x_68) ;  /* 0x0000ac227f007947 */ /* 0x000fea000b800000 */
[----:B-1----:R1:W2:Y:S02]  /*26f0*/  SHFL.IDX PT, R8, R6, 0x6, 0x181f ;  /* 0x00d81f0006087f89 */ /* 0x0022a400000e0000 */
.L_x_156:
[----:B------:R-:W-:Y:S05]  /*2700*/  BRA.DIV ~URZ, `(.L_x_69) ;  /* 0x0000ac727f007947 */ /* 0x000fea000b800000 */
[----:B---3--:R3:W1:Y:S02]  /*2710*/  SHFL.IDX PT, R2, R7, 0x6, 0x181f ;  /* 0x00d81f0007027f89 */ /* 0x00866400000e0000 */
.L_x_157:
        /* <DEDUP_REMOVED lines=10> */
.L_x_71:
[----:B------:R-:W-:Y:S05]  /*27c0*/  BSYNC B0 ;  /* 0x0000000000007941 */ /* 0x000fea0003800000 */
.L_x_70:
[----:B------:R-:W-:Y:S05]  /*27d0*/  BRA.DIV ~URZ, `(.L_x_72) ;  /* 0x0000ac127f007947 */ /* 0x000fea000b800000 */
[----:B-12---:R-:W1:Y:S04]  /*27e0*/  SHFL.IDX PT, R6, R6, 0x7, 0x181f ;  /* 0x00f81f0006067f89 */ /* 0x006e6800000e0000 */
[----:B------:R2:W3:Y:S02]  /*27f0*/  SHFL.IDX PT, R2, R7, 0x7, 0x181f ;  /* 0x00f81f0007027f89 */ /* 0x0004e400000e0000 */
.L_x_158:
[----:B------:R-:W-:-:S04]  /*2800*/  IADD3 R0, R0, 0x70, RZ ;  /* 0x0000007000007810 */ /* 0x000fc80007ffe0ff */
[----:B------:R-:W-:-:S13]  /*2810*/  ISETP.GE.AND P2, PT, R0, R4, PT ;  /* 0x000000040000720c */ /* 0x000fda0003f46270 */
[----:B---3--:R-:W-:-:S04]  /*2820*/  @!P2 LEA R2, P0, R246, R2, 0x1 ;  /* 0x00000002f602a211 */ /* 0x008fc800078008ff */
[----:B-1----:R-:W-:-:S05]  /*2830*/  @!P2 LEA.HI.X R3, R246, R6, R247, 0x1, P0 ;  /* 0x00000006f603a211 */ /* 0x002fca00000f0cf7 */
[----:B------:R-:W-:Y:S01]  /*2840*/  @!PT LDS RZ, [RZ] ;  /* 0x00000000fffff984 */ /* 0x000fe20000000800 */
[----:B------:R-:W-:Y:S01]  /*2850*/  @!PT LDS RZ, [RZ] ;  /* 0x00000000fffff984 */ /* 0x000fe20000000800 */
[----:B------:R-:W-:Y:S01]  /*2860*/  @!PT LDS RZ, [RZ] ;  /* 0x00000000fffff984 */ /* 0x000fe20000000800 */
[----:B------:R1:W-:Y:S04]  /*2870*/  @!P2 LDGSTS.E.BYPASS.LTC128B.128 [R216+0x8900], [R2.64], !P3 ;  /* 0x0890000002d8afae */ /* 0x0003e8000d901d48 */
[----:B------:R-:W0:Y:S01]  /*2880*/  LDGDEPBAR ;  /* 0x00000000000079af */ /* 0x000e220000000000 */
[----:B------:R-:W-:Y:S02]  /*2890*/  WARPSYNC 0xffffffff ;  /* 0xffffffff00007948 */ /* 0x000fe40003800000 */
[----:B------:R-:W3:Y:S04]  /*28a0*/  LDL.64 R8, [R1] ;  /* 0x0000000001087983 */ /* 0x000ee80000100a00 */
[----:B------:R-:W5:Y:S04]  /*28b0*/  LDL R17, [R1+0x10] ;  /* 0x0000100001117983 */ /* 0x000f680000100800 */
[----:B--2---:R-:W2:Y:S04]  /*28c0*/  LDL.64 R136, [R1+0x8] ;  /* 0x0000080001887983 */ /* 0x004ea80000100a00 */
[----:B----4-:R-:W4:Y:S01]  /*28d0*/  S2R R7, SR_TID.X ;  /* 0x0000000000077919 */ /* 0x010f220000002100 */
[----:B------:R-:W-:Y:S01]  /*28e0*/  IMAD.MOV.U32 R65, RZ, RZ, -0x50 ;  /* 0xffffffb0ff417424 */ /* 0x000fe200078e00ff */
[----:B------:R-:W-:Y:S01]  /*28f0*/  SHF.R.S32.HI R16, RZ, 0x1f, R64 ;  /* 0x0000001fff107819 */ /* 0x000fe20000011440 */
[----:B-1----:R-:W-:Y:S01]  /*2900*/  IMAD.WIDE.U32 R2, R64, c[0x0][0x1e0], RZ ;  /* 0x0000780040027a25 */ /* 0x002fe200078e00ff */
[----:B------:R-:W-:-:S03]  /*2910*/  ULDC.64 UR4, c[0x0][0x208] ;  /* 0x0000820000047ab9 */ /* 0x000fc60000000a00 */
[----:B------:R-:W-:Y:S02]  /*2920*/  IMAD R65, R244, R65, 0x50 ;  /* 0x00000050f4417424 */ /* 0x000fe400078e0241 */
[----:B------:R-:W-:Y:S01]  /*2930*/  IMAD R0, R16, c[0x0][0x1e0], RZ ;  /* 0x0000780010007a24 */ /* 0x000fe200078e02ff */
[----:B----4-:R-:W-:-:S04]  /*2940*/  SHF.R.S32.HI R5, RZ, 0x1f, R7 ;  /* 0x0000001fff057819 */ /* 0x010fc80000011407 */
[----:B------:R-:W-:-:S04]  /*2950*/  LEA.HI R5, R5, R7, RZ, 0x3 ;  /* 0x0000000705057211 */ /* 0x000fc800078f18ff */
[----:B------:R-:W-:-:S04]  /*2960*/  SHF.R.S32.HI R5, RZ, 0x3, R5 ;  /* 0x00000003ff057819 */ /* 0x000fc80000011405 */
[----:B------:R-:W-:Y:S01]  /*2970*/  IADD3 R18, R65, R116, -R5 ;  /* 0x0000007441127210 */ /* 0x000fe20007ffe805 */
[----:B------:R-:W-:-:S03]  /*2980*/  IMAD R0, R64, c[0x0][0x1e4], R0 ;  /* 0x0000790040007a24 */ /* 0x000fc600078e0200 */
[C---:B------:R-:W-:Y:S02]  /*2990*/  ISETP.GE.AND P2, PT, R18.reuse, 0x1, PT ;  /* 0x000000011200780c */ /* 0x040fe40003f46270 */
[----:B------:R-:W-:Y:S01]  /*29a0*/  ISETP.GE.AND P6, PT, R18, 0x11, PT ;  /* 0x000000111200780c */ /* 0x000fe20003fc6270 */
[----:B------:R-:W-:Y:S02]  /*29b0*/  IMAD.IADD R0, R3, 0x1, R0 ;  /* 0x0000000103007824 */ /* 0x000fe400078e0200 */
[----:B------:R-:W-:Y:S02]  /*29c0*/  IMAD.MOV.U32 R67, RZ, RZ, R252 ;  /* 0x000000ffff437224 */ /* 0x000fe400078e00fc */
[----:B------:R-:W-:Y:S02]  /*29d0*/  IMAD.MOV.U32 R117, RZ, RZ, c[0x0][0x1e0] ;  /* 0x00007800ff757624 */ /* 0x000fe400078e00ff */
[----:B------:R-:W-:Y:S01]  /*29e0*/  IMAD R5, R0, 0x50, RZ ;  /* 0x0000005000057824 */ /* 0x000fe200078e02ff */
[----:B------:R-:W-:Y:S01]  /*29f0*/  BAR.SYNC.DEFER_BLOCKING 0x0 ;  /* 0x0000000000007b1d */ /* 0x000fe20000010000 */
[----:B------:R-:W-:Y:S01]  /*2a00*/  ISETP.GE.AND P5, PT, R18, 0x21, PT ;  /* 0x000000211200780c */ /* 0x000fe20003fa6270 */
[----:B------:R-:W-:Y:S01]  /*2a10*/  IMAD.MOV.U32 R118, RZ, RZ, c[0x0][0x1e4] ;  /* 0x00007900ff767624 */ /* 0x000fe200078e00ff */
[----:B------:R-:W-:-:S03]  /*2a20*/  USHF.L.U32 UR7, UR4, 0x5, URZ ;  /* 0x0000000504077899 */ /* 0x000fc6000800063f */
[----:B------:R-:W-:Y:S02]  /*2a30*/  UMOV UR6, 0x5 ;  /* 0x0000000500067882 */ /* 0x000fe40000000000 */
[----:B------:R-:W-:Y:S01]  /*2a40*/  USHF.L.U64.HI UR5, UR4, UR6, UR5 ;  /* 0x0000000604057299 */ /* 0x000fe20008010205 */
[----:B---3--:R-:W-:-:S04]  /*2a50*/  IMAD.MOV.U32 R66, RZ, RZ, R8 ;  /* 0x000000ffff427224 */ /* 0x008fc800078e0008 */
[----:B------:R-:W-:-:S04]  /*2a60*/  IMAD.WIDE.U32 R2, R2, 0x50, R66 ;  /* 0x0000005002027825 */ /* 0x000fc800078e0042 */
[----:B------:R-:W-:Y:S01]  /*2a70*/  IMAD.IADD R3, R3, 0x1, R5 ;  /* 0x0000000103037824 */ /* 0x000fe200078e0205 */
[C---:B------:R-:W-:Y:S02]  /*2a80*/  @P2 LEA R4, P4, R2.reuse, c[0x0][0x1c8], 0x1 ;  /* 0x0000720002042a11 */ /* 0x040fe400078808ff */
[C---:B------:R-:W-:Y:S02]  /*2a90*/  @P6 LEA R0, P3, R117.reuse, R2, 0x4 ;  /* 0x0000000275006211 */ /* 0x040fe400078620ff */
[----:B------:R-:W-:Y:S02]  /*2aa0*/  @P2 LEA.HI.X R5, R2, c[0x0][0x1cc], R3, 0x1, P4 ;  /* 0x0000730002052a11 */ /* 0x000fe400020f0c03 */
[C---:B------:R-:W-:Y:S02]  /*2ab0*/  @P6 LEA.HI.X R6, R117.reuse, R3, R118, 0x4, P3 ;  /* 0x0000000375066211 */ /* 0x040fe400018f2476 */
[C---:B------:R-:W-:Y:S01]  /*2ac0*/  ISETP.GE.AND P4, PT, R18.reuse, 0x31, PT ;  /* 0x000000311200780c */ /* 0x040fe20003f86270 */
[----:B------:R-:W-:Y:S01]  /*2ad0*/  IMAD.WIDE.U32 R8, R117, 0x20, RZ ;  /* 0x0000002075087825 */ /* 0x000fe200078e00ff */
[----:B------:R-:W-:Y:S01]  /*2ae0*/  ISETP.GE.AND P3, PT, R18, 0x41, PT ;  /* 0x000000411200780c */ /* 0x000fe20003f66270 */
[----:B------:R-:W-:Y:S01]  /*2af0*/  @!PT LDS RZ, [RZ] ;  /* 0x00000000fffff984 */ /* 0x000fe20000000800 */
[----:B------:R-:W-:Y:S01]  /*2b00*/  @!PT LDS RZ, [RZ] ;  /* 0x00000000fffff984 */ /* 0x000fe20000000800 */
[----:B------:R-:W-:Y:S01]  /*2b10*/  @!PT LDS RZ, [RZ] ;  /* 0x00000000fffff984 */ /* 0x000fe20000000800 */
[----:B------:R1:W-:Y:S01]  /*2b20*/  @P2 LDGSTS.E.BYPASS.LTC128B.128 [R216+0x2900], [R4.64], !P1 ;  /* 0x0290000004d82fae */ /* 0x0003e2000c901d48 */
[----:B------:R-:W-:-:S04]  /*2b30*/  @P6 LEA R10, P0, R0, c[0x0][0x1c8], 0x1 ;  /* 0x00007200000a6a11 */ /* 0x000fc800078008ff */
[----:B------:R-:W-:Y:S01]  /*2b40*/  @P6 LEA.HI.X R11, R0, c[0x0][0x1cc], R6, 0x1, P0 ;  /* 0x00007300000b6a11 */ /* 0x000fe200000f0c06 */
[----:B------:R-:W-:Y:S01]  /*2b50*/  IMAD.SHL.U32 R6, R118, 0x20, RZ ;  /* 0x0000002076067824 */ /* 0x000fe200078e00ff */
[----:B------:R-:W-:-:S03]  /*2b60*/  @P5 IADD3 R0, P0, R2, R8, RZ ;  /* 0x0000000802005210 */ /* 0x000fc60007f1e0ff */
[----:B------:R-:W-:Y:S01]  /*2b70*/  @P4 IMAD R12, R118, 0x30, RZ ;  /* 0x00000030760c4824 */ /* 0x000fe200078e02ff */
[----:B------:R-:W-:Y:S01]  /*2b80*/  @P5 IADD3.X R6, R3, R9, R6, P0, !PT ;  /* 0x0000000903065210 */ /* 0x000fe200007fe406 */
[----:B------:R3:W-:Y:S01]  /*2b90*/  @P6 LDGSTS.E.BYPASS.LTC128B.128 [R216+0x3100], [R10.64], !P1 ;  /* 0x031000000ad86fae */ /* 0x0007e2000c901d48 */
[C---:B------:R-:W-:Y:S02]  /*2ba0*/  @P5 LEA R8, P0, R0.reuse, c[0x0][0x1c8], 0x1 ;  /* 0x0000720000085a11 */ /* 0x040fe400078008ff */
[----:B------:R-:W-:Y:S02]  /*2bb0*/  @P3 LEA R7, P2, R117, R2, 0x6 ;  /* 0x0000000275073211 */ /* 0x000fe400078430ff */
[----:B------:R-:W-:-:S05]  /*2bc0*/  @P5 LEA.HI.X R9, R0, c[0x0][0x1cc], R6, 0x1, P0 ;  /* 0x0000730000095a11 */ /* 0x000fca00000f0c06 */
[----:B------:R3:W-:Y:S01]  /*2bd0*/  @P5 LDGSTS.E.BYPASS.LTC128B.128 [R216+0x3900], [R8.64], !P1 ;  /* 0x0390000008d85fae */ /* 0x0007e2000c901d48 */
[----:B-1----:R-:W-:Y:S01]  /*2be0*/  @P4 IMAD.WIDE.U32 R4, R117, 0x30, R2 ;  /* 0x0000003075044825 */ /* 0x002fe200078e0002 */
[----:B------:R-:W-:Y:S02]  /*2bf0*/  @P3 LEA R2, P0, R7, c[0x0][0x1c8], 0x1 ;  /* 0x0000720007023a11 */ /* 0x000fe400078008ff */
[----:B------:R-:W-:Y:S01]  /*2c00*/  @P3 LEA.HI.X R3, R117, R3, R118, 0x6, P2 ;  /* 0x0000000375033211 */ /* 0x000fe200010f3476 */
[----:B------:R-:W-:Y:S01]  /*2c10*/  @P4 IMAD.IADD R0, R5, 0x1, R12 ;  /* 0x0000000105004824 */ /* 0x000fe200078e020c */
[C---:B------:R-:W-:Y:S02]  /*2c20*/  @P4 LEA R6, P2, R4.reuse, c[0x0][0x1c8], 0x1 ;  /* 0x0000720004064a11 */ /* 0x040fe400078408ff */
[----:B------:R-:W-:Y:S02]  /*2c30*/  @P3 LEA.HI.X R3, R7, c[0x0][0x1cc], R3, 0x1, P0 ;  /* 0x0000730007033a11 */ /* 0x000fe400000f0c03 */
[----:B------:R-:W-:-:S05]  /*2c40*/  @P4 LEA.HI.X R7, R4, c[0x0][0x1cc], R0, 0x1, P2 ;  /* 0x0000730004074a11 */ /* 0x000fca00010f0c00 */
[----:B------:R1:W-:Y:S04]  /*2c50*/  @P4 LDGSTS.E.BYPASS.LTC128B.128 [R216+0x4100], [R6.64], !P1 ;  /* 0x0410000006d84fae */ /* 0x0003e8000c901d48 */
[----:B------:R4:W-:Y:S04]  /*2c60*/  @P3 LDGSTS.E.BYPASS.LTC128B.128 [R216+0x4900], [R2.64], !P1 ;  /* 0x0490000002d83fae */ /* 0x0009e8000c901d48 */
[----:B------:R-:W0:Y:S01]  /*2c70*/  LDGDEPBAR ;  /* 0x00000000000079af */ /* 0x000e220000000000 */
[----:B------:R-:W-:-:S04]  /*2c80*/  DEPBAR.LE SB0, 0x1 ;  /* 0x000080400000791a */ /* 0x000fc80000000000 */
[----:B------:R-:W-:-:S04]  /*2c90*/  DEPBAR.LE SB0, 0x0 ;  /* 0x000080000000791a */ /* 0x000fc80000000000 */
[----:B------:R-:W-:Y:S06]  /*2ca0*/  BAR.SYNC.DEFER_BLOCKING 0x0 ;  /* 0x0000000000007b1d */ /* 0x000fec0000010000 */
[----:B-1----:R-:W-:Y:S04]  /*2cb0*/  LDSM.16.M88.4 R4, [R206+0x2000] ;  /* 0x00200000ce04783b */ /* 0x002fe80000000200 */
[----:B------:R-:W1:Y:S04]  /*2cc0*/  LDSM.16.M88.4 R20, [R119] ;  /* 0x000000007714783b */ /* 0x000e680000000200 */
[----:B------:R-:W2:Y:S04]  /*2cd0*/  LDSM.16.M88.4 R12, [R119+0x800] ;  /* 0x00080000770c783b */ /* 0x000ea80000000200 */
[----:B------:R-:W2:Y:S04]  /*2ce0*/  LDSM.16.M88.4 R24, [R119+0x1000] ;  /* 0x001000007718783b */ /* 0x000ea80000000200 */
[----:B------:R-:W5:Y:S04]  /*2cf0*/  LDSM.16.M88.4 R32, [R119+0x1800] ;  /* 0x001800007720783b */ /* 0x000f680000000200 */
[----:B------:R-:W5:Y:S04]  /*2d00*/  LDSM.16.M88.4 R28, [R119+0x2000] ;  /* 0x00200000771c783b */ /* 0x000f680000000200 */
[----:B---3--:R-:W3:Y:S01]  /*2d10*/  LDSM.16.M88.4 R8, [R206] ;  /* 0x00000000ce08783b */ /* 0x008ee20000000200 */
[----:B------:R-:W-:-:S02]  /*2d20*/  IMAD R0, R16, c[0x0][0x208], RZ ;  /* 0x0000820010007a24 */ /* 0x000fc400078e02ff */
[C---:B----4-:R-:W-:Y:S01]  /*2d30*/  IMAD.WIDE.U32 R2, R64.reuse, c[0x0][0x208], RZ ;  /* 0x0000820040027a25 */ /* 0x050fe200078e00ff */
[----:B------:R-:W-:Y:S03]  /*2d40*/  LDSM.16.M88.4 R36, [R213] ;  /* 0x00000000d524783b */ /* 0x000fe60000000200 */
[----:B------:R-:W-:Y:S01]  /*2d50*/  IMAD R0, R64, c[0x0][0x20c], R0 ;  /* 0x0000830040007a24 */ /* 0x000fe200078e0200 */
[----:B------:R-:W-:Y:S03]  /*2d60*/  LDSM.16.M88.4 R56, [R214] ;  /* 0x00000000d638783b */ /* 0x000fe60000000200 */
[----:B------:R-:W-:Y:S01]  /*2d70*/  IMAD.IADD R0, R3, 0x1, R0 ;  /* 0x0000000103007824 */ /* 0x000fe200078e0200 */
[----:B------:R-:W-:Y:S01]  /*2d80*/  ISETP.GE.AND P2, PT, R246, c[0x0][0x1d4], PT ;  /* 0x00007500f6007a0c */ /* 0x000fe20003f46270 */
[----:B------:R-:W-:Y:S01]  /*2d90*/  LDSM.16.M88.4 R68, [R210] ;  /* 0x00000000d244783b */ /* 0x000fe20000000200 */
[C---:B-1----:R-:W-:Y:S08]  /*2da0*/  HMMA.16816.F32.BF16 R40, R4.reuse, R20, RZ ;  /* 0x000000140428723c */ /* 0x042ff000000418ff */
[C---:B--2---:R-:W-:Y:S08]  /*2db0*/  HMMA.16816.F32.BF16 R44, R4.reuse, R12, RZ ;  /* 0x0000000c042c723c */ /* 0x044ff000000418ff */
[C---:B------:R-:W-:Y:S08]  /*2dc0*/  HMMA.16816.F32.BF16 R48, R4.reuse, R24, RZ ;  /* 0x000000180430723c */ /* 0x040ff000000418ff */
[C---:B-----5:R-:W-:Y:S08]  /*2dd0*/  HMMA.16816.F32.BF16 R52, R4.reuse, R32, RZ ;  /* 0x000000200434723c */ /* 0x060ff000000418ff */
[C---:B------:R-:W-:Y:S08]  /*2de0*/  HMMA.16816.F32.BF16 R60, R4.reuse, R28, RZ ;  /* 0x0000001c043c723c */ /* 0x040ff000000418ff */
[C---:B------:R-:W-:Y:S08]  /*2df0*/  HMMA.16816.F32.BF16 R76, R4.reuse, R22, RZ ;  /* 0x00000016044c723c */ /* 0x040ff000000418ff */
[C---:B------:R-:W-:Y:S08]  /*2e00*/  HMMA.16816.F32.BF16 R72, R4.reuse, R14, RZ ;  /* 0x0000000e0448723c */ /* 0x040ff000000418ff */
[C---:B------:R-:W-:Y:S08]  /*2e10*/  HMMA.16816.F32.BF16 R96, R4.reuse, R26, RZ ;  /* 0x0000001a0460723c */ /* 0x040ff000000418ff */
[C---:B------:R-:W-:Y:S08]  /*2e20*/  HMMA.16816.F32.BF16 R112, R4.reuse, R34, RZ ;  /* 0x000000220470723c */ /* 0x040ff000000418ff */
[----:B------:R-:W-:Y:S01]  /*2e30*/  HMMA.16816.F32.BF16 R108, R4, R30, RZ ;  /* 0x0000001e046c723c */ /* 0x000fe200000418ff */
[----:B------:R-:W1:Y:S01]  /*2e40*/  LDSM.16.M88.4 R4, [R209+0x2000] ;  /* 0x00200000d104783b */ /* 0x000e620000000200 */
[----:B------:R-:W-:-:S06]  /*2e50*/  IMAD R0, R0, 0x50, RZ ;  /* 0x0000005000007824 */ /* 0x000fcc00078e02ff */
[C---:B---3--:R-:W-:Y:S08]  /*2e60*/  HMMA.16816.F32.BF16 R120, R8.reuse, R20, RZ ;  /* 0x000000140878723c */ /* 0x048ff000000418ff */
[C---:B------:R-:W-:Y:S01]  /*2e70*/  HMMA.16816.F32.BF16 R144, R8.reuse, R22, RZ ;  /* 0x000000160890723c */ /* 0x040fe200000418ff */
[----:B------:R-:W-:Y:S07]  /*2e80*/  LDSM.16.M88.4 R20, [R211] ;  /* 0x00000000d314783b */ /* 0x000fee0000000200 */
[C---:B------:R-:W-:Y:S08]  /*2e90*/  HMMA.16816.F32.BF16 R104, R8.reuse, R12, RZ ;  /* 0x0000000c0868723c */ /* 0x040ff000000418ff */
[C---:B------:R-:W-:Y:S08]  /*2ea0*/  HMMA.16816.F32.BF16 R128, R8.reuse, R14, RZ ;  /* 0x0000000e0880723c */ /* 0x040ff000000418ff */
[C---:B------:R-:W-:Y:S08]  /*2eb0*/  HMMA.16816.F32.BF16 R100, R8.reuse, R24, RZ ;  /* 0x000000180864723c */ /* 0x040ff000000418ff */
[C---:B------:R-:W-:Y:S01]  /*2ec0*/  HMMA.16816.F32.BF16 R124, R8.reuse, R26, RZ ;  /* 0x0000001a087c723c */ /* 0x040fe200000418ff */
[----:B------:R-:W2:Y:S07]  /*2ed0*/  LDSM.16.M88.4 R24, [R212] ;  /* 0x00000000d418783b */ /* 0x000eae0000000200 */
[C---:B------:R-:W-:Y:S08]  /*2ee0*/  HMMA.16816.F32.BF16 R92, R8.reuse, R32, RZ ;  /* 0x00000020085c723c */ /* 0x040ff000000418ff */
[C---:B------:R-:W-:Y:S08]  /*2ef0*/  HMMA.16816.F32.BF16 R132, R8.reuse, R34, RZ ;  /* 0x000000220884723c */ /* 0x040ff000000418ff */
[C---:B------:R-:W-:Y:S08]  /*2f00*/  HMMA.16816.F32.BF16 R84, R8.reuse, R28, RZ ;  /* 0x0000001c0854723c */ /* 0x040ff000000418ff */
[----:B------:R-:W-:Y:S07]  /*2f10*/  HMMA.16816.F32.BF16 R88, R8, R30, RZ ;  /* 0x0000001e0858723c */ /* 0x000fee00000418ff */
[----:B------:R-:W-:-:S02]  /*2f20*/  IMAD.MOV.U32 R8, RZ, RZ, R136 ;  /* 0x000000ffff087224 */ /* 0x000fc400078e0088 */
[----:B------:R-:W-:-:S04]  /*2f30*/  IMAD.MOV.U32 R9, RZ, RZ, R17 ;  /* 0x000000ffff097224 */ /* 0x000fc800078e0011 */
[----:B------:R-:W-:Y:S01]  /*2f40*/  IMAD.WIDE.U32 R2, R2, 0x50, R8 ;  /* 0x0000005002027825 */ /* 0x000fe200078e0008 */
[----:B------:R-:W-:Y:S01]  /*2f50*/  ISETP.LT.OR P6, PT, R18, 0x1, P2 ;  /* 0x000000011200780c */ /* 0x000fe200017c1670 */
[----:B------:R-:W3:Y:S02]  /*2f60*/  LDSM.16.M88.4 R8, [R209] ;  /* 0x00000000d108783b */ /* 0x000ee40000000200 */
[----:B------:R-:W-:Y:S01]  /*2f70*/  IMAD.IADD R0, R3, 0x1, R0 ;  /* 0x0000000103007824 */ /* 0x000fe200078e0200 */
[----:B------:R-:W-:-:S04]  /*2f80*/  LEA R16, P0, R2, c[0x0][0x1f8], 0x1 ;  /* 0x00007e0002107a11 */ /* 0x000fc800078008ff */
[----:B------:R-:W-:Y:S02]  /*2f90*/  LEA.HI.X R17, R2, c[0x0][0x1fc], R0, 0x1, P0 ;  /* 0x00007f0002117a11 */ /* 0x000fe400000f0c00 */
[----:B------:R-:W-:Y:S02]  /*2fa0*/  IADD3 R14, P3, R16, UR7, RZ ;  /* 0x00000007100e7c10 */ /* 0x000fe4000ff7e0ff */
[----:B------:R-:W-:Y:S01]  /*2fb0*/  ISETP.LT.OR P5, PT, R18, 0x11, P2 ;  /* 0x000000111200780c */ /* 0x000fe200017a1670 */
[----:B------:R-:W-:Y:S01]  /*2fc0*/  @!PT LDS RZ, [RZ] ;  /* 0x00000000fffff984 */ /* 0x000fe20000000800 */
[----:B------:R-:W-:Y:S01]  /*2fd0*/  @!PT LDS RZ, [RZ] ;  /* 0x00000000fffff984 */ /* 0x000fe20000000800 */
[----:B------:R-:W-:Y:S01]  /*2fe0*/  @!PT LDS RZ, [RZ] ;  /* 0x00000000fffff984 */ /* 0x000fe20000000800 */
[----:B------:R4:W-:Y:S01]  /*2ff0*/  LDGSTS.E.BYPASS.LTC128B.128 [R216+0x100], [R16.64], !P6 ;  /* 0x0010000010d87fae */ /* 0x0009e2000f101d48 */
[----:B------:R-:W-:Y:S02]  /*3000*/  IADD3 R12, P0, R14, UR7, RZ ;  /* 0x000000070e0c7c10 */ /* 0x000fe4000ff1e0ff */
[----:B------:R-:W-:Y:S02]  /*3010*/  IADD3.X R15, R17, UR5, RZ, P3, !PT ;  /* 0x00000005110f7c10 */ /* 0x000fe40009ffe4ff */
[----:B------:R-:W-:-:S02]  /*3020*/  ISETP.LT.OR P4, PT, R18, 0x21, P2 ;  /* 0x000000211200780c */ /* 0x000fc40001781670 */
[----:B------:R-:W-:Y:S02]  /*3030*/  IADD3.X R13, R15, UR5, RZ, P0, !PT ;  /* 0x000000050f0d7c10 */ /* 0x000fe400087fe4ff */
[----:B------:R-:W-:Y:S02]  /*3040*/  ISETP.LT.OR P3, PT, R18, 0x31, P2 ;  /* 0x000000311200780c */ /* 0x000fe40001761670 */
[----:B------:R-:W-:Y:S01]  /*3050*/  IADD3 R2, P0, R12, UR7, RZ ;  /* 0x000000070c027c10 */ /* 0x000fe2000ff1e0ff */
[----:B------:R5:W-:Y:S01]  /*3060*/  LDGSTS.E.BYPASS.LTC128B.128 [R216+0x900], [R14.64], !P5 ;  /* 0x009000000ed87fae */ /* 0x000be2000e901d48 */
[----:B------:R-:W-:Y:S02]  /*3070*/  ISETP.LT.OR P2, PT, R18, 0x41, P2 ;  /* 0x000000411200780c */ /* 0x000fe40001741670 */
[----:B------:R-:W-:Y:S01]  /*3080*/  IADD3.X R3, R13, UR5, RZ, P0, !PT ;  /* 0x000000050d037c10 */ /* 0x000fe200087fe4ff */
[----:B-1----:R-:W-:Y:S02]  /*3090*/  HMMA.16816.F32.BF16 R28, R4, R36, R48 ;  /* 0x00000024041c723c */ /* 0x002fe40000041830 */
[----:B------:R5:W-:Y:S04]  /*30a0*/  LDGSTS.E.BYPASS.LTC128B.128 [R216+0x1100], [R12.64], !P4 ;  /* 0x011000000cd87fae */ /* 0x000be8000e101d48 */
[----:B------:R1:W-:Y:S01]  /*30b0*/  LDGSTS.E.BYPASS.LTC128B.128 [R216+0x1900], [R2.64], !P3 ;  /* 0x0190000002d87fae */ /* 0x0003e2000d901d48 */
[----:B----4-:R-:W-:-:S04]  /*30c0*/  IADD3 R16, P0, R2, UR7, RZ ;  /* 0x0000000702107c10 */ /* 0x010fc8000ff1e0ff */
[----:B------:R-:W-:Y:S01]  /*30d0*/  IADD3.X R17, R3, UR5, RZ, P0, !PT ;  /* 0x0000000503117c10 */ /* 0x000fe200087fe4ff */
[C---:B------:R-:W-:Y:S04]  /*30e0*/  HMMA.16816.F32.BF16 R32, R4.reuse, R56, R44 ;  /* 0x000000380420723c */ /* 0x040fe8000004182c */
[----:B------:R4:W-:Y:S04]  /*30f0*/  LDGSTS.E.BYPASS.LTC128B.128 [R216+0x2100], [R16.64], !P2 ;  /* 0x0210000010d87fae */ /* 0x0009e8000d101d48 */
[----:B------:R-:W-:Y:S04]  /*3100*/  LDSM.16.M88.4 R48, [R205+0x800] ;  /* 0x00080000cd30783b */ /* 0x000fe80000000200 */
[----:B------:R-:W-:Y:S01]  /*3110*/  LDSM.16.M88.4 R44, [R205+0x1000] ;  /* 0x00100000cd2c783b */ /* 0x000fe20000000200 */
[C---:B--2---:R-:W-:Y:S03]  /*3120*/  HMMA.16816.F32.BF16 R140, R4.reuse, R24, R52 ;  /* 0x00000018048c723c */ /* 0x044fe60000041834 */
[----:B------:R-:W-:Y:S04]  /*3130*/  LDSM.16.M88.4 R52, [R205] ;  /* 0x00000000cd34783b */ /* 0x000fe80000000200 */
[----:B-----5:R-:W-:Y:S01]  /*3140*/  LDSM.16.M88.4 R12, [R207] ;  /* 0x00000000cf0c783b */ /* 0x020fe20000000200 */
[C---:B------:R-:W-:Y:S03]  /*3150*/  HMMA.16816.F32.BF16 R80, R4.reuse, R68, R40 ;  /* 0x000000440450723c */ /* 0x040fe60000041828 */
[----:B------:R-:W-:Y:S04]  /*3160*/  LDSM.16.M88.4 R40, [R205+0x2000] ;  /* 0x00200000cd28783b */ /* 0x000fe80000000200 */
[----:B------:R-:W0:Y:S04]  /*3170*/  LDGDEPBAR ;  /* 0x00000000000079af */ /* 0x000e280000000000 */
[----:B----4-:R-:W2:Y:S01]  /*3180*/  LDSM.16.M88.4 R16, [R207+0x2000] ;  /* 0x00200000cf10783b */ /* 0x010ea20000000200 */
[C---:B------:R-:W-:Y:S03]  /*3190*/  HMMA.16816.F32.BF16 R156, R4.reuse, R20, R60 ;  /* 0x00000014049c723c */ /* 0x040fe6000004183c */
[----:B------:R-:W4:Y:S05]  /*31a0*/  LDSM.16.M88.4 R60, [R205+0x1800] ;  /* 0x00180000cd3c783b */ /* 0x000f2a0000000200 */
[C---:B------:R-:W-:Y:S08]  /*31b0*/  HMMA.16816.F32.BF16 R76, R4.reuse, R70, R76 ;  /* 0x00000046044c723c */ /* 0x040ff0000004184c */
[----:B------:R-:W-:Y:S08]  /*31c0*/  HMMA.16816.F32.BF16 R72, R4, R58, R72 ;  /* 0x0000003a0448723c */ /* 0x000ff00000041848 */
[C---:B---3--:R-:W-:Y:S08]  /*31d0*/  HMMA.16816.F32.BF16 R136, R8.reuse, R68, R120 ;  /* 0x000000440888723c */ /* 0x048ff00000041878 */
[C---:B------:R-:W-:Y:S08]  /*31e0*/  HMMA.16816.F32.BF16 R68, R8.reuse, R70, R144 ;  /* 0x000000460844723c */ /* 0x040ff00000041890 */
[----:B------:R-:W-:Y:S08]  /*31f0*/  HMMA.16816.F32.BF16 R152, R8, R56, R104 ;  /* 0x000000380898723c */ /* 0x000ff00000041868 */
[C---:B------:R-:W-:Y:S08]  /*3200*/  HMMA.16816.F32.BF16 R172, R4.reuse, R38, R96 ;  /* 0x0000002604ac723c */ /* 0x040ff00000041860 */
[C---:B------:R-:W-:Y:S08]  /*3210*/  HMMA.16816.F32.BF16 R164, R4.reuse, R26, R112 ;  /* 0x0000001a04a4723c */ /* 0x040ff00000041870 */
[----:B------:R-:W-:Y:S01]  /*3220*/  HMMA.16816.F32.BF16 R148, R4, R22, R108 ;  /* 0x000000160494723c */ /* 0x000fe2000004186c */
[----:B------:R-:W-:Y:S07]  /*3230*/  LDSM.16.M88.4 R4, [R208+0x2000] ;  /* 0x00200000d004783b */ /* 0x000fee0000000200 */
[C---:B------:R-:W-:Y:S08]  /*3240*/  HMMA.16816.F32.BF16 R56, R8.reuse, R58, R128 ;  /* 0x0000003a0838723c */ /* 0x040ff00000041880 */
[C---:B------:R-:W-:Y:S08]  /*3250*/  HMMA.16816.F32.BF16 R160, R8.reuse, R36, R100 ;  /* 0x0000002408a0723c */ /* 0x040ff00000041864 */
[C---:B------:R-:W-:Y:S08]  /*3260*/  HMMA.16816.F32.BF16 R168, R8.reuse, R24, R92 ;  /* 0x0000001808a8723c */ /* 0x040ff0000004185c */
[C---:B------:R-:W-:Y:S08]  /*3270*/  HMMA.16816.F32.BF16 R176, R8.reuse, R20, R84 ;  /* 0x0000001408b0723c */ /* 0x040ff00000041854 */
[C---:B------:R-:W-:Y:S01]  /*3280*/  HMMA.16816.F32.BF16 R120, R8.reuse, R38, R124 ;  /* 0x000000260878723c */ /* 0x040fe2000004187c */
[----:B------:R-:W-:Y:S07]  /*3290*/  LDSM.16.M88.4 R36, [R202] ;  /* 0x00000000ca24783b */ /* 0x000fee0000000200 */
[C---:B------:R-:W-:Y:S01]  /*32a0*/  HMMA.16816.F32.BF16 R132, R8.reuse, R26, R132 ;  /* 0x0000001a0884723c */ /* 0x040fe20000041884 */
[----:B------:R-:W-:Y:S07]  /*32b0*/  LDSM.16.M88.4 R24, [R202+0x1800] ;  /* 0x00180000ca18783b */ /* 0x000fee0000000200 */
[----:B------:R-:W-:Y:S01]  /*32c0*/  HMMA.16816.F32.BF16 R128, R8, R22, R88 ;  /* 0x000000160880723c */ /* 0x000fe20000041858 */
[----:B------:R-:W-:Y:S04]  /*32d0*/  LDSM.16.M88.4 R8, [R208] ;  /* 0x00000000d008783b */ /* 0x000fe80000000200 */
[----:B------:R-:W-:Y:S03]  /*32e0*/  LDSM.16.M88.4 R20, [R202+0x2000] ;  /* 0x00200000ca14783b */ /* 0x000fe60000000200 */
[C---:B--2---:R-:W-:Y:S01]  /*32f0*/  HMMA.16816.F32.BF16 R112, R16.reuse, R48, R32 ;  /* 0x000000301070723c */ /* 0x044fe20000041820 */
[----:B------:R-:W2:Y:S07]  /*3300*/  LDSM.16.M88.4 R32, [R202+0x800] ;  /* 0x00080000ca20783b */ /* 0x000eae0000000200 */
[----:B------:R-:W-:Y:S01]  /*3310*/  HMMA.16816.F32.BF16 R108, R16, R44, R28 ;  /* 0x0000002c106c723c */ /* 0x000fe2000004181c */
[----:B------:R-:W3:Y:S01]  /*3320*/  LDSM.16.M88.4 R28, [R202+0x1000] ;  /* 0x00100000ca1c783b */ /* 0x000ee20000000200 */
[----:B------:R-:W-:Y:S01]  /*3330*/  ISETP.GT.AND P0, PT, R64, R250, PT ;  /* 0x000000fa4000720c */ /* 0x000fe20003f04270 */
[----:B------:R-:W-:-:S05]  /*3340*/  DEPBAR.LE SB0, 0x0 ;  /* 0x000080000000791a */ /* 0x000fca0000000000 */
[----:B------:R-:W-:Y:S08]  /*3350*/  HMMA.16816.F32.BF16 R92, R16, R50, R72 ;  /* 0x00000032105c723c */ /* 0x000ff00000041848 */
[----:B------:R-:W-:Y:S08]  /*3360*/  HMMA.16816.F32.BF16 R72, R12, R54, R68 ;  /* 0x000000360c48723c */ /* 0x000ff00000041844 */
[----:B------:R-:W-:Y:S08]  /*3370*/  HMMA.16816.F32.BF16 R124, R16, R52, R80 ;  /* 0x00000034107c723c */ /* 0x000ff00000041850 */
[----:B------:R-:W-:Y:S08]  /*3380*/  HMMA.16816.F32.BF16 R68, R12, R48, R152 ;  /* 0x000000300c44723c */ /* 0x000ff00000041898 */
[C---:B----4-:R-:W-:Y:S08]  /*3390*/  HMMA.16816.F32.BF16 R104, R16.reuse, R60, R140 ;  /* 0x0000003c1068723c */ /* 0x050ff0000004188c */
        /* <DEDUP_REMOVED lines=13> */
[----:B------:R-:W-:Y:S07]  /*3470*/  BSSY B0, `(.L_x_73) ;  /* 0x0000035000007945 */ /* 0x000fee0003800000 */
[C---:B--2---:R-:W-:Y:S08]  /*3480*/  HMMA.16816.F32.BF16 R112, R4.reuse, R32, R112 ;  /* 0x000000200470723c */ /* 0x044ff00000041870 */
[----:B------:R-:W-:Y:S08]  /*3490*/  HMMA.16816.F32.BF16 R92, R4, R34, R92 ;  /* 0x00000022045c723c */ /* 0x000ff0000004185c */
[C---:B------:R-:W-:Y:S08]  /*34a0*/  HMMA.16816.F32.BF16 R68, R8.reuse, R32, R68 ;  /* 0x000000200844723c */ /* 0x040ff00000041844 */
[----:B------:R-:W-:Y:S08]  /*34b0*/  HMMA.16816.F32.BF16 R48, R8, R34, R48 ;  /* 0x000000220830723c */ /* 0x000ff00000041830 */
[C---:B---3--:R-:W-:Y:S08]  /*34c0*/  HMMA.16816.F32.BF16 R108, R4.reuse, R28, R108 ;  /* 0x0000001c046c723c */ /* 0x048ff0000004186c */
[C---:B------:R-:W-:Y:S08]  /*34d0*/  HMMA.16816.F32.BF16 R40, R4.reuse, R30, R88 ;  /* 0x0000001e0428723c */ /* 0x040ff00000041858 */
[C---:B------:R-:W-:Y:S08]  /*34e0*/  HMMA.16816.F32.BF16 R100, R4.reuse, R20, R100 ;  /* 0x000000140464723c */ /* 0x040ff00000041864 */
[----:B------:R-:W-:Y:S08]  /*34f0*/  HMMA.16816.F32.BF16 R80, R4, R22, R80 ;  /* 0x000000160450723c */ /* 0x000ff00000041850 */
        /* <DEDUP_REMOVED lines=11> */
[----:B------:R-:W-:Y:S01]  /*35b0*/  HMMA.16816.F32.BF16 R20, R8, R22, R12 ;  /* 0x000000160814723c */ /* 0x000fe2000004180c */
[----:B------:R-:W-:Y:S06]  /*35c0*/  BAR.SYNC.DEFER_BLOCKING 0x0 ;  /* 0x0000000000007b1d */ /* 0x000fec0000010000 */
[----:B------:R-:W-:Y:S01]  /*35d0*/  @!UPT UIADD3 URZ, URZ, URZ, URZ ;  /* 0x0000003f3f3ff290 */ /* 0x000fe2000fffe03f */
[----:B------:R-:W-:Y:S11]  /*35e0*/  @!P0 BRA `(.L_x_74) ;  /* 0x000001d000008947 */ /* 0x000ff60003800000 */
[----:B-1----:R-:W-:Y:S01]  /*35f0*/  IADD3 R0, R244, -0x2, RZ ;  /* 0xfffffffef4007810 */ /* 0x002fe20007ffe0ff */
[C---:B------:R-:W-:Y:S01]  /*3600*/  IMAD.SHL.U32 R10, R117.reuse, 0x20, RZ ;  /* 0x00000020750a7824 */ /* 0x040fe200078e00ff */
[----:B------:R-:W-:-:S02]  /*3610*/  SHF.L.U64.HI R11, R117, 0x5, R118 ;  /* 0x00000005750b7819 */ /* 0x000fc40000010276 */
[----:B------:R-:W-:-:S05]  /*3620*/  SHF.R.S32.HI R2, RZ, 0x1f, R0 ;  /* 0x0000001fff027819 */ /* 0x000fca0000011400 */
[----:B------:R-:W-:Y:S02]  /*3630*/  IMAD R4, R2, c[0x0][0x1e0], RZ ;  /* 0x0000780002047a24 */ /* 0x000fe400078e02ff */
[----:B------:R-:W-:-:S04]  /*3640*/  IMAD.WIDE.U32 R2, R0, c[0x0][0x1e0], RZ ;  /* 0x0000780000027a25 */ /* 0x000fc800078e00ff */
[----:B------:R-:W-:-:S04]  /*3650*/  IMAD R0, R0, c[0x0][0x1e4], R4 ;  /* 0x0000790000007a24 */ /* 0x000fc800078e0204 */
[----:B------:R-:W-:Y:S02]  /*3660*/  IMAD.IADD R0, R3, 0x1, R0 ;  /* 0x0000000103007824 */ /* 0x000fe400078e0200 */
[----:B------:R-:W-:-:S04]  /*3670*/  IMAD.WIDE.U32 R2, R2, 0x50, R66 ;  /* 0x0000005002027825 */ /* 0x000fc800078e0042 */
[----:B------:R-:W-:Y:S01]  /*3680*/  IMAD R0, R0, 0x50, RZ ;  /* 0x0000005000007824 */ /* 0x000fe200078e02ff */
[----:B------:R-:W-:-:S04]  /*3690*/  LEA R8, P0, R2, c[0x0][0x1c8], 0x1 ;  /* 0x0000720002087a11 */ /* 0x000fc800078008ff */
[----:B------:R-:W-:Y:S02]  /*36a0*/  IADD3 R0, R3, R0, RZ ;  /* 0x0000000003007210 */ /* 0x000fe40007ffe0ff */
[----:B------:R-:W-:Y:S02]  /*36b0*/  IADD3 R6, P2, R10, R8, RZ ;  /* 0x000000080a067210 */ /* 0x000fe40007f5e0ff */
[----:B------:R-:W-:Y:S02]  /*36c0*/  LEA.HI.X R9, R2, c[0x0][0x1cc], R0, 0x1, P0 ;  /* 0x0000730002097a11 */ /* 0x000fe400000f0c00 */
[----:B------:R-:W-:-:S03]  /*36d0*/  IADD3 R4, P0, R6, R10, RZ ;  /* 0x0000000a06047210 */ /* 0x000fc60007f1e0ff */
[----:B------:R-:W-:Y:S01]  /*36e0*/  IMAD.X R7, R11, 0x1, R9, P2 ;  /* 0x000000010b077824 */ /* 0x000fe200010e0609 */
[-C--:B------:R-:W-:Y:S01]  /*36f0*/  IADD3 R2, P2, R4, R10.reuse, RZ ;  /* 0x0000000a04027210 */ /* 0x080fe20007f5e0ff */
[----:B------:R-:W-:Y:S01]  /*3700*/  @!PT LDS RZ, [RZ] ;  /* 0x00000000fffff984 */ /* 0x000fe20000000800 */
[----:B------:R-:W-:Y:S01]  /*3710*/  @!PT LDS RZ, [RZ] ;  /* 0x00000000fffff984 */ /* 0x000fe20000000800 */
[----:B------:R-:W-:Y:S01]  /*3720*/  @!PT LDS RZ, [RZ] ;  /* 0x00000000fffff984 */ /* 0x000fe20000000800 */
[----:B------:R1:W-:Y:S03]  /*3730*/  LDGSTS.E.BYPASS.LTC128B.128 [R216+0x2900], [R8.64], !P1 ;  /* 0x0290000008d87fae */ /* 0x0003e6000c901d48 */
[----:B------:R-:W-:Y:S01]  /*3740*/  IADD3.X R5, R7, R11, RZ, P0, !PT ;  /* 0x0000000b07057210 */ /* 0x000fe200007fe4ff */
[----:B------:R1:W-:Y:S01]  /*3750*/  LDGSTS.E.BYPASS.LTC128B.128 [R216+0x3100], [R6.64], !P1 ;  /* 0x0310000006d87fae */ /* 0x0003e2000c901d48 */
[----:B------:R-:W-:-:S03]  /*3760*/  IADD3 R10, P0, R2, R10, RZ ;  /* 0x0000000a020a7210 */ /* 0x000fc60007f1e0ff */
[----:B------:R-:W-:Y:S01]  /*3770*/  IMAD.X R3, R5, 0x1, R11, P2 ;  /* 0x0000000105037824 */ /* 0x000fe200010e060b */
[----:B------:R1:W-:Y:S04]  /*3780*/  LDGSTS.E.BYPASS.LTC128B.128 [R216+0x3900], [R4.64], !P1 ;  /* 0x0390000004d87fae */ /* 0x0003e8000c901d48 */
[----:B------:R-:W-:Y:S01]  /*3790*/  IADD3.X R11, R3, R11, RZ, P0, !PT ;  /* 0x0000000b030b7210 */ /* 0x000fe200007fe4ff */
[----:B------:R1:W-:Y:S04]  /*37a0*/  LDGSTS.E.BYPASS.LTC128B.128 [R216+0x4100], [R2.64], !P1 ;  /* 0x0410000002d87fae */ /* 0x0003e8000c901d48 */
[----:B------:R1:W-:Y:S02]  /*37b0*/  LDGSTS.E.BYPASS.LTC128B.128 [R216+0x4900], [R10.64], !P1 ;  /* 0x049000000ad87fae */ /* 0x0003e4000c901d48 */
.L_x_74:
[----:B-1----:R-:W-:Y:S05]  /*37c0*/  BSYNC B0 ;  /* 0x0000000000007941 */ /* 0x002fea0003800000 */
.L_x_73:
[----:B------:R-:W2:Y:S04]  /*37d0*/  LDL R0, [R1+0x18] ;  /* 0x0000180001007983 */ /* 0x000ea80000100800 */
[----:B------:R-:W0:Y:S01]  /*37e0*/  LDGDEPBAR ;  /* 0x00000000000079af */ /* 0x000e220000000000 */
[----:B--2---:R-:W-:-:S04]  /*37f0*/  IADD3 R0, -R0, R116, R65 ;  /* 0x0000007400007210 */ /* 0x004fc80007ffe141 */
[C---:B------:R-:W-:Y:S02]  /*3800*/  ISETP.GT.AND P2, PT, R0.reuse, RZ, PT ;  /* 0x000000ff0000720c */ /* 0x040fe40003f44270 */
[C---:B------:R-:W-:Y:S02]  /*3810*/  ISETP.GT.AND P0, PT, R0.reuse, 0x1, PT ;  /* 0x000000010000780c */ /* 0x040fe40003f04270 */
[----:B------:R-:W-:Y:S02]  /*3820*/  ISETP.GT.AND P4, PT, R0, 0x8, PT ;  /* 0x000000080000780c */ /* 0x000fe40003f84270 */
[----:B------:R-:W-:Y:S02]  /*3830*/  FSEL R8, R76, -INF , P2 ;  /* 0xff8000004c087808 */ /* 0x000fe40001000000 */
        /* <DEDUP_REMOVED lines=9> */
[----:B------:R-:W-:Y:S02]  /*38d0*/  FSEL R14, R127, -INF , P0 ;  /* 0xff8000007f0e7808 */ /* 0x000fe40000000000 */
[----:B------:R-:W-:Y:S02]  /*38e0*/  FSEL R36, R78, -INF , P2 ;  /* 0xff8000004e247808 */ /* 0x000fe40001000000 */
[----:B------:R-:W-:Y:S02]  /*38f0*/  FSEL R37, R79, -INF , P0 ;  /* 0xff8000004f257808 */ /* 0x000fe40000000000 */
[C---:B------:R-:W-:Y:S02]  /*3900*/  ISETP.GT.AND P2, PT, R0.reuse, 0x10, PT ;  /* 0x000000100000780c */ /* 0x040fe40003f44270 */
[----:B------:R-:W-:-:S02]  /*3910*/  ISETP.GT.AND P0, PT, R0, 0x11, PT ;  /* 0x000000110000780c */ /* 0x000fc40003f04270 */
[----:B------:R-:W-:Y:S02]  /*3920*/  FSEL R27, R73, -INF , P3 ;  /* 0xff800000491b7808 */ /* 0x000fe40001800000 */
[----:B------:R-:W-:Y:S02]  /*3930*/  FMNMX.FTZ R2, R26, R2, !PT ;  /* 0x000000021a027209 */ /* 0x000fe40007810000 */
[----:B------:R-:W-:Y:S02]  /*3940*/  FSEL R12, R97, -INF , P3 ;  /* 0xff800000610c7808 */ /* 0x000fe40001800000 */
[----:B------:R-:W-:Y:S02]  /*3950*/  FMNMX.FTZ R3, R11, R3, !PT ;  /* 0x000000030b037209 */ /* 0x000fe40007810000 */
[----:B------:R-:W-:Y:S02]  /*3960*/  FSEL R39, R75, -INF , P3 ;  /* 0xff8000004b277808 */ /* 0x000fe40001800000 */
[----:B------:R-:W-:-:S02]  /*3970*/  FSEL R38, R74, -INF , P4 ;  /* 0xff8000004a267808 */ /* 0x000fc40002000000 */
[----:B------:R-:W-:Y:S02]  /*3980*/  FSEL R75, R115, -INF , P0 ;  /* 0xff800000734b7808 */ /* 0x000fe40000000000 */
[----:B------:R-:W-:Y:S02]  /*3990*/  FSEL R90, R68, -INF , P2 ;  /* 0xff800000445a7808 */ /* 0x000fe40001000000 */
[----:B------:R-:W-:Y:S02]  /*39a0*/  FMNMX.FTZ R2, R27, R2, !PT ;  /* 0x000000021b027209 */ /* 0x000fe40007810000 */
[----:B------:R-:W-:Y:S02]  /*39b0*/  FSEL R15, R98, -INF , P4 ;  /* 0xff800000620f7808 */ /* 0x000fe40002000000 */
[----:B------:R-:W-:Y:S02]  /*39c0*/  FSEL R24, R99, -INF , P3 ;  /* 0xff80000063187808 */ /* 0x000fe40001800000 */
[----:B------:R-:W-:-:S02]  /*39d0*/  FSEL R74, R114, -INF , P2 ;  /* 0xff800000724a7808 */ /* 0x000fc40001000000 */
[----:B------:R-:W-:Y:S02]  /*39e0*/  FSEL R44, R112, -INF , P2 ;  /* 0xff800000702c7808 */ /* 0x000fe40001000000 */
[----:B------:R-:W-:Y:S02]  /*39f0*/  FSEL R45, R113, -INF , P0 ;  /* 0xff800000712d7808 */ /* 0x000fe40000000000 */
[----:B------:R-:W-:Y:S02]  /*3a00*/  FSEL R115, R70, -INF , P2 ;  /* 0xff80000046737808 */ /* 0x000fe40001000000 */
[----:B------:R-:W-:Y:S02]  /*3a10*/  FSEL R117, R71, -INF , P0 ;  /* 0xff80000047757808 */ /* 0x000fe40000000000 */
[----:B------:R-:W-:Y:S02]  /*3a20*/  FSEL R91, R69, -INF , P0 ;  /* 0xff800000455b7808 */ /* 0x000fe40000000000 */
[----:B------:R-:W-:-:S02]  /*3a30*/  FMNMX.FTZ R3, R12, R3, !PT ;  /* 0x000000030c037209 */ /* 0x000fc40007810000 */
[C---:B------:R-:W-:Y:S02]  /*3a40*/  ISETP.GT.AND P4, PT, R0.reuse, 0x18, PT ;  /* 0x000000180000780c */ /* 0x040fe40003f84270 */
[C---:B------:R-:W-:Y:S02]  /*3a50*/  ISETP.GT.AND P3, PT, R0.reuse, 0x19, PT ;  /* 0x000000190000780c */ /* 0x040fe40003f64270 */
[C---:B------:R-:W-:Y:S02]  /*3a60*/  ISETP.GT.AND P2, PT, R0.reuse, 0x20, PT ;  /* 0x000000200000780c */ /* 0x040fe40003f44270 */
[----:B------:R-:W-:Y:S02]  /*3a70*/  ISETP.GT.AND P0, PT, R0, 0x21, PT ;  /* 0x000000210000780c */ /* 0x000fe40003f04270 */
[----:B------:R-:W-:Y:S02]  /*3a80*/  FMNMX.FTZ R2, R90, R2, !PT ;  /* 0x000000025a027209 */ /* 0x000fe40007810000 */
[----:B------:R-:W-:-:S02]  /*3a90*/  FMNMX.FTZ R3, R44, R3, !PT ;  /* 0x000000032c037209 */ /* 0x000fc40007810000 */
[----:B------:R-:W-:Y:S02]  /*3aa0*/  FSEL R88, R94, -INF , P4 ;  /* 0xff8000005e587808 */ /* 0x000fe40002000000 */
        /* <DEDUP_REMOVED lines=18> */
[C---:B------:R-:W-:Y:S02]  /*3bd0*/  ISETP.GT.AND P2, PT, R0.reuse, 0x30, PT ;  /* 0x000000300000780c */ /* 0x040fe40003f44270 */
[----:B------:R-:W-:Y:S02]  /*3be0*/  ISETP.GT.AND P0, PT, R0, 0x31, PT ;  /* 0x000000310000780c */ /* 0x000fe40003f04270 */
[----:B------:R-:W-:Y:S02]  /*3bf0*/  FMNMX.FTZ R2, R91, R2, !PT ;  /* 0x000000025b027209 */ /* 0x000fe40007810000 */
[----:B------:R-:W-:Y:S02]  /*3c00*/  FMNMX.FTZ R3, R45, R3, !PT ;  /* 0x000000032d037209 */ /* 0x000fe40007810000 */
[----:B------:R-:W-:Y:S02]  /*3c10*/  FSEL R131, R42, -INF , P4 ;  /* 0xff8000002a837808 */ /* 0x000fe40002000000 */
[----:B------:R-:W-:-:S02]  /*3c20*/  FSEL R126, R40, -INF , P4 ;  /* 0xff800000287e7808 */ /* 0x000fc40002000000 */
[----:B------:R-:W-:Y:S02]  /*3c30*/  FSEL R132, R43, -INF , P3 ;  /* 0xff8000002b847808 */ /* 0x000fe40001800000 */
[----:B------:R-:W-:Y:S02]  /*3c40*/  FSEL R128, R41, -INF , P3 ;  /* 0xff80000029807808 */ /* 0x000fe40001800000 */
[----:B------:R-:W-:Y:S01]  /*3c50*/  FSEL R140, R30, -INF , P4 ;  /* 0xff8000001e8c7808 */ /* 0x000fe20002000000 */
[----:B------:R-:W-:Y:S01]  /*3c60*/  LDSM.16.MT88.4 R40, [R203] ;  /* 0x00000000cb28783b */ /* 0x000fe20000004200 */
[----:B------:R-:W-:Y:S02]  /*3c70*/  FSEL R133, R28, -INF , P4 ;  /* 0xff8000001c857808 */ /* 0x000fe40002000000 */
[----:B------:R-:W-:Y:S02]  /*3c80*/  FSEL R143, R31, -INF , P3 ;  /* 0xff8000001f8f7808 */ /* 0x000fe40001800000 */
[----:B------:R-:W-:-:S02]  /*3c90*/  FSEL R136, R29, -INF , P3 ;  /* 0xff8000001d887808 */ /* 0x000fc40001800000 */
[----:B------:R-:W-:Y:S01]  /*3ca0*/  FSEL R155, R106, -INF , P2 ;  /* 0xff8000006a9b7808 */ /* 0x000fe20001000000 */
[----:B------:R-:W-:Y:S01]  /*3cb0*/  LDSM.16.MT88.4 R28, [R201] ;  /* 0x00000000c91c783b */ /* 0x000fe20000004200 */
[----:B------:R-:W-:Y:S02]  /*3cc0*/  FSEL R146, R104, -INF , P2 ;  /* 0xff80000068927808 */ /* 0x000fe40001000000 */
[----:B------:R-:W-:Y:S02]  /*3cd0*/  FSEL R175, R107, -INF , P0 ;  /* 0xff8000006baf7808 */ /* 0x000fe40000000000 */
[----:B------:R-:W-:Y:S02]  /*3ce0*/  FSEL R147, R105, -INF , P0 ;  /* 0xff80000069937808 */ /* 0x000fe40000000000 */
[----:B------:R-:W-:Y:S02]  /*3cf0*/  FSEL R197, R18, -INF , P2 ;  /* 0xff80000012c57808 */ /* 0x000fe40001000000 */
[----:B------:R-:W-:-:S02]  /*3d00*/  FSEL R134, R16, -INF , P2 ;  /* 0xff80000010867808 */ /* 0x000fc40001000000 */
[----:B------:R-:W-:Y:S02]  /*3d10*/  FSEL R215, R19, -INF , P0 ;  /* 0xff80000013d77808 */ /* 0x000fe40000000000 */
[----:B------:R-:W-:Y:S02]  /*3d20*/  FSEL R139, R17, -INF , P0 ;  /* 0xff800000118b7808 */ /* 0x000fe40000000000 */
[C---:B------:R-:W-:Y:S01]  /*3d30*/  ISETP.GT.AND P6, PT, R0.reuse, 0x38, PT ;  /* 0x000000380000780c */ /* 0x040fe20003fc4270 */
[----:B------:R-:W-:Y:S01]  /*3d40*/  LDSM.16.MT88.4 R16, [R200] ;  /* 0x00000000c810783b */ /* 0x000fe20000004200 */
[C---:B------:R-:W-:Y:S02]  /*3d50*/  ISETP.GT.AND P5, PT, R0.reuse, 0x39, PT ;  /* 0x000000390000780c */ /* 0x040fe40003fa4270 */
[C---:B------:R-:W-:Y:S02]  /*3d60*/  ISETP.GT.AND P4, PT, R0.reuse, 0x40, PT ;  /* 0x000000400000780c */ /* 0x040fe40003f84270 */
[----:B------:R-:W-:-:S02]  /*3d70*/  ISETP.GT.AND P3, PT, R0, 0x41, PT ;  /* 0x000000410000780c */ /* 0x000fc40003f64270 */
[----:B------:R-:W-:Y:S02]  /*3d80*/  ISETP.GT.AND P2, PT, R0, 0x48, PT ;  /* 0x000000480000780c */ /* 0x000fe40003f44270 */
[----:B------:R-:W-:Y:S02]  /*3d90*/  FMNMX.FTZ R2, R96, R2, !PT ;  /* 0x0000000260027209 */ /* 0x000fe40007810000 */
[----:B------:R-:W-:Y:S02]  /*3da0*/  ISETP.GT.AND P0, PT, R0, 0x49, PT ;  /* 0x000000490000780c */ /* 0x000fe40003f04270 */
        /* <DEDUP_REMOVED lines=19> */
[----:B------:R-:W-:Y:S02]  /*3ee0*/  FSEL R137, R60, -INF , P6 ;  /* 0xff8000003c897808 */ /* 0x000fe40003000000 */
[----:B------:R-:W-:-:S02]  /*3ef0*/  FMNMX.FTZ R3, R139, R3, !PT ;  /* 0x000000038b037209 */ /* 0x000fc40007810000 */
[----:B------:R-:W-:Y:S02]  /*3f00*/  FSEL R145, R84, -INF , P6 ;  /* 0xff80000054917808 */ /* 0x000fe40003000000 */
[----:B------:R-:W-:Y:S02]  /*3f10*/  FMNMX.FTZ R0, R147, R0, !PT ;  /* 0x0000000093007209 */ /* 0x000fe40007810000 */
[----:B------:R-:W-:Y:S02]  /*3f20*/  FMNMX.FTZ R2, R89, R2, !PT ;  /* 0x0000000259027209 */ /* 0x000fe40007810000 */
[----:B------:R-:W-:Y:S02]  /*3f30*/  FSEL R154, R61, -INF , P5 ;  /* 0xff8000003d9a7808 */ /* 0x000fe40002800000 */
[----:B------:R-:W-:Y:S02]  /*3f40*/  FMNMX.FTZ R3, R137, R3, !PT ;  /* 0x0000000389037209 */ /* 0x000fe40007810000 */
[----:B------:R-:W-:-:S02]  /*3f50*/  FSEL R144, R85, -INF , P5 ;  /* 0xff80000055907808 */ /* 0x000fc40002800000 */
[----:B------:R-:W-:Y:S02]  /*3f60*/  FMNMX.FTZ R0, R145, R0, !PT ;  /* 0x0000000091007209 */ /* 0x000fe40007810000 */
[----:B------:R-:W-:Y:S02]  /*3f70*/  FMNMX.FTZ R2, R129, R2, !PT ;  /* 0x0000000281027209 */ /* 0x000fe40007810000 */
[----:B------:R-:W-:Y:S02]  /*3f80*/  FSEL R151, R52, -INF , P4 ;  /* 0xff80000034977808 */ /* 0x000fe40002000000 */
[----:B------:R-:W-:Y:S02]  /*3f90*/  FMNMX.FTZ R3, R154, R3, !PT ;  /* 0x000000039a037209 */ /* 0x000fe40007810000 */
[----:B------:R-:W-:Y:S02]  /*3fa0*/  FSEL R194, R100, -INF , P4 ;  /* 0xff80000064c27808 */ /* 0x000fe40002000000 */
[----:B------:R-:W-:-:S02]  /*3fb0*/  FMNMX.FTZ R0, R144, R0, !PT ;  /* 0x0000000090007209 */ /* 0x000fc40007810000 */
[----:B------:R-:W-:Y:S02]  /*3fc0*/  FMNMX.FTZ R2, R130, R2, !PT ;  /* 0x0000000282027209 */ /* 0x000fe40007810000 */
[----:B------:R-:W-:Y:S02]  /*3fd0*/  FSEL R153, R53, -INF , P3 ;  /* 0xff80000035997808 */ /* 0x000fe40001800000 */
[----:B------:R-:W-:Y:S02]  /*3fe0*/  FMNMX.FTZ R3, R151, R3, !PT ;  /* 0x0000000397037209 */ /* 0x000fe40007810000 */
[----:B------:R-:W-:Y:S02]  /*3ff0*/  FSEL R196, R101, -INF , P3 ;  /* 0xff80000065c47808 */ /* 0x000fe40001800000 */
[----:B------:R-:W-:Y:S02]  /*4000*/  FMNMX.FTZ R0, R194, R0, !PT ;  /* 0x00000000c2007209 */ /* 0x000fe40007810000 */
[----:B------:R-:W-:-:S02]  /*4010*/  FMNMX.FTZ R2, R131, R2, !PT ;  /* 0x0000000283027209 */ /* 0x000fc40007810000 */
[----:B------:R-:W-:Y:S02]  /*4020*/  FSEL R152, R20, -INF , P2 ;  /* 0xff80000014987808 */ /* 0x000fe40001000000 */
[----:B------:R-:W-:Y:S02]  /*4030*/  FMNMX.FTZ R3, R153, R3, !PT ;  /* 0x0000000399037209 */ /* 0x000fe40007810000 */
[----:B------:R-:W-:Y:S02]  /*4040*/  FSEL R192, R80, -INF , P2 ;  /* 0xff80000050c07808 */ /* 0x000fe40001000000 */
[----:B------:R-:W-:Y:S02]  /*4050*/  FMNMX.FTZ R0, R196, R0, !PT ;  /* 0x00000000c4007209 */ /* 0x000fe40007810000 */
[----:B------:R-:W-:Y:S02]  /*4060*/  FMNMX.FTZ R2, R132, R2, !PT ;  /* 0x0000000284027209 */ /* 0x000fe40007810000 */
[----:B------:R-:W-:-:S02]  /*4070*/  FSEL R180, R21, -INF , P0 ;  /* 0xff80000015b47808 */ /* 0x000fc40000000000 */
[----:B------:R-:W-:Y:S02]  /*4080*/  FMNMX.FTZ R3, R152, R3, !PT ;  /* 0x0000000398037209 */ /* 0x000fe40007810000 */
[----:B------:R-:W-:Y:S02]  /*4090*/  FSEL R187, R81, -INF , P0 ;  /* 0xff80000051bb7808 */ /* 0x000fe40000000000 */
[----:B------:R-:W-:Y:S02]  /*40a0*/  FMNMX.FTZ R4, R192, R0, !PT ;  /* 0x00000000c0047209 */ /* 0x000fe40007810000 */
[----:B------:R-:W-:Y:S02]  /*40b0*/  FMNMX.FTZ R2, R155, R2, !PT ;  /* 0x000000029b027209 */ /* 0x000fe40007810000 */
[----:B------:R-:W-:Y:S02]  /*40c0*/  FMNMX.FTZ R3, R180, R3, !PT ;  /* 0x00000003b4037209 */ /* 0x000fe40007810000 */
[----:B------:R-:W-:-:S02]  /*40d0*/  FMNMX.FTZ R0, R36, R37, !PT ;  /* 0x0000002524007209 */ /* 0x000fc40007810000 */
[----:B------:R-:W-:Y:S01]  /*40e0*/  FMNMX.FTZ R5, R187, R4, !PT ;  /* 0x00000004bb057209 */ /* 0x000fe20007810000 */
[----:B------:R-:W1:Y:S01]  /*40f0*/  SHFL.BFLY PT, R6, R3, 0x2, 0x1f ;  /* 0x0c401f0003067f89 */ /* 0x000e6200000e0000 */
[----:B------:R-:W-:Y:S02]  /*4100*/  FSEL R150, R86, -INF , P6 ;  /* 0xff80000056967808 */ /* 0x000fe40003000000 */
[----:B------:R-:W-:Y:S01]  /*4110*/  FMNMX.FTZ R2, R175, R2, !PT ;  /* 0x00000002af027209 */ /* 0x000fe20007810000 */
[----:B------:R-:W2:Y:S01]  /*4120*/  SHFL.BFLY PT, R7, R5, 0x2, 0x1f ;  /* 0x0c401f0005077f89 */ /* 0x000ea200000e0000 */
[----:B------:R-:W-:Y:S02]  /*4130*/  FMNMX.FTZ R0, R38, R0, !PT ;  /* 0x0000000026007209 */ /* 0x000fe40007810000 */
[----:B------:R-:W-:Y:S02]  /*4140*/  FSEL R142, R87, -INF , P5 ;  /* 0xff800000578e7808 */ /* 0x000fe40002800000 */
[----:B------:R-:W-:-:S02]  /*4150*/  FMNMX.FTZ R2, R150, R2, !PT ;  /* 0x0000000296027209 */ /* 0x000fc40007810000 */
[----:B------:R-:W-:Y:S02]  /*4160*/  FMNMX.FTZ R0, R39, R0, !PT ;  /* 0x0000000027007209 */ /* 0x000fe40007810000 */
[----:B------:R-:W-:Y:S02]  /*4170*/  FSEL R186, R102, -INF , P4 ;  /* 0xff80000066ba7808 */ /* 0x000fe40002000000 */
[----:B------:R-:W-:Y:S02]  /*4180*/  FMNMX.FTZ R2, R142, R2, !PT ;  /* 0x000000028e027209 */ /* 0x000fe40007810000 */
        /* <DEDUP_REMOVED lines=10> */
[----:B------:R-:W-:Y:S02]  /*4230*/  FMNMX.FTZ R2, R198, R2, !PT ;  /* 0x00000002c6027209 */ /* 0x000fe40007810000 */
[----:B------:R-:W-:Y:S02]  /*4240*/  FMNMX.FTZ R4, R138, R4, !PT ;  /* 0x000000048a047209 */ /* 0x000fe40007810000 */
[----:B-1----:R-:W-:Y:S02]  /*4250*/  FMNMX.FTZ R0, R3, R6, !PT ;  /* 0x0000000603007209 */ /* 0x002fe40007810000 */
[----:B--2---:R-:W-:Y:S02]  /*4260*/  FMNMX.FTZ R3, R5, R7, !PT ;  /* 0x0000000705037209 */ /* 0x004fe40007810000 */
[----:B------:R-:W1:Y:S01]  /*4270*/  SHFL.BFLY PT, R5, R2, 0x2, 0x1f ;  /* 0x0c401f0002057f89 */ /* 0x000e6200000e0000 */
[----:B------:R-:W-:-:S02]  /*4280*/  FMNMX.FTZ R4, R141, R4, !PT ;  /* 0x000000048d047209 */ /* 0x000fc40007810000 */
[----:B------:R-:W-:Y:S01]  /*4290*/  FSEL R148, R62, -INF , P6 ;  /* 0xff8000003e947808 */ /* 0x000fe20003000000 */
[----:B------:R-:W2:Y:S01]  /*42a0*/  SHFL.BFLY PT, R6, R0, 0x1, 0x1f ;  /* 0x0c201f0000067f89 */ /* 0x000ea200000e0000 */
[----:B------:R-:W-:Y:S02]  /*42b0*/  FMNMX.FTZ R4, R140, R4, !PT ;  /* 0x000000048c047209 */ /* 0x000fe40007810000 */
[----:B------:R-:W-:Y:S01]  /*42c0*/  FSEL R149, R63, -INF , P5 ;  /* 0xff8000003f957808 */ /* 0x000fe20002800000 */
[----:B------:R-:W3:Y:S01]  /*42d0*/  SHFL.BFLY PT, R7, R3, 0x1, 0x1f ;  /* 0x0c201f0003077f89 */ /* 0x000ee200000e0000 */
[----:B------:R-:W-:Y:S02]  /*42e0*/  FMNMX.FTZ R4, R143, R4, !PT ;  /* 0x000000048f047209 */ /* 0x000fe40007810000 */
[----:B------:R-:W-:Y:S02]  /*42f0*/  FSEL R199, R54, -INF , P4 ;  /* 0xff80000036c77808 */ /* 0x000fe40002000000 */
[----:B------:R-:W-:-:S02]  /*4300*/  FMNMX.FTZ R4, R197, R4, !PT ;  /* 0x00000004c5047209 */ /* 0x000fc40007810000 */
[----:B------:R-:W-:Y:S02]  /*4310*/  FSEL R217, R55, -INF , P3 ;  /* 0xff80000037d97808 */ /* 0x000fe40001800000 */
[----:B------:R-:W-:Y:S02]  /*4320*/  FMNMX.FTZ R4, R215, R4, !PT ;  /* 0x00000004d7047209 */ /* 0x000fe40007810000 */
[----:B------:R-:W-:Y:S02]  /*4330*/  FSEL R218, R22, -INF , P2 ;  /* 0xff80000016da7808 */ /* 0x000fe40001000000 */
[----:B------:R-:W-:Y:S02]  /*4340*/  FMNMX.FTZ R4, R148, R4, !PT ;  /* 0x0000000494047209 */ /* 0x000fe40007810000 */
[----:B------:R-:W-:Y:S02]  /*4350*/  FSEL R219, R23, -INF , P0 ;  /* 0xff80000017db7808 */ /* 0x000fe40000000000 */
[----:B-1----:R-:W-:Y:S01]  /*4360*/  FMNMX.FTZ R5, R2, R5, !PT ;  /* 0x0000000502057209 */ /* 0x002fe20007810000 */
[----:B------:R-:W-:Y:S01]  /*4370*/  LDSM.16.MT88.4 R20, [R204] ;  /* 0x00000000cc14783b */ /* 0x000fe20000004200 */
[----:B------:R-:W-:-:S02]  /*4380*/  FMNMX.FTZ R2, R149, R4, !PT ;  /* 0x0000000495027209 */ /* 0x000fc40007810000 */
[----:B--2---:R-:W-:Y:S02]  /*4390*/  FMNMX.FTZ R114, R0, R6, !PT ;  /* 0x0000000600727209 */ /* 0x004fe40007810000 */
[----:B------:R-:W-:Y:S01]  /*43a0*/  FMNMX.FTZ R0, R199, R2, !PT ;  /* 0x00000002c7007209 */ /* 0x000fe20007810000 */
[----:B------:R-:W1:Y:S01]  /*43b0*/  SHFL.BFLY PT, R6, R5, 0x1, 0x1f ;  /* 0x0c201f0005067f89 */ /* 0x000e6200000e0000 */
[----:B---3--:R-:W-:Y:S01]  /*43c0*/  FMNMX.FTZ R112, R3, R7, !PT ;  /* 0x0000000703707209 */ /* 0x008fe20007810000 */
[C---:B------:R-:W-:Y:S01]  /*43d0*/  FMUL.FTZ R3, R114.reuse, c[0x0][0x2d0] ;  /* 0x0000b40072037a20 */ /* 0x040fe20000410000 */
[----:B------:R-:W-:Y:S02]  /*43e0*/  FMNMX.FTZ R0, R217, R0, !PT ;  /* 0x00000000d9007209 */ /* 0x000fe40007810000 */
[----:B------:R-:W-:Y:S01]  /*43f0*/  FSETP.NEU.FTZ.AND P3, PT, R114, -INF , PT ;  /* 0xff8000007200780b */ /* 0x000fe20003f7d000 */
[----:B------:R-:W-:Y:S01]  /*4400*/  FMUL.FTZ R2, R112, c[0x0][0x2d0] ;  /* 0x0000b40070027a20 */ /* 0x000fe20000410000 */
[----:B------:R-:W-:-:S02]  /*4410*/  FMNMX.FTZ R4, R218, R0, !PT ;  /* 0x00000000da047209 */ /* 0x000fc40007810000 */
[----:B------:R-:W-:Y:S02]  /*4420*/  FSEL R3, R3, RZ, P3 ;  /* 0x000000ff03037208 */ /* 0x000fe40001800000 */
[----:B------:R-:W-:Y:S02]  /*4430*/  FMNMX.FTZ R4, R219, R4, !PT ;  /* 0x00000004db047209 */ /* 0x000fe40007810000 */
[----:B------:R-:W-:Y:S01]  /*4440*/  FSETP.NEU.FTZ.AND P2, PT, R112, -INF , PT ;  /* 0xff8000007000780b */ /* 0x000fe20003f5d000 */
[----:B------:R-:W-:Y:S02]  /*4450*/  FFMA.FTZ R0, R8, c[0x0][0x2d0], -R3 ;  /* 0x0000b40008007a23 */ /* 0x000fe40000010803 */
[----:B------:R-:W2:Y:S01]  /*4460*/  SHFL.BFLY PT, R7, R4, 0x2, 0x1f ;  /* 0x0c401f0004077f89 */ /* 0x000ea200000e0000 */
[----:B------:R-:W-:Y:S01]  /*4470*/  FSEL R2, R2, RZ, P2 ;  /* 0x000000ff02027208 */ /* 0x000fe20001000000 */
[----:B------:R3:W-:Y:S01]  /*4480*/  MUFU.EX2 R240, R0 ;  /* 0x0000000000f07308 */ /* 0x0007e20000000800 */
[----:B-1----:R-:W-:-:S03]  /*4490*/  FMNMX.FTZ R5, R5, R6, !PT ;  /* 0x0000000605057209 */ /* 0x002fc60007810000 */
[----:B------:R-:W-:Y:S01]  /*44a0*/  FFMA.FTZ R6, R11, c[0x0][0x2d0], -R2 ;  /* 0x0000b4000b067a23 */ /* 0x000fe20000010802 */
[----:B------:R-:W-:-:S03]  /*44b0*/  FSETP.NEU.FTZ.AND P0, PT, R5, -INF , PT ;  /* 0xff8000000500780b */ /* 0x000fc60003f1d000 */
[----:B------:R1:W-:Y:S01]  /*44c0*/  MUFU.EX2 R242, R6 ;  /* 0x0000000600f27308 */ /* 0x0003e20000000800 */
[----:B---3--:R-:W-:-:S07]  /*44d0*/  FFMA.FTZ R0, R9, c[0x0][0x2d0], -R2 ;  /* 0x0000b40009007a23 */ /* 0x008fce0000010802 */
[----:B------:R3:W-:Y:S01]  /*44e0*/  MUFU.EX2 R239, R0 ;  /* 0x0000000000ef7308 */ /* 0x0007e20000000800 */
[----:B--2---:R-:W-:Y:S01]  /*44f0*/  FMNMX.FTZ R4, R4, R7, !PT ;  /* 0x0000000704047209 */ /* 0x004fe20007810000 */
[----:B-1----:R-:W-:-:S04]  /*4500*/  FFMA.FTZ R6, R12, c[0x0][0x2d0], -R2 ;  /* 0x0000b4000c067a23 */ /* 0x002fc80000010802 */
[----:B------:R-:W1:Y:S02]  /*4510*/  SHFL.BFLY PT, R7, R4, 0x1, 0x1f ;  /* 0x0c201f0004077f89 */ /* 0x000e6400000e0000 */
[----:B------:R-:W2:Y:S01]  /*4520*/  MUFU.EX2 R243, R6 ;  /* 0x0000000600f37308 */ /* 0x000ea20000000800 */
[----:B---3--:R-:W-:-:S07]  /*4530*/  FFMA.FTZ R0, R10, c[0x0][0x2d0], -R2 ;  /* 0x0000b4000a007a23 */ /* 0x008fce0000010802 */
[----:B------:R3:W4:Y:S01]  /*4540*/  MUFU.EX2 R238, R0 ;  /* 0x0000000000ee7308 */ /* 0x0007220000000800 */
[----:B--2---:R-:W-:Y:S02]  /*4550*/  F2FP.BF16.PACK_AB R10, R243, R242 ;  /* 0x000000f2f30a723e */ /* 0x004fe400000010ff */
[----:B-1----:R-:W-:Y:S01]  /*4560*/  FMNMX.FTZ R113, R4, R7, !PT ;  /* 0x0000000704717209 */ /* 0x002fe20007810000 */
[----:B------:R-:W-:Y:S02]  /*4570*/  FFMA.FTZ R4, R26, c[0x0][0x2d0], -R3 ;  /* 0x0000b4001a047a23 */ /* 0x000fe40000010803 */
[----:B---3--:R-:W-:Y:S02]  /*4580*/  FMUL.FTZ R0, R5, c[0x0][0x2d0] ;  /* 0x0000b40005007a20 */ /* 0x008fe40000410000 */
[----:B------:R-:W-:Y:S01]  /*4590*/  MUFU.EX2 R227, R4 ;  /* 0x0000000400e37308 */ /* 0x000fe20000000800 */
[----:B----4-:R-:W-:Y:S02]  /*45a0*/  F2FP.BF16.PACK_AB R8, R238, R239 ;  /* 0x000000efee08723e */ /* 0x010fe400000010ff */
[----:B------:R-:W-:-:S02]  /*45b0*/  FSEL R0, R0, RZ, P0 ;  /* 0x000000ff00007208 */ /* 0x000fc40000000000 */
[----:B------:R-:W-:-:S03]  /*45c0*/  FSETP.NEU.FTZ.AND P0, PT, R113, -INF , PT ;  /* 0xff8000007100780b */ /* 0x000fc60003f1d000 */
[----:B------:R-:W-:-:S04]  /*45d0*/  FFMA.FTZ R6, R13, c[0x0][0x2d0], -R0 ;  /* 0x0000b4000d067a23 */ /* 0x000fc80000010800 */
        /* <DEDUP_REMOVED lines=10> */
[----:B------:R1:W2:Y:S02]  /*4680*/  MUFU.EX2 R228, R6 ;  /* 0x0000000600e47308 */ /* 0x0002a40000000800 */
[C---:B------:R-:W-:Y:S08]  /*4690*/  HMMA.16816.F32.BF16 R76, R8.reuse, R16, RZ ;  /* 0x00000010084c723c */ /* 0x040ff000000418ff */
[----:B------:R-:W-:Y:S01]  /*46a0*/  HMMA.16816.F32.BF16 R68, R8, R18, RZ ;  /* 0x000000120844723c */ /* 0x000fe200000418ff */
[----:B-1----:R-:W-:Y:S01]  /*46b0*/  FMUL.FTZ R6, R113, c[0x0][0x2d0] ;  /* 0x0000b40071067a20 */ /* 0x002fe20000410000 */
[----:B--2---:R-:W-:-:S06]  /*46c0*/  F2FP.BF16.PACK_AB R12, R228, R240 ;  /* 0x000000f0e40c723e */ /* 0x004fcc00000010ff */
[C---:B------:R-:W-:Y:S01]  /*46d0*/  HMMA.16816.F32.BF16 R64, R8.reuse, R20, RZ ;  /* 0x000000140840723c */ /* 0x040fe200000418ff */
[----:B------:R-:W-:Y:S01]  /*46e0*/  FSEL R4, R6, RZ, P0 ;  /* 0x000000ff06047208 */ /* 0x000fe20000000000 */
[----:B------:R-:W-:Y:S02]  /*46f0*/  FFMA.FTZ R6, R27, c[0x0][0x2d0], -R3 ;  /* 0x0000b4001b067a23 */ /* 0x000fe40000010803 */
[----:B------:R-:W1:Y:S02]  /*4700*/  LDSM.16.MT88.4 R24, [R200+0x800] ;  /* 0x00080000c818783b */ /* 0x000e640000004200 */
[----:B------:R2:W3:Y:S02]  /*4710*/  MUFU.EX2 R230, R6 ;  /* 0x0000000600e67308 */ /* 0x0004e40000000800 */
[C---:B------:R-:W-:Y:S08]  /*4720*/  HMMA.16816.F32.BF16 R60, R8.reuse, R22, RZ ;  /* 0x00000016083c723c */ /* 0x040ff000000418ff */
[----:B------:R-:W-:Y:S01]  /*4730*/  HMMA.16816.F32.BF16 R56, R8, R28, RZ ;  /* 0x0000001c0838723c */ /* 0x000fe200000418ff */
[----:B--2---:R-:W-:Y:S01]  /*4740*/  FFMA.FTZ R6, R36, c[0x0][0x2d0], -R4 ;  /* 0x0000b40024067a23 */ /* 0x004fe20000010804 */
[----:B---3--:R-:W-:-:S06]  /*4750*/  F2FP.BF16.PACK_AB R14, R230, R227 ;  /* 0x000000e3e60e723e */ /* 0x008fcc00000010ff */
[C---:B------:R-:W-:Y:S01]  /*4760*/  HMMA.16816.F32.BF16 R48, R8.reuse, R40, RZ ;  /* 0x000000280830723c */ /* 0x040fe200000418ff */
[----:B------:R2:W-:Y:S07]  /*4770*/  MUFU.EX2 R225, R6 ;  /* 0x0000000600e17308 */ /* 0x0005ee0000000800 */
[----:B------:R-:W-:Y:S01]  /*4780*/  HMMA.16816.F32.BF16 R52, R8, R30, RZ ;  /* 0x0000001e0834723c */ /* 0x000fe200000418ff */
[----:B--2---:R-:W-:-:S04]  /*4790*/  FFMA.FTZ R6, R37, c[0x0][0x2d0], -R4 ;  /* 0x0000b40025067a23 */ /* 0x004fc80000010804 */
[----:B------:R2:W3:Y:S02]  /*47a0*/  MUFU.EX2 R7, R6 ;  /* 0x0000000600077308 */ /* 0x0004e40000000800 */
[----:B--2---:R-:W-:Y:S01]  /*47b0*/  FFMA.FTZ R6, R38, c[0x0][0x2d0], -R4 ;  /* 0x0000b40026067a23 */ /* 0x004fe20000010804 */
[----:B---3--:R-:W-:-:S05]  /*47c0*/  F2FP.BF16.PACK_AB R13, R7, R225 ;  /* 0x000000e1070d723e */ /* 0x008fca00000010ff */
[----:B------:R2:W-:Y:S02]  /*47d0*/  MUFU.EX2 R224, R6 ;  /* 0x0000000600e07308 */ /* 0x0005e40000000800 */
[----:B--2---:R-:W-:Y:S02]  /*47e0*/  FFMA.FTZ R6, R39, c[0x0][0x2d0], -R4 ;  /* 0x0000b40027067a23 */ /* 0x004fe40000010804 */
[----:B------:R-:W-:Y:S04]  /*47f0*/  LDSM.16.MT88.4 R36, [R204+0x800] ;  /* 0x00080000cc24783b */ /* 0x000fe80000004200 */
[----:B------:R2:W3:Y:S02]  /*4800*/  MUFU.EX2 R226, R6 ;  /* 0x0000000600e27308 */ /* 0x0004e40000000800 */
[----:B--2---:R-:W-:Y:S01]  /*4810*/  FFMA.FTZ R6, R44, c[0x0][0x2d0], -R2 ;  /* 0x0000b4002c067a23 */ /* 0x004fe20000010802 */
[----:B---3--:R-:W-:-:S05]  /*4820*/  F2FP.BF16.PACK_AB R15, R226, R224 ;  /* 0x000000e0e20f723e */ /* 0x008fca00000010ff */
[----:B------:R2:W-:Y:S02]  /*4830*/  MUFU.EX2 R229, R6 ;  /* 0x0000000600e57308 */ /* 0x0005e40000000800 */
[C---:B------:R-:W-:Y:S08]  /*4840*/  HMMA.16816.F32.BF16 R84, R12.reuse, R16, RZ ;  /* 0x000000100c54723c */ /* 0x040ff000000418ff */
[----:B------:R-:W-:Y:S01]  /*4850*/  HMMA.16816.F32.BF16 R92, R12, R18, RZ ;  /* 0x000000120c5c723c */ /* 0x000fe200000418ff */
[----:B------:R-:W3:Y:S01]  /*4860*/  LDSM.16.MT88.4 R16, [R201+0x800] ;  /* 0x00080000c910783b */ /* 0x000ee20000004200 */
[----:B--2---:R-:W-:-:S04]  /*4870*/  FFMA.FTZ R6, R45, c[0x0][0x2d0], -R2 ;  /* 0x0000b4002d067a23 */ /* 0x004fc80000010802 */
[----:B------:R2:W4:Y:S02]  /*4880*/  MUFU.EX2 R233, R6 ;  /* 0x0000000600e97308 */ /* 0x0005240000000800 */
[----:B------:R-:W-:Y:S08]  /*4890*/  HMMA.16816.F32.BF16 R44, R8, R42, RZ ;  /* 0x0000002a082c723c */ /* 0x000ff000000418ff */
[----:B------:R-:W-:Y:S01]  /*48a0*/  HMMA.16816.F32.BF16 R80, R12, R20, RZ ;  /* 0x000000140c50723c */ /* 0x000fe200000418ff */
[----:B--2---:R-:W-:-:S07]  /*48b0*/  FFMA.FTZ R6, R72, c[0x0][0x2d0], -R2 ;  /* 0x0000b40048067a23 */ /* 0x004fce0000010802 */
[C---:B------:R-:W-:Y:S01]  /*48c0*/  HMMA.16816.F32.BF16 R108, R12.reuse, R22, RZ ;  /* 0x000000160c6c723c */ /* 0x040fe200000418ff */
[----:B----4-:R-:W-:Y:S01]  /*48d0*/  F2FP.BF16.PACK_AB R8, R233, R229 ;  /* 0x000000e5e908723e */ /* 0x010fe200000010ff */
[----:B------:R2:W-:Y:S06]  /*48e0*/  MUFU.EX2 R232, R6 ;  /* 0x0000000600e87308 */ /* 0x0005ec0000000800 */
[C---:B------:R-:W-:Y:S08]  /*48f0*/  HMMA.16816.F32.BF16 R20, R12.reuse, R40, RZ ;  /* 0x000000280c14723c */ /* 0x040ff000000418ff */
[----:B------:R-:W-:Y:S01]  /*4900*/  HMMA.16816.F32.BF16 R100, R12, R42, RZ ;  /* 0x0000002a0c64723c */ /* 0x000fe200000418ff */
[----:B--2---:R-:W-:-:S04]  /*4910*/  FFMA.FTZ R6, R73, c[0x0][0x2d0], -R2 ;  /* 0x0000b40049067a23 */ /* 0x004fc80000010802 */
[----:B------:R2:W4:Y:S03]  /*4920*/  MUFU.EX2 R231, R6 ;  /* 0x0000000600e77308 */ /* 0x0005260000000800 */
[----:B------:R-:W-:Y:S01]  /*4930*/  HMMA.16816.F32.BF16 R120, R12, R30, RZ ;  /* 0x0000001e0c78723c */ /* 0x000fe200000418ff */
[----:B--2---:R-:W-:Y:S01]  /*4940*/  FFMA.FTZ R6, R74, c[0x0][0x2d0], -R0 ;  /* 0x0000b4004a067a23 */ /* 0x004fe20000010800 */
[----:B----4-:R-:W-:-:S03]  /*4950*/  F2FP.BF16.PACK_AB R10, R231, R232 ;  /* 0x000000e8e70a723e */ /* 0x010fc600000010ff */
[----:B------:R2:W-:Y:S02]  /*4960*/  MUFU.EX2 R221, R6 ;  /* 0x0000000600dd7308 */ /* 0x0005e40000000800 */
[--C-:B--2---:R-:W-:Y:S02]  /*4970*/  FFMA.FTZ R6, R75, c[0x0][0x2d0], -R0.reuse ;  /* 0x0000b4004b067a23 */ /* 0x104fe40000010800 */
[----:B------:R-:W-:Y:S01]  /*4980*/  HMMA.16816.F32.BF16 R72, R12, R28, RZ ;  /* 0x0000001c0c48723c */ /* 0x000fe200000418ff */
[----:B------:R-:W-:Y:S03]  /*4990*/  LDSM.16.MT88.4 R12, [R200+0x1000] ;  /* 0x00100000c80c783b */ /* 0x000fe60000004200 */
[----:B------:R2:W4:Y:S01]  /*49a0*/  MUFU.EX2 R220, R6 ;  /* 0x0000000600dc7308 */ /* 0x0005220000000800 */
[----:B------:R-:W-:Y:S01]  /*49b0*/  LDSM.16.MT88.4 R28, [R201+0x1000] ;  /* 0x00100000c91c783b */ /* 0x000fe20000004200 */
[----:B--2---:R-:W-:Y:S01]  /*49c0*/  FFMA.FTZ R6, R88, c[0x0][0x2d0], -R0 ;  /* 0x0000b40058067a23 */ /* 0x004fe20000010800 */
[----:B----4-:R-:W-:-:S05]  /*49d0*/  F2FP.BF16.PACK_AB R9, R220, R221 ;  /* 0x000000dddc09723e */ /* 0x010fca00000010ff */
[----:B------:R2:W-:Y:S02]  /*49e0*/  MUFU.EX2 R223, R6 ;  /* 0x0000000600df7308 */ /* 0x0005e40000000800 */
[----:B--2---:R-:W-:-:S06]  /*49f0*/  FFMA.FTZ R6, R89, c[0x0][0x2d0], -R0 ;  /* 0x0000b40059067a23 */ /* 0x004fcc0000010800 */
[----:B------:R2:W4:Y:S02]  /*4a00*/  MUFU.EX2 R222, R6 ;  /* 0x0000000600de7308 */ /* 0x0005240000000800 */
[----:B--2---:R-:W-:Y:S01]  /*4a10*/  FFMA.FTZ R6, R90, c[0x0][0x2d0], -R3 ;  /* 0x0000b4005a067a23 */ /* 0x004fe20000010803 */
[----:B----4-:R-:W-:-:S05]  /*4a20*/  F2FP.BF16.PACK_AB R11, R222, R223 ;  /* 0x000000dfde0b723e */ /* 0x010fca00000010ff */
[----:B------:R2:W-:Y:S02]  /*4a30*/  MUFU.EX2 R191, R6 ;  /* 0x0000000600bf7308 */ /* 0x0005e40000000800 */
[C---:B-1----:R-:W-:Y:S08]  /*4a40*/  HMMA.16816.F32.BF16 R104, R8.reuse, R24, R76 ;  /* 0x000000180868723c */ /* 0x042ff0000004184c */
[----:B------:R-:W-:Y:S01]  /*4a50*/  HMMA.16816.F32.BF16 R76, R8, R32, R48 ;  /* 0x00000020084c723c */ /* 0x000fe20000041830 */
[----:B--2---:R-:W-:-:S04]  /*4a60*/  FFMA.FTZ R6, R91, c[0x0][0x2d0], -R3 ;  /* 0x0000b4005b067a23 */ /* 0x004fc80000010803 */
[----:B------:R1:W2:Y:S03]  /*4a70*/  MUFU.EX2 R190, R6 ;  /* 0x0000000600be7308 */ /* 0x0002a60000000800 */
[C---:B---3--:R-:W-:Y:S08]  /*4a80*/  HMMA.16816.F32.BF16 R88, R8.reuse, R16, R56 ;  /* 0x000000100858723c */ /* 0x048ff00000041838 */
[----:B------:R-:W-:Y:S01]  /*4a90*/  HMMA.16816.F32.BF16 R68, R8, R26, R68 ;  /* 0x0000001a0844723c */ /* 0x000fe20000041844 */
[----:B-1----:R-:W-:-:S07]  /*4aa0*/  FFMA.FTZ R6, R96, c[0x0][0x2d0], -R3 ;  /* 0x0000b40060067a23 */ /* 0x002fce0000010803 */
[----:B------:R-:W-:Y:S01]  /*4ab0*/  HMMA.16816.F32.BF16 R44, R8, R34, R44 ;  /* 0x00000022082c723c */ /* 0x000fe2000004182c */
[----:B------:R1:W-:Y:S02]  /*4ac0*/  MUFU.EX2 R195, R6 ;  /* 0x0000000600c37308 */ /* 0x0003e40000000800 */
[----:B-1----:R-:W-:-:S05]  /*4ad0*/  FFMA.FTZ R6, R97, c[0x0][0x2d0], -R3 ;  /* 0x0000b40061067a23 */ /* 0x002fca0000010803 */
[C---:B------:R-:W-:Y:S01]  /*4ae0*/  HMMA.16816.F32.BF16 R96, R8.reuse, R36, R64 ;  /* 0x000000240860723c */ /* 0x040fe20000041840 */
[----:B------:R1:W3:Y:S07]  /*4af0*/  MUFU.EX2 R189, R6 ;  /* 0x0000000600bd7308 */ /* 0x0002ee0000000800 */
[C---:B------:R-:W-:Y:S08]  /*4b00*/  HMMA.16816.F32.BF16 R64, R8.reuse, R38, R60 ;  /* 0x000000260840723c */ /* 0x040ff0000004183c */
[----:B------:R-:W-:Y:S01]  /*4b10*/  HMMA.16816.F32.BF16 R60, R8, R18, R52 ;  /* 0x00000012083c723c */ /* 0x000fe20000041834 */
[----:B-1----:R-:W-:-:S04]  /*4b20*/  FFMA.FTZ R6, R115, c[0x0][0x2d0], -R4 ;  /* 0x0000b40073067a23 */ /* 0x002fc80000010804 */
[----:B------:R1:W-:Y:S02]  /*4b30*/  MUFU.EX2 R185, R6 ;  /* 0x0000000600b97308 */ /* 0x0003e40000000800 */
[----:B--2---:R-:W-:Y:S02]  /*4b40*/  F2FP.BF16.PACK_AB R8, R190, R191 ;  /* 0x000000bfbe08723e */ /* 0x004fe400000010ff */
[----:B---3--:R-:W-:Y:S01]  /*4b50*/  F2FP.BF16.PACK_AB R10, R189, R195 ;  /* 0x000000c3bd0a723e */ /* 0x008fe200000010ff */
[----:B-1----:R-:W-:-:S04]  /*4b60*/  FFMA.FTZ R6, R117, c[0x0][0x2d0], -R4 ;  /* 0x0000b40075067a23 */ /* 0x002fc80000010804 */
        /* <DEDUP_REMOVED lines=9> */
[C---:B------:R-:W-:Y:S08]  /*4c00*/  HMMA.16816.F32.BF16 R52, R8.reuse, R24, R84 ;  /* 0x000000180834723c */ /* 0x040ff00000041854 */
[----:B------:R-:W-:Y:S01]  /*4c10*/  HMMA.16816.F32.BF16 R40, R8, R26, R92 ;  /* 0x0000001a0828723c */ /* 0x000fe2000004185c */
[----:B-1----:R-:W-:-:S04]  /*4c20*/  FFMA.FTZ R6, R125, c[0x0][0x2d0], -R2 ;  /* 0x0000b4007d067a23 */ /* 0x002fc80000010802 */
[----:B------:R1:W-:Y:S03]  /*4c30*/  MUFU.EX2 R178, R6 ;  /* 0x0000000600b27308 */ /* 0x0003e60000000800 */
[C---:B------:R-:W-:Y:S08]  /*4c40*/  HMMA.16816.F32.BF16 R48, R8.reuse, R36, R80 ;  /* 0x000000240830723c */ /* 0x040ff00000041850 */
[----:B------:R-:W-:Y:S01]  /*4c50*/  HMMA.16816.F32.BF16 R24, R8, R38, R108 ;  /* 0x000000260818723c */ /* 0x000fe2000004186c */
[----:B------:R-:W2:Y:S01]  /*4c60*/  LDSM.16.MT88.4 R36, [R203+0x1000] ;  /* 0x00100000cb24783b */ /* 0x000ea20000004200 */
[----:B-1----:R-:W-:-:S06]  /*4c70*/  FFMA.FTZ R6, R127, c[0x0][0x2d0], -R2 ;  /* 0x0000b4007f067a23 */ /* 0x002fcc0000010802 */
[C---:B------:R-:W-:Y:S01]  /*4c80*/  HMMA.16816.F32.BF16 R84, R8.reuse, R32, R20 ;  /* 0x000000200854723c */ /* 0x040fe20000041814 */
[----:B------:R-:W1:Y:S01]  /*4c90*/  LDSM.16.MT88.4 R20, [R204+0x1000] ;  /* 0x00100000cc14783b */ /* 0x000e620000004200 */
[----:B------:R3:W4:Y:S06]  /*4ca0*/  MUFU.EX2 R179, R6 ;  /* 0x0000000600b37308 */ /* 0x00072c0000000800 */
[C---:B------:R-:W-:Y:S08]  /*4cb0*/  HMMA.16816.F32.BF16 R56, R8.reuse, R16, R72 ;  /* 0x000000100838723c */ /* 0x040ff00000041848 */
[----:B------:R-:W-:Y:S01]  /*4cc0*/  HMMA.16816.F32.BF16 R16, R8, R18, R120 ;  /* 0x000000120810723c */ /* 0x000fe20000041878 */
[----:B---3--:R-:W-:-:S04]  /*4cd0*/  FFMA.FTZ R6, R126, c[0x0][0x2d0], -R2 ;  /* 0x0000b4007e067a23 */ /* 0x008fc80000010802 */
[----:B------:R3:W-:Y:S03]  /*4ce0*/  MUFU.EX2 R177, R6 ;  /* 0x0000000600b17308 */ /* 0x0007e60000000800 */
[----:B------:R-:W-:Y:S07]  /*4cf0*/  HMMA.16816.F32.BF16 R80, R8, R34, R100 ;  /* 0x000000220850723c */ /* 0x000fee0000041864 */
[----:B----4-:R-:W-:Y:S01]  /*4d00*/  F2FP.BF16.PACK_AB R8, R179, R178 ;  /* 0x000000b2b308723e */ /* 0x010fe200000010ff */
[----:B---3--:R-:W-:-:S04]  /*4d10*/  FFMA.FTZ R6, R128, c[0x0][0x2d0], -R2 ;  /* 0x0000b40080067a23 */ /* 0x008fc80000010802 */
[----:B------:R3:W4:Y:S02]  /*4d20*/  MUFU.EX2 R176, R6 ;  /* 0x0000000600b07308 */ /* 0x0007240000000800 */
[----:B---3--:R-:W-:Y:S01]  /*4d30*/  FFMA.FTZ R6, R129, c[0x0][0x2d0], -R0 ;  /* 0x0000b40081067a23 */ /* 0x008fe20000010800 */
[----:B----4-:R-:W-:-:S05]  /*4d40*/  F2FP.BF16.PACK_AB R10, R176, R177 ;  /* 0x000000b1b00a723e */ /* 0x010fca00000010ff */
[----:B------:R3:W-:Y:S02]  /*4d50*/  MUFU.EX2 R174, R6 ;  /* 0x0000000600ae7308 */ /* 0x0007e40000000800 */
[----:B---3--:R-:W-:-:S06]  /*4d60*/  FFMA.FTZ R6, R130, c[0x0][0x2d0], -R0 ;  /* 0x0000b40082067a23 */ /* 0x008fcc0000010800 */
        /* <DEDUP_REMOVED lines=8> */
[----:B------:R3:W4:Y:S02]  /*4df0*/  MUFU.EX2 R170, R6 ;  /* 0x0000000600aa7308 */ /* 0x0007240000000800 */
[C---:B--2---:R-:W-:Y:S08]  /*4e00*/  HMMA.16816.F32.BF16 R92, R8.reuse, R36, R76 ;  /* 0x00000024085c723c */ /* 0x044ff0000004184c */
[----:B------:R-:W-:Y:S01]  /*4e10*/  HMMA.16816.F32.BF16 R76, R8, R14, R68 ;  /* 0x0000000e084c723c */ /* 0x000fe20000041844 */
[----:B---3--:R-:W-:-:S04]  /*4e20*/  FFMA.FTZ R6, R133, c[0x0][0x2d0], -R3 ;  /* 0x0000b40085067a23 */ /* 0x008fc80000010803 */
[----:B------:R2:W-:Y:S03]  /*4e30*/  MUFU.EX2 R169, R6 ;  /* 0x0000000600a97308 */ /* 0x0005e60000000800 */
[C---:B-1----:R-:W-:Y:S08]  /*4e40*/  HMMA.16816.F32.BF16 R72, R8.reuse, R22, R64 ;  /* 0x000000160848723c */ /* 0x042ff00000041840 */
[----:B------:R-:W-:Y:S01]  /*4e50*/  HMMA.16816.F32.BF16 R104, R8, R12, R104 ;  /* 0x0000000c0868723c */ /* 0x000fe20000041868 */
[----:B--2---:R-:W-:-:S07]  /*4e60*/  FFMA.FTZ R6, R136, c[0x0][0x2d0], -R3 ;  /* 0x0000b40088067a23 */ /* 0x004fce0000010803 */
[C---:B------:R-:W-:Y:S01]  /*4e70*/  HMMA.16816.F32.BF16 R96, R8.reuse, R20, R96 ;  /* 0x000000140860723c */ /* 0x040fe20000041860 */
[----:B------:R1:W2:Y:S07]  /*4e80*/  MUFU.EX2 R168, R6 ;  /* 0x0000000600a87308 */ /* 0x0002ae0000000800 */
[C---:B------:R-:W-:Y:S08]  /*4e90*/  HMMA.16816.F32.BF16 R88, R8.reuse, R28, R88 ;  /* 0x0000001c0858723c */ /* 0x040ff00000041858 */
[----:B------:R-:W-:Y:S01]  /*4ea0*/  HMMA.16816.F32.BF16 R68, R8, R30, R60 ;  /* 0x0000001e0844723c */ /* 0x000fe2000004183c */
[----:B-1----:R-:W-:-:S02]  /*4eb0*/  FFMA.FTZ R6, R134, c[0x0][0x2d0], -R3 ;  /* 0x0000b40086067a23 */ /* 0x002fc40000010803 */
[----:B------:R-:W-:Y:S02]  /*4ec0*/  LDSM.16.MT88.4 R132, [R200+0x2000] ;  /* 0x00200000c884783b */ /* 0x000fe40000004200 */
[----:B------:R1:W-:Y:S03]  /*4ed0*/  MUFU.EX2 R167, R6 ;  /* 0x0000000600a77308 */ /* 0x0003e60000000800 */
[----:B------:R-:W-:Y:S07]  /*4ee0*/  HMMA.16816.F32.BF16 R64, R8, R38, R44 ;  /* 0x000000260840723c */ /* 0x000fee000004182c */
[----:B----4-:R-:W-:-:S02]  /*4ef0*/  F2FP.BF16.PACK_AB R8, R170, R181 ;  /* 0x000000b5aa08723e */ /* 0x010fc400000010ff */
[----:B--2---:R-:W-:Y:S01]  /*4f00*/  F2FP.BF16.PACK_AB R10, R168, R169 ;  /* 0x000000a9a80a723e */ /* 0x004fe200000010ff */
[----:B-1----:R-:W-:-:S04]  /*4f10*/  FFMA.FTZ R6, R138, c[0x0][0x2d0], -R4 ;  /* 0x0000b4008a067a23 */ /* 0x002fc80000010804 */
        /* <DEDUP_REMOVED lines=11> */
[C---:B------:R-:W-:Y:S01]  /*4fd0*/  HMMA.16816.F32.BF16 R32, R8.reuse, R22, R24 ;  /* 0x000000160820723c */ /* 0x040fe20000041818 */
[----:B------:R-:W2:Y:S07]  /*4fe0*/  LDSM.16.MT88.4 R24, [R200+0x1800] ;  /* 0x00180000c818783b */ /* 0x000eae0000004200 */
[----:B------:R-:W-:Y:S01]  /*4ff0*/  HMMA.16816.F32.BF16 R48, R8, R20, R48 ;  /* 0x000000140830723c */ /* 0x000fe20000041830 */
[----:B------:R-:W3:Y:S01]  /*5000*/  LDSM.16.MT88.4 R20, [R204+0x1800] ;  /* 0x00180000cc14783b */ /* 0x000ee20000004200 */
[----:B-1----:R-:W-:-:S04]  /*5010*/  FFMA.FTZ R6, R137, c[0x0][0x2d0], -R3 ;  /* 0x0000b40089067a23 */ /* 0x002fc80000010803 */
[----:B------:R1:W-:Y:S02]  /*5020*/  MUFU.EX2 R161, R6 ;  /* 0x0000000600a17308 */ /* 0x0003e40000000800 */
[C---:B------:R-:W-:Y:S08]  /*5030*/  HMMA.16816.F32.BF16 R60, R8.reuse, R12, R52 ;  /* 0x0000000c083c723c */ /* 0x040ff00000041834 */
[----:B------:R-:W-:Y:S01]  /*5040*/  HMMA.16816.F32.BF16 R44, R8, R36, R84 ;  /* 0x00000024082c723c */ /* 0x000fe20000041854 */
[----:B------:R-:W-:Y:S01]  /*5050*/  LDSM.16.MT88.4 R84, [R204+0x2000] ;  /* 0x00200000cc54783b */ /* 0x000fe20000004200 */
[----:B-1----:R-:W-:-:S06]  /*5060*/  FFMA.FTZ R6, R146, c[0x0][0x2d0], -R2 ;  /* 0x0000b40092067a23 */ /* 0x002fcc0000010802 */
[C---:B------:R-:W-:Y:S01]  /*5070*/  HMMA.16816.F32.BF16 R52, R8.reuse, R14, R40 ;  /* 0x0000000e0834723c */ /* 0x040fe20000041828 */
[----:B------:R-:W-:Y:S01]  /*5080*/  LDSM.16.MT88.4 R12, [R203+0x1800] ;  /* 0x00180000cb0c783b */ /* 0x000fe20000004200 */
[----:B------:R1:W-:Y:S06]  /*5090*/  MUFU.EX2 R160, R6 ;  /* 0x0000000600a07308 */ /* 0x0003ec0000000800 */
[C---:B------:R-:W-:Y:S08]  /*50a0*/  HMMA.16816.F32.BF16 R36, R8.reuse, R38, R80 ;  /* 0x000000260824723c */ /* 0x040ff00000041850 */
[----:B------:R-:W-:Y:S01]  /*50b0*/  HMMA.16816.F32.BF16 R40, R8, R28, R56 ;  /* 0x0000001c0828723c */ /* 0x000fe20000041838 */
[----:B-1----:R-:W-:-:S04]  /*50c0*/  FFMA.FTZ R6, R147, c[0x0][0x2d0], -R2 ;  /* 0x0000b40093067a23 */ /* 0x002fc80000010802 */
[----:B------:R1:W4:Y:S03]  /*50d0*/  MUFU.EX2 R159, R6 ;  /* 0x00000006009f7308 */ /* 0x0003260000000800 */
[----:B------:R-:W-:Y:S01]  /*50e0*/  HMMA.16816.F32.BF16 R28, R8, R30, R16 ;  /* 0x0000001e081c723c */ /* 0x000fe20000041810 */
[----:B------:R-:W5:Y:S01]  /*50f0*/  LDSM.16.MT88.4 R16, [R201+0x1800] ;  /* 0x00180000c910783b */ /* 0x000f620000004200 */
[----:B-1----:R-:W-:-:S05]  /*5100*/  FFMA.FTZ R6, R145, c[0x0][0x2d0], -R2 ;  /* 0x0000b40091067a23 */ /* 0x002fca0000010802 */
[----:B----4-:R-:W-:Y:S01]  /*5110*/  F2FP.BF16.PACK_AB R8, R159, R160 ;  /* 0x000000a09f08723e */ /* 0x010fe200000010ff */
[----:B------:R1:W-:Y:S02]  /*5120*/  MUFU.EX2 R158, R6 ;  /* 0x00000006009e7308 */ /* 0x0003e40000000800 */
[----:B-1----:R-:W-:-:S06]  /*5130*/  FFMA.FTZ R6, R144, c[0x0][0x2d0], -R2 ;  /* 0x0000b40090067a23 */ /* 0x002fcc0000010802 */
[----:B------:R1:W4:Y:S02]  /*5140*/  MUFU.EX2 R157, R6 ;  /* 0x00000006009d7308 */ /* 0x0003240000000800 */
[----:B-1----:R-:W-:Y:S01]  /*5150*/  FFMA.FTZ R6, R155, c[0x0][0x2d0], -R0 ;  /* 0x0000b4009b067a23 */ /* 0x002fe20000010800 */
[----:B----4-:R-:W-:-:S05]  /*5160*/  F2FP.BF16.PACK_AB R10, R157, R158 ;  /* 0x0000009e9d0a723e */ /* 0x010fca00000010ff */
        /* <DEDUP_REMOVED lines=11> */
[C---:B--2---:R-:W-:Y:S08]  /*5220*/  HMMA.16816.F32.BF16 R128, R8.reuse, R26, R76 ;  /* 0x0000001a0880723c */ /* 0x044ff0000004184c */
[----:B---3--:R-:W-:Y:S01]  /*5230*/  HMMA.16816.F32.BF16 R144, R8, R22, R72 ;  /* 0x000000160890723c */ /* 0x008fe20000041848 */
[----:B-1----:R-:W-:-:S04]  /*5240*/  FFMA.FTZ R6, R151, c[0x0][0x2d0], -R3 ;  /* 0x0000b40097067a23 */ /* 0x002fc80000010803 */
[----:B------:R1:W-:Y:S03]  /*5250*/  MUFU.EX2 R81, R6 ;  /* 0x0000000600517308 */ /* 0x0003e60000000800 */
[C---:B------:R-:W-:Y:S08]  /*5260*/  HMMA.16816.F32.BF16 R120, R8.reuse, R24, R104 ;  /* 0x000000180878723c */ /* 0x040ff00000041868 */
[----:B------:R-:W-:Y:S01]  /*5270*/  HMMA.16816.F32.BF16 R140, R8, R20, R96 ;  /* 0x00000014088c723c */ /* 0x000fe20000041860 */
[----:B------:R-:W2:Y:S01]  /*5280*/  LDSM.16.MT88.4 R96, [R201+0x2000] ;  /* 0x00200000c960783b */ /* 0x000ea20000004200 */
[----:B-1----:R-:W-:-:S06]  /*5290*/  FFMA.FTZ R6, R153, c[0x0][0x2d0], -R3 ;  /* 0x0000b40099067a23 */ /* 0x002fcc0000010803 */
[C---:B-----5:R-:W-:Y:S01]  /*52a0*/  HMMA.16816.F32.BF16 R88, R8.reuse, R16, R88 ;  /* 0x000000100858723c */ /* 0x060fe20000041858 */
[----:B------:R1:W3:Y:S07]  /*52b0*/  MUFU.EX2 R80, R6 ;  /* 0x0000000600507308 */ /* 0x0002ee0000000800 */
[C---:B------:R-:W-:Y:S08]  /*52c0*/  HMMA.16816.F32.BF16 R68, R8.reuse, R18, R68 ;  /* 0x000000120844723c */ /* 0x040ff00000041844 */
[----:B------:R-:W-:Y:S01]  /*52d0*/  HMMA.16816.F32.BF16 R104, R8, R12, R92 ;  /* 0x0000000c0868723c */ /* 0x000fe2000004185c */
[--C-:B-1----:R-:W-:Y:S01]  /*52e0*/  FFMA.FTZ R6, R152, c[0x0][0x2d0], -R3.reuse ;  /* 0x0000b40098067a23 */ /* 0x102fe20000010803 */
[----:B---3--:R-:W-:Y:S01]  /*52f0*/  F2FP.BF16.PACK_AB R108, R80, R81 ;  /* 0x00000051506c723e */ /* 0x008fe200000010ff */
[----:B------:R-:W-:-:S02]  /*5300*/  FFMA.FTZ R3, R180, c[0x0][0x2d0], -R3 ;  /* 0x0000b400b4037a23 */ /* 0x000fc40000010803 */
[----:B------:R1:W-:Y:S03]  /*5310*/  MUFU.EX2 R77, R6 ;  /* 0x00000006004d7308 */ /* 0x0003e60000000800 */
[----:B------:R-:W-:Y:S05]  /*5320*/  HMMA.16816.F32.BF16 R64, R8, R14, R64 ;  /* 0x0000000e0840723c */ /* 0x000fea0000041840 */
[----:B------:R3:W4:Y:S02]  /*5330*/  MUFU.EX2 R241, R3 ;  /* 0x0000000300f17308 */ /* 0x0007240000000800 */
[----:B------:R-:W-:-:S02]  /*5340*/  F2FP.BF16.PACK_AB R8, R165, R167 ;  /* 0x000000a7a508723e */ /* 0x000fc400000010ff */
[----:B------:R-:W-:Y:S01]  /*5350*/  F2FP.BF16.PACK_AB R10, R115, R161 ;  /* 0x000000a1730a723e */ /* 0x000fe200000010ff */
[----:B-1----:R-:W-:-:S04]  /*5360*/  FFMA.FTZ R6, R197, c[0x0][0x2d0], -R4 ;  /* 0x0000b400c5067a23 */ /* 0x002fc80000010804 */
[----:B------:R1:W-:Y:S01]  /*5370*/  MUFU.EX2 R76, R6 ;  /* 0x00000006004c7308 */ /* 0x0003e20000000800 */
[----:B---3--:R-:W-:Y:S01]  /*5380*/  FFMA.FTZ R3, R194, c[0x0][0x2d0], -R2 ;  /* 0x0000b400c2037a23 */ /* 0x008fe20000010802 */
[----:B----4-:R-:W-:-:S06]  /*5390*/  F2FP.BF16.PACK_AB R110, R241, R77 ;  /* 0x0000004df16e723e */ /* 0x010fcc00000010ff */
[----:B------:R3:W-:Y:S01]  /*53a0*/  MUFU.EX2 R56, R3 ;  /* 0x0000000300387308 */ /* 0x0007e20000000800 */
[----:B-1----:R-:W-:-:S07]  /*53b0*/  FFMA.FTZ R6, R215, c[0x0][0x2d0], -R4 ;  /* 0x0000b400d7067a23 */ /* 0x002fce0000010804 */
[----:B------:R1:W4:Y:S01]  /*53c0*/  MUFU.EX2 R73, R6 ;  /* 0x0000000600497308 */ /* 0x0003220000000800 */
[----:B---3--:R-:W-:-:S07]  /*53d0*/  FFMA.FTZ R3, R196, c[0x0][0x2d0], -R2 ;  /* 0x0000b400c4037a23 */ /* 0x008fce0000010802 */
[----:B------:R3:W5:Y:S01]  /*53e0*/  MUFU.EX2 R58, R3 ;  /* 0x00000003003a7308 */ /* 0x0007620000000800 */
[----:B-1----:R-:W-:Y:S01]  /*53f0*/  FFMA.FTZ R6, R148, c[0x0][0x2d0], -R4 ;  /* 0x0000b40094067a23 */ /* 0x002fe20000010804 */
[----:B----4-:R-:W-:-:S06]  /*5400*/  F2FP.BF16.PACK_AB R9, R73, R76 ;  /* 0x0000004c4909723e */ /* 0x010fcc00000010ff */
[----:B------:R1:W-:Y:S01]  /*5410*/  MUFU.EX2 R72, R6 ;  /* 0x0000000600487308 */ /* 0x0003e20000000800 */
[--C-:B---3--:R-:W-:Y:S01]  /*5420*/  FFMA.FTZ R3, R192, c[0x0][0x2d0], -R2.reuse ;  /* 0x0000b400c0037a23 */ /* 0x108fe20000010802 */
[----:B-----5:R-:W-:Y:S01]  /*5430*/  F2FP.BF16.PACK_AB R152, R58, R56 ;  /* 0x000000383a98723e */ /* 0x020fe200000010ff */
[----:B------:R-:W-:-:S05]  /*5440*/  FFMA.FTZ R2, R187, c[0x0][0x2d0], -R2 ;  /* 0x0000b400bb027a23 */ /* 0x000fca0000010802 */
[----:B------:R3:W-:Y:S01]  /*5450*/  MUFU.EX2 R57, R3 ;  /* 0x0000000300397308 */ /* 0x0007e20000000800 */
[----:B-1----:R-:W-:-:S07]  /*5460*/  FFMA.FTZ R6, R149, c[0x0][0x2d0], -R4 ;  /* 0x0000b40095067a23 */ /* 0x002fce0000010804 */
[----:B------:R-:W1:Y:S01]  /*5470*/  MUFU.EX2 R59, R6 ;  /* 0x00000006003b7308 */ /* 0x000e620000000800 */
[----:B---3--:R-:W-:-:S04]  /*5480*/  FADD.FTZ R3, R239, R238 ;  /* 0x000000eeef037221 */ /* 0x008fc80000010000 */
[----:B------:R-:W-:Y:S01]  /*5490*/  FADD.FTZ R3, R242, R3 ;  /* 0x00000003f2037221 */ /* 0x000fe20000010000 */
[----:B-1----:R-:W-:-:S07]  /*54a0*/  F2FP.BF16.PACK_AB R11, R59, R72 ;  /* 0x000000483b0b723e */ /* 0x002fce00000010ff */
[C---:B------:R-:W-:Y:S01]  /*54b0*/  HMMA.16816.F32.BF16 R60, R8.reuse, R24, R60 ;  /* 0x00000018083c723c */ /* 0x040fe2000004183c */
[----:B------:R1:W3:Y:S07]  /*54c0*/  MUFU.EX2 R25, R2 ;  /* 0x0000000200197308 */ /* 0x0002ee0000000800 */
[C---:B------:R-:W-:Y:S08]  /*54d0*/  HMMA.16816.F32.BF16 R32, R8.reuse, R22, R32 ;  /* 0x000000160820723c */ /* 0x040ff00000041820 */
[----:B------:R-:W-:Y:S01]  /*54e0*/  HMMA.16816.F32.BF16 R48, R8, R20, R48 ;  /* 0x000000140830723c */ /* 0x000fe20000041830 */
[----:B-1----:R-:W-:Y:S01]  /*54f0*/  FFMA.FTZ R2, R186, c[0x0][0x2d0], -R0 ;  /* 0x0000b400ba027a23 */ /* 0x002fe20000010800 */
[----:B---3--:R-:W-:-:S03]  /*5500*/  F2FP.BF16.PACK_AB R154, R25, R57 ;  /* 0x00000039199a723e */ /* 0x008fc600000010ff */
[----:B------:R1:W-:Y:S03]  /*5510*/  MUFU.EX2 R24, R2 ;  /* 0x0000000200187308 */ /* 0x0003e60000000800 */
[C---:B------:R-:W-:Y:S08]  /*5520*/  HMMA.16816.F32.BF16 R44, R8.reuse, R12, R44 ;  /* 0x0000000c082c723c */ /* 0x040ff0000004182c */
[----:B------:R-:W-:Y:S01]  /*5530*/  HMMA.16816.F32.BF16 R52, R8, R26, R52 ;  /* 0x0000001a0834723c */ /* 0x000fe20000041834 */
[----:B-1----:R-:W-:-:S07]  /*5540*/  FFMA.FTZ R2, R188, c[0x0][0x2d0], -R0 ;  /* 0x0000b400bc027a23 */ /* 0x002fce0000010800 */
[C---:B------:R-:W-:Y:S01]  /*5550*/  HMMA.16816.F32.BF16 R40, R8.reuse, R16, R40 ;  /* 0x000000100828723c */ /* 0x040fe20000041828 */
[----:B------:R1:W3:Y:S07]  /*5560*/  MUFU.EX2 R22, R2 ;  /* 0x0000000200167308 */ /* 0x0002ee0000000800 */
[C---:B------:R-:W-:Y:S01]  /*5570*/  HMMA.16816.F32.BF16 R28, R8.reuse, R18, R28 ;  /* 0x00000012081c723c */ /* 0x040fe2000004181c */
[----:B------:R-:W4:Y:S07]  /*5580*/  LDSM.16.MT88.4 R16, [R203+0x2000] ;  /* 0x00200000cb10783b */ /* 0x000f2e0000004200 */
[----:B------:R-:W-:Y:S01]  /*5590*/  HMMA.16816.F32.BF16 R36, R8, R14, R36 ;  /* 0x0000000e0824723c */ /* 0x000fe20000041824 */
[--C-:B-1----:R-:W-:Y:S01]  /*55a0*/  FFMA.FTZ R2, R193, c[0x0][0x2d0], -R0.reuse ;  /* 0x0000b400c1027a23 */ /* 0x102fe20000010800 */
[----:B---3--:R-:W-:Y:S01]  /*55b0*/  F2FP.BF16.PACK_AB R153, R22, R24 ;  /* 0x000000181699723e */ /* 0x008fe200000010ff */
[----:B------:R-:W-:-:S02]  /*55c0*/  FFMA.FTZ R0, R198, c[0x0][0x2d0], -R0 ;  /* 0x0000b400c6007a23 */ /* 0x000fc40000010800 */
[----:B------:R1:W-:Y:S08]  /*55d0*/  MUFU.EX2 R21, R2 ;  /* 0x0000000200157308 */ /* 0x0003f00000000800 */
[----:B------:R3:W5:Y:S01]  /*55e0*/  MUFU.EX2 R20, R0 ;  /* 0x0000000000147308 */ /* 0x0007620000000800 */
[----:B-1----:R-:W-:-:S04]  /*55f0*/  FADD.FTZ R2, R240, R228 ;  /* 0x000000e4f0027221 */ /* 0x002fc80000010000 */
[----:B------:R-:W-:Y:S02]  /*5600*/  FADD.FTZ R6, R227, R2 ;  /* 0x00000002e3067221 */ /* 0x000fe40000010000 */
[----:B---3--:R-:W-:Y:S01]  /*5610*/  FFMA.FTZ R0, R199, c[0x0][0x2d0], -R4 ;  /* 0x0000b400c7007a23 */ /* 0x008fe20000010804 */
[----:B-----5:R-:W-:-:S03]  /*5620*/  F2FP.BF16.PACK_AB R155, R20, R21 ;  /* 0x00000015149b723e */ /* 0x020fc600000010ff */
[----:B------:R1:W-:Y:S04]  /*5630*/  MUFU.EX2 R12, R0 ;  /* 0x00000000000c7308 */ /* 0x0003e80000000800 */
[C---:B------:R-:W-:Y:S08]  /*5640*/  HMMA.16816.F32.BF16 R120, R152.reuse, R132, R120 ;  /* 0x000000849878723c */ /* 0x040ff00000041878 */
[----:B------:R-:W-:Y:S01]  /*5650*/  HMMA.16816.F32.BF16 R128, R152, R134, R128 ;  /* 0x000000869880723c */ /* 0x000fe20000041880 */
[----:B-1----:R-:W-:-:S04]  /*5660*/  FFMA.FTZ R0, R217, c[0x0][0x2d0], -R4 ;  /* 0x0000b400d9007a23 */ /* 0x002fc80000010804 */
[----:B------:R1:W3:Y:S03]  /*5670*/  MUFU.EX2 R9, R0 ;  /* 0x0000000000097308 */ /* 0x0002e60000000800 */
[C---:B------:R-:W-:Y:S08]  /*5680*/  HMMA.16816.F32.BF16 R140, R152.reuse, R84, R140 ;  /* 0x00000054988c723c */ /* 0x040ff0000004188c */
[----:B------:R-:W-:Y:S01]  /*5690*/  HMMA.16816.F32.BF16 R144, R152, R86, R144 ;  /* 0x000000569890723c */ /* 0x000fe20000041890 */
[----:B-1----:R-:W-:Y:S01]  /*56a0*/  FFMA.FTZ R0, R218, c[0x0][0x2d0], -R4 ;  /* 0x0000b400da007a23 */ /* 0x002fe20000010804 */
[----:B---3--:R-:W-:-:S06]  /*56b0*/  F2FP.BF16.PACK_AB R109, R9, R12 ;  /* 0x0000000c096d723e */ /* 0x008fcc00000010ff */
[C---:B--2---:R-:W-:Y:S01]  /*56c0*/  HMMA.16816.F32.BF16 R88, R152.reuse, R96, R88 ;  /* 0x000000609858723c */ /* 0x044fe20000041858 */
[----:B------:R1:W-:Y:S07]  /*56d0*/  MUFU.EX2 R10, R0 ;  /* 0x00000000000a7308 */ /* 0x0003ee0000000800 */
[C---:B------:R-:W-:Y:S08]  /*56e0*/  HMMA.16816.F32.BF16 R92, R152.reuse, R98, R68 ;  /* 0x00000062985c723c */ /* 0x040ff00000041844 */
[----:B----4-:R-:W-:Y:S01]  /*56f0*/  HMMA.16816.F32.BF16 R104, R152, R16, R104 ;  /* 0x000000109868723c */ /* 0x010fe20000041868 */
[----:B-1----:R-:W-:-:S04]  /*5700*/  FFMA.FTZ R0, R219, c[0x0][0x2d0], -R4 ;  /* 0x0000b400db007a23 */ /* 0x002fc80000010804 */
[----:B------:R1:W2:Y:S03]  /*5710*/  MUFU.EX2 R11, R0 ;  /* 0x00000000000b7308 */ /* 0x0002a60000000800 */
[----:B------:R-:W-:Y:S01]  /*5720*/  HMMA.16816.F32.BF16 R152, R152, R18, R64 ;  /* 0x000000129898723c */ /* 0x000fe20000041840 */
[----:B-1----:R-:W-:Y:S01]  /*5730*/  FADD.FTZ R0, R225, R7 ;  /* 0x00000007e1007221 */ /* 0x002fe20000010000 */
[----:B--2---:R-:W-:Y:S01]  /*5740*/  F2FP.BF16.PACK_AB R111, R11, R10 ;  /* 0x0000000a0b6f723e */ /* 0x004fe200000010ff */
        /* <DEDUP_REMOVED lines=67> */
[----:B------:R-:W-:Y:S01]  /*5b80*/  FADD.FTZ R2, R58, R0 ;  /* 0x000000003a027221 */ /* 0x000fe20000010000 */
[----:B------:R-:W-:Y:S01]  /*5b90*/  IADD3 R0, R244, -0x2, RZ ;  /* 0xfffffffef4007810 */ /* 0x000fe20007ffe0ff */
[----:B------:R-:W-:Y:S02]  /*5ba0*/  FADD.FTZ R6, R117, R6 ;  /* 0x0000000675067221 */ /* 0x000fe40000010000 */
[----:B------:R-:W-:Y:S01]  /*5bb0*/  FADD.FTZ R4, R77, R4 ;  /* 0x000000044d047221 */ /* 0x000fe20000010000 */
[----:B------:R-:W-:Y:S01]  /*5bc0*/  ISETP.GE.AND P0, PT, R0, R250, PT ;  /* 0x000000fa0000720c */ /* 0x000fe20003f06270 */
        /* <DEDUP_REMOVED lines=8> */
[----:B------:R-:W-:Y:S01]  /*5c50*/  FADD.FTZ R244, R20, R6 ;  /* 0x0000000614f47221 */ /* 0x000fe20000010000 */
[----:B------:R-:W-:Y:S05]  /*5c60*/  @!P0 BRA `(.L_x_75) ;  /* 0x00002ec000008947 */ /* 0x000fea0003800000 */
[----:B------:R-:W-:Y:S01]  /*5c70*/  MOV R215, R0 ;  /* 0x0000000000d77202 */ /* 0x000fe20000000f00 */
[----:B------:R-:W-:Y:S01]  /*5c80*/  IMAD.MOV.U32 R0, RZ, RZ, R114 ;  /* 0x000000ffff007224 */ /* 0x000fe200078e0072 */
[----:B------:R-:W-:Y:S01]  /*5c90*/  MOV R3, R113 ;  /* 0x0000007100037202 */ /* 0x000fe20000000f00 */
[----:B------:R-:W-:Y:S01]  /*5ca0*/  IMAD.MOV.U32 R115, RZ, RZ, R112 ;  /* 0x000000ffff737224 */ /* 0x000fe200078e0070 */
[----:B------:R-:W-:Y:S02]  /*5cb0*/  MOV R118, R5 ;  /* 0x0000000500767202 */ /* 0x000fe40000000f00 */
.L_x_76:
[----:B------:R-:W2:Y:S01]  /*5cc0*/  LDL R72, [R1+0x10] ;  /* 0x0000100001487983 */ /* 0x000ea20000100800 */
[----:B------:R-:W-:Y:S04]  /*5cd0*/  DEPBAR.LE SB0, 0x0 ;  /* 0x000080000000791a */ /* 0x000fe80000000000 */
[----:B------:R-:W3:Y:S01]  /*5ce0*/  LDL.64 R70, [R1+0x8] ;  /* 0x0000080001467983 */ /* 0x000ee20000100a00 */
[----:B------:R-:W-:Y:S01]  /*5cf0*/  WARPSYNC 0xffffffff ;  /* 0xffffffff00007948 */ /* 0x000fe20003800000 */
[----:B------:R-:W-:Y:S01]  /*5d00*/  SHF.R.S32.HI R2, RZ, 0x1f, R215 ;  /* 0x0000001fff027819 */ /* 0x000fe200000114d7 */
[C---:B------:R-:W-:Y:S01]  /*5d10*/  IMAD.WIDE.U32 R68, R215.reuse, c[0x0][0x208], RZ ;  /* 0x00008200d7447a25 */ /* 0x040fe200078e00ff */
[----:B------:R-:W-:Y:S02]  /*5d20*/  MOV R114, c[0x0][0x208] ;  /* 0x0000820000727a02 */ /* 0x000fe40000000f00 */
[----:B------:R-:W-:Y:S01]  /*5d30*/  BAR.SYNC.DEFER_BLOCKING 0x0 ;  /* 0x0000000000007b1d */ /* 0x000fe20000010000 */
[----:B------:R-:W-:Y:S01]  /*5d40*/  IMAD R2, R2, c[0x0][0x208], RZ ;  /* 0x0000820002027a24 */ /* 0x000fe200078e02ff */
[----:B------:R-:W-:Y:S02]  /*5d50*/  MOV R74, 0x5 ;  /* 0x00000005004a7802 */ /* 0x000fe40000000f00 */
[C---:B------:R-:W-:Y:S01]  /*5d60*/  SHF.L.U32 R190, R114.reuse, 0x5, RZ ;  /* 0x0000000572be7819 */ /* 0x040fe200000006ff */
[----:B------:R-:W-:Y:S01]  /*5d70*/  IMAD R2, R215, c[0x0][0x20c], R2 ;  /* 0x00008300d7027a24 */ /* 0x000fe200078e0202 */
[----:B------:R-:W-:Y:S04]  /*5d80*/  SHF.L.U64.HI R114, R114, R74, c[0x0][0x20c] ;  /* 0x0000830072727619 */ /* 0x000fe8000001024a */
[----:B------:R-:W-:Y:S05]  /*5d90*/  IADD3 R2, R69, R2, RZ ;  /* 0x0000000245027210 */ /* 0x000fea0007ffe0ff */
[----:B------:R-:W-:Y:S01]  /*5da0*/  IMAD R2, R2, 0x50, RZ ;  /* 0x0000005002027824 */ /* 0x000fe200078e02ff */
[----:B------:R-:W-:Y:S08]  /*5db0*/  LDSM.16.M88.4 R80, [R206] ;  /* 0x00000000ce50783b */ /* 0x000ff00000000200 */
[----:B------:R-:W1:Y:S08]  /*5dc0*/  LDSM.16.M88.4 R16, [R119] ;  /* 0x000000007710783b */ /* 0x000e700000000200 */
[----:B------:R-:W4:Y:S08]  /*5dd0*/  LDSM.16.M88.4 R76, [R206+0x2000] ;  /* 0x00200000ce4c783b */ /* 0x000f300000000200 */
[----:B------:R-:W5:Y:S08]  /*5de0*/  LDSM.16.M88.4 R32, [R119+0x800] ;  /* 0x000800007720783b */ /* 0x000f700000000200 */
[----:B------:R-:W5:Y:S08]  /*5df0*/  LDSM.16.M88.4 R48, [R119+0x1000] ;  /* 0x001000007730783b */ /* 0x000f700000000200 */
[----:B------:R-:W5:Y:S01]  /*5e00*/  LDSM.16.M88.4 R64, [R119+0x1800] ;  /* 0x001800007740783b */ /* 0x000f620000000200 */
[-C--:B-1----:R-:W-:Y:S07]  /*5e10*/  HMMA.16816.F32.BF16 R4, R80, R16.reuse, RZ ;  /* 0x000000105004723c */ /* 0x082fee00000418ff */
[----:B------:R-:W1:Y:S01]  /*5e20*/  LDSM.16.M88.4 R156, [R119+0x2000] ;  /* 0x00200000779c783b */ /* 0x000e620000000200 */
[C---:B----4-:R-:W-:Y:S07]  /*5e30*/  HMMA.16816.F32.BF16 R8, R76.reuse, R16, RZ ;  /* 0x000000104c08723c */ /* 0x050fee00000418ff */
[----:B------:R-:W-:Y:S01]  /*5e40*/  LDSM.16.M88.4 R160, [R209] ;  /* 0x00000000d1a0783b */ /* 0x000fe20000000200 */
[-C--:B------:R-:W-:Y:S07]  /*5e50*/  HMMA.16816.F32.BF16 R12, R76, R18.reuse, RZ ;  /* 0x000000124c0c723c */ /* 0x080fee00000418ff */
[----:B------:R-:W4:Y:S01]  /*5e60*/  LDSM.16.M88.4 R164, [R210] ;  /* 0x00000000d2a4783b */ /* 0x000f220000000200 */
[C---:B------:R-:W-:Y:S07]  /*5e70*/  HMMA.16816.F32.BF16 R16, R80.reuse, R18, RZ ;  /* 0x000000125010723c */ /* 0x040fee00000418ff */
[----:B------:R-:W1:Y:S01]  /*5e80*/  LDSM.16.M88.4 R168, [R209+0x2000] ;  /* 0x00200000d1a8783b */ /* 0x000e620000000200 */
[-C--:B-----5:R-:W-:Y:S07]  /*5e90*/  HMMA.16816.F32.BF16 R20, R80, R32.reuse, RZ ;  /* 0x000000205014723c */ /* 0x0a0fee00000418ff */
[----:B------:R-:W5:Y:S01]  /*5ea0*/  LDSM.16.M88.4 R172, [R214] ;  /* 0x00000000d6ac783b */ /* 0x000f620000000200 */
[C---:B------:R-:W-:Y:S07]  /*5eb0*/  HMMA.16816.F32.BF16 R24, R76.reuse, R32, RZ ;  /* 0x000000204c18723c */ /* 0x040fee00000418ff */
[----:B------:R-:W1:Y:S01]  /*5ec0*/  LDSM.16.M88.4 R176, [R213] ;  /* 0x00000000d5b0783b */ /* 0x000e620000000200 */
[-C--:B------:R-:W-:Y:S07]  /*5ed0*/  HMMA.16816.F32.BF16 R28, R76, R34.reuse, RZ ;  /* 0x000000224c1c723c */ /* 0x080fee00000418ff */
[----:B------:R-:W1:Y:S01]  /*5ee0*/  LDSM.16.M88.4 R180, [R212] ;  /* 0x00000000d4b4783b */ /* 0x000e620000000200 */
[C---:B------:R-:W-:Y:S07]  /*5ef0*/  HMMA.16816.F32.BF16 R32, R80.reuse, R34, RZ ;  /* 0x000000225020723c */ /* 0x040fee00000418ff */
[----:B------:R-:W1:Y:S01]  /*5f00*/  LDSM.16.M88.4 R184, [R211] ;  /* 0x00000000d3b8783b */ /* 0x000e620000000200 */
[-C--:B------:R-:W-:Y:S07]  /*5f10*/  HMMA.16816.F32.BF16 R36, R80, R48.reuse, RZ ;  /* 0x000000305024723c */ /* 0x080fee00000418ff */
[----:B------:R-:W5:Y:S01]  /*5f20*/  LDL.64 R218, [R1] ;  /* 0x0000000001da7983 */ /* 0x000f620000100a00 */
[C---:B------:R-:W-:Y:S08]  /*5f30*/  HMMA.16816.F32.BF16 R40, R76.reuse, R48, RZ ;  /* 0x000000304c28723c */ /* 0x040ff000000418ff */
[-C--:B------:R-:W-:Y:S08]  /*5f40*/  HMMA.16816.F32.BF16 R44, R76, R50.reuse, RZ ;  /* 0x000000324c2c723c */ /* 0x080ff000000418ff */
[C---:B------:R-:W-:Y:S08]  /*5f50*/  HMMA.16816.F32.BF16 R48, R80.reuse, R50, RZ ;  /* 0x000000325030723c */ /* 0x040ff000000418ff */
[-C--:B------:R-:W-:Y:S08]  /*5f60*/  HMMA.16816.F32.BF16 R52, R80, R64.reuse, RZ ;  /* 0x000000405034723c */ /* 0x080ff000000418ff */
[C---:B------:R-:W-:Y:S08]  /*5f70*/  HMMA.16816.F32.BF16 R56, R76.reuse, R64, RZ ;  /* 0x000000404c38723c */ /* 0x040ff000000418ff */
[-C--:B------:R-:W-:Y:S08]  /*5f80*/  HMMA.16816.F32.BF16 R60, R76, R66.reuse, RZ ;  /* 0x000000424c3c723c */ /* 0x080ff000000418ff */
[C---:B------:R-:W-:Y:S04]  /*5f90*/  HMMA.16816.F32.BF16 R64, R80.reuse, R66, RZ ;  /* 0x000000425040723c */ /* 0x040fe800000418ff */
[----:B--2---:R-:W-:Y:S02]  /*5fa0*/  MOV R73, R72 ;  /* 0x0000004800497202 */ /* 0x004fe40000000f00 */
[----:B---3--:R-:W-:Y:S06]  /*5fb0*/  MOV R72, R70 ;  /* 0x0000004600487202 */ /* 0x008fec0000000f00 */
[----:B------:R-:W-:Y:S02]  /*5fc0*/  IMAD.WIDE.U32 R72, R68, 0x50, R72 ;  /* 0x0000005044487825 */ /* 0x000fe400078e0048 */
[-C--:B-1----:R-:W-:Y:S03]  /*5fd0*/  HMMA.16816.F32.BF16 R68, R80, R156.reuse, RZ ;  /* 0x0000009c5044723c */ /* 0x082fe600000418ff */
[----:B------:R-:W-:Y:S02]  /*5fe0*/  LEA R116, P0, R72, c[0x0][0x1f8], 0x1 ;  /* 0x00007e0048747a11 */ /* 0x000fe400078008ff */
[----:B------:R-:W-:Y:S02]  /*5ff0*/  IADD3 R2, R73, R2, RZ ;  /* 0x0000000249027210 */ /* 0x000fe40007ffe0ff */
[----:B------:R-:W-:Y:S02]  /*6000*/  IADD3 R112, P2, R116, R190, RZ ;  /* 0x000000be74707210 */ /* 0x000fe40007f5e0ff */
[----:B------:R-:W-:Y:S02]  /*6010*/  LEA.HI.X R117, R72, c[0x0][0x1fc], R2, 0x1, P0 ;  /* 0x00007f0048757a11 */ /* 0x000fe400000f0c02 */
[C---:B------:R-:W-:Y:S02]  /*6020*/  HMMA.16816.F32.BF16 R72, R76.reuse, R156, RZ ;  /* 0x0000009c4c48723c */ /* 0x040fe400000418ff */
[----:B------:R-:W-:Y:S01]  /*6030*/  IADD3.X R113, R117, R114, RZ, P2, !PT ;  /* 0x0000007275717210 */ /* 0x000fe200017fe4ff */
[----:B------:R-:W-:Y:S01]  /*6040*/  @!PT LDS RZ, [RZ] ;  /* 0x00000000fffff984 */ /* 0x000fe20000000800 */
[----:B------:R-:W-:Y:S01]  /*6050*/  @!PT LDS RZ, [RZ] ;  /* 0x00000000fffff984 */ /* 0x000fe20000000800 */
[----:B------:R-:W-:Y:S01]  /*6060*/  @!PT LDS RZ, [RZ] ;  /* 0x00000000fffff984 */ /* 0x000fe20000000800 */
[----:B------:R1:W-:Y:S01]  /*6070*/  LDGSTS.E.BYPASS.LTC128B.128 [R216+0x100], [R116.64], !P1 ;  /* 0x0010000074d87fae */ /* 0x0003e2000c901d48 */
[----:B------:R-:W-:Y:S04]  /*6080*/  IADD3 R188, P0, R112, R190, RZ ;  /* 0x000000be70bc7210 */ /* 0x000fe80007f1e0ff */
[-C--:B------:R-:W-:Y:S01]  /*6090*/  HMMA.16816.F32.BF16 R76, R76, R158.reuse, RZ ;  /* 0x0000009e4c4c723c */ /* 0x080fe200000418ff */
[----:B------:R-:W-:Y:S02]  /*60a0*/  IADD3.X R189, R113, R114, RZ, P0, !PT ;  /* 0x0000007271bd7210 */ /* 0x000fe400007fe4ff */
[----:B------:R2:W-:Y:S01]  /*60b0*/  LDGSTS.E.BYPASS.LTC128B.128 [R216+0x900], [R112.64], !P1 ;  /* 0x0090000070d87fae */ /* 0x0005e2000c901d48 */
[----:B------:R-:W-:Y:S04]  /*60c0*/  IADD3 R156, P2, R188, R190, RZ ;  /* 0x000000bebc9c7210 */ /* 0x000fe80007f5e0ff */
[----:B------:R-:W-:Y:S03]  /*60d0*/  HMMA.16816.F32.BF16 R80, R80, R158, RZ ;  /* 0x0000009e5050723c */ /* 0x000fe600000418ff */
[----:B------:R3:W-:Y:S01]  /*60e0*/  LDGSTS.E.BYPASS.LTC128B.128 [R216+0x1100], [R188.64], !P1 ;  /* 0x01100000bcd87fae */ /* 0x0007e2000c901d48 */
[----:B------:R-:W-:Y:S04]  /*60f0*/  IADD3.X R157, R189, R114, RZ, P2, !PT ;  /* 0x00000072bd9d7210 */ /* 0x000fe800017fe4ff */
[-C--:B----4-:R-:W-:Y:S03]  /*6100*/  HMMA.16816.F32.BF16 R4, R160, R164.reuse, R4 ;  /* 0x000000a4a004723c */ /* 0x090fe60000041804 */
[----:B------:R4:W-:Y:S02]  /*6110*/  LDGSTS.E.BYPASS.LTC128B.128 [R216+0x1900], [R156.64], !P1 ;  /* 0x019000009cd87fae */ /* 0x0009e4000c901d48 */
[----:B-1----:R-:W-:Y:S03]  /*6120*/  IADD3 R116, P0, R156, R190, RZ ;  /* 0x000000be9c747210 */ /* 0x002fe60007f1e0ff */
[C---:B------:R-:W-:Y:S04]  /*6130*/  HMMA.16816.F32.BF16 R8, R168.reuse, R164, R8 ;  /* 0x000000a4a808723c */ /* 0x040fe80000041808 */
[----:B------:R-:W-:Y:S02]  /*6140*/  IADD3.X R117, R157, R114, RZ, P0, !PT ;  /* 0x000000729d757210 */ /* 0x000fe400007fe4ff */
[C---:B------:R-:W-:Y:S02]  /*6150*/  ISETP.GT.AND P0, PT, R215.reuse, R250, PT ;  /* 0x000000fad700720c */ /* 0x040fe40003f04270 */
[-C--:B------:R-:W-:Y:S01]  /*6160*/  HMMA.16816.F32.BF16 R12, R168, R166.reuse, R12 ;  /* 0x000000a6a80c723c */ /* 0x080fe2000004180c */
[----:B------:R1:W-:Y:S03]  /*6170*/  LDGSTS.E.BYPASS.LTC128B.128 [R216+0x2100], [R116.64], !P1 ;  /* 0x0210000074d87fae */ /* 0x0003e6000c901d48 */
[----:B------:R-:W-:Y:S04]  /*6180*/  IADD3 R215, R215, -0x1, RZ ;  /* 0xffffffffd7d77810 */ /* 0x000fe80007ffe0ff */
[C---:B------:R-:W-:Y:S01]  /*6190*/  HMMA.16816.F32.BF16 R16, R160.reuse, R166, R16 ;  /* 0x000000a6a010723c */ /* 0x040fe20000041810 */
[----:B---3--:R-:W-:Y:S07]  /*61a0*/  LDSM.16.M88.4 R188, [R205] ;  /* 0x00000000cdbc783b */ /* 0x008fee0000000200 */
[-C--:B-----5:R-:W-:Y:S01]  /*61b0*/  HMMA.16816.F32.BF16 R20, R160, R172.reuse, R20 ;  /* 0x000000aca014723c */ /* 0x0a0fe20000041814 */
[----:B------:R-:W0:Y:S07]  /*61c0*/  LDGDEPBAR ;  /* 0x00000000000079af */ /* 0x000e2e0000000000 */
[C---:B------:R-:W-:Y:S01]  /*61d0*/  HMMA.16816.F32.BF16 R24, R168.reuse, R172, R24 ;  /* 0x000000aca818723c */ /* 0x040fe20000041818 */
[----:B----4-:R-:W3:Y:S07]  /*61e0*/  LDSM.16.M88.4 R156, [R207] ;  /* 0x00000000cf9c783b */ /* 0x010eee0000000200 */
[-C--:B------:R-:W-:Y:S01]  /*61f0*/  HMMA.16816.F32.BF16 R28, R168, R174.reuse, R28 ;  /* 0x000000aea81c723c */ /* 0x080fe2000004181c */
[----:B------:R-:W4:Y:S07]  /*6200*/  LDSM.16.M88.4 R192, [R207+0x2000] ;  /* 0x00200000cfc0783b */ /* 0x000f2e0000000200 */
[C---:B------:R-:W-:Y:S01]  /*6210*/  HMMA.16816.F32.BF16 R32, R160.reuse, R174, R32 ;  /* 0x000000aea020723c */ /* 0x040fe20000041820 */
[----:B------:R-:W5:Y:S07]  /*6220*/  LDSM.16.M88.4 R196, [R205+0x800] ;  /* 0x00080000cdc4783b */ /* 0x000f6e0000000200 */
[-C--:B------:R-:W-:Y:S01]  /*6230*/  HMMA.16816.F32.BF16 R36, R160, R176.reuse, R36 ;  /* 0x000000b0a024723c */ /* 0x080fe20000041824 */
[----:B------:R-:W1:Y:S07]  /*6240*/  LDSM.16.M88.4 R164, [R205+0x1000] ;  /* 0x00100000cda4783b */ /* 0x000e6e0000000200 */
[C---:B------:R-:W-:Y:S01]  /*6250*/  HMMA.16816.F32.BF16 R40, R168.reuse, R176, R40 ;  /* 0x000000b0a828723c */ /* 0x040fe20000041828 */
[----:B------:R-:W-:Y:S07]  /*6260*/  LDSM.16.M88.4 R172, [R208] ;  /* 0x00000000d0ac783b */ /* 0x000fee0000000200 */
[-C--:B------:R-:W-:Y:S08]  /*6270*/  HMMA.16816.F32.BF16 R44, R168, R178.reuse, R44 ;  /* 0x000000b2a82c723c */ /* 0x080ff0000004182c */
[C---:B------:R-:W-:Y:S01]  /*6280*/  HMMA.16816.F32.BF16 R48, R160.reuse, R178, R48 ;  /* 0x000000b2a030723c */ /* 0x040fe20000041830 */
[----:B------:R-:W-:Y:S07]  /*6290*/  LDSM.16.M88.4 R176, [R202] ;  /* 0x00000000cab0783b */ /* 0x000fee0000000200 */
        /* <DEDUP_REMOVED lines=8> */
[----:B------:R-:W-:Y:S07]  /*6320*/  LDSM.16.M88.4 R168, [R205+0x2000] ;  /* 0x00200000cda8783b */ /* 0x000fee0000000200 */
[----:B------:R-:W-:Y:S01]  /*6330*/  HMMA.16816.F32.BF16 R80, R160, R186, R80 ;  /* 0x000000baa050723c */ /* 0x000fe20000041850 */
[----:B------:R-:W1:Y:S07]  /*6340*/  LDSM.16.M88.4 R160, [R205+0x1800] ;  /* 0x00180000cda0783b */ /* 0x000e6e0000000200 */
[-C--:B---3--:R-:W-:Y:S01]  /*6350*/  HMMA.16816.F32.BF16 R4, R156, R188.reuse, R4 ;  /* 0x000000bc9c04723c */ /* 0x088fe20000041804 */
[----:B------:R-:W3:Y:S07]  /*6360*/  LDSM.16.M88.4 R184, [R202+0x800] ;  /* 0x00080000cab8783b */ /* 0x000eee0000000200 */
[C---:B----4-:R-:W-:Y:S08]  /*6370*/  HMMA.16816.F32.BF16 R8, R192.reuse, R188, R8 ;  /* 0x000000bcc008723c */ /* 0x050ff00000041808 */
[-C--:B------:R-:W-:Y:S08]  /*6380*/  HMMA.16816.F32.BF16 R12, R192, R190.reuse, R12 ;  /* 0x000000bec00c723c */ /* 0x080ff0000004180c */
[C---:B------:R-:W-:Y:S01]  /*6390*/  HMMA.16816.F32.BF16 R16, R156.reuse, R190, R16 ;  /* 0x000000be9c10723c */ /* 0x040fe20000041810 */
[----:B------:R-:W4:Y:S07]  /*63a0*/  LDSM.16.M88.4 R188, [R202+0x1000] ;  /* 0x00100000cabc783b */ /* 0x000f2e0000000200 */
[-C--:B-----5:R-:W-:Y:S08]  /*63b0*/  HMMA.16816.F32.BF16 R20, R156, R196.reuse, R20 ;  /* 0x000000c49c14723c */ /* 0x0a0ff00000041814 */
[C---:B------:R-:W-:Y:S08]  /*63c0*/  HMMA.16816.F32.BF16 R24, R192.reuse, R196, R24 ;  /* 0x000000c4c018723c */ /* 0x040ff00000041818 */
[-C--:B------:R-:W-:Y:S08]  /*63d0*/  HMMA.16816.F32.BF16 R28, R192, R198.reuse, R28 ;  /* 0x000000c6c01c723c */ /* 0x080ff0000004181c */
[C---:B------:R-:W-:Y:S01]  /*63e0*/  HMMA.16816.F32.BF16 R32, R156.reuse, R198, R32 ;  /* 0x000000c69c20723c */ /* 0x040fe20000041820 */
[----:B------:R-:W5:Y:S07]  /*63f0*/  LDSM.16.M88.4 R196, [R202+0x1800] ;  /* 0x00180000cac4783b */ /* 0x000f6e0000000200 */
[-C--:B-1----:R-:W-:Y:S08]  /*6400*/  HMMA.16816.F32.BF16 R36, R156, R164.reuse, R36 ;  /* 0x000000a49c24723c */ /* 0x082ff00000041824 */
[C---:B------:R-:W-:Y:S08]  /*6410*/  HMMA.16816.F32.BF16 R40, R192.reuse, R164, R40 ;  /* 0x000000a4c028723c */ /* 0x040ff00000041828 */
[-C--:B------:R-:W-:Y:S08]  /*6420*/  HMMA.16816.F32.BF16 R44, R192, R166.reuse, R44 ;  /* 0x000000a6c02c723c */ /* 0x080ff0000004182c */
        /* <DEDUP_REMOVED lines=8> */
[----:B------:R-:W-:Y:S01]  /*64b0*/  HMMA.16816.F32.BF16 R80, R156, R170, R80 ;  /* 0x000000aa9c50723c */ /* 0x000fe20000041850 */
[----:B------:R-:W1:Y:S01]  /*64c0*/  LDSM.16.M88.4 R156, [R202+0x2000] ;  /* 0x00200000ca9c783b */ /* 0x000e620000000200 */
[----:B------:R-:W-:Y:S06]  /*64d0*/  DEPBAR.LE SB0, 0x0 ;  /* 0x000080000000791a */ /* 0x000fec0000000000 */
[-C--:B------:R-:W-:Y:S01]  /*64e0*/  HMMA.16816.F32.BF16 R4, R172, R176.reuse, R4 ;  /* 0x000000b0ac04723c */ /* 0x080fe20000041804 */
[----:B------:R-:W-:Y:S07]  /*64f0*/  BAR.SYNC.DEFER_BLOCKING 0x0 ;  /* 0x0000000000007b1d */ /* 0x000fee0000010000 */
[C---:B------:R-:W-:Y:S08]  /*6500*/  HMMA.16816.F32.BF16 R8, R180.reuse, R176, R8 ;  /* 0x000000b0b408723c */ /* 0x040ff00000041808 */
[-C--:B------:R-:W-:Y:S08]  /*6510*/  HMMA.16816.F32.BF16 R12, R180, R178.reuse, R12 ;  /* 0x000000b2b40c723c */ /* 0x080ff0000004180c */
[C---:B------:R-:W-:Y:S04]  /*6520*/  HMMA.16816.F32.BF16 R16, R172.reuse, R178, R16 ;  /* 0x000000b2ac10723c */ /* 0x040fe80000041810 */
[----:B------:R-:W-:Y:S02]  /*6530*/  FMNMX.FTZ R2, R4, R0, !PT ;  /* 0x0000000004027209 */ /* 0x000fe40007810000 */
[----:B--2---:R-:W-:Y:S02]  /*6540*/  FMNMX.FTZ R112, R6, R3, !PT ;  /* 0x0000000306707209 */ /* 0x004fe40007810000 */
[-C--:B---3--:R-:W-:Y:S04]  /*6550*/  HMMA.16816.F32.BF16 R20, R172, R184.reuse, R20 ;  /* 0x000000b8ac14723c */ /* 0x088fe80000041814 */
[----:B------:R-:W-:Y:S02]  /*6560*/  FMNMX.FTZ R2, R5, R2, !PT ;  /* 0x0000000205027209 */ /* 0x000fe40007810000 */
[----:B------:R-:W-:Y:S02]  /*6570*/  FMNMX.FTZ R112, R7, R112, !PT ;  /* 0x0000007007707209 */ /* 0x000fe40007810000 */
        /* <DEDUP_REMOVED lines=8> */
[-C--:B----4-:R-:W-:Y:S04]  /*6600*/  HMMA.16816.F32.BF16 R36, R172, R188.reuse, R36 ;  /* 0x000000bcac24723c */ /* 0x090fe80000041824 */
[----:B------:R-:W-:Y:S02]  /*6610*/  FMNMX.FTZ R2, R20, R2, !PT ;  /* 0x0000000214027209 */ /* 0x000fe40007810000 */
[----:B------:R-:W-:Y:S02]  /*6620*/  FMNMX.FTZ R112, R22, R112, !PT ;  /* 0x0000007016707209 */ /* 0x000fe40007810000 */
[C---:B------:R-:W-:Y:S04]  /*6630*/  HMMA.16816.F32.BF16 R40, R180.reuse, R188, R40 ;  /* 0x000000bcb428723c */ /* 0x040fe80000041828 */
[----:B------:R-:W-:Y:S02]  /*6640*/  FMNMX.FTZ R2, R21, R2, !PT ;  /* 0x0000000215027209 */ /* 0x000fe40007810000 */
[----:B------:R-:W-:Y:S02]  /*6650*/  FMNMX.FTZ R113, R9, R113, !PT ;  /* 0x0000007109717209 */ /* 0x000fe40007810000 */
[-C--:B------:R-:W-:Y:S04]  /*6660*/  HMMA.16816.F32.BF16 R44, R180, R190.reuse, R44 ;  /* 0x000000beb42c723c */ /* 0x080fe8000004182c */
[----:B------:R-:W-:Y:S02]  /*6670*/  FMNMX.FTZ R2, R32, R2, !PT ;  /* 0x0000000220027209 */ /* 0x000fe40007810000 */
[----:B------:R-:W-:Y:S02]  /*6680*/  FMNMX.FTZ R113, R12, R113, !PT ;  /* 0x000000710c717209 */ /* 0x000fe40007810000 */
[C---:B------:R-:W-:Y:S04]  /*6690*/  HMMA.16816.F32.BF16 R48, R172.reuse, R190, R48 ;  /* 0x000000beac30723c */ /* 0x040fe80000041830 */
[----:B------:R-:W-:Y:S02]  /*66a0*/  FMNMX.FTZ R112, R23, R112, !PT ;  /* 0x0000007017707209 */ /* 0x000fe40007810000 */
[----:B------:R-:W-:Y:S02]  /*66b0*/  FMNMX.FTZ R2, R33, R2, !PT ;  /* 0x0000000221027209 */ /* 0x000fe40007810000 */
[-C--:B-----5:R-:W-:Y:S04]  /*66c0*/  HMMA.16816.F32.BF16 R52, R172, R196.reuse, R52 ;  /* 0x000000c4ac34723c */ /* 0x0a0fe80000041834 */
        /* <DEDUP_REMOVED lines=11> */
[-C--:B-1----:R-:W-:Y:S04]  /*6780*/  HMMA.16816.F32.BF16 R68, R172, R156.reuse, R68 ;  /* 0x0000009cac44723c */ /* 0x082fe80000041844 */
        /* <DEDUP_REMOVED lines=8> */
[----:B------:R-:W-:Y:S04]  /*6810*/  HMMA.16816.F32.BF16 R80, R172, R158, R80 ;  /* 0x0000009eac50723c */ /* 0x000fe80000041850 */
[----:B------:R-:W-:Y:S04]  /*6820*/  FMNMX.FTZ R112, R29, R116, !PT ;  /* 0x000000741d707209 */ /* 0x000fe80007810000 */
        /* <DEDUP_REMOVED lines=36> */
[----:B-1----:R-:W-:Y:S02]  /*6a70*/  FMNMX.FTZ R2, R2, R156, !PT ;  /* 0x0000009c02027209 */ /* 0x002fe40007810000 */
[----:B------:R-:W-:Y:S02]  /*6a80*/  FMNMX.FTZ R114, R31, R114, !PT ;  /* 0x000000721f727209 */ /* 0x000fe40007810000 */
[----:B------:R-:W-:Y:S01]  /*6a90*/  FMNMX.FTZ R112, R83, R112, !PT ;  /* 0x0000007053707209 */ /* 0x000fe20007810000 */
[----:B------:R-:W1:Y:S01]  /*6aa0*/  SHFL.BFLY PT, R157, R2, 0x1, 0x1f ;  /* 0x0c201f00029d7f89 */ /* 0x000e6200000e0000 */
[----:B------:R-:W-:Y:S04]  /*6ab0*/  FMNMX.FTZ R114, R42, R114, !PT ;  /* 0x000000722a727209 */ /* 0x000fe80007810000 */
[----:B------:R-:W-:Y:S03]  /*6ac0*/  FMNMX.FTZ R114, R43, R114, !PT ;  /* 0x000000722b727209 */ /* 0x000fe60007810000 */
[----:B------:R-:W3:Y:S01]  /*6ad0*/  SHFL.BFLY PT, R117, R112, 0x2, 0x1f ;  /* 0x0c401f0070757f89 */ /* 0x000ee200000e0000 */
[----:B------:R-:W-:Y:S04]  /*6ae0*/  FMNMX.FTZ R114, R46, R114, !PT ;  /* 0x000000722e727209 */ /* 0x000fe80007810000 */
[----:B------:R-:W-:Y:S02]  /*6af0*/  FMNMX.FTZ R114, R47, R114, !PT ;  /* 0x000000722f727209 */ /* 0x000fe40007810000 */
[----:B--2---:R-:W-:Y:S02]  /*6b00*/  FMNMX.FTZ R116, R113, R116, !PT ;  /* 0x0000007471747209 */ /* 0x004fe40007810000 */
[----:B------:R-:W-:Y:S03]  /*6b10*/  FMNMX.FTZ R114, R58, R114, !PT ;  /* 0x000000723a727209 */ /* 0x000fe60007810000 */
[----:B------:R-:W-:Y:S01]  /*6b20*/  SHFL.BFLY PT, R158, R116, 0x1, 0x1f ;  /* 0x0c201f00749e7f89 */ /* 0x000fe200000e0000 */
[----:B------:R-:W-:Y:S02]  /*6b30*/  FMNMX.FTZ R113, R59, R114, !PT ;  /* 0x000000723b717209 */ /* 0x000fe40007810000 */
[----:B-1----:R-:W-:Y:S02]  /*6b40*/  FMNMX.FTZ R114, R2, R157, !PT ;  /* 0x0000009d02727209 */ /* 0x002fe40007810000 */
[----:B------:R-:W-:Y:S03]  /*6b50*/  FMNMX.FTZ R113, R62, R113, !PT ;  /* 0x000000713e717209 */ /* 0x000fe60007810000 */
[C---:B------:R-:W-:Y:S01]  /*6b60*/  FADD.FTZ R0, -R114.reuse, R0 ;  /* 0x0000000072007221 */ /* 0x040fe20000010100 */
[----:B------:R-:W-:Y:S01]  /*6b70*/  FMNMX.FTZ R2, R63, R113, !PT ;  /* 0x000000713f027209 */ /* 0x000fe20007810000 */
[----:B------:R-:W-:Y:S01]  /*6b80*/  FMUL.FTZ R164, R114, c[0x0][0x2d0] ;  /* 0x0000b40072a47a20 */ /* 0x000fe20000410000 */
[----:B---3--:R-:W-:Y:S02]  /*6b90*/  FMNMX.FTZ R112, R112, R117, !PT ;  /* 0x0000007570707209 */ /* 0x008fe40007810000 */
[----:B------:R-:W-:Y:S01]  /*6ba0*/  FMNMX.FTZ R117, R74, R2, !PT ;  /* 0x000000024a757209 */ /* 0x000fe20007810000 */
[----:B------:R-:W-:Y:S02]  /*6bb0*/  FMUL.FTZ R2, R0, c[0x0][0x2d0] ;  /* 0x0000b40000027a20 */ /* 0x000fe40000410000 */
[----:B------:R-:W1:Y:S01]  /*6bc0*/  SHFL.BFLY PT, R156, R112, 0x1, 0x1f ;  /* 0x0c201f00709c7f89 */ /* 0x000e6200000e0000 */
[----:B------:R-:W-:Y:S01]  /*6bd0*/  FMNMX.FTZ R0, R75, R117, !PT ;  /* 0x000000754b007209 */ /* 0x000fe20007810000 */
[--C-:B------:R-:W-:Y:S01]  /*6be0*/  FFMA.FTZ R4, R4, c[0x0][0x2d0], -R164.reuse ;  /* 0x0000b40004047a23 */ /* 0x100fe200000108a4 */
[----:B------:R-:W2:Y:S01]  /*6bf0*/  MUFU.EX2 R117, R2 ;  /* 0x0000000200757308 */ /* 0x000ea20000000800 */
[--C-:B------:R-:W-:Y:S01]  /*6c00*/  FFMA.FTZ R37, R37, c[0x0][0x2d0], -R164.reuse ;  /* 0x0000b40025257a23 */ /* 0x100fe200000108a4 */
[----:B------:R-:W-:Y:S01]  /*6c10*/  FMNMX.FTZ R0, R78, R0, !PT ;  /* 0x000000004e007209 */ /* 0x000fe20007810000 */
[--C-:B------:R-:W-:Y:S03]  /*6c20*/  FFMA.FTZ R36, R36, c[0x0][0x2d0], -R164.reuse ;  /* 0x0000b40024247a23 */ /* 0x100fe600000108a4 */
[----:B------:R-:W-:Y:S04]  /*6c30*/  FMNMX.FTZ R0, R79, R0, !PT ;  /* 0x000000004f007209 */ /* 0x000fe80007810000 */
[----:B------:R-:W-:Y:S10]  /*6c40*/  MUFU.EX2 R232, R4 ;  /* 0x0000000400e87308 */ /* 0x000ff40000000800 */
[----:B------:R3:W-:Y:S01]  /*6c50*/  MUFU.EX2 R199, R36 ;  /* 0x0000002400c77308 */ /* 0x0007e20000000800 */
[----:B-1----:R-:W-:Y:S02]  /*6c60*/  FMNMX.FTZ R113, R112, R156, !PT ;  /* 0x0000009c70717209 */ /* 0x002fe40007810000 */
[----:B------:R-:W-:Y:S01]  /*6c70*/  FMNMX.FTZ R112, R116, R158, !PT ;  /* 0x0000009e74707209 */ /* 0x000fe20007810000 */
[----:B--2---:R-:W-:Y:S02]  /*6c80*/  FMUL.FTZ R84, R117, R84 ;  /* 0x0000005475547220 */ /* 0x004fe40000410000 */
[C---:B------:R-:W-:Y:S02]  /*6c90*/  FADD.FTZ R2, -R113.reuse, R3 ;  /* 0x0000000371027221 */ /* 0x040fe40000010100 */
[----:B------:R-:W1:Y:S01]  /*6ca0*/  SHFL.BFLY PT, R3, R0, 0x2, 0x1f ;  /* 0x0c401f0000037f89 */ /* 0x000e6200000e0000 */
[----:B------:R-:W-:Y:S01]  /*6cb0*/  FMUL.FTZ R165, R113, c[0x0][0x2d0] ;  /* 0x0000b40071a57a20 */ /* 0x000fe20000410000 */
[----:B------:R-:W-:Y:S01]  /*6cc0*/  MUFU.EX2 R198, R37 ;  /* 0x0000002500c67308 */ /* 0x000fe20000000800 */
[----:B------:R-:W-:Y:S02]  /*6cd0*/  FMUL.FTZ R2, R2, c[0x0][0x2d0] ;  /* 0x0000b40002027a20 */ /* 0x000fe40000410000 */
[--C-:B------:R-:W-:Y:S02]  /*6ce0*/  FFMA.FTZ R55, R55, c[0x0][0x2d0], -R165.reuse ;  /* 0x0000b40037377a23 */ /* 0x100fe400000108a5 */
[--C-:B------:R-:W-:Y:S02]  /*6cf0*/  FFMA.FTZ R67, R67, c[0x0][0x2d0], -R165.reuse ;  /* 0x0000b40043437a23 */ /* 0x100fe400000108a5 */
[----:B------:R-:W-:Y:S02]  /*6d00*/  FMUL.FTZ R166, R112, c[0x0][0x2d0] ;  /* 0x0000b40070a67a20 */ /* 0x000fe40000410000 */
[----:B------:R-:W-:Y:S01]  /*6d10*/  FMUL.FTZ R85, R117, R85 ;  /* 0x0000005575557220 */ /* 0x000fe20000410000 */
[----:B------:R2:W4:Y:S01]  /*6d20*/  MUFU.EX2 R116, R2 ;  /* 0x0000000200747308 */ /* 0x0005220000000800 */
[--C-:B------:R-:W-:Y:S02]  /*6d30*/  FFMA.FTZ R38, R38, c[0x0][0x2d0], -R165.reuse ;  /* 0x0000b40026267a23 */ /* 0x100fe400000108a5 */
[----:B------:R-:W-:Y:S02]  /*6d40*/  FFMA.FTZ R39, R39, c[0x0][0x2d0], -R165 ;  /* 0x0000b40027277a23 */ /* 0x000fe400000108a5 */
[----:B---3--:R-:W-:Y:S02]  /*6d50*/  FFMA.FTZ R36, R48, c[0x0][0x2d0], -R164 ;  /* 0x0000b40030247a23 */ /* 0x008fe400000108a4 */
[----:B------:R-:W-:Y:S02]  /*6d60*/  FFMA.FTZ R41, R41, c[0x0][0x2d0], -R166 ;  /* 0x0000b40029297a23 */ /* 0x000fe400000108a6 */
[C---:B------:R-:W-:Y:S01]  /*6d70*/  FMUL.FTZ R96, R117.reuse, R96 ;  /* 0x0000006075607220 */ /* 0x040fe20000410000 */
[----:B------:R3:W-:Y:S01]  /*6d80*/  MUFU.EX2 R197, R36 ;  /* 0x0000002400c57308 */ /* 0x0007e20000000800 */
[----:B------:R-:W-:Y:S01]  /*6d90*/  FMUL.FTZ R97, R117, R97 ;  /* 0x0000006175617220 */ /* 0x000fe20000410000 */
[----:B-1----:R-:W-:Y:S01]  /*6da0*/  FMNMX.FTZ R0, R0, R3, !PT ;  /* 0x0000000300007209 */ /* 0x002fe20007810000 */
[--C-:B------:R-:W-:Y:S02]  /*6db0*/  FFMA.FTZ R3, R17, c[0x0][0x2d0], -R164.reuse ;  /* 0x0000b40011037a23 */ /* 0x100fe400000108a4 */
[C---:B------:R-:W-:Y:S02]  /*6dc0*/  FMUL.FTZ R17, R117.reuse, R133 ;  /* 0x0000008575117220 */ /* 0x040fe40000410000 */
[C---:B------:R-:W-:Y:S02]  /*6dd0*/  FMUL.FTZ R100, R117.reuse, R100 ;  /* 0x0000006475647220 */ /* 0x040fe40000410000 */
[C---:B------:R-:W-:Y:S01]  /*6de0*/  FMUL.FTZ R101, R117.reuse, R101 ;  /* 0x0000006575657220 */ /* 0x040fe20000410000 */
[----:B------:R1:W-:Y:S01]  /*6df0*/  MUFU.EX2 R240, R3 ;  /* 0x0000000300f07308 */ /* 0x0003e20000000800 */
[C---:B------:R-:W-:Y:S02]  /*6e00*/  FMUL.FTZ R108, R117.reuse, R108 ;  /* 0x0000006c756c7220 */ /* 0x040fe40000410000 */
[----:B------:R-:W-:Y:S02]  /*6e10*/  FMUL.FTZ R109, R117, R109 ;  /* 0x0000006d756d7220 */ /* 0x000fe40000410000 */
[----:B--2---:R-:W-:Y:S02]  /*6e20*/  FADD.FTZ R2, -R112, R115 ;  /* 0x0000007370027221 */ /* 0x004fe40000010100 */
[----:B----4-:R-:W-:Y:S02]  /*6e30*/  FMUL.FTZ R86, R116, R86 ;  /* 0x0000005674567220 */ /* 0x010fe40000410000 */
[----:B------:R-:W-:Y:S01]  /*6e40*/  FMUL.FTZ R2, R2, c[0x0][0x2d0] ;  /* 0x0000b40002027a20 */ /* 0x000fe20000410000 */
[----:B------:R-:W-:Y:S01]  /*6e50*/  MUFU.EX2 R195, R38 ;  /* 0x0000002600c37308 */ /* 0x000fe20000000800 */
[C---:B------:R-:W-:Y:S02]  /*6e60*/  FMUL.FTZ R87, R116.reuse, R87 ;  /* 0x0000005774577220 */ /* 0x040fe40000410000 */
[C---:B------:R-:W-:Y:S02]  /*6e70*/  FMUL.FTZ R98, R116.reuse, R98 ;  /* 0x0000006274627220 */ /* 0x040fe40000410000 */
[C---:B------:R-:W-:Y:S02]  /*6e80*/  FMUL.FTZ R99, R116.reuse, R99 ;  /* 0x0000006374637220 */ /* 0x040fe40000410000 */
[C---:B------:R-:W-:Y:S02]  /*6e90*/  FMUL.FTZ R102, R116.reuse, R102 ;  /* 0x0000006674667220 */ /* 0x040fe40000410000 */
[C---:B------:R-:W-:Y:S01]  /*6ea0*/  FMUL.FTZ R103, R116.reuse, R103 ;  /* 0x0000006774677220 */ /* 0x040fe20000410000 */
[----:B------:R2:W4:Y:S01]  /*6eb0*/  MUFU.EX2 R115, R2 ;  /* 0x0000000200737308 */ /* 0x0005220000000800 */
[----:B---3--:R-:W-:Y:S02]  /*6ec0*/  FFMA.FTZ R36, R49, c[0x0][0x2d0], -R164 ;  /* 0x0000b40031247a23 */ /* 0x008fe400000108a4 */
[----:B------:R-:W-:Y:S02]  /*6ed0*/  FMUL.FTZ R110, R116, R110 ;  /* 0x0000006e746e7220 */ /* 0x000fe40000410000 */
[--C-:B-1----:R-:W-:Y:S02]  /*6ee0*/  FFMA.FTZ R3, R6, c[0x0][0x2d0], -R165.reuse ;  /* 0x0000b40006037a23 */ /* 0x102fe400000108a5 */
[----:B------:R-:W-:Y:S02]  /*6ef0*/  FMUL.FTZ R111, R116, R111 ;  /* 0x0000006f746f7220 */ /* 0x000fe40000410000 */
[--C-:B------:R-:W-:Y:S01]  /*6f00*/  FFMA.FTZ R50, R50, c[0x0][0x2d0], -R165.reuse ;  /* 0x0000b40032327a23 */ /* 0x100fe200000108a5 */
[----:B------:R1:W-:Y:S01]  /*6f10*/  MUFU.EX2 R233, R3 ;  /* 0x0000000300e97308 */ /* 0x0003e20000000800 */
[----:B------:R-:W-:Y:S02]  /*6f20*/  FFMA.FTZ R51, R51, c[0x0][0x2d0], -R165 ;  /* 0x0000b40033337a23 */ /* 0x000fe400000108a5 */
[--C-:B------:R-:W-:Y:S02]  /*6f30*/  FFMA.FTZ R40, R40, c[0x0][0x2d0], -R166.reuse ;  /* 0x0000b40028287a23 */ /* 0x100fe400000108a6 */
[----:B------:R-:W-:Y:S05]  /*6f40*/  FFMA.FTZ R56, R56, c[0x0][0x2d0], -R166 ;  /* 0x0000b40038387a23 */ /* 0x000fea00000108a6 */
[----:B------:R3:W-:Y:S01]  /*6f50*/  MUFU.EX2 R196, R36 ;  /* 0x0000002400c47308 */ /* 0x0007e20000000800 */
[--C-:B--2---:R-:W-:Y:S01]  /*6f60*/  FFMA.FTZ R2, R5, c[0x0][0x2d0], -R164.reuse ;  /* 0x0000b40005027a23 */ /* 0x104fe200000108a4 */
[----:B------:R-:W-:Y:S01]  /*6f70*/  @P0 SHF.R.S32.HI R5, RZ, 0x1f, R215 ;  /* 0x0000001fff050819 */ /* 0x000fe200000114d7 */
[C---:B----4-:R-:W-:Y:S02]  /*6f80*/  FMUL.FTZ R88, R115.reuse, R88 ;  /* 0x0000005873587220 */ /* 0x050fe40000410000 */
[C---:B------:R-:W-:Y:S05]  /*6f90*/  FMUL.FTZ R89, R115.reuse, R89 ;  /* 0x0000005973597220 */ /* 0x040fea0000410000 */
[----:B------:R2:W-:Y:S01]  /*6fa0*/  MUFU.EX2 R239, R2 ;  /* 0x0000000200ef7308 */ /* 0x0005e20000000800 */
[C---:B------:R-:W-:Y:S02]  /*6fb0*/  FMUL.FTZ R92, R115.reuse, R92 ;  /* 0x0000005c735c7220 */ /* 0x040fe40000410000 */
[----:B------:R-:W-:Y:S02]  /*6fc0*/  FMUL.FTZ R93, R115, R93 ;  /* 0x0000005d735d7220 */ /* 0x000fe40000410000 */
[--C-:B-1----:R-:W-:Y:S02]  /*6fd0*/  FFMA.FTZ R3, R7, c[0x0][0x2d0], -R165.reuse ;  /* 0x0000b40007037a23 */ /* 0x102fe400000108a5 */
[C---:B------:R-:W-:Y:S02]  /*6fe0*/  FMUL.FTZ R104, R115.reuse, R104 ;  /* 0x0000006873687220 */ /* 0x040fe40000410000 */
[----:B------:R-:W-:Y:S01]  /*6ff0*/  FMUL.FTZ R105, R115, R105 ;  /* 0x0000006973697220 */ /* 0x000fe20000410000 */
[----:B------:R1:W-:Y:S01]  /*7000*/  MUFU.EX2 R235, R3 ;  /* 0x0000000300eb7308 */ /* 0x0003e20000000800 */
[----:B------:R-:W-:Y:S02]  /*7010*/  @P0 IMAD R7, R5, c[0x0][0x1e0], RZ ;  /* 0x0000780005070a24 */ /* 0x000fe400078e02ff */
[C---:B------:R-:W-:Y:S02]  /*7020*/  FMUL.FTZ R37, R115.reuse, R153 ;  /* 0x0000009973257220 */ /* 0x040fe40000410000 */
[----:B---3--:R-:W-:Y:S05]  /*7030*/  FMUL.FTZ R36, R115, R152 ;  /* 0x0000009873247220 */ /* 0x008fea0000410000 */
[----:B------:R-:W-:Y:S01]  /*7040*/  MUFU.EX2 R194, R39 ;  /* 0x0000002700c27308 */ /* 0x000fe20000000800 */
[----:B--2---:R-:W-:Y:S02]  /*7050*/  FFMA.FTZ R2, R16, c[0x0][0x2d0], -R164 ;  /* 0x0000b40010027a23 */ /* 0x004fe400000108a4 */
[--C-:B------:R-:W-:Y:S02]  /*7060*/  FFMA.FTZ R16, R28, c[0x0][0x2d0], -R166.reuse ;  /* 0x0000b4001c107a23 */ /* 0x100fe400000108a6 */
[----:B------:R-:W-:Y:S05]  /*7070*/  FMUL.FTZ R28, R117, R148 ;  /* 0x00000094751c7220 */ /* 0x000fea0000410000 */
[----:B------:R2:W-:Y:S01]  /*7080*/  MUFU.EX2 R238, R2 ;  /* 0x0000000200ee7308 */ /* 0x0005e20000000800 */
[----:B-1----:R-:W-:Y:S02]  /*7090*/  FFMA.FTZ R3, R18, c[0x0][0x2d0], -R165 ;  /* 0x0000b40012037a23 */ /* 0x002fe400000108a5 */
[----:B------:R-:W-:Y:S07]  /*70a0*/  FMUL.FTZ R18, R116, R134 ;  /* 0x0000008674127220 */ /* 0x000fee0000410000 */
[----:B------:R1:W-:Y:S10]  /*70b0*/  MUFU.EX2 R236, R3 ;  /* 0x0000000300ec7308 */ /* 0x0003f40000000800 */
[----:B------:R-:W-:Y:S01]  /*70c0*/  MUFU.EX2 R193, R50 ;  /* 0x0000003200c17308 */ /* 0x000fe20000000800 */
[----:B--2---:R-:W2:Y:S09]  /*70d0*/  SHFL.BFLY PT, R2, R0, 0x1, 0x1f ;  /* 0x0c201f0000027f89 */ /* 0x004eb200000e0000 */
[----:B------:R-:W-:Y:S01]  /*70e0*/  MUFU.EX2 R192, R51 ;  /* 0x0000003300c07308 */ /* 0x000fe20000000800 */
[--C-:B-1----:R-:W-:Y:S02]  /*70f0*/  FFMA.FTZ R3, R8, c[0x0][0x2d0], -R166.reuse ;  /* 0x0000b40008037a23 */ /* 0x102fe400000108a6 */
[----:B------:R-:W-:Y:S01]  /*7100*/  @P0 IMAD R8, R215, c[0x0][0x1e4], R7 ;  /* 0x00007900d7080a24 */ /* 0x000fe200078e0207 */
[----:B------:R-:W-:Y:S06]  /*7110*/  @P0 MOV R7, R252 ;  /* 0x000000fc00070202 */ /* 0x000fec0000000f00 */
[----:B------:R1:W-:Y:S01]  /*7120*/  MUFU.EX2 R229, R3 ;  /* 0x0000000300e57308 */ /* 0x0003e20000000800 */
[----:B--2---:R-:W-:Y:S01]  /*7130*/  FMNMX.FTZ R2, R0, R2, !PT ;  /* 0x0000000200027209 */ /* 0x004fe20007810000 */
[----:B------:R-:W-:Y:S08]  /*7140*/  FFMA.FTZ R0, R19, c[0x0][0x2d0], -R165 ;  /* 0x0000b40013007a23 */ /* 0x000ff000000108a5 */
[----:B------:R2:W-:Y:S01]  /*7150*/  MUFU.EX2 R191, R40 ;  /* 0x0000002800bf7308 */ /* 0x0005e20000000800 */
[----:B------:R-:W-:Y:S09]  /*7160*/  FMUL.FTZ R19, R116, R135 ;  /* 0x0000008774137220 */ /* 0x000ff20000410000 */
[----:B------:R3:W-:Y:S01]  /*7170*/  MUFU.EX2 R237, R0 ;  /* 0x0000000000ed7308 */ /* 0x0007e20000000800 */
[----:B-1----:R-:W-:Y:S02]  /*7180*/  FFMA.FTZ R3, R9, c[0x0][0x2d0], -R166 ;  /* 0x0000b40009037a23 */ /* 0x002fe400000108a6 */
[----:B------:R-:W-:Y:S02]  /*7190*/  FFMA.FTZ R9, R21, c[0x0][0x2d0], -R164 ;  /* 0x0000b40015097a23 */ /* 0x000fe400000108a4 */
[----:B------:R-:W-:Y:S05]  /*71a0*/  FMUL.FTZ R21, R117, R137 ;  /* 0x0000008975157220 */ /* 0x000fea0000410000 */
[----:B------:R1:W-:Y:S01]  /*71b0*/  MUFU.EX2 R230, R3 ;  /* 0x0000000300e67308 */ /* 0x0003e20000000800 */
[----:B--2---:R-:W-:Y:S02]  /*71c0*/  FFMA.FTZ R40, R44, c[0x0][0x2d0], -R166 ;  /* 0x0000b4002c287a23 */ /* 0x004fe400000108a6 */
[--C-:B------:R-:W-:Y:S02]  /*71d0*/  FFMA.FTZ R44, R52, c[0x0][0x2d0], -R164.reuse ;  /* 0x0000b400342c7a23 */ /* 0x100fe400000108a4 */
[----:B------:R-:W-:Y:S05]  /*71e0*/  FFMA.FTZ R52, R64, c[0x0][0x2d0], -R164 ;  /* 0x0000b40040347a23 */ /* 0x000fea00000108a4 */
[----:B------:R2:W-:Y:S01]  /*71f0*/  MUFU.EX2 R227, R9 ;  /* 0x0000000900e37308 */ /* 0x0005e20000000800 */
[----:B---3--:R-:W-:Y:S04]  /*7200*/  FADD.FTZ R0, -R2, R118 ;  /* 0x0000007602007221 */ /* 0x008fe80000010100 */
[----:B------:R-:W-:Y:S05]  /*7210*/  FMUL.FTZ R0, R0, c[0x0][0x2d0] ;  /* 0x0000b40000007a20 */ /* 0x000fea0000410000 */
[----:B------:R3:W-:Y:S01]  /*7220*/  MUFU.EX2 R189, R40 ;  /* 0x0000002800bd7308 */ /* 0x0007e20000000800 */
[--C-:B-1----:R-:W-:Y:S09]  /*7230*/  FFMA.FTZ R3, R12, c[0x0][0x2d0], -R166.reuse ;  /* 0x0000b4000c037a23 */ /* 0x102ff200000108a6 */
[----:B------:R1:W-:Y:S01]  /*7240*/  MUFU.EX2 R231, R3 ;  /* 0x0000000300e77308 */ /* 0x0003e20000000800 */
[----:B--2---:R-:W-:Y:S09]  /*7250*/  @P0 MOV R9, c[0x0][0x1e4] ;  /* 0x0000790000090a02 */ /* 0x004ff20000000f00 */
[----:B------:R-:W2:Y:S01]  /*7260*/  MUFU.EX2 R0, R0 ;  /* 0x0000000000007308 */ /* 0x000ea20000000800 */
[--C-:B---3--:R-:W-:Y:S09]  /*7270*/  FFMA.FTZ R40, R45, c[0x0][0x2d0], -R166.reuse ;  /* 0x0000b4002d287a23 */ /* 0x108ff200000108a6 */
[----:B------:R-:W-:Y:S01]  /*7280*/  MUFU.EX2 R190, R41 ;  /* 0x0000002900be7308 */ /* 0x000fe20000000800 */
[----:B-1----:R-:W-:Y:S02]  /*7290*/  FFMA.FTZ R3, R13, c[0x0][0x2d0], -R166 ;  /* 0x0000b4000d037a23 */ /* 0x002fe400000108a6 */
[----:B------:R-:W-:Y:S07]  /*72a0*/  FMUL.FTZ R13, R115, R129 ;  /* 0x00000081730d7220 */ /* 0x000fee0000410000 */
[----:B------:R1:W-:Y:S01]  /*72b0*/  MUFU.EX2 R234, R3 ;  /* 0x0000000300ea7308 */ /* 0x0003e20000000800 */
[C---:B--2---:R-:W-:Y:S02]  /*72c0*/  FMUL.FTZ R90, R0.reuse, R90 ;  /* 0x0000005a005a7220 */ /* 0x044fe40000410000 */
[C---:B------:R-:W-:Y:S02]  /*72d0*/  FMUL.FTZ R91, R0.reuse, R91 ;  /* 0x0000005b005b7220 */ /* 0x040fe40000410000 */
[C---:B------:R-:W-:Y:S02]  /*72e0*/  FMUL.FTZ R94, R0.reuse, R94 ;  /* 0x0000005e005e7220 */ /* 0x040fe40000410000 */
[C---:B------:R-:W-:Y:S03]  /*72f0*/  FMUL.FTZ R95, R0.reuse, R95 ;  /* 0x0000005f005f7220 */ /* 0x040fe60000410000 */
[----:B------:R-:W-:Y:S01]  /*7300*/  MUFU.EX2 R188, R40 ;  /* 0x0000002800bc7308 */ /* 0x000fe20000000800 */
[C---:B------:R-:W-:Y:S02]  /*7310*/  FMUL.FTZ R106, R0.reuse, R106 ;  /* 0x0000006a006a7220 */ /* 0x040fe40000410000 */
[C---:B------:R-:W-:Y:S02]  /*7320*/  FMUL.FTZ R107, R0.reuse, R107 ;  /* 0x0000006b006b7220 */ /* 0x040fe40000410000 */
[C---:B------:R-:W-:Y:S02]  /*7330*/  FMUL.FTZ R38, R0.reuse, R154 ;  /* 0x0000009a00267220 */ /* 0x040fe40000410000 */
[----:B------:R-:W-:Y:S03]  /*7340*/  FMUL.FTZ R39, R0, R155 ;  /* 0x0000009b00277220 */ /* 0x000fe60000410000 */
[----:B------:R2:W-:Y:S01]  /*7350*/  MUFU.EX2 R187, R44 ;  /* 0x0000002c00bb7308 */ /* 0x0005e20000000800 */
[----:B-1----:R-:W-:Y:S04]  /*7360*/  FMUL.FTZ R3, R2, c[0x0][0x2d0] ;  /* 0x0000b40002037a20 */ /* 0x002fe80000410000 */
[--C-:B------:R-:W-:Y:S02]  /*7370*/  FFMA.FTZ R4, R10, c[0x0][0x2d0], -R3.reuse ;  /* 0x0000b4000a047a23 */ /* 0x100fe40000010803 */
[--C-:B------:R-:W-:Y:S03]  /*7380*/  FFMA.FTZ R6, R15, c[0x0][0x2d0], -R3.reuse ;  /* 0x0000b4000f067a23 */ /* 0x100fe60000010803 */
[----:B------:R-:W-:Y:S01]  /*7390*/  MUFU.EX2 R183, R55 ;  /* 0x0000003700b77308 */ /* 0x000fe20000000800 */
[----:B------:R-:W-:Y:S02]  /*73a0*/  FMUL.FTZ R15, R0, R131 ;  /* 0x00000083000f7220 */ /* 0x000fe40000410000 */
[--C-:B------:R-:W-:Y:S02]  /*73b0*/  FFMA.FTZ R26, R26, c[0x0][0x2d0], -R3.reuse ;  /* 0x0000b4001a1a7a23 */ /* 0x100fe40000010803 */
[--C-:B------:R-:W-:Y:S02]  /*73c0*/  FFMA.FTZ R27, R27, c[0x0][0x2d0], -R3.reuse ;  /* 0x0000b4001b1b7a23 */ /* 0x100fe40000010803 */
[--C-:B------:R-:W-:Y:S02]  /*73d0*/  FFMA.FTZ R30, R30, c[0x0][0x2d0], -R3.reuse ;  /* 0x0000b4001e1e7a23 */ /* 0x100fe40000010803 */
[--C-:B------:R-:W-:Y:S01]  /*73e0*/  FFMA.FTZ R31, R31, c[0x0][0x2d0], -R3.reuse ;  /* 0x0000b4001f1f7a23 */ /* 0x100fe20000010803 */
[----:B------:R1:W-:Y:S01]  /*73f0*/  MUFU.EX2 R171, R4 ;  /* 0x0000000400ab7308 */ /* 0x0003e20000000800 */
[--C-:B------:R-:W-:Y:S02]  /*7400*/  FFMA.FTZ R42, R42, c[0x0][0x2d0], -R3.reuse ;  /* 0x0000b4002a2a7a23 */ /* 0x100fe40000010803 */
[--C-:B------:R-:W-:Y:S02]  /*7410*/  FFMA.FTZ R43, R43, c[0x0][0x2d0], -R3.reuse ;  /* 0x0000b4002b2b7a23 */ /* 0x100fe40000010803 */
[--C-:B--2---:R-:W-:Y:S02]  /*7420*/  FFMA.FTZ R44, R53, c[0x0][0x2d0], -R164.reuse ;  /* 0x0000b400352c7a23 */ /* 0x104fe400000108a4 */
[--C-:B------:R-:W-:Y:S02]  /*7430*/  FFMA.FTZ R46, R46, c[0x0][0x2d0], -R3.reuse ;  /* 0x0000b4002e2e7a23 */ /* 0x100fe40000010803 */
[--C-:B------:R-:W-:Y:S01]  /*7440*/  FFMA.FTZ R47, R47, c[0x0][0x2d0], -R3.reuse ;  /* 0x0000b4002f2f7a23 */ /* 0x100fe20000010803 */
[----:B------:R2:W-:Y:S10]  /*7450*/  MUFU.EX2 R174, R6 ;  /* 0x0000000600ae7308 */ /* 0x0005f40000000800 */
[----:B------:R3:W-:Y:S01]  /*7460*/  MUFU.EX2 R170, R26 ;  /* 0x0000001a00aa7308 */ /* 0x0007e20000000800 */
[--C-:B-1----:R-:W-:Y:S09]  /*7470*/  FFMA.FTZ R4, R11, c[0x0][0x2d0], -R3.reuse ;  /* 0x0000b4000b047a23 */ /* 0x102ff20000010803 */
[----:B------:R1:W-:Y:S01]  /*7480*/  MUFU.EX2 R172, R4 ;  /* 0x0000000400ac7308 */ /* 0x0003e20000000800 */
[----:B--2---:R-:W-:Y:S09]  /*7490*/  @P0 MOV R6, R218 ;  /* 0x000000da00060202 */ /* 0x004ff20000000f00 */
[----:B------:R2:W-:Y:S01]  /*74a0*/  MUFU.EX2 R218, R16 ;  /* 0x0000001000da7308 */ /* 0x0005e20000000800 */
[----:B---3--:R-:W-:Y:S09]  /*74b0*/  FMUL.FTZ R26, R0, R146 ;  /* 0x00000092001a7220 */ /* 0x008ff20000410000 */
[----:B------:R3:W-:Y:S01]  /*74c0*/  MUFU.EX2 R169, R27 ;  /* 0x0000001b00a97308 */ /* 0x0007e20000000800 */
[----:B-1----:R-:W-:Y:S02]  /*74d0*/  FFMA.FTZ R4, R14, c[0x0][0x2d0], -R3 ;  /* 0x0000b4000e047a23 */ /* 0x002fe40000010803 */
[C---:B------:R-:W-:Y:S07]  /*74e0*/  FMUL.FTZ R14, R0.reuse, R130 ;  /* 0x00000082000e7220 */ /* 0x040fee0000410000 */
[----:B------:R1:W-:Y:S01]  /*74f0*/  MUFU.EX2 R173, R4 ;  /* 0x0000000400ad7308 */ /* 0x0003e20000000800 */
[----:B--2---:R-:W-:Y:S09]  /*7500*/  FMUL.FTZ R16, R117, R132 ;  /* 0x0000008475107220 */ /* 0x004ff20000410000 */
[----:B------:R2:W-:Y:S01]  /*7510*/  MUFU.EX2 R168, R30 ;  /* 0x0000001e00a87308 */ /* 0x0005e20000000800 */
[----:B---3--:R-:W-:Y:S09]  /*7520*/  FMUL.FTZ R27, R0, R147 ;  /* 0x00000093001b7220 */ /* 0x008ff20000410000 */
[----:B------:R3:W-:Y:S01]  /*7530*/  MUFU.EX2 R167, R31 ;  /* 0x0000001f00a77308 */ /* 0x0007e20000000800 */
[----:B-1----:R-:W-:Y:S05]  /*7540*/  @P0 IMAD.WIDE.U32 R4, R215, c[0x0][0x1e0], RZ ;  /* 0x00007800d7040a25 */ /* 0x002fea00078e00ff */
[----:B------:R-:W-:Y:S01]  /*7550*/  @P0 IADD3 R5, R5, R8, RZ ;  /* 0x0000000805050210 */ /* 0x000fe20007ffe0ff */
[----:B------:R-:W-:Y:S03]  /*7560*/  FFMA.FTZ R8, R20, c[0x0][0x2d0], -R164 ;  /* 0x0000b40014087a23 */ /* 0x000fe600000108a4 */
[----:B------:R1:W-:Y:S01]  /*7570*/  MUFU.EX2 R186, R44 ;  /* 0x0000002c00ba7308 */ /* 0x0003e20000000800 */
[----:B------:R-:W-:Y:S01]  /*7580*/  @P0 IMAD.WIDE.U32 R6, R4, 0x50, R6 ;  /* 0x0000005004060825 */ /* 0x000fe200078e0006 */
[----:B------:R-:W-:Y:S03]  /*7590*/  @P0 MOV R4, c[0x0][0x1e0] ;  /* 0x0000780000040a02 */ /* 0x000fe60000000f00 */
[----:B------:R-:W-:Y:S01]  /*75a0*/  FFMA.FTZ R20, R29, c[0x0][0x2d0], -R166 ;  /* 0x0000b4001d147a23 */ /* 0x000fe200000108a6 */
[----:B------:R-:W-:Y:S01]  /*75b0*/  @P0 LEA R10, P2, R6, c[0x0][0x1c8], 0x1 ;  /* 0x00007200060a0a11 */ /* 0x000fe200078408ff */
[----:B------:R-:W-:Y:S01]  /*75c0*/  FMUL.FTZ R29, R117, R149 ;  /* 0x00000095751d7220 */ /* 0x000fe20000410000 */
[----:B------:R-:W-:Y:S01]  /*75d0*/  @P0 SHF.L.U64.HI R12, R4, 0x5, R9 ;  /* 0x00000005040c0819 */ /* 0x000fe20000010209 */
[C---:B--2---:R-:W-:Y:S01]  /*75e0*/  FMUL.FTZ R30, R116.reuse, R150 ;  /* 0x00000096741e7220 */ /* 0x044fe20000410000 */
[----:B------:R2:W4:Y:S01]  /*75f0*/  MUFU.EX2 R228, R8 ;  /* 0x0000000800e47308 */ /* 0x0005220000000800 */
[----:B---3--:R-:W-:Y:S09]  /*7600*/  FMUL.FTZ R31, R116, R151 ;  /* 0x00000097741f7220 */ /* 0x008ff20000410000 */
[----:B------:R3:W-:Y:S01]  /*7610*/  MUFU.EX2 R217, R20 ;  /* 0x0000001400d97308 */ /* 0x0007e20000000800 */
[----:B-1----:R-:W-:Y:S09]  /*7620*/  FFMA.FTZ R44, R54, c[0x0][0x2d0], -R165 ;  /* 0x0000b400362c7a23 */ /* 0x002ff200000108a5 */
[----:B------:R-:W-:Y:S01]  /*7630*/  MUFU.EX2 R185, R44 ;  /* 0x0000002c00b97308 */ /* 0x000fe20000000800 */
[----:B--2---:R-:W-:Y:S01]  /*7640*/  @P0 IMAD R8, R5, 0x50, RZ ;  /* 0x0000005005080824 */ /* 0x004fe200078e02ff */
[----:B------:R-:W-:Y:S02]  /*7650*/  @P0 SHF.L.U32 R5, R4, 0x5, RZ ;  /* 0x0000000504050819 */ /* 0x000fe400000006ff */
[----:B----4-:R-:W-:Y:S02]  /*7660*/  F2FP.BF16.PACK_AB R48, R227, R228 ;  /* 0x000000e4e330723e */ /* 0x010fe400000010ff */
[----:B------:R-:W-:Y:S04]  /*7670*/  @P0 IADD3 R7, R7, R8, RZ ;  /* 0x0000000807070210 */ /* 0x000fe80007ffe0ff */
[----:B------:R-:W-:Y:S01]  /*7680*/  MUFU.EX2 R184, R52 ;  /* 0x0000003400b87308 */ /* 0x000fe20000000800 */
[-C--:B------:R-:W-:Y:S02]  /*7690*/  @P0 IADD3 R8, P4, R10, R5.reuse, RZ ;  /* 0x000000050a080210 */ /* 0x080fe40007f9e0ff */
[----:B------:R-:W-:Y:S01]  /*76a0*/  @P0 LEA.HI.X R11, R6, c[0x0][0x1cc], R7, 0x1, P2 ;  /* 0x00007300060b0a11 */ /* 0x000fe200010f0c07 */
[--C-:B------:R-:W-:Y:S01]  /*76b0*/  FFMA.FTZ R7, R32, c[0x0][0x2d0], -R164.reuse ;  /* 0x0000b40020077a23 */ /* 0x100fe200000108a4 */
[-C--:B------:R-:W-:Y:S01]  /*76c0*/  @P0 IADD3 R6, P3, R8, R5.reuse, RZ ;  /* 0x0000000508060210 */ /* 0x080fe20007f7e0ff */
[----:B---3--:R-:W-:Y:S01]  /*76d0*/  FMUL.FTZ R20, R117, R136 ;  /* 0x0000008875147220 */ /* 0x008fe20000410000 */
[----:B------:R-:W-:Y:S01]  /*76e0*/  @P0 IADD3.X R9, R11, R12, RZ, P4, !PT ;  /* 0x0000000c0b090210 */ /* 0x000fe200027fe4ff */
[----:B------:R1:W-:Y:S01]  /*76f0*/  @P0 LDGSTS.E.BYPASS.LTC128B.128 [R216+0x2900], [R10.64], !P1 ;  /* 0x029000000ad80fae */ /* 0x0003e2000c901d48 */
[-C--:B------:R-:W-:Y:S01]  /*7700*/  @P0 IADD3 R4, P2, R6, R5.reuse, RZ ;  /* 0x0000000506040210 */ /* 0x080fe20007f5e0ff */
[----:B------:R2:W-:Y:S01]  /*7710*/  MUFU.EX2 R226, R7 ;  /* 0x0000000700e27308 */ /* 0x0005e20000000800 */
[----:B------:R-:W-:Y:S05]  /*7720*/  FMUL.FTZ R32, R115, R140 ;  /* 0x0000008c73207220 */ /* 0x000fea0000410000 */
[----:B------:R3:W-:Y:S04]  /*7730*/  @P0 LDGSTS.E.BYPASS.LTC128B.128 [R216+0x3100], [R8.64], !P1 ;  /* 0x0310000008d80fae */ /* 0x0007e8000c901d48 */
[----:B------:R-:W-:Y:S10]  /*7740*/  MUFU.EX2 R180, R67 ;  /* 0x0000004300b47308 */ /* 0x000ff40000000800 */
[----:B------:R4:W-:Y:S01]  /*7750*/  MUFU.EX2 R179, R56 ;  /* 0x0000003800b37308 */ /* 0x0009e20000000800 */
[-C--:B--2---:R-:W-:Y:S01]  /*7760*/  @P0 IADD3.X R7, R9, R12.reuse, RZ, P3, !PT ;  /* 0x0000000c09070210 */ /* 0x084fe20001ffe4ff */
[----:B-1----:R-:W-:Y:S01]  /*7770*/  FFMA.FTZ R11, R33, c[0x0][0x2d0], -R164 ;  /* 0x0000b400210b7a23 */ /* 0x002fe200000108a4 */
[----:B------:R-:W-:Y:S01]  /*7780*/  @P0 IADD3 R10, P3, R4, R5, RZ ;  /* 0x00000005040a0210 */ /* 0x000fe20007f7e0ff */
[----:B------:R-:W-:Y:S01]  /*7790*/  FMUL.FTZ R33, R115, R141 ;  /* 0x0000008d73217220 */ /* 0x000fe20000410000 */
[----:B------:R-:W-:Y:S01]  /*77a0*/  @P0 IADD3.X R5, R7, R12, RZ, P2, !PT ;  /* 0x0000000c07050210 */ /* 0x000fe200017fe4ff */
[----:B------:R1:W-:Y:S04]  /*77b0*/  @P0 LDGSTS.E.BYPASS.LTC128B.128 [R216+0x3900], [R6.64], !P1 ;  /* 0x0390000006d80fae */ /* 0x0003e8000c901d48 */
[----:B------:R2:W5:Y:S01]  /*77c0*/  MUFU.EX2 R225, R11 ;  /* 0x0000000b00e17308 */ /* 0x0005620000000800 */
[C---:B---3--:R-:W-:Y:S01]  /*77d0*/  FMUL.FTZ R8, R115.reuse, R120 ;  /* 0x0000007873087220 */ /* 0x048fe20000410000 */
[----:B------:R-:W-:Y:S01]  /*77e0*/  F2FP.BF16.PACK_AB R120, R230, R229 ;  /* 0x000000e5e678723e */ /* 0x000fe200000010ff */
[----:B------:R-:W-:Y:S01]  /*77f0*/  FMUL.FTZ R9, R115, R121 ;  /* 0x0000007973097220 */ /* 0x000fe20000410000 */
[----:B------:R-:W-:Y:S01]  /*7800*/  F2FP.BF16.PACK_AB R121, R172, R171 ;  /* 0x000000abac79723e */ /* 0x000fe200000010ff */
[----:B------:R3:W-:Y:S01]  /*7810*/  @P0 LDGSTS.E.BYPASS.LTC128B.128 [R216+0x4100], [R4.64], !P1 ;  /* 0x0410000004d80fae */ /* 0x0007e2000c901d48 */
[--C-:B----4-:R-:W-:Y:S01]  /*7820*/  FFMA.FTZ R56, R70, c[0x0][0x2d0], -R165.reuse ;  /* 0x0000b40046387a23 */ /* 0x110fe200000108a5 */
[----:B--2---:R-:W-:Y:S01]  /*7830*/  @P0 IADD3.X R11, R5, R12, RZ, P3, !PT ;  /* 0x0000000c050b0210 */ /* 0x004fe20001ffe4ff */
[----:B------:R-:W-:Y:S01]  /*7840*/  FFMA.FTZ R12, R25, c[0x0][0x2d0], -R166 ;  /* 0x0000b400190c7a23 */ /* 0x000fe200000108a6 */
[----:B-----5:R-:W-:Y:S01]  /*7850*/  F2FP.BF16.PACK_AB R50, R225, R226 ;  /* 0x000000e2e132723e */ /* 0x020fe200000010ff */
[--C-:B-1----:R-:W-:Y:S03]  /*7860*/  FFMA.FTZ R6, R22, c[0x0][0x2d0], -R165.reuse ;  /* 0x0000b40016067a23 */ /* 0x102fe600000108a5 */
[----:B------:R1:W-:Y:S01]  /*7870*/  @P0 LDGSTS.E.BYPASS.LTC128B.128 [R216+0x4900], [R10.64], !P1 ;  /* 0x049000000ad80fae */ /* 0x0003e2000c901d48 */
[----:B------:R2:W-:Y:S01]  /*7880*/  MUFU.EX2 R219, R12 ;  /* 0x0000000c00db7308 */ /* 0x0005e20000000800 */
[C---:B------:R-:W-:Y:S01]  /*7890*/  FMUL.FTZ R7, R116.reuse, R127 ;  /* 0x0000007f74077220 */ /* 0x040fe20000410000 */
[----:B------:R-:W-:Y:S01]  /*78a0*/  F2FP.BF16.PACK_AB R127, R237, R236 ;  /* 0x000000eced7f723e */ /* 0x000fe200000010ff */
[C---:B------:R-:W-:Y:S02]  /*78b0*/  FMUL.FTZ R22, R116.reuse, R138 ;  /* 0x0000008a74167220 */ /* 0x040fe40000410000 */
[--C-:B---3--:R-:W-:Y:S02]  /*78c0*/  FFMA.FTZ R4, R23, c[0x0][0x2d0], -R165.reuse ;  /* 0x0000b40017047a23 */ /* 0x108fe400000108a5 */
[----:B------:R-:W3:Y:S01]  /*78d0*/  LDSM.16.MT88.4 R156, [R200] ;  /* 0x00000000c89c783b */ /* 0x000ee20000004200 */
[----:B------:R-:W-:Y:S01]  /*78e0*/  FMUL.FTZ R5, R117, R125 ;  /* 0x0000007d75057220 */ /* 0x000fe20000410000 */
[----:B------:R-:W-:Y:S01]  /*78f0*/  F2FP.BF16.PACK_AB R125, R235, R233 ;  /* 0x000000e9eb7d723e */ /* 0x000fe200000010ff */
[----:B------:R4:W-:Y:S01]  /*7900*/  MUFU.EX2 R222, R4 ;  /* 0x0000000400de7308 */ /* 0x0009e20000000800 */
[----:B------:R-:W-:Y:S02]  /*7910*/  FMUL.FTZ R23, R116, R139 ;  /* 0x0000008b74177220 */ /* 0x000fe40000410000 */
[C---:B------:R-:W-:Y:S02]  /*7920*/  FMUL.FTZ R25, R115.reuse, R145 ;  /* 0x0000009173197220 */ /* 0x040fe40000410000 */
[----:B------:R-:W5:Y:S05]  /*7930*/  LDSM.16.MT88.4 R160, [R204] ;  /* 0x00000000cca0783b */ /* 0x000f6a0000004200 */
[----:B------:R3:W3:Y:S03]  /*7940*/  MUFU.EX2 R221, R6 ;  /* 0x0000000600dd7308 */ /* 0x0006e60000000800 */
[----:B------:R-:W-:Y:S01]  /*7950*/  LDSM.16.MT88.4 R132, [R203] ;  /* 0x00000000cb84783b */ /* 0x000fe20000004200 */
[----:B--2---:R-:W-:Y:S02]  /*7960*/  FMUL.FTZ R12, R115, R128 ;  /* 0x00000080730c7220 */ /* 0x004fe40000410000 */
[----:B-1----:R-:W-:Y:S01]  /*7970*/  FMUL.FTZ R10, R0, R122 ;  /* 0x0000007a000a7220 */ /* 0x002fe20000410000 */
[----:B------:R-:W-:Y:S01]  /*7980*/  F2FP.BF16.PACK_AB R122, R234, R231 ;  /* 0x000000e7ea7a723e */ /* 0x000fe200000010ff */
[----:B------:R-:W-:Y:S01]  /*7990*/  FMUL.FTZ R11, R0, R123 ;  /* 0x0000007b000b7220 */ /* 0x000fe20000410000 */
[----:B------:R-:W-:Y:S02]  /*79a0*/  F2FP.BF16.PACK_AB R123, R174, R173 ;  /* 0x000000adae7b723e */ /* 0x000fe400000010ff */
[----:B------:R-:W1:Y:S01]  /*79b0*/  LDSM.16.MT88.4 R128, [R201] ;  /* 0x00000000c980783b */ /* 0x000e620000004200 */
[--C-:B----4-:R-:W-:Y:S02]  /*79c0*/  FFMA.FTZ R4, R34, c[0x0][0x2d0], -R165.reuse ;  /* 0x0000b40022047a23 */ /* 0x110fe400000108a5 */
[----:B------:R-:W-:Y:S02]  /*79d0*/  FMUL.FTZ R34, R0, R142 ;  /* 0x0000008e00227220 */ /* 0x000fe40000410000 */
[----:B------:R2:W-:Y:S03]  /*79e0*/  MUFU.EX2 R223, R4 ;  /* 0x0000000400df7308 */ /* 0x0005e60000000800 */
[----:B------:R-:W-:Y:S01]  /*79f0*/  LDSM.16.MT88.4 R52, [R204+0x1000] ;  /* 0x00100000cc34783b */ /* 0x000fe20000004200 */
[----:B---3--:R-:W-:Y:S01]  /*7a00*/  FMUL.FTZ R6, R116, R126 ;  /* 0x0000007e74067220 */ /* 0x008fe20000410000 */
[----:B------:R-:W-:Y:S02]  /*7a10*/  F2FP.BF16.PACK_AB R126, R240, R238 ;  /* 0x000000eef07e723e */ /* 0x000fe400000010ff */
[----:B------:R-:W-:Y:S04]  /*7a20*/  F2FP.BF16.PACK_AB R49, R222, R221 ;  /* 0x000000ddde31723e */ /* 0x000fe800000010ff */
[----:B------:R-:W0:Y:S01]  /*7a30*/  LDGDEPBAR ;  /* 0x00000000000079af */ /* 0x000e220000000000 */
[----:B--2---:R-:W-:Y:S02]  /*7a40*/  FFMA.FTZ R4, R35, c[0x0][0x2d0], -R165 ;  /* 0x0000b40023047a23 */ /* 0x004fe400000108a5 */
[C---:B------:R-:W-:Y:S02]  /*7a50*/  FMUL.FTZ R35, R0.reuse, R143 ;  /* 0x0000008f00237220 */ /* 0x040fe40000410000 */
[----:B------:R2:W3:Y:S01]  /*7a60*/  MUFU.EX2 R224, R4 ;  /* 0x0000000400e07308 */ /* 0x0004e20000000800 */
[----:B------:R-:W-:Y:S04]  /*7a70*/  FFMA.FTZ R0, R0, R244, R171 ;  /* 0x000000f400007223 */ /* 0x000fe800000100ab */
[----:B------:R-:W-:Y:S02]  /*7a80*/  FADD.FTZ R0, R172, R0 ;  /* 0x00000000ac007221 */ /* 0x000fe40000010000 */
[----:B--2---:R-:W-:Y:S01]  /*7a90*/  FFMA.FTZ R4, R24, c[0x0][0x2d0], -R166 ;  /* 0x0000b40018047a23 */ /* 0x004fe200000108a6 */
[----:B---3--:R-:W-:Y:S01]  /*7aa0*/  F2FP.BF16.PACK_AB R51, R224, R223 ;  /* 0x000000dfe033723e */ /* 0x008fe200000010ff */
[----:B------:R-:W-:Y:S02]  /*7ab0*/  FMUL.FTZ R24, R115, R144 ;  /* 0x0000009073187220 */ /* 0x000fe40000410000 */
[----:B------:R2:W3:Y:S02]  /*7ac0*/  MUFU.EX2 R220, R4 ;  /* 0x0000000400dc7308 */ /* 0x0004e40000000800 */
[----:B--2---:R-:W-:Y:S01]  /*7ad0*/  FMUL.FTZ R4, R117, R124 ;  /* 0x0000007c75047220 */ /* 0x004fe20000410000 */
[----:B------:R-:W-:Y:S07]  /*7ae0*/  F2FP.BF16.PACK_AB R124, R239, R232 ;  /* 0x000000e8ef7c723e */ /* 0x000fee00000010ff */
[-C--:B------:R-:W-:Y:S08]  /*7af0*/  HMMA.16816.F32.BF16 R4, R124, R156.reuse, R4 ;  /* 0x0000009c7c04723c */ /* 0x080ff00000041804 */
[C---:B------:R-:W-:Y:S08]  /*7b00*/  HMMA.16816.F32.BF16 R8, R120.reuse, R156, R8 ;  /* 0x0000009c7808723c */ /* 0x040ff00000041808 */
[-C--:B------:R-:W-:Y:S08]  /*7b10*/  HMMA.16816.F32.BF16 R12, R120, R158.reuse, R12 ;  /* 0x0000009e780c723c */ /* 0x080ff0000004180c */
[C---:B------:R-:W-:Y:S01]  /*7b20*/  HMMA.16816.F32.BF16 R16, R124.reuse, R158, R16 ;  /* 0x0000009e7c10723c */ /* 0x040fe20000041810 */
[----:B------:R-:W-:Y:S07]  /*7b30*/  MUFU.EX2 R158, R46 ;  /* 0x0000002e009e7308 */ /* 0x000fee0000000800 */
[-C--:B-----5:R-:W-:Y:S03]  /*7b40*/  HMMA.16816.F32.BF16 R20, R124, R160.reuse, R20 ;  /* 0x000000a07c14723c */ /* 0x0a0fe60000041814 */
[----:B------:R2:W-:Y:S05]  /*7b50*/  MUFU.EX2 R159, R47 ;  /* 0x0000002f009f7308 */ /* 0x0005ea0000000800 */
[C---:B------:R-:W-:Y:S05]  /*7b60*/  HMMA.16816.F32.BF16 R32, R120.reuse, R160, R32 ;  /* 0x000000a07820723c */ /* 0x040fea0000041820 */
[----:B------:R-:W-:Y:S03]  /*7b70*/  MUFU.EX2 R161, R42 ;  /* 0x0000002a00a17308 */ /* 0x000fe60000000800 */
[-C--:B------:R-:W-:Y:S07]  /*7b80*/  HMMA.16816.F32.BF16 R24, R120, R162.reuse, R24 ;  /* 0x000000a27818723c */ /* 0x080fee0000041818 */
[----:B------:R4:W5:Y:S01]  /*7b90*/  MUFU.EX2 R160, R43 ;  /* 0x0000002b00a07308 */ /* 0x0009620000000800 */
[C---:B------:R-:W-:Y:S01]  /*7ba0*/  HMMA.16816.F32.BF16 R84, R124.reuse, R162, R84 ;  /* 0x000000a27c54723c */ /* 0x040fe20000041854 */
[----:B--2---:R-:W-:Y:S07]  /*7bb0*/  LDSM.16.MT88.4 R44, [R200+0x1000] ;  /* 0x00100000c82c783b */ /* 0x004fee0000004200 */
[-C--:B-1----:R-:W-:Y:S01]  /*7bc0*/  HMMA.16816.F32.BF16 R28, R124, R128.reuse, R28 ;  /* 0x000000807c1c723c */ /* 0x082fe2000004181c */
[----:B------:R1:W-:Y:S07]  /*7bd0*/  MUFU.EX2 R162, R56 ;  /* 0x0000003800a27308 */ /* 0x0003ee0000000800 */
[C---:B------:R-:W-:Y:S01]  /*7be0*/  HMMA.16816.F32.BF16 R88, R120.reuse, R128, R88 ;  /* 0x000000807858723c */ /* 0x040fe20000041858 */
[----:B----4-:R-:W-:Y:S07]  /*7bf0*/  LDSM.16.MT88.4 R40, [R203+0x800] ;  /* 0x00080000cb28783b */ /* 0x010fee0000004200 */
[-C--:B------:R-:W-:Y:S08]  /*7c00*/  HMMA.16816.F32.BF16 R92, R120, R130.reuse, R92 ;  /* 0x00000082785c723c */ /* 0x080ff0000004185c */
[C---:B------:R-:W-:Y:S01]  /*7c10*/  HMMA.16816.F32.BF16 R96, R124.reuse, R130, R96 ;  /* 0x000000827c60723c */ /* 0x040fe20000041860 */
[----:B------:R-:W2:Y:S03]  /*7c20*/  LDSM.16.MT88.4 R128, [R200+0x800] ;  /* 0x00080000c880783b */ /* 0x000ea60000004200 */
[--C-:B-1----:R-:W-:Y:S04]  /*7c30*/  FFMA.FTZ R56, R71, c[0x0][0x2d0], -R165.reuse ;  /* 0x0000b40047387a23 */ /* 0x102fe800000108a5 */
[-C--:B------:R-:W-:Y:S01]  /*7c40*/  HMMA.16816.F32.BF16 R100, R124, R132.reuse, R100 ;  /* 0x000000847c64723c */ /* 0x080fe20000041864 */
[----:B------:R1:W-:Y:S07]  /*7c50*/  MUFU.EX2 R71, R56 ;  /* 0x0000003800477308 */ /* 0x0003ee0000000800 */
[C---:B------:R-:W-:Y:S08]  /*7c60*/  HMMA.16816.F32.BF16 R104, R120.reuse, R132, R104 ;  /* 0x000000847868723c */ /* 0x040ff00000041868 */
[-C--:B------:R-:W-:Y:S07]  /*7c70*/  HMMA.16816.F32.BF16 R36, R120, R134.reuse, R36 ;  /* 0x000000867824723c */ /* 0x080fee0000041824 */
[----:B---3--:R-:W-:Y:S01]  /*7c80*/  F2FP.BF16.PACK_AB R120, R219, R220 ;  /* 0x000000dcdb78723e */ /* 0x008fe200000010ff */
[----:B------:R-:W-:Y:S01]  /*7c90*/  HMMA.16816.F32.BF16 R108, R124, R134, R108 ;  /* 0x000000867c6c723c */ /* 0x000fe2000004186c */
[----:B------:R-:W3:Y:S03]  /*7ca0*/  LDSM.16.MT88.4 R124, [R204+0x800] ;  /* 0x00080000cc7c783b */ /* 0x000ee60000004200 */
[--C-:B-1----:R-:W-:Y:S01]  /*7cb0*/  FFMA.FTZ R56, R83, c[0x0][0x2d0], -R165.reuse ;  /* 0x0000b40053387a23 */ /* 0x102fe200000108a5 */
[----:B------:R-:W-:Y:S02]  /*7cc0*/  F2FP.BF16.PACK_AB R122, R217, R218 ;  /* 0x000000dad97a723e */ /* 0x000fe400000010ff */
[----:B------:R-:W-:Y:S01]  /*7cd0*/  F2FP.BF16.PACK_AB R121, R169, R170 ;  /* 0x000000aaa979723e */ /* 0x000fe200000010ff */
[-C--:B--2---:R-:W-:Y:S01]  /*7ce0*/  HMMA.16816.F32.BF16 R4, R48, R128.reuse, R4 ;  /* 0x000000803004723c */ /* 0x084fe20000041804 */
[----:B------:R-:W1:Y:S04]  /*7cf0*/  LDSM.16.MT88.4 R132, [R201+0x800] ;  /* 0x00080000c984783b */ /* 0x000e680000004200 */
[----:B------:R-:W-:Y:S07]  /*7d00*/  F2FP.BF16.PACK_AB R123, R167, R168 ;  /* 0x000000a8a77b723e */ /* 0x000fee00000010ff */
[C---:B------:R-:W-:Y:S08]  /*7d10*/  HMMA.16816.F32.BF16 R8, R120.reuse, R128, R8 ;  /* 0x000000807808723c */ /* 0x040ff00000041808 */
[-C--:B------:R-:W-:Y:S08]  /*7d20*/  HMMA.16816.F32.BF16 R12, R120, R130.reuse, R12 ;  /* 0x00000082780c723c */ /* 0x080ff0000004180c */
[C---:B------:R-:W-:Y:S08]  /*7d30*/  HMMA.16816.F32.BF16 R16, R48.reuse, R130, R16 ;  /* 0x000000823010723c */ /* 0x040ff00000041810 */
[-C--:B---3--:R-:W-:Y:S08]  /*7d40*/  HMMA.16816.F32.BF16 R20, R48, R124.reuse, R20 ;  /* 0x0000007c3014723c */ /* 0x088ff00000041814 */
[C---:B------:R-:W-:Y:S08]  /*7d50*/  HMMA.16816.F32.BF16 R32, R120.reuse, R124, R32 ;  /* 0x0000007c7820723c */ /* 0x040ff00000041820 */
[-C--:B------:R-:W-:Y:S08]  /*7d60*/  HMMA.16816.F32.BF16 R24, R120, R126.reuse, R24 ;  /* 0x0000007e7818723c */ /* 0x080ff00000041818 */
[C---:B------:R-:W-:Y:S08]  /*7d70*/  HMMA.16816.F32.BF16 R84, R48.reuse, R126, R84 ;  /* 0x0000007e3054723c */ /* 0x040ff00000041854 */
[-C--:B-1----:R-:W-:Y:S08]  /*7d80*/  HMMA.16816.F32.BF16 R28, R48, R132.reuse, R28 ;  /* 0x00000084301c723c */ /* 0x082ff0000004181c */
[C---:B------:R-:W-:Y:S08]  /*7d90*/  HMMA.16816.F32.BF16 R88, R120.reuse, R132, R88 ;  /* 0x000000847858723c */ /* 0x040ff00000041858 */
[-C--:B------:R-:W-:Y:S08]  /*7da0*/  HMMA.16816.F32.BF16 R92, R120, R134.reuse, R92 ;  /* 0x00000086785c723c */ /* 0x080ff0000004185c */
[C---:B------:R-:W-:Y:S01]  /*7db0*/  HMMA.16816.F32.BF16 R96, R48.reuse, R134, R96 ;  /* 0x000000863060723c */ /* 0x040fe20000041860 */
[----:B------:R-:W-:Y:S07]  /*7dc0*/  LDSM.16.MT88.4 R132, [R200+0x2000] ;  /* 0x00200000c884783b */ /* 0x000fee0000004200 */
[-C--:B------:R-:W-:Y:S08]  /*7dd0*/  HMMA.16816.F32.BF16 R100, R48, R40.reuse, R100 ;  /* 0x000000283064723c */ /* 0x080ff00000041864 */
[C---:B------:R-:W-:Y:S07]  /*7de0*/  HMMA.16816.F32.BF16 R104, R120.reuse, R40, R104 ;  /* 0x000000287868723c */ /* 0x040fee0000041868 */
[----:B------:R-:W-:Y:S01]  /*7df0*/  FFMA.FTZ R40, R65, c[0x0][0x2d0], -R164 ;  /* 0x0000b40041287a23 */ /* 0x000fe200000108a4 */
[-C--:B------:R-:W-:Y:S03]  /*7e00*/  HMMA.16816.F32.BF16 R36, R120, R42.reuse, R36 ;  /* 0x0000002a7824723c */ /* 0x080fe60000041824 */
[----:B------:R1:W-:Y:S01]  /*7e10*/  MUFU.EX2 R182, R40 ;  /* 0x0000002800b67308 */ /* 0x0003e20000000800 */
[----:B------:R-:W-:Y:S04]  /*7e20*/  F2FP.BF16.PACK_AB R41, R194, R195 ;  /* 0x000000c3c229723e */ /* 0x000fe800000010ff */
[----:B------:R-:W-:Y:S07]  /*7e30*/  HMMA.16816.F32.BF16 R108, R48, R42, R108 ;  /* 0x0000002a306c723c */ /* 0x000fee000004186c */
[----:B------:R-:W-:Y:S02]  /*7e40*/  F2FP.BF16.PACK_AB R42, R196, R197 ;  /* 0x000000c5c42a723e */ /* 0x000fe400000010ff */
[----:B------:R-:W-:Y:S03]  /*7e50*/  F2FP.BF16.PACK_AB R43, R192, R193 ;  /* 0x000000c1c02b723e */ /* 0x000fe600000010ff */
[----:B------:R-:W-:Y:S02]  /*7e60*/  F2FP.BF16.PACK_AB R48, R190, R191 ;  /* 0x000000bfbe30723e */ /* 0x000fe400000010ff */
[----:B-----5:R-:W-:Y:S02]  /*7e70*/  F2FP.BF16.PACK_AB R49, R160, R161 ;  /* 0x000000a1a031723e */ /* 0x020fe400000010ff */
[----:B------:R-:W-:Y:S02]  /*7e80*/  F2FP.BF16.PACK_AB R50, R188, R189 ;  /* 0x000000bdbc32723e */ /* 0x000fe400000010ff */
[----:B------:R-:W-:Y:S01]  /*7e90*/  F2FP.BF16.PACK_AB R51, R159, R158 ;  /* 0x0000009e9f33723e */ /* 0x000fe200000010ff */
[----:B-1----:R-:W-:Y:S02]  /*7ea0*/  FFMA.FTZ R40, R66, c[0x0][0x2d0], -R165 ;  /* 0x0000b40042287a23 */ /* 0x002fe400000108a5 */
[----:B------:R-:W1:Y:S02]  /*7eb0*/  LDSM.16.MT88.4 R64, [R201+0x1000] ;  /* 0x00100000c940783b */ /* 0x000e640000004200 */
[----:B------:R2:W-:Y:S02]  /*7ec0*/  MUFU.EX2 R181, R40 ;  /* 0x0000002800b57308 */ /* 0x0005e40000000800 */
[----:B--2---:R-:W-:Y:S07]  /*7ed0*/  F2FP.BF16.PACK_AB R40, R198, R199 ;  /* 0x000000c7c628723e */ /* 0x004fee00000010ff */
[-C--:B------:R-:W-:Y:S08]  /*7ee0*/  HMMA.16816.F32.BF16 R4, R40, R44.reuse, R4 ;  /* 0x0000002c2804723c */ /* 0x080ff00000041804 */
[C---:B------:R-:W-:Y:S07]  /*7ef0*/  HMMA.16816.F32.BF16 R8, R48.reuse, R44, R8 ;  /* 0x0000002c3008723c */ /* 0x040fee0000041808 */
[--C-:B------:R-:W-:Y:S01]  /*7f00*/  FFMA.FTZ R44, R57, c[0x0][0x2d0], -R166.reuse ;  /* 0x0000b400392c7a23 */ /* 0x100fe200000108a6 */
[-C--:B------:R-:W-:Y:S03]  /*7f10*/  HMMA.16816.F32.BF16 R12, R48, R46.reuse, R12 ;  /* 0x0000002e300c723c */ /* 0x080fe6000004180c */
[----:B------:R2:W-:Y:S05]  /*7f20*/  MUFU.EX2 R178, R44 ;  /* 0x0000002c00b27308 */ /* 0x0005ea0000000800 */
[C---:B------:R-:W-:Y:S08]  /*7f30*/  HMMA.16816.F32.BF16 R16, R40.reuse, R46, R16 ;  /* 0x0000002e2810723c */ /* 0x040ff00000041810 */
[-C--:B------:R-:W-:Y:S08]  /*7f40*/  HMMA.16816.F32.BF16 R20, R40, R52.reuse, R20 ;  /* 0x000000342814723c */ /* 0x080ff00000041814 */
[C---:B------:R-:W-:Y:S04]  /*7f50*/  HMMA.16816.F32.BF16 R32, R48.reuse, R52, R32 ;  /* 0x000000343020723c */ /* 0x040fe80000041820 */
[--C-:B--2---:R-:W-:Y:S03]  /*7f60*/  FFMA.FTZ R44, R58, c[0x0][0x2d0], -R3.reuse ;  /* 0x0000b4003a2c7a23 */ /* 0x104fe60000010803 */
[--C-:B------:R-:W-:Y:S01]  /*7f70*/  FFMA.FTZ R52, R61, c[0x0][0x2d0], -R166.reuse ;  /* 0x0000b4003d347a23 */ /* 0x100fe200000108a6 */
[-C--:B------:R-:W-:Y:S01]  /*7f80*/  HMMA.16816.F32.BF16 R24, R48, R54.reuse, R24 ;  /* 0x000000363018723c */ /* 0x080fe20000041818 */
[----:B------:R2:W-:Y:S07]  /*7f90*/  MUFU.EX2 R157, R44 ;  /* 0x0000002c009d7308 */ /* 0x0005ee0000000800 */
[C---:B------:R-:W-:Y:S03]  /*7fa0*/  HMMA.16816.F32.BF16 R84, R40.reuse, R54, R84 ;  /* 0x000000362854723c */ /* 0x040fe60000041854 */
[----:B------:R3:W-:Y:S05]  /*7fb0*/  MUFU.EX2 R176, R52 ;  /* 0x0000003400b07308 */ /* 0x0007ea0000000800 */
[-C--:B-1----:R-:W-:Y:S08]  /*7fc0*/  HMMA.16816.F32.BF16 R28, R40, R64.reuse, R28 ;  /* 0x00000040281c723c */ /* 0x082ff0000004181c */
[C---:B------:R-:W-:Y:S04]  /*7fd0*/  HMMA.16816.F32.BF16 R88, R48.reuse, R64, R88 ;  /* 0x000000403058723c */ /* 0x040fe80000041858 */
[--C-:B--2---:R-:W-:Y:S04]  /*7fe0*/  FFMA.FTZ R44, R59, c[0x0][0x2d0], -R3.reuse ;  /* 0x0000b4003b2c7a23 */ /* 0x104fe80000010803 */
[-C--:B------:R-:W-:Y:S01]  /*7ff0*/  HMMA.16816.F32.BF16 R92, R48, R66.reuse, R92 ;  /* 0x00000042305c723c */ /* 0x080fe2000004185c */
[----:B------:R1:W2:Y:S03]  /*8000*/  MUFU.EX2 R156, R44 ;  /* 0x0000002c009c7308 */ /* 0x0002a60000000800 */
[--C-:B---3--:R-:W-:Y:S04]  /*8010*/  FFMA.FTZ R52, R62, c[0x0][0x2d0], -R3.reuse ;  /* 0x0000b4003e347a23 */ /* 0x108fe80000010803 */
[C---:B------:R-:W-:Y:S03]  /*8020*/  HMMA.16816.F32.BF16 R96, R40.reuse, R66, R96 ;  /* 0x000000422860723c */ /* 0x040fe60000041860 */
[----:B------:R3:W-:Y:S10]  /*8030*/  MUFU.EX2 R118, R52 ;  /* 0x0000003400767308 */ /* 0x0007f40000000800 */
[----:B------:R4:W-:Y:S01]  /*8040*/  MUFU.EX2 R67, R56 ;  /* 0x0000003800437308 */ /* 0x0009e20000000800 */
[----:B-1----:R-:W-:Y:S09]  /*8050*/  FFMA.FTZ R44, R60, c[0x0][0x2d0], -R166 ;  /* 0x0000b4003c2c7a23 */ /* 0x002ff200000108a6 */
[----:B------:R1:W5:Y:S01]  /*8060*/  MUFU.EX2 R177, R44 ;  /* 0x0000002c00b17308 */ /* 0x0003620000000800 */
[----:B---3--:R-:W-:Y:S09]  /*8070*/  FFMA.FTZ R52, R63, c[0x0][0x2d0], -R3 ;  /* 0x0000b4003f347a23 */ /* 0x008ff20000010803 */
[----:B------:R3:W2:Y:S01]  /*8080*/  MUFU.EX2 R62, R52 ;  /* 0x00000034003e7308 */ /* 0x0006a20000000800 */
[----:B----4-:R-:W-:Y:S08]  /*8090*/  LDSM.16.MT88.4 R56, [R201+0x1800] ;  /* 0x00180000c938783b */ /* 0x010ff00000004200 */
[----:B-1----:R-:W1:Y:S01]  /*80a0*/  LDSM.16.MT88.4 R44, [R203+0x1000] ;  /* 0x00100000cb2c783b */ /* 0x002e620000004200 */
[--C-:B---3--:R-:W-:Y:S04]  /*80b0*/  FFMA.FTZ R52, R68, c[0x0][0x2d0], -R164.reuse ;  /* 0x0000b40044347a23 */ /* 0x108fe800000108a4 */
[----:B------:R3:W-:Y:S02]  /*80c0*/  MUFU.EX2 R175, R52 ;  /* 0x0000003400af7308 */ /* 0x0007e40000000800 */
[--C-:B---3--:R-:W-:Y:S01]  /*80d0*/  FFMA.FTZ R52, R69, c[0x0][0x2d0], -R164.reuse ;  /* 0x0000b40045347a23 */ /* 0x108fe200000108a4 */
[-C--:B-1----:R-:W-:Y:S07]  /*80e0*/  HMMA.16816.F32.BF16 R100, R40, R44.reuse, R100 ;  /* 0x0000002c2864723c */ /* 0x082fee0000041864 */
[----:B------:R1:W-:Y:S01]  /*80f0*/  MUFU.EX2 R163, R52 ;  /* 0x0000003400a37308 */ /* 0x0003e20000000800 */
[C---:B------:R-:W-:Y:S07]  /*8100*/  HMMA.16816.F32.BF16 R104, R48.reuse, R44, R104 ;  /* 0x0000002c3068723c */ /* 0x040fee0000041868 */
[--C-:B------:R-:W-:Y:S01]  /*8110*/  FFMA.FTZ R44, R80, c[0x0][0x2d0], -R164.reuse ;  /* 0x0000b400502c7a23 */ /* 0x100fe200000108a4 */
[-C--:B------:R-:W-:Y:S01]  /*8120*/  HMMA.16816.F32.BF16 R36, R48, R46.reuse, R36 ;  /* 0x0000002e3024723c */ /* 0x080fe20000041824 */
[----:B------:R-:W-:Y:S02]  /*8130*/  LDSM.16.MT88.4 R48, [R204+0x1800] ;  /* 0x00180000cc30783b */ /* 0x000fe40000004200 */
[----:B------:R3:W-:Y:S01]  /*8140*/  MUFU.EX2 R70, R44 ;  /* 0x0000002c00467308 */ /* 0x0007e20000000800 */
[----:B--2---:R-:W-:Y:S04]  /*8150*/  F2FP.BF16.PACK_AB R45, R156, R157 ;  /* 0x0000009d9c2d723e */ /* 0x004fe800000010ff */
[----:B------:R-:W-:Y:S01]  /*8160*/  HMMA.16816.F32.BF16 R108, R40, R46, R108 ;  /* 0x0000002e286c723c */ /* 0x000fe2000004186c */
[----:B-1----:R-:W1:Y:S06]  /*8170*/  LDSM.16.MT88.4 R52, [R200+0x1800] ;  /* 0x00180000c834783b */ /* 0x002e6c0000004200 */
[----:B------:R-:W-:Y:S02]  /*8180*/  F2FP.BF16.PACK_AB R40, R186, R187 ;  /* 0x000000bbba28723e */ /* 0x000fe400000010ff */
[----:B------:R-:W-:Y:S03]  /*8190*/  F2FP.BF16.PACK_AB R41, R183, R185 ;  /* 0x000000b9b729723e */ /* 0x000fe600000010ff */
[----:B------:R-:W-:Y:S02]  /*81a0*/  F2FP.BF16.PACK_AB R42, R182, R184 ;  /* 0x000000b8b62a723e */ /* 0x000fe400000010ff */
[----:B------:R-:W-:Y:S02]  /*81b0*/  F2FP.BF16.PACK_AB R43, R180, R181 ;  /* 0x000000b5b42b723e */ /* 0x000fe400000010ff */
[----:B-----5:R-:W-:Y:S02]  /*81c0*/  F2FP.BF16.PACK_AB R46, R176, R177 ;  /* 0x000000b1b02e723e */ /* 0x020fe400000010ff */
[----:B------:R-:W-:Y:S01]  /*81d0*/  F2FP.BF16.PACK_AB R47, R62, R118 ;  /* 0x000000763e2f723e */ /* 0x000fe200000010ff */
[----:B---3--:R-:W-:Y:S04]  /*81e0*/  FFMA.FTZ R44, R81, c[0x0][0x2d0], -R164 ;  /* 0x0000b400512c7a23 */ /* 0x008fe800000108a4 */
[----:B------:R2:W-:Y:S01]  /*81f0*/  MUFU.EX2 R69, R44 ;  /* 0x0000002c00457308 */ /* 0x0005e20000000800 */
[-C--:B-1----:R-:W-:Y:S03]  /*8200*/  HMMA.16816.F32.BF16 R4, R40, R52.reuse, R4 ;  /* 0x000000342804723c */ /* 0x082fe60000041804 */
[----:B--2---:R-:W-:Y:S06]  /*8210*/  FFMA.FTZ R44, R82, c[0x0][0x2d0], -R165 ;  /* 0x0000b400522c7a23 */ /* 0x004fec00000108a5 */
[----:B------:R1:W-:Y:S03]  /*8220*/  MUFU.EX2 R68, R44 ;  /* 0x0000002c00447308 */ /* 0x0003e60000000800 */
[----:B-1----:R-:W-:Y:S07]  /*8230*/  F2FP.BF16.PACK_AB R44, R178, R179 ;  /* 0x000000b3b22c723e */ /* 0x002fee00000010ff */
[C---:B------:R-:W-:Y:S07]  /*8240*/  HMMA.16816.F32.BF16 R8, R44.reuse, R52, R8 ;  /* 0x000000342c08723c */ /* 0x040fee0000041808 */
[--C-:B------:R-:W-:Y:S01]  /*8250*/  FFMA.FTZ R52, R72, c[0x0][0x2d0], -R166.reuse ;  /* 0x0000b40048347a23 */ /* 0x100fe200000108a6 */
[-C--:B------:R-:W-:Y:S03]  /*8260*/  HMMA.16816.F32.BF16 R12, R44, R54.reuse, R12 ;  /* 0x000000362c0c723c */ /* 0x080fe6000004180c */
[----:B------:R1:W-:Y:S05]  /*8270*/  MUFU.EX2 R65, R52 ;  /* 0x0000003400417308 */ /* 0x0003ea0000000800 */
[C---:B------:R-:W-:Y:S08]  /*8280*/  HMMA.16816.F32.BF16 R16, R40.reuse, R54, R16 ;  /* 0x000000362810723c */ /* 0x040ff00000041810 */
[-C--:B------:R-:W-:Y:S08]  /*8290*/  HMMA.16816.F32.BF16 R20, R40, R48.reuse, R20 ;  /* 0x000000302814723c */ /* 0x080ff00000041814 */
[C---:B------:R-:W-:Y:S04]  /*82a0*/  HMMA.16816.F32.BF16 R32, R44.reuse, R48, R32 ;  /* 0x000000302c20723c */ /* 0x040fe80000041820 */
[--C-:B-1----:R-:W-:Y:S03]  /*82b0*/  FFMA.FTZ R52, R73, c[0x0][0x2d0], -R166.reuse ;  /* 0x0000b40049347a23 */ /* 0x102fe600000108a6 */
[--C-:B------:R-:W-:Y:S01]  /*82c0*/  FFMA.FTZ R48, R76, c[0x0][0x2d0], -R166.reuse ;  /* 0x0000b4004c307a23 */ /* 0x100fe200000108a6 */
[-C--:B------:R-:W-:Y:S01]  /*82d0*/  HMMA.16816.F32.BF16 R24, R44, R50.reuse, R24 ;  /* 0x000000322c18723c */ /* 0x080fe20000041818 */
[----:B------:R1:W2:Y:S07]  /*82e0*/  MUFU.EX2 R66, R52 ;  /* 0x0000003400427308 */ /* 0x0002ae0000000800 */
[C---:B------:R-:W-:Y:S03]  /*82f0*/  HMMA.16816.F32.BF16 R84, R40.reuse, R50, R84 ;  /* 0x000000322854723c */ /* 0x040fe60000041854 */
[----:B------:R3:W-:Y:S05]  /*8300*/  MUFU.EX2 R64, R48 ;  /* 0x0000003000407308 */ /* 0x0007ea0000000800 */
[-C--:B------:R-:W-:Y:S08]  /*8310*/  HMMA.16816.F32.BF16 R28, R40, R56.reuse, R28 ;  /* 0x00000038281c723c */ /* 0x080ff0000004181c */
[C---:B------:R-:W-:Y:S04]  /*8320*/  HMMA.16816.F32.BF16 R88, R44.reuse, R56, R88 ;  /* 0x000000382c58723c */ /* 0x040fe80000041858 */
[--C-:B-1----:R-:W-:Y:S01]  /*8330*/  FFMA.FTZ R52, R74, c[0x0][0x2d0], -R3.reuse ;  /* 0x0000b4004a347a23 */ /* 0x102fe20000010803 */
[----:B--2---:R-:W-:Y:S03]  /*8340*/  F2FP.BF16.PACK_AB R152, R66, R65 ;  /* 0x000000414298723e */ /* 0x004fe600000010ff */
[-C--:B------:R-:W-:Y:S01]  /*8350*/  HMMA.16816.F32.BF16 R92, R44, R58.reuse, R92 ;  /* 0x0000003a2c5c723c */ /* 0x080fe2000004185c */
[----:B------:R1:W-:Y:S03]  /*8360*/  MUFU.EX2 R61, R52 ;  /* 0x00000034003d7308 */ /* 0x0003e60000000800 */
[----:B---3--:R-:W-:Y:S04]  /*8370*/  FFMA.FTZ R48, R77, c[0x0][0x2d0], -R166 ;  /* 0x0000b4004d307a23 */ /* 0x008fe800000108a6 */
[C---:B------:R-:W-:Y:S03]  /*8380*/  HMMA.16816.F32.BF16 R96, R40.reuse, R58, R96 ;  /* 0x0000003a2860723c */ /* 0x040fe60000041860 */
[----:B------:R2:W3:Y:S01]  /*8390*/  MUFU.EX2 R63, R48 ;  /* 0x00000030003f7308 */ /* 0x0004e20000000800 */
[--C-:B-1----:R-:W-:Y:S09]  /*83a0*/  FFMA.FTZ R52, R75, c[0x0][0x2d0], -R3.reuse ;  /* 0x0000b4004b347a23 */ /* 0x102ff20000010803 */
[----:B------:R1:W4:Y:S01]  /*83b0*/  MUFU.EX2 R60, R52 ;  /* 0x00000034003c7308 */ /* 0x0003220000000800 */
[--C-:B--2---:R-:W-:Y:S01]  /*83c0*/  FFMA.FTZ R48, R78, c[0x0][0x2d0], -R3.reuse ;  /* 0x0000b4004e307a23 */ /* 0x104fe20000010803 */
[----:B---3--:R-:W-:Y:S01]  /*83d0*/  F2FP.BF16.PACK_AB R154, R63, R64 ;  /* 0x000000403f9a723e */ /* 0x008fe200000010ff */
[----:B------:R-:W-:Y:S07]  /*83e0*/  FFMA.FTZ R3, R79, c[0x0][0x2d0], -R3 ;  /* 0x0000b4004f037a23 */ /* 0x000fee0000010803 */
[----:B------:R2:W-:Y:S10]  /*83f0*/  MUFU.EX2 R57, R48 ;  /* 0x0000003000397308 */ /* 0x0005f40000000800 */
[----:B------:R-:W3:Y:S01]  /*8400*/  MUFU.EX2 R56, R3 ;  /* 0x0000000300387308 */ /* 0x000ee20000000800 */
[----:B-1----:R-:W1:Y:S01]  /*8410*/  LDSM.16.MT88.4 R52, [R203+0x1800] ;  /* 0x00180000cb34783b */ /* 0x002e620000004200 */
[----:B----4-:R-:W-:Y:S07]  /*8420*/  F2FP.BF16.PACK_AB R153, R60, R61 ;  /* 0x0000003d3c99723e */ /* 0x010fee00000010ff */
[----:B--2---:R-:W2:Y:S01]  /*8430*/  LDSM.16.MT88.4 R48, [R204+0x2000] ;  /* 0x00200000cc30783b */ /* 0x004ea20000004200 */
[----:B---3--:R-:W-:Y:S01]  /*8440*/  F2FP.BF16.PACK_AB R155, R56, R57 ;  /* 0x00000039389b723e */ /* 0x008fe200000010ff */
[----:B------:R-:W-:Y:S04]  /*8450*/  FFMA.FTZ R3, R117, R241, R232 ;  /* 0x000000f175037223 */ /* 0x000fe800000100e8 */
[----:B------:R-:W-:Y:S04]  /*8460*/  FADD.FTZ R3, R239, R3 ;  /* 0x00000003ef037221 */ /* 0x000fe80000010000 */
[----:B------:R-:W-:Y:S01]  /*8470*/  FADD.FTZ R3, R238, R3 ;  /* 0x00000003ee037221 */ /* 0x000fe20000010000 */
[-C--:B-1----:R-:W-:Y:S08]  /*8480*/  HMMA.16816.F32.BF16 R100, R40, R52.reuse, R100 ;  /* 0x000000342864723c */ /* 0x082ff00000041864 */
[C---:B------:R-:W-:Y:S07]  /*8490*/  HMMA.16816.F32.BF16 R104, R44.reuse, R52, R104 ;  /* 0x000000342c68723c */ /* 0x040fee0000041868 */
[----:B------:R-:W-:Y:S01]  /*84a0*/  FFMA.FTZ R53, R116, R242, R233 ;  /* 0x000000f274357223 */ /* 0x000fe200000100e9 */
[-C--:B------:R-:W-:Y:S01]  /*84b0*/  HMMA.16816.F32.BF16 R36, R44, R54.reuse, R36 ;  /* 0x000000362c24723c */ /* 0x080fe20000041824 */
[----:B------:R-:W1:Y:S03]  /*84c0*/  LDSM.16.MT88.4 R44, [R201+0x2000] ;  /* 0x00200000c92c783b */ /* 0x000e660000004200 */
[----:B------:R-:W-:Y:S01]  /*84d0*/  FFMA.FTZ R52, R115, R243, R229 ;  /* 0x000000f373347223 */ /* 0x000fe200000100e5 */
[----:B------:R-:W-:Y:S03]  /*84e0*/  MOV R115, R112 ;  /* 0x0000007000737202 */ /* 0x000fe60000000f00 */
[----:B------:R-:W-:Y:S07]  /*84f0*/  HMMA.16816.F32.BF16 R108, R40, R54, R108 ;  /* 0x00000036286c723c */ /* 0x000fee000004186c */
[----:B------:R-:W-:Y:S02]  /*8500*/  F2FP.BF16.PACK_AB R40, R163, R175 ;  /* 0x000000afa328723e */ /* 0x000fe400000010ff */
[----:B------:R-:W-:Y:S03]  /*8510*/  F2FP.BF16.PACK_AB R41, R71, R162 ;  /* 0x000000a24729723e */ /* 0x000fe600000010ff */
[----:B------:R-:W-:Y:S02]  /*8520*/  F2FP.BF16.PACK_AB R42, R69, R70 ;  /* 0x00000046452a723e */ /* 0x000fe400000010ff */
[----:B------:R-:W-:Y:S07]  /*8530*/  F2FP.BF16.PACK_AB R43, R67, R68 ;  /* 0x00000044432b723e */ /* 0x000fee00000010ff */
[-C--:B------:R-:W-:Y:S07]  /*8540*/  HMMA.16816.F32.BF16 R124, R40, R132.reuse, R4 ;  /* 0x00000084287c723c */ /* 0x080fee0000041804 */
[----:B------:R-:W-:Y:S01]  /*8550*/  FADD.FTZ R4, R235, R53 ;  /* 0x00000035eb047221 */ /* 0x000fe20000010000 */
[C---:B------:R-:W-:Y:S04]  /*8560*/  HMMA.16816.F32.BF16 R120, R152.reuse, R132, R8 ;  /* 0x000000849878723c */ /* 0x040fe80000041808 */
[----:B------:R-:W-:Y:S03]  /*8570*/  FADD.FTZ R5, R230, R52 ;  /* 0x00000034e6057221 */ /* 0x000fe60000010000 */
[----:B------:R-:W-:Y:S01]  /*8580*/  FADD.FTZ R9, R236, R4 ;  /* 0x00000004ec097221 */ /* 0x000fe20000010000 */
[-C--:B------:R-:W-:Y:S04]  /*8590*/  HMMA.16816.F32.BF16 R128, R152, R134.reuse, R12 ;  /* 0x000000869880723c */ /* 0x080fe8000004180c */
[----:B------:R-:W-:Y:S02]  /*85a0*/  FADD.FTZ R11, R231, R5 ;  /* 0x00000005e70b7221 */ /* 0x000fe40000010000 */
[----:B------:R-:W-:Y:S01]  /*85b0*/  FADD.FTZ R10, R173, R0 ;  /* 0x00000000ad0a7221 */ /* 0x000fe20000010000 */
[----:B------:R-:W3:Y:S01]  /*85c0*/  LDSM.16.MT88.4 R4, [R203+0x2000] ;  /* 0x00200000cb04783b */ /* 0x000ee20000004200 */
[----:B------:R-:W-:Y:S01]  /*85d0*/  FADD.FTZ R8, R240, R3 ;  /* 0x00000003f0087221 */ /* 0x000fe20000010000 */
[C---:B------:R-:W-:Y:S04]  /*85e0*/  HMMA.16816.F32.BF16 R132, R40.reuse, R134, R16 ;  /* 0x000000862884723c */ /* 0x040fe80000041810 */
[----:B------:R-:W-:Y:S02]  /*85f0*/  FADD.FTZ R3, R237, R9 ;  /* 0x00000009ed037221 */ /* 0x000fe40000010000 */
        /* <DEDUP_REMOVED lines=15> */
[----:B------:R-:W-:Y:S02]  /*86f0*/  FADD.FTZ R9, R223, R0 ;  /* 0x00000000df097221 */ /* 0x000fe40000010000 */
[----:B------:R-:W-:Y:S02]  /*8700*/  FADD.FTZ R8, R218, R12 ;  /* 0x0000000cda087221 */ /* 0x000fe40000010000 */
[----:B------:R-:W-:Y:S01]  /*8710*/  FADD.FTZ R3, R168, R11 ;  /* 0x0000000ba8037221 */ /* 0x000fe20000010000 */
[-C--:B-1----:R-:W-:Y:S03]  /*8720*/  HMMA.16816.F32.BF16 R148, R40, R44.reuse, R28 ;  /* 0x0000002c2894723c */ /* 0x082fe6000004181c */
        /* <DEDUP_REMOVED lines=39> */
[-C--:B------:R-:W-:Y:S01]  /*89a0*/  MOV R118, R2.reuse ;  /* 0x0000000200767202 */ /* 0x080fe20000000f00 */
        /* <DEDUP_REMOVED lines=15> */
[----:B------:R-:W-:Y:S01]  /*8aa0*/  MOV R5, R2 ;  /* 0x0000000200057202 */ /* 0x000fe20000000f00 */
[----:B------:R-:W-:Y:S02]  /*8ab0*/  FADD.FTZ R0, R57, R7 ;  /* 0x0000000739007221 */ /* 0x000fe40000010000 */
[----:B------:R-:W-:Y:S02]  /*8ac0*/  FADD.FTZ R241, R69, R6 ;  /* 0x0000000645f17221 */ /* 0x000fe40000010000 */
[----:B------:R-:W-:Y:S02]  /*8ad0*/  FADD.FTZ R242, R67, R4 ;  /* 0x0000000443f27221 */ /* 0x000fe40000010000 */
[----:B------:R-:W-:Y:S01]  /*8ae0*/  FADD.FTZ R243, R63, R3 ;  /* 0x000000033ff37221 */ /* 0x000fe20000010000 */
[----:B------:R-:W-:Y:S01]  /*8af0*/  MOV R3, R113 ;  /* 0x0000007100037202 */ /* 0x000fe20000000f00 */
[----:B------:R-:W-:Y:S01]  /*8b00*/  FADD.FTZ R244, R56, R0 ;  /* 0x0000000038f47221 */ /* 0x000fe20000010000 */
[----:B------:R-:W-:Y:S01]  /*8b10*/  MOV R0, R114 ;  /* 0x0000007200007202 */ /* 0x000fe20000000f00 */
[----:B------:R-:W-:-:S05]  /*8b20*/  @P0 BRA `(.L_x_76) ;  /* 0xffffd19000000947 */ /* 0x000fca000383ffff */
.L_x_75:
[----:B------:R-:W-:Y:S05]  /*8b30*/  BRA.DIV ~URZ, `(.L_x_77) ;  /* 0x000049827f007947 */ /* 0x000fea000b800000 */
[----:B------:R-:W1:Y:S04]  /*8b40*/  SHFL.BFLY PT, R0, R241, 0x2, 0x1f ;  /* 0x0c401f00f1007f89 */ /* 0x000e6800000e0000 */
[----:B------:R-:W2:Y:S04]  /*8b50*/  SHFL.BFLY PT, R2, R242, 0x2, 0x1f ;  /* 0x0c401f00f2027f89 */ /* 0x000ea800000e0000 */
[----:B------:R-:W3:Y:S04]  /*8b60*/  SHFL.BFLY PT, R3, R243, 0x2, 0x1f ;  /* 0x0c401f00f3037f89 */ /* 0x000ee800000e0000 */
[----:B------:R-:W4:Y:S01]  /*8b70*/  SHFL.BFLY PT, R8, R244, 0x2, 0x1f ;  /* 0x0c401f00f4087f89 */ /* 0x000f2200000e0000 */
[----:B-1----:R-:W-:-:S02]  /*8b80*/  FADD.FTZ R0, R0, R241 ;  /* 0x000000f100007221 */ /* 0x002fc40000010000 */
[----:B--2---:R-:W-:-:S03]  /*8b90*/  FADD.FTZ R2, R2, R242 ;  /* 0x000000f202027221 */ /* 0x004fc60000010000 */
[----:B------:R-:W1:Y:S01]  /*8ba0*/  SHFL.BFLY PT, R4, R0, 0x1, 0x1f ;  /* 0x0c201f0000047f89 */ /* 0x000e6200000e0000 */
[----:B---3--:R-:W-:-:S03]  /*8bb0*/  FADD.FTZ R3, R3, R243 ;  /* 0x000000f303037221 */ /* 0x008fc60000010000 */
[----:B------:R-:W2:Y:S01]  /*8bc0*/  SHFL.BFLY PT, R6, R2, 0x1, 0x1f ;  /* 0x0c201f0002067f89 */ /* 0x000ea200000e0000 */
[----:B----4-:R-:W-:-:S03]  /*8bd0*/  FADD.FTZ R8, R8, R244 ;  /* 0x000000f408087221 */ /* 0x010fc60000010000 */
[----:B------:R-:W3:Y:S04]  /*8be0*/  SHFL.BFLY PT, R7, R3, 0x1, 0x1f ;  /* 0x0c201f0003077f89 */ /* 0x000ee800000e0000 */
[----:B------:R4:W4:Y:S01]  /*8bf0*/  SHFL.BFLY PT, R9, R8, 0x1, 0x1f ;  /* 0x0c201f0008097f89 */ /* 0x00092200000e0000 */
[----:B-1----:R-:W-:Y:S02]  /*8c00*/  FADD.FTZ R4, R0, R4 ;  /* 0x0000000400047221 */ /* 0x002fe40000010000 */
[----:B--2---:R-:W-:Y:S02]  /*8c10*/  FADD.FTZ R6, R2, R6 ;  /* 0x0000000602067221 */ /* 0x004fe40000010000 */
[----:B---3--:R-:W-:Y:S02]  /*8c20*/  FADD.FTZ R7, R3, R7 ;  /* 0x0000000703077221 */ /* 0x008fe40000010000 */
.L_x_159:
[----:B------:R-:W-:Y:S01]  /*8c30*/  FSETP.NE.FTZ.AND P3, PT, R4, RZ, PT ;  /* 0x000000ff0400720b */ /* 0x000fe20003f75000 */
[----:B------:R-:W-:Y:S01]  /*8c40*/  CS2R R2, SRZ ;  /* 0x0000000000027805 */ /* 0x000fe2000001ff00 */
[----:B------:R-:W-:-:S02]  /*8c50*/  MOV R0, RZ ;  /* 0x000000ff00007202 */ /* 0x000fc40000000f00 */
[----:B------:R-:W-:Y:S02]  /*8c60*/  FSETP.NE.FTZ.AND P1, PT, R7, RZ, PT ;  /* 0x000000ff0700720b */ /* 0x000fe40003f35000 */
[----:B------:R-:W-:Y:S02]  /*8c70*/  FSETP.NE.FTZ.AND P2, PT, R6, RZ, PT ;  /* 0x000000ff0600720b */ /* 0x000fe40003f55000 */
[----:B------:R-:W-:Y:S02]  /*8c80*/  MOV R26, 0xff800000 ;  /* 0xff800000001a7802 */ /* 0x000fe40000000f00 */
[----:B------:R-:W-:Y:S02]  /*8c90*/  MOV R24, 0xff800000 ;  /* 0xff80000000187802 */ /* 0x000fe40000000f00 */
[----:B------:R-:W-:Y:S01]  /*8ca0*/  MOV R25, 0xff800000 ;  /* 0xff80000000197802 */ /* 0x000fe20000000f00 */
[----:B------:R-:W1:Y:S01]  /*8cb0*/  @P3 MUFU.RCP R0, R4 ;  /* 0x0000000400003308 */ /* 0x000e620000001000 */
[----:B------:R-:W-:-:S03]  /*8cc0*/  MOV R19, 0xff800000 ;  /* 0xff80000000137802 */ /* 0x000fc60000000f00 */
[----:B------:R-:W-:-:S04]  /*8cd0*/  @P1 MOV R11, 0x3f317218 ;  /* 0x3f317218000b1802 */ /* 0x000fc80000000f00 */
[----:B------:R2:W-:Y:S01]  /*8ce0*/  @P3 MUFU.LG2 R10, R4 ;  /* 0x00000004000a3308 */ /* 0x0005e20000000c00 */
[----:B-1----:R-:W-:-:S07]  /*8cf0*/  FMUL.FTZ R64, R0, R124 ;  /* 0x0000007c00407220 */ /* 0x002fce0000410000 */
[----:B------:R-:W1:Y:S01]  /*8d00*/  @P2 MUFU.RCP R3, R6 ;  /* 0x0000000600032308 */ /* 0x000e620000001000 */
[C---:B------:R-:W-:Y:S02]  /*8d10*/  FMUL.FTZ R65, R0.reuse, R125 ;  /* 0x0000007d00417220 */ /* 0x040fe40000410000 */
[C---:B------:R-:W-:Y:S02]  /*8d20*/  FMUL.FTZ R66, R0.reuse, R132 ;  /* 0x0000008400427220 */ /* 0x040fe40000410000 */
[C---:B------:R-:W-:Y:S02]  /*8d30*/  FMUL.FTZ R67, R0.reuse, R133 ;  /* 0x0000008500437220 */ /* 0x040fe40000410000 */
[C---:B------:R-:W-:Y:S01]  /*8d40*/  FMUL.FTZ R70, R0.reuse, R136 ;  /* 0x0000008800467220 */ /* 0x040fe20000410000 */
[----:B------:R-:W-:Y:S01]  /*8d50*/  @P1 MUFU.RCP R2, R7 ;  /* 0x0000000700021308 */ /* 0x000fe20000001000 */
        /* <DEDUP_REMOVED lines=10> */
[----:B------:R-:W-:Y:S02]  /*8e00*/  FMUL.FTZ R57, R0, R109 ;  /* 0x0000006d00397220 */ /* 0x000fe40000410000 */
[----:B------:R-:W3:Y:S01]  /*8e10*/  @P1 MUFU.LG2 R0, R7 ;  /* 0x0000000700001308 */ /* 0x000ee20000000c00 */
[----:B--2-4-:R-:W-:Y:S02]  /*8e20*/  FADD.FTZ R4, R9, R8 ;  /* 0x0000000809047221 */ /* 0x014fe40000010000 */
[C---:B-1----:R-:W-:Y:S02]  /*8e30*/  FMUL.FTZ R80, R3.reuse, R126 ;  /* 0x0000007e03507220 */ /* 0x042fe40000410000 */
[C---:B------:R-:W-:Y:S01]  /*8e40*/  FMUL.FTZ R81, R3.reuse, R127 ;  /* 0x0000007f03517220 */ /* 0x040fe20000410000 */
[----:B------:R-:W-:Y:S01]  /*8e50*/  FSETP.NE.FTZ.AND P0, PT, R4, RZ, PT ;  /* 0x000000ff0400720b */ /* 0x000fe20003f15000 */
[C---:B------:R-:W-:Y:S01]  /*8e60*/  FMUL.FTZ R82, R3.reuse, R134 ;  /* 0x0000008603527220 */ /* 0x040fe20000410000 */
[----:B------:R1:W2:Y:S01]  /*8e70*/  @P2 MUFU.LG2 R9, R6 ;  /* 0x0000000600092308 */ /* 0x0002a20000000c00 */
[----:B------:R-:W-:-:S02]  /*8e80*/  FMUL.FTZ R83, R3, R135 ;  /* 0x0000008703537220 */ /* 0x000fc40000410000 */
[C---:B------:R-:W-:Y:S02]  /*8e90*/  FMUL.FTZ R84, R3.reuse, R138 ;  /* 0x0000008a03547220 */ /* 0x040fe40000410000 */
[C---:B------:R-:W-:Y:S02]  /*8ea0*/  FMUL.FTZ R85, R3.reuse, R139 ;  /* 0x0000008b03557220 */ /* 0x040fe40000410000 */
[C---:B------:R-:W-:Y:S02]  /*8eb0*/  FMUL.FTZ R86, R3.reuse, R86 ;  /* 0x0000005603567220 */ /* 0x040fe40000410000 */
[----:B---3--:R-:W-:Y:S01]  /*8ec0*/  @P1 FMUL.FTZ R8, R0, 0.69314718246459960938 ;  /* 0x3f31721800081820 */ /* 0x008fe20000410000 */
[----:B------:R-:W-:Y:S01]  /*8ed0*/  MOV R0, RZ ;  /* 0x000000ff00007202 */ /* 0x000fe20000000f00 */
[C---:B------:R-:W-:Y:S02]  /*8ee0*/  FMUL.FTZ R87, R3.reuse, R87 ;  /* 0x0000005703577220 */ /* 0x040fe40000410000 */
[----:B------:R-:W-:-:S02]  /*8ef0*/  FMUL.FTZ R96, R3, R150 ;  /* 0x0000009603607220 */ /* 0x000fc40000410000 */
[C---:B------:R-:W-:Y:S01]  /*8f00*/  FMUL.FTZ R97, R3.reuse, R151 ;  /* 0x0000009703617220 */ /* 0x040fe20000410000 */
[----:B------:R-:W3:Y:S01]  /*8f10*/  @P0 MUFU.RCP R0, R4 ;  /* 0x0000000400000308 */ /* 0x000ee20000001000 */
[C---:B------:R-:W-:Y:S01]  /*8f20*/  FMUL.FTZ R98, R3.reuse, R98 ;  /* 0x0000006203627220 */ /* 0x040fe20000410000 */
[----:B-1----:R-:W-:Y:S01]  /*8f30*/  @P2 MOV R6, 0x3f317218 ;  /* 0x3f31721800062802 */ /* 0x002fe20000000f00 */
[C---:B------:R-:W-:Y:S02]  /*8f40*/  FMUL.FTZ R99, R3.reuse, R99 ;  /* 0x0000006303637220 */ /* 0x040fe40000410000 */
[C---:B------:R-:W-:Y:S02]  /*8f50*/  FMUL.FTZ R78, R3.reuse, R102 ;  /* 0x00000066034e7220 */ /* 0x040fe40000410000 */
[C---:B------:R-:W-:Y:S02]  /*8f60*/  FMUL.FTZ R79, R3.reuse, R103 ;  /* 0x00000067034f7220 */ /* 0x040fe40000410000 */
[----:B------:R-:W-:-:S02]  /*8f70*/  FMUL.FTZ R62, R3, R110 ;  /* 0x0000006e033e7220 */ /* 0x000fc40000410000 */
[----:B------:R-:W-:Y:S01]  /*8f80*/  FMUL.FTZ R63, R3, R111 ;  /* 0x0000006f033f7220 */ /* 0x000fe20000410000 */
[----:B------:R-:W-:Y:S01]  /*8f90*/  @P3 MOV R3, 0x3f317218 ;  /* 0x3f31721800033802 */ /* 0x000fe20000000f00 */
        /* <DEDUP_REMOVED lines=15> */
[----:B------:R-:W-:Y:S02]  /*9090*/  FMUL.FTZ R29, R2, R153 ;  /* 0x00000099021d7220 */ /* 0x000fe40000410000 */
[----:B------:R1:W4:Y:S01]  /*90a0*/  @P0 MUFU.LG2 R2, R4 ;  /* 0x0000000400020308 */ /* 0x0003220000000c00 */
[----:B------:R-:W-:-:S02]  /*90b0*/  @P3 FMUL.FTZ R7, R3, c[0x0][0x2d0] ;  /* 0x0000b40003073a20 */ /* 0x000fc40000410000 */
[----:B------:R-:W-:Y:S02]  /*90c0*/  @P1 FMUL.FTZ R3, R11, c[0x0][0x2d0] ;  /* 0x0000b4000b031a20 */ /* 0x000fe40000410000 */
[----:B------:R-:W-:Y:S02]  /*90d0*/  @P3 FMUL.FTZ R10, R10, 0.69314718246459960938 ;  /* 0x3f3172180a0a3820 */ /* 0x000fe40000410000 */
[----:B------:R-:W-:Y:S01]  /*90e0*/  @P1 FFMA.FTZ R26, R3, R112, R8 ;  /* 0x00000070031a1223 */ /* 0x000fe20000010008 */
[----:B------:R-:W-:Y:S01]  /*90f0*/  @P0 MOV R3, 0x3f317218 ;  /* 0x3f31721800030802 */ /* 0x000fe20000000f00 */
[----:B--2---:R-:W-:Y:S02]  /*9100*/  @P2 FMUL.FTZ R9, R9, 0.69314718246459960938 ;  /* 0x3f31721809092820 */ /* 0x004fe40000410000 */
[----:B------:R-:W-:Y:S02]  /*9110*/  @P2 FMUL.FTZ R6, R6, c[0x0][0x2d0] ;  /* 0x0000b40006062a20 */ /* 0x000fe40000410000 */
[----:B------:R-:W-:-:S02]  /*9120*/  @P0 FMUL.FTZ R3, R3, c[0x0][0x2d0] ;  /* 0x0000b40003030a20 */ /* 0x000fc40000410000 */
[----:B---3--:R-:W-:Y:S01]  /*9130*/  FMUL.FTZ R32, R0, R122 ;  /* 0x0000007a00207220 */ /* 0x008fe20000410000 */
[----:B-1----:R-:W-:Y:S01]  /*9140*/  MOV R4, 0x1 ;  /* 0x0000000100047802 */ /* 0x002fe20000000f00 */
[----:B----4-:R-:W-:Y:S02]  /*9150*/  @P0 FMUL.FTZ R2, R2, 0.69314718246459960938 ;  /* 0x3f31721802020820 */ /* 0x010fe40000410000 */
        /* <DEDUP_REMOVED lines=14> */
[----:B------:R-:W-:Y:S01]  /*9240*/  FMUL.FTZ R31, R0, R155 ;  /* 0x0000009b001f7220 */ /* 0x000fe20000410000 */
[----:B------:R-:W-:Y:S01]  /*9250*/  PRMT R0, R4, 0x7610, R0 ;  /* 0x0000761004007816 */ /* 0x000fe20000000000 */
[----:B------:R-:W-:-:S02]  /*9260*/  @P3 FFMA.FTZ R24, R7, R114, R10 ;  /* 0x0000007207183223 */ /* 0x000fc4000001000a */
[----:B------:R-:W-:Y:S02]  /*9270*/  @P2 FFMA.FTZ R25, R6, R113, R9 ;  /* 0x0000007106192223 */ /* 0x000fe40000010009 */
[----:B------:R-:W-:Y:S02]  /*9280*/  @P0 FFMA.FTZ R19, R3, R5, R2 ;  /* 0x0000000503130223 */ /* 0x000fe40000010002 */
.L_x_46:
[----:B------:R-:W2:Y:S01]  /*9290*/  S2R R2, SR_TID.X ;  /* 0x0000000000027919 */ /* 0x000ea20000002100 */
[----:B------:R-:W-:Y:S01]  /*92a0*/  BSSY B0, `(.L_x_78) ;  /* 0x0000010000007945 */ /* 0x000fe20003800000 */
[----:B--2---:R-:W-:-:S13]  /*92b0*/  LOP3.LUT P0, RZ, R2, 0x7f, RZ, 0xc0, !PT ;  /* 0x0000007f02ff7812 */ /* 0x004fda000780c0ff */
[----:B------:R-:W-:Y:S05]  /*92c0*/  @P0 BRA `(.L_x_79) ;  /* 0x000000d000000947 */ /* 0x000fea0003800000 */
[----:B------:R-:W2:Y:S01]  /*92d0*/  S2R R4, SR_LANEID ;  /* 0x0000000000047919 */ /* 0x000ea20000000000 */
[----:B------:R-:W-:Y:S01]  /*92e0*/  VOTEU.ANY UR4, UPT, PT ;  /* 0x0000000000047886 */ /* 0x000fe200038e0100 */
[----:B-1----:R-:W-:Y:S01]  /*92f0*/  IMAD.MOV.U32 R5, RZ, RZ, c[0x0][0x564] ;  /* 0x00015900ff057624 */ /* 0x002fe200078e00ff */
[----:B------:R-:W2:Y:S08]  /*9300*/  FLO.U32 R3, UR4 ;  /* 0x0000000400037d00 */ /* 0x000eb000080e0000 */
[----:B------:R-:W1:Y:S01]  /*9310*/  POPC R2, UR4 ;  /* 0x0000000400027d09 */ /* 0x000e620008000000 */
[----:B--2---:R-:W-:Y:S01]  /*9320*/  ISETP.EQ.U32.AND P0, PT, R3, R4, PT ;  /* 0x000000040300720c */ /* 0x004fe20003f02070 */
[----:B------:R-:W-:-:S12]  /*9330*/  IMAD.MOV.U32 R4, RZ, RZ, c[0x0][0x560] ;  /* 0x00015800ff047624 */ /* 0x000fd800078e00ff */
[----:B-1----:R1:W2:Y:S04]  /*9340*/  @P0 ATOMG.E.ADD.STRONG.GPU PT, R2, [R4.64], R2 ;  /* 0x00000002040209a8 */ /* 0x0022a800081ee1c8 */
[----:B-1----:R-:W1:Y:S04]  /*9350*/  S2R R4, SR_LTMASK ;  /* 0x0000000000047919 */ /* 0x002e680000003900 */
[----:B--2---:R1:W2:Y:S02]  /*9360*/  SHFL.IDX PT, R3, R2, R3, 0x1f ;  /* 0x00001f0302037589 */ /* 0x0042a400000e0000 */
[----:B-1----:R-:W-:-:S06]  /*9370*/  LOP3.LUT R2, R4, UR4, RZ, 0xc0, !PT ;  /* 0x0000000404027c12 */ /* 0x002fcc000f8ec0ff */
[----:B------:R-:W2:Y:S02]  /*9380*/  POPC R2, R2 ;  /* 0x0000000200027309 */ /* 0x000ea40000000000 */
[----:B--2---:R-:W-:-:S06]  /*9390*/  IADD3 R248, R3, c[0x0][0xc], R2 ;  /* 0x0000030003f87a10 */ /* 0x004fcc0007ffe002 */
.L_x_79:
[----:B------:R-:W-:Y:S05]  /*93a0*/  BSYNC B0 ;  /* 0x0000000000007941 */ /* 0x000fea0003800000 */
.L_x_78:
[----:B------:R-:W-:Y:S01]  /*93b0*/  PRMT R0, R0, 0x9910, RZ ;  /* 0x0000991000007816 */ /* 0x000fe200000000ff */
[----:B------:R-:W-:Y:S01]  /*93c0*/  BSSY B1, `(.L_x_80) ;  /* 0x00002b0000017945 */ /* 0x000fe20003800000 */
[----:B------:R-:W-:Y:S01]  /*93d0*/  IMAD.MOV.U32 R88, RZ, RZ, R248 ;  /* 0x000000ffff587224 */ /* 0x000fe200078e00f8 */
[----:B------:R-:W-:Y:S02]  /*93e0*/  SHF.R.S32.HI R8, RZ, 0x1f, R245 ;  /* 0x0000001fff087819 */ /* 0x000fe400000114f5 */
[----:B------:R-:W-:Y:S02]  /*93f0*/  ISETP.NE.AND P0, PT, R0, RZ, PT ;  /* 0x000000ff0000720c */ /* 0x000fe40003f05270 */
[----:B------:R-:W-:-:S11]  /*9400*/  SHF.R.S32.HI R18, RZ, 0x1f, R246 ;  /* 0x0000001fff127819 */ /* 0x000fd600000114f6 */
[----:B------:R-:W-:Y:S05]  /*9410*/  @!P0 BRA `(.L_x_81) ;  /* 0x00001f0000008947 */ /* 0x000fea0003800000 */
[----:B------:R-:W2:Y:S04]  /*9420*/  LDL R6, [R1+0x24] ;  /* 0x0000240001067983 */ /* 0x000ea80000100800 */
[----:B-1----:R-:W3:Y:S04]  /*9430*/  LDL R5, [R1+0x34] ;  /* 0x0000340001057983 */ /* 0x002ee80000100800 */
[----:B------:R-:W4:Y:S04]  /*9440*/  LDL R11, [R1+0x3c] ;  /* 0x00003c00010b7983 */ /* 0x000f280000100800 */
[----:B------:R-:W4:Y:S01]  /*9450*/  LDL R12, [R1+0x38] ;  /* 0x00003800010c7983 */ /* 0x000f220000100800 */
[----:B------:R-:W-:Y:S01]  /*9460*/  WARPSYNC 0xffffffff ;  /* 0xffffffff00007948 */ /* 0x000fe20003800000 */
[----:B------:R-:W-:-:S02]  /*9470*/  F2FP.BF16.PACK_AB R0, R65, R64 ;  /* 0x000000404100723e */ /* 0x000fc400000010ff */
[----:B------:R-:W-:Y:S01]  /*9480*/  BAR.SYNC.DEFER_BLOCKING 0x1, 0x80 ;  /* 0x0042000000007b1d */ /* 0x000fe20000010000 */
[----:B------:R-:W-:Y:S02]  /*9490*/  F2FP.BF16.PACK_AB R3, R81, R80 ;  /* 0x000000505103723e */ /* 0x000fe400000010ff */
[----:B------:R-:W-:-:S03]  /*94a0*/  F2FP.BF16.PACK_AB R2, R67, R66 ;  /* 0x000000424302723e */ /* 0x000fc600000010ff */
[----:B------:R-:W4:Y:S01]  /*94b0*/  LDL R9, [R1+0x28] ;  /* 0x0000280001097983 */ /* 0x000f220000100800 */
[----:B------:R-:W-:-:S03]  /*94c0*/  F2FP.BF16.PACK_AB R4, R69, R68 ;  /* 0x000000444504723e */ /* 0x000fc600000010ff */
[----:B------:R-:W4:Y:S04]  /*94d0*/  LDL R10, [R1+0x30] ;  /* 0x00003000010a7983 */ /* 0x000f280000100800 */
[----:B------:R-:W4:Y:S04]  /*94e0*/  LDL R7, [R1+0x2c] ;  /* 0x00002c0001077983 */ /* 0x000f280000100800 */
[----:B--2---:R1:W-:Y:S04]  /*94f0*/  STS [R6], R0 ;  /* 0x0000000006007388 */ /* 0x0043e80000000800 */
[----:B------:R2:W-:Y:S04]  /*9500*/  STS [R6+0x400], R3 ;  /* 0x0004000306007388 */ /* 0x0005e80000000800 */
[----:B---3--:R3:W-:Y:S01]  /*9510*/  STS [R5], R2 ;  /* 0x0000000205007388 */ /* 0x0087e20000000800 */
[----:B-1----:R-:W-:-:S02]  /*9520*/  F2FP.BF16.PACK_AB R0, R83, R82 ;  /* 0x000000525300723e */ /* 0x002fc400000010ff */
[----:B--2---:R-:W-:-:S03]  /*9530*/  F2FP.BF16.PACK_AB R3, R45, R44 ;  /* 0x0000002c2d03723e */ /* 0x004fc600000010ff */
[----:B------:R1:W-:Y:S01]  /*9540*/  STS [R5+0x400], R0 ;  /* 0x0004000005007388 */ /* 0x0003e20000000800 */
[----:B---3--:R-:W-:-:S03]  /*9550*/  F2FP.BF16.PACK_AB R2, R33, R32 ;  /* 0x000000202102723e */ /* 0x008fc600000010ff */
[----:B------:R2:W-:Y:S04]  /*9560*/  STS [R6+0x2000], R3 ;  /* 0x0020000306007388 */ /* 0x0005e80000000800 */
[----:B------:R3:W-:Y:S01]  /*9570*/  STS [R6+0x2400], R2 ;  /* 0x0024000206007388 */ /* 0x0007e20000000800 */
[----:B-1----:R-:W-:Y:S02]  /*9580*/  F2FP.BF16.PACK_AB R0, R35, R34 ;  /* 0x000000222300723e */ /* 0x002fe400000010ff */
[----:B--2---:R-:W-:-:S03]  /*9590*/  F2FP.BF16.PACK_AB R3, R71, R70 ;  /* 0x000000464703723e */ /* 0x004fc600000010ff */
[----:B------:R1:W-:Y:S01]  /*95a0*/  STS [R5+0x2000], R0 ;  /* 0x0020000005007388 */ /* 0x0003e20000000800 */
[----:B---3--:R-:W-:-:S03]  /*95b0*/  F2FP.BF16.PACK_AB R2, R85, R84 ;  /* 0x000000545502723e */ /* 0x008fc600000010ff */
[----:B------:R2:W-:Y:S04]  /*95c0*/  STS [R5+0x2400], R4 ;  /* 0x0024000405007388 */ /* 0x0005e80000000800 */
[----:B----4-:R3:W-:Y:S04]  /*95d0*/  STS [R11], R3 ;  /* 0x000000030b007388 */ /* 0x0107e80000000800 */
[----:B------:R3:W-:Y:S04]  /*95e0*/  STS [R11+0x400], R2 ;  /* 0x000400020b007388 */ /* 0x0007e80000000800 */
[----:B------:R-:W4:Y:S01]  /*95f0*/  LDL R6, [R1+0x44] ;  /* 0x0000440001067983 */ /* 0x000f220000100800 */
[----:B-1----:R-:W-:-:S02]  /*9600*/  F2FP.BF16.PACK_AB R0, R73, R72 ;  /* 0x000000484900723e */ /* 0x002fc400000010ff */
[----:B--2---:R-:W-:Y:S02]  /*9610*/  F2FP.BF16.PACK_AB R4, R37, R36 ;  /* 0x000000242504723e */ /* 0x004fe400000010ff */
[----:B---3--:R-:W-:Y:S01]  /*9620*/  F2FP.BF16.PACK_AB R3, R87, R86 ;  /* 0x000000565703723e */ /* 0x008fe200000010ff */
[----:B------:R-:W-:Y:S01]  /*9630*/  STS [R12], R0 ;  /* 0x000000000c007388 */ /* 0x000fe20000000800 */
[----:B------:R-:W-:-:S03]  /*9640*/  F2FP.BF16.PACK_AB R2, R59, R58 ;  /* 0x0000003a3b02723e */ /* 0x000fc600000010ff */
[----:B------:R-:W-:Y:S04]  /*9650*/  STS [R12+0x400], R3 ;  /* 0x000400030c007388 */ /* 0x000fe80000000800 */
[----:B------:R-:W-:Y:S04]  /*9660*/  STS [R11+0x2000], R4 ;  /* 0x002000040b007388 */ /* 0x000fe80000000800 */
[----:B------:R1:W-:Y:S04]  /*9670*/  STS [R11+0x2400], R2 ;  /* 0x002400020b007388 */ /* 0x0003e80000000800 */
[----:B-1----:R-:W2:Y:S01]  /*9680*/  LDL R11, [R1+0x48] ;  /* 0x00004800010b7983 */ /* 0x002ea20000100800 */
[----:B------:R-:W-:-:S02]  /*9690*/  F2FP.BF16.PACK_AB R0, R39, R38 ;  /* 0x000000262700723e */ /* 0x000fc400000010ff */
[----:B------:R-:W-:Y:S02]  /*96a0*/  F2FP.BF16.PACK_AB R5, R55, R54 ;  /* 0x000000363705723e */ /* 0x000fe400000010ff */
[----:B------:R-:W-:Y:S01]  /*96b0*/  F2FP.BF16.PACK_AB R4, R61, R60 ;  /* 0x0000003c3d04723e */ /* 0x000fe200000010ff */
[----:B------:R1:W-:Y:S01]  /*96c0*/  STS [R12+0x2000], R0 ;  /* 0x002000000c007388 */ /* 0x0003e20000000800 */
[----:B------:R-:W-:Y:S02]  /*96d0*/  F2FP.BF16.PACK_AB R3, R97, R96 ;  /* 0x000000606103723e */ /* 0x000fe400000010ff */
[----:B------:R-:W-:Y:S01]  /*96e0*/  F2FP.BF16.PACK_AB R2, R77, R76 ;  /* 0x0000004c4d02723e */ /* 0x000fe200000010ff */
[----:B------:R-:W-:Y:S04]  /*96f0*/  STS [R12+0x2400], R5 ;  /* 0x002400050c007388 */ /* 0x000fe80000000800 */
[----:B------:R3:W-:Y:S04]  /*9700*/  STS [R9], R4 ;  /* 0x0000000409007388 */ /* 0x0007e80000000800 */
[----:B------:R3:W-:Y:S04]  /*9710*/  STS [R9+0x400], R3 ;  /* 0x0004000309007388 */ /* 0x0007e80000000800 */
[----:B------:R3:W-:Y:S01]  /*9720*/  STS [R10], R2 ;  /* 0x000000020a007388 */ /* 0x0007e20000000800 */
[----:B-1----:R-:W-:-:S05]  /*9730*/  F2FP.BF16.PACK_AB R0, R99, R98 ;  /* 0x000000626300723e */ /* 0x002fca00000010ff */
[----:B------:R1:W-:Y:S01]  /*9740*/  STS [R10+0x400], R0 ;  /* 0x000400000a007388 */ /* 0x0003e20000000800 */
[----:B---3--:R-:W-:Y:S02]  /*9750*/  F2FP.BF16.PACK_AB R4, R51, R50 ;  /* 0x000000323304723e */ /* 0x008fe400000010ff */
[----:B------:R-:W-:-:S03]  /*9760*/  F2FP.BF16.PACK_AB R3, R53, R52 ;  /* 0x000000343503723e */ /* 0x000fc600000010ff */
[----:B------:R-:W-:Y:S01]  /*9770*/  STS [R9+0x2000], R4 ;  /* 0x0020000409007388 */ /* 0x000fe20000000800 */
[----:B------:R-:W-:-:S03]  /*9780*/  F2FP.BF16.PACK_AB R2, R47, R46 ;  /* 0x0000002e2f02723e */ /* 0x000fc600000010ff */
[----:B------:R3:W-:Y:S04]  /*9790*/  STS [R9+0x2400], R3 ;  /* 0x0024000309007388 */ /* 0x0007e80000000800 */
[----:B------:R3:W-:Y:S01]  /*97a0*/  STS [R10+0x2000], R2 ;  /* 0x002000020a007388 */ /* 0x0007e20000000800 */
[----:B-1----:R-:W-:-:S05]  /*97b0*/  F2FP.BF16.PACK_AB R0, R49, R48 ;  /* 0x000000303100723e */ /* 0x002fca00000010ff */
[----:B------:R1:W-:Y:S01]  /*97c0*/  STS [R10+0x2400], R0 ;  /* 0x002400000a007388 */ /* 0x0003e20000000800 */
[----:B---3--:R-:W-:-:S03]  /*97d0*/  F2FP.BF16.PACK_AB R3, R75, R74 ;  /* 0x0000004a4b03723e */ /* 0x008fc600000010ff */
[----:B------:R-:W3:Y:S01]  /*97e0*/  LDL.LU R9, [R1+0x1c] ;  /* 0x00001c0001097983 */ /* 0x000ee20000300800 */
[----:B------:R-:W-:-:S03]  /*97f0*/  F2FP.BF16.PACK_AB R2, R79, R78 ;  /* 0x0000004e4f02723e */ /* 0x000fc600000010ff */
[----:B------:R1:W-:Y:S04]  /*9800*/  STS [R7], R3 ;  /* 0x0000000307007388 */ /* 0x0003e80000000800 */
[----:B------:R1:W-:Y:S02]  /*9810*/  STS [R7+0x400], R2 ;  /* 0x0004000207007388 */ /* 0x0003e40000000800 */
[----:B-1----:R-:W-:Y:S02]  /*9820*/  F2FP.BF16.PACK_AB R0, R57, R56 ;  /* 0x000000383900723e */ /* 0x002fe400000010ff */
[----:B------:R-:W-:Y:S02]  /*9830*/  F2FP.BF16.PACK_AB R3, R63, R62 ;  /* 0x0000003e3f03723e */ /* 0x000fe400000010ff */
[----:B------:R-:W-:-:S02]  /*9840*/  F2FP.BF16.PACK_AB R2, R41, R40 ;  /* 0x000000282902723e */ /* 0x000fc400000010ff */
[----:B------:R-:W-:-:S04]  /*9850*/  ISETP.NE.U32.AND P2, PT, RZ, c[0x0][0x508], PT ;  /* 0x00014200ff007a0c */ /* 0x000fc80003f45070 */
[----:B------:R-:W-:Y:S02]  /*9860*/  ISETP.NE.AND.EX P2, PT, RZ, c[0x0][0x50c], PT, P2 ;  /* 0x00014300ff007a0c */ /* 0x000fe40003f45320 */
[----:B------:R-:W-:-:S04]  /*9870*/  ISETP.NE.U32.AND P1, PT, RZ, c[0x0][0x500], PT ;  /* 0x00014000ff007a0c */ /* 0x000fc80003f25070 */
[----:B------:R-:W-:Y:S01]  /*9880*/  ISETP.NE.AND.EX P1, PT, RZ, c[0x0][0x504], PT, P1 ;  /* 0x00014100ff007a0c */ /* 0x000fe20003f25310 */
[----:B------:R-:W-:-:S06]  /*9890*/  IMAD.MOV.U32 R10, RZ, RZ, c[0x0][0x388] ;  /* 0x0000e200ff0a7624 */ /* 0x000fcc00078e00ff */
[----:B------:R-:W-:-:S04]  /*98a0*/  @P2 LEA R4, P0, R245, c[0x0][0x508], 0x2 ;  /* 0x00014200f5042a11 */ /* 0x000fc800078010ff */
[----:B------:R-:W-:Y:S01]  /*98b0*/  @P2 LEA.HI.X R5, R245, c[0x0][0x50c], R8, 0x2, P0 ;  /* 0x00014300f5052a11 */ /* 0x000fe200000f1408 */
[----:B----4-:R1:W-:Y:S02]  /*98c0*/  STS [R6], R0 ;  /* 0x0000000006007388 */ /* 0x0103e40000000800 */
[----:B-1----:R-:W-:Y:S02]  /*98d0*/  F2FP.BF16.PACK_AB R0, R43, R42 ;  /* 0x0000002a2b00723e */ /* 0x002fe400000010ff */
[----:B--2---:R1:W-:Y:S04]  /*98e0*/  STS [R11+0x400], R3 ;  /* 0x000400030b007388 */ /* 0x0043e80000000800 */
[----:B------:R-:W-:Y:S04]  /*98f0*/  STS [R7+0x2000], R2 ;  /* 0x0020000207007388 */ /* 0x000fe80000000800 */
[----:B------:R2:W-:Y:S01]  /*9900*/  STS [R7+0x2400], R0 ;  /* 0x0024000007007388 */ /* 0x0005e20000000800 */
[----:B-1----:R-:W-:-:S02]  /*9910*/  F2FP.BF16.PACK_AB R3, R29, R28 ;  /* 0x0000001c1d03723e */ /* 0x002fc400000010ff */
[----:B--2---:R-:W-:-:S03]  /*9920*/  F2FP.BF16.PACK_AB R0, R31, R30 ;  /* 0x0000001e1f00723e */ /* 0x004fc600000010ff */
[----:B------:R1:W-:Y:S04]  /*9930*/  STS [R6+0x2000], R3 ;  /* 0x0020000306007388 */ /* 0x0003e80000000800 */
[----:B------:R2:W-:Y:S04]  /*9940*/  STS [R11+0x2400], R0 ;  /* 0x002400000b007388 */ /* 0x0005e80000000800 */
[----:B------:R-:W-:Y:S01]  /*9950*/  BAR.SYNC.DEFER_BLOCKING 0x1, 0x80 ;  /* 0x0042000000007b1d */ /* 0x000fe20000010000 */
[----:B-1----:R-:W-:Y:S02]  /*9960*/  IMAD.MOV.U32 R6, RZ, RZ, 0x4 ;  /* 0x00000004ff067424 */ /* 0x002fe400078e00ff */
[----:B------:R-:W-:-:S02]  /*9970*/  IMAD.MOV.U32 R3, RZ, RZ, RZ ;  /* 0x000000ffff037224 */ /* 0x000fc400078e00ff */
[----:B------:R-:W-:Y:S01]  /*9980*/  IMAD.WIDE R6, R245, R6, c[0x0][0x500] ;  /* 0x00014000f5067625 */ /* 0x000fe200078e0206 */
[----:B------:R1:W5:Y:S04]  /*9990*/  @P2 LDG.E R10, [R4.64] ;  /* 0x00000008040a2981 */ /* 0x000368000c1e1900 */
[----:B------:R1:W5:Y:S01]  /*99a0*/  @P1 LDG.E R3, [R6.64] ;  /* 0x0000000806031981 */ /* 0x000362000c1e1900 */
[----:B---3--:R-:W-:-:S04]  /*99b0*/  ISETP.NE.AND P0, PT, R9, RZ, PT ;  /* 0x000000ff0900720c */ /* 0x008fc80003f05270 */
[----:B--2---:R-:W-:Y:S01]  /*99c0*/  SEL R0, R9, c[0x0][0x3d4], P0 ;  /* 0x0000f50009007a07 */ /* 0x004fe20000000000 */
[----:B------:R-:W-:Y:S05]  /*99d0*/  @P2 BRA `(.L_x_82) ;  /* 0x0000004000002947 */ /* 0x000fea0003800000 */
[----:B------:R-:W-:Y:S05]  /*99e0*/  @!P1 BRA `(.L_x_82) ;  /* 0x0000003000009947 */ /* 0x000fea0003800000 */
[----:B-----5:R2:W3:Y:S04]  /*99f0*/  LDG.E R10, [R6.64] ;  /* 0x00000008060a7981 */ /* 0x0204e8000c1e1900 */
[----:B-12---:R-:W3:Y:S02]  /*9a00*/  LDG.E R6, [R6.64+0x4] ;  /* 0x0000040806067981 */ /* 0x006ee4000c1e1900 */
[----:B---3--:R-:W-:Y:S02]  /*9a10*/  IADD3 R10, -R10, R6, RZ ;  /* 0x000000060a0a7210 */ /* 0x008fe40007ffe1ff */
.L_x_82:
[----:B-1----:R-:W2:Y:S04]  /*9a20*/  LDL R4, [R1+0x54] ;  /* 0x0000540001047983 */ /* 0x002ea80000100800 */
[----:B------:R-:W3:Y:S04]  /*9a30*/  LDL R27, [R1+0x14] ;  /* 0x00001400011b7983 */ /* 0x000ee80000100800 */
[----:B------:R-:W4:Y:S04]  /*9a40*/  LDL R14, [R1+0x20] ;  /* 0x00002000010e7983 */ /* 0x000f280000100800 */
[----:B------:R-:W4:Y:S01]  /*9a50*/  LDL R16, [R1+0x50] ;  /* 0x0000500001107983 */ /* 0x000f220000100800 */
[----:B------:R-:W-:Y:S01]  /*9a60*/  IMAD.MOV.U32 R11, RZ, RZ, 0x368 ;  /* 0x00000368ff0b7424 */ /* 0x000fe200078e00ff */
[----:B------:R-:W-:-:S04]  /*9a70*/  ISETP.GT.AND P3, PT, R0, 0x1, PT ;  /* 0x000000010000780c */ /* 0x000fc80003f64270 */
[----:B------:R-:W-:-:S04]  /*9a80*/  SEL R11, R11, 0x328, P3 ;  /* 0x000003280b0b7807 */ /* 0x000fc80001800000 */
[----:B------:R-:W1:Y:S08]  /*9a90*/  LDC.64 R6, c[0x0][R11+0x170] ;  /* 0x00005c000b067b82 */ /* 0x000e700000000a00 */
[----:B------:R1:W3:Y:S08]  /*9aa0*/  LDC.64 R12, c[0x0][R11+0x168] ;  /* 0x00005a000b0c7b82 */ /* 0x0002f00000000a00 */
[----:B------:R1:W2:Y:S08]  /*9ab0*/  LDC.64 R20, c[0x0][R11+0x178] ;  /* 0x00005e000b147b82 */ /* 0x0002b00000000a00 */
[----:B------:R1:W2:Y:S01]  /*9ac0*/  LDC.64 R22, c[0x0][R11+0x160] ;  /* 0x000058000b167b82 */ /* 0x0002a20000000a00 */
[----:B------:R-:W-:Y:S01]  /*9ad0*/  ISETP.NE.U32.AND P0, PT, RZ, c[0x0][0x500], PT ;  /* 0x00014000ff007a0c */ /* 0x000fe20003f05070 */
[----:B------:R-:W-:-:S03]  /*9ae0*/  IMAD.MOV.U32 R0, RZ, RZ, c[0x0][0x4e8] ;  /* 0x00013a00ff007624 */ /* 0x000fc600078e00ff */
[----:B------:R-:W-:Y:S02]  /*9af0*/  ISETP.NE.AND.EX P0, PT, RZ, c[0x0][0x504], PT, P0 ;  /* 0x00014100ff007a0c */ /* 0x000fe40003f05300 */
[----:B------:R-:W-:Y:S02]  /*9b00*/  ISETP.NE.AND P2, PT, R0, 0x1, PT ;  /* 0x000000010000780c */ /* 0x000fe40003f45270 */
[----:B------:R-:W-:Y:S02]  /*9b10*/  SEL R2, R245, RZ, !P0 ;  /* 0x000000fff5027207 */ /* 0x000fe40004000000 */
[----:B------:R-:W-:Y:S01]  /*9b20*/  SEL R5, R8, RZ, !P0 ;  /* 0x000000ff08057207 */ /* 0x000fe20004000000 */
[----:B------:R-:W1:Y:S02]  /*9b30*/  S2R R89, SR_TID.X ;  /* 0x0000000000597919 */ /* 0x000e640000002100 */
[----:B-1----:R-:W-:-:S04]  /*9b40*/  IMAD R0, R7, R2, RZ ;  /* 0x0000000207007224 */ /* 0x002fc800078e02ff */
[C---:B------:R-:W-:Y:S02]  /*9b50*/  IMAD R11, R6.reuse, R5, R0 ;  /* 0x00000005060b7224 */ /* 0x040fe400078e0200 */
[----:B------:R-:W-:Y:S01]  /*9b60*/  IMAD.WIDE.U32 R6, R6, R2, RZ ;  /* 0x0000000206067225 */ /* 0x000fe200078e00ff */
[----:B-----5:R-:W-:Y:S02]  /*9b70*/  SHF.R.S32.HI R17, RZ, 0x1f, R3 ;  /* 0x0000001fff117819 */ /* 0x020fe40000011403 */
[----:B------:R-:W-:-:S04]  /*9b80*/  SHF.R.S32.HI R15, RZ, 0x1f, R89 ;  /* 0x0000001fff0f7819 */ /* 0x000fc80000011459 */
[----:B------:R-:W-:-:S04]  /*9b90*/  LEA.HI R15, R15, R89, RZ, 0x5 ;  /* 0x000000590f0f7211 */ /* 0x000fc800078f28ff */
[----:B------:R-:W-:-:S05]  /*9ba0*/  LOP3.LUT R15, R15, 0xffffffe0, RZ, 0xc0, !PT ;  /* 0xffffffe00f0f7812 */ /* 0x000fca00078ec0ff */
[----:B------:R-:W-:Y:S02]  /*9bb0*/  IMAD.IADD R15, R89, 0x1, -R15 ;  /* 0x00000001590f7824 */ /* 0x000fe400078e0a0f */
[----:B--2---:R-:W-:-:S04]  /*9bc0*/  IMAD R4, R249, 0x80, R4 ;  /* 0x00000080f9047824 */ /* 0x004fc800078e0204 */
[----:B------:R-:W-:-:S04]  /*9bd0*/  @P2 IMAD.HI.U32 R5, R4, c[0x0][0x4ec], RZ ;  /* 0x00013b0004052a27 */ /* 0x000fc800078e00ff */
[----:B---3--:R-:W-:-:S04]  /*9be0*/  IMAD.WIDE.U32 R8, R12, R27, RZ ;  /* 0x0000001b0c087225 */ /* 0x008fc800078e00ff */
[----:B------:R-:W-:Y:S01]  /*9bf0*/  IMAD.MOV.U32 R0, RZ, RZ, R4 ;  /* 0x000000ffff007224 */ /* 0x000fe200078e0004 */
[----:B------:R-:W-:Y:S01]  /*9c00*/  @P2 SHF.R.U32.HI R0, RZ, c[0x0][0x4f0], R5 ;  /* 0x00013c00ff002a19 */ /* 0x000fe20000011605 */
[----:B------:R-:W-:Y:S01]  /*9c10*/  IMAD R12, R13, R27, RZ ;  /* 0x0000001b0d0c7224 */ /* 0x000fe200078e02ff */
[----:B----4-:R-:W-:Y:S01]  /*9c20*/  SEL R5, R14, RZ, P3 ;  /* 0x000000ff0e057207 */ /* 0x010fe20001800000 */
[----:B------:R-:W-:Y:S01]  /*9c30*/  IMAD.IADD R13, R7, 0x1, R11 ;  /* 0x00000001070d7824 */ /* 0x000fe200078e020b */
[----:B------:R-:W-:Y:S01]  /*9c40*/  IADD3 R14, P1, P0, R6, R8, R3 ;  /* 0x00000008060e7210 */ /* 0x000fe2000783e003 */
[----:B------:R-:W-:Y:S02]  /*9c50*/  IMAD.IADD R8, R9, 0x1, R12 ;  /* 0x0000000109087824 */ /* 0x000fe400078e020c */
[----:B------:R-:W-:Y:S02]  /*9c60*/  IMAD.MOV R9, RZ, RZ, -R0 ;  /* 0x000000ffff097224 */ /* 0x000fe400078e0a00 */
[----:B------:R-:W-:-:S02]  /*9c70*/  IMAD R11, R21, R5, RZ ;  /* 0x00000005150b7224 */ /* 0x000fc400078e02ff */
[----:B------:R-:W-:Y:S01]  /*9c80*/  IMAD.WIDE.U32 R6, R20, R5, RZ ;  /* 0x0000000514067225 */ /* 0x000fe200078e00ff */
[----:B------:R-:W-:-:S03]  /*9c90*/  IADD3.X R13, R13, R8, R17, P1, P0 ;  /* 0x000000080d0d7210 */ /* 0x000fc60000fe0411 */
[----:B------:R-:W-:Y:S01]  /*9ca0*/  IMAD R8, R9, c[0x0][0x4e8], R4 ;  /* 0x00013a0009087a24 */ /* 0x000fe200078e0204 */
[----:B------:R-:W-:Y:S01]  /*9cb0*/  IADD3 R6, P1, P0, R0, R14, R6 ;  /* 0x0000000e00067210 */ /* 0x000fe2000783e006 */
[----:B------:R-:W-:Y:S01]  /*9cc0*/  IMAD.IADD R11, R7, 0x1, R11 ;  /* 0x00000001070b7824 */ /* 0x000fe200078e020b */
[----:B------:R-:W-:Y:S01]  /*9cd0*/  SHF.R.S32.HI R5, RZ, 0x1f, R0 ;  /* 0x0000001fff057819 */ /* 0x000fe20000011400 */
[----:B------:R-:W-:Y:S01]  /*9ce0*/  IMAD R0, R23, R8, RZ ;  /* 0x0000000817007224 */ /* 0x000fe200078e02ff */
[----:B------:R-:W-:Y:S02]  /*9cf0*/  SHF.R.S32.HI R9, RZ, 0x1f, R8 ;  /* 0x0000001fff097819 */ /* 0x000fe40000011408 */
[----:B------:R-:W-:Y:S01]  /*9d00*/  IADD3.X R7, R5, R13, R11, P1, P0 ;  /* 0x0000000d05077210 */ /* 0x000fe20000fe040b */
[----:B------:R-:W-:Y:S02]  /*9d10*/  IMAD.MOV.U32 R5, RZ, RZ, c[0x0][0x4a8] ;  /* 0x00012a00ff057624 */ /* 0x000fe400078e00ff */
[----:B------:R-:W-:-:S02]  /*9d20*/  IMAD R0, R22, R9, R0 ;  /* 0x0000000916007224 */ /* 0x000fc400078e0200 */
[----:B------:R-:W-:Y:S01]  /*9d30*/  IMAD.WIDE.U32 R8, R22, R8, R6 ;  /* 0x0000000816087225 */ /* 0x000fe200078e0006 */
[----:B------:R-:W-:-:S03]  /*9d40*/  SEL R6, R5, c[0x0][0x450], P3 ;  /* 0x0001140005067a07 */ /* 0x000fc60001800000 */
[----:B------:R-:W-:Y:S01]  /*9d50*/  IMAD.MOV.U32 R7, RZ, RZ, c[0x0][0x4ac] ;  /* 0x00012b00ff077624 */ /* 0x000fe200078e00ff */
[----:B------:R-:W-:Y:S01]  /*9d60*/  LEA R6, P0, R8, R6, 0x2 ;  /* 0x0000000608067211 */ /* 0x000fe200078010ff */
[----:B------:R-:W-:-:S03]  /*9d70*/  IMAD.IADD R5, R9, 0x1, R0 ;  /* 0x0000000109057824 */ /* 0x000fc600078e0200 */
[----:B------:R-:W-:-:S04]  /*9d80*/  SEL R7, R7, c[0x0][0x454], P3 ;  /* 0x0001150007077a07 */ /* 0x000fc80001800000 */
[----:B------:R-:W-:Y:S01]  /*9d90*/  LEA.HI.X R5, R8, R7, R5, 0x2, P0 ;  /* 0x0000000708057211 */ /* 0x000fe200000f1405 */
[----:B------:R-:W-:Y:S01]  /*9da0*/  IMAD R0, R10, c[0x0][0x4e8], RZ ;  /* 0x00013a000a007a24 */ /* 0x000fe200078e02ff */
[----:B------:R-:W-:Y:S04]  /*9db0*/  SHFL.IDX PT, R12, R6, RZ, 0x1c1f ;  /* 0x001c1fff060c7589 */ /* 0x000fe800000e0000 */
[----:B------:R-:W1:Y:S04]  /*9dc0*/  SHFL.IDX PT, R13, R5, RZ, 0x1c1f ;  /* 0x001c1fff050d7589 */ /* 0x000e6800000e0000 */
[----:B------:R-:W-:Y:S04]  /*9dd0*/  SHFL.IDX PT, R10, R6, 0x1, 0x1c1f ;  /* 0x003c1f00060a7f89 */ /* 0x000fe800000e0000 */
[----:B------:R-:W2:Y:S04]  /*9de0*/  SHFL.IDX PT, R11, R5, 0x1, 0x1c1f ;  /* 0x003c1f00050b7f89 */ /* 0x000ea800000e0000 */
[----:B------:R-:W-:Y:S04]  /*9df0*/  SHFL.IDX PT, R8, R6, 0x2, 0x1c1f ;  /* 0x005c1f0006087f89 */ /* 0x000fe800000e0000 */
[----:B------:R-:W3:Y:S04]  /*9e00*/  SHFL.IDX PT, R9, R5, 0x2, 0x1c1f ;  /* 0x005c1f0005097f89 */ /* 0x000ee800000e0000 */
[----:B------:R4:W-:Y:S04]  /*9e10*/  SHFL.IDX PT, R7, R5, 0x3, 0x1c1f ;  /* 0x007c1f0005077f89 */ /* 0x0009e800000e0000 */
[----:B------:R-:W1:Y:S01]  /*9e20*/  SHFL.IDX PT, R6, R6, 0x3, 0x1c1f ;  /* 0x007c1f0006067f89 */ /* 0x000e6200000e0000 */
[----:B------:R-:W-:Y:S01]  /*9e30*/  LOP3.LUT P0, RZ, R15, 0x3, RZ, 0xc0, !PT ;  /* 0x000000030fff7812 */ /* 0x000fe2000780c0ff */
[----:B----4-:R-:W-:-:S05]  /*9e40*/  IMAD R5, R249, 0x80, R16 ;  /* 0x00000080f9057824 */ /* 0x010fca00078e0210 */
[C---:B------:R-:W-:Y:S02]  /*9e50*/  IADD3 R16, R5.reuse, 0x8, RZ ;  /* 0x0000000805107810 */ /* 0x040fe40007ffe0ff */
[C---:B------:R-:W-:Y:S02]  /*9e60*/  IADD3 R15, R5.reuse, 0x40, RZ ;  /* 0x00000040050f7810 */ /* 0x040fe40007ffe0ff */
[C---:B------:R-:W-:Y:S02]  /*9e70*/  IADD3 R14, R5.reuse, 0x48, RZ ;  /* 0x00000048050e7810 */ /* 0x040fe40007ffe0ff */
[-C--:B------:R-:W-:Y:S02]  /*9e80*/  ISETP.GE.OR P5, PT, R5, R0.reuse, P0 ;  /* 0x000000000500720c */ /* 0x080fe400007a6670 */
[-C--:B------:R-:W-:Y:S02]  /*9e90*/  ISETP.GE.OR P4, PT, R16, R0.reuse, P0 ;  /* 0x000000001000720c */ /* 0x080fe40000786670 */
[----:B------:R-:W-:-:S02]  /*9ea0*/  ISETP.GE.OR P1, PT, R15, R0, P0 ;  /* 0x000000000f00720c */ /* 0x000fc40000726670 */
[----:B------:R-:W-:-:S07]  /*9eb0*/  ISETP.GE.OR P0, PT, R14, R0, P0 ;  /* 0x000000000e00720c */ /* 0x000fce0000706670 */
[----:B-1----:R1:W-:Y:S01]  /*9ec0*/  @!P5 ST.E [R12.64], R24 ;  /* 0x000000180c00d985 */ /* 0x0023e2000c101908 */
[----:B------:R-:W-:-:S03]  /*9ed0*/  ISETP.GE.AND P5, PT, R14, R0, PT ;  /* 0x000000000e00720c */ /* 0x000fc60003fa6270 */
[----:B--2---:R1:W-:Y:S01]  /*9ee0*/  @!P4 ST.E [R10.64], R25 ;  /* 0x000000190a00c985 */ /* 0x0043e2000c101908 */
[----:B------:R-:W-:-:S03]  /*9ef0*/  ISETP.GE.AND P4, PT, R15, R0, PT ;  /* 0x000000000f00720c */ /* 0x000fc60003f86270 */
[----:B---3--:R1:W-:Y:S01]  /*9f00*/  @!P1 ST.E [R8.64], R26 ;  /* 0x0000001a08009985 */ /* 0x0083e2000c101908 */
[----:B------:R-:W-:-:S03]  /*9f10*/  ISETP.GE.AND P1, PT, R5, R0, PT ;  /* 0x000000000500720c */ /* 0x000fc60003f26270 */
[----:B------:R1:W-:Y:S01]  /*9f20*/  @!P0 ST.E [R6.64], R19 ;  /* 0x0000001306008985 */ /* 0x0003e2000c101908 */
[----:B------:R-:W-:Y:S01]  /*9f30*/  ISETP.GE.AND P0, PT, R16, R0, PT ;  /* 0x000000001000720c */ /* 0x000fe20003f06270 */
[----:B------:R-:W-:Y:S05]  /*9f40*/  @P3 BRA `(.L_x_83) ;  /* 0x0000071000003947 */ /* 0x000fea0003800000 */
[----:B------:R-:W2:Y:S01]  /*9f50*/  LDL R89, [R1+0x40] ;  /* 0x0000400001597983 */ /* 0x000ea20000100800 */
[----:B------:R-:W-:Y:S01]  /*9f60*/  IMAD R17, R17, c[0x0][0x3a0], RZ ;  /* 0x0000e80011117a24 */ /* 0x000fe200078e02ff */
[----:B-1----:R-:W-:Y:S01]  /*9f70*/  SHF.R.S32.HI R7, RZ, 0x1f, R2 ;  /* 0x0000001fff077819 */ /* 0x002fe20000011402 */
[C---:B------:R-:W-:Y:S01]  /*9f80*/  IMAD.WIDE.U32 R4, R3.reuse, c[0x0][0x3a0], RZ ;  /* 0x0000e80003047a25 */ /* 0x040fe200078e00ff */
[----:B------:R1:W3:Y:S03]  /*9f90*/  LDS.128 R12, [R216+0x80] ;  /* 0x00008000d80c7984 */ /* 0x0002e60000000c00 */
[----:B------:R-:W-:Y:S01]  /*9fa0*/  IMAD R3, R3, c[0x0][0x3a4], R17 ;  /* 0x0000e90003037a24 */ /* 0x000fe200078e0211 */
[----:B------:R1:W4:Y:S01]  /*9fb0*/  LDS.128 R20, [R216+0x880] ;  /* 0x00088000d8147984 */ /* 0x0003220000000c00 */
[----:B------:R-:W-:-:S03]  /*9fc0*/  IMAD R7, R7, c[0x0][0x3f0], RZ ;  /* 0x0000fc0007077a24 */ /* 0x000fc600078e02ff */
[----:B------:R-:W-:Y:S01]  /*9fd0*/  IADD3 R5, R5, R3, RZ ;  /* 0x0000000305057210 */ /* 0x000fe20007ffe0ff */
[----:B------:R1:W1:Y:S04]  /*9fe0*/  LDS.128 R28, [R216+0x1880] ;  /* 0x00188000d81c7984 */ /* 0x0002680000000c00 */
[C---:B------:R-:W-:Y:S01]  /*9ff0*/  IMAD.WIDE.U32 R4, R27.reuse, c[0x0][0x3e8], R4 ;  /* 0x0000fa001b047a25 */ /* 0x040fe200078e0004 */
[----:B------:R1:W1:Y:S03]  /*a000*/  LDS.128 R32, [R216+0x2080] ;  /* 0x00208000d8207984 */ /* 0x0002660000000c00 */
[----:B------:R-:W-:Y:S01]  /*a010*/  IMAD R5, R27, c[0x0][0x3ec], R5 ;  /* 0x0000fb001b057a24 */ /* 0x000fe200078e0205 */
[----:B------:R1:W1:Y:S03]  /*a020*/  LDS.128 R36, [R216+0x2880] ;  /* 0x00288000d8247984 */ /* 0x0002660000000c00 */
[----:B------:R-:W-:Y:S01]  /*a030*/  IMAD.WIDE.U32 R4, R2, c[0x0][0x3f0], R4 ;  /* 0x0000fc0002047a25 */ /* 0x000fe200078e0004 */
[----:B------:R1:W1:Y:S04]  /*a040*/  LDS.128 R24, [R216+0x1080] ;  /* 0x00108000d8187984 */ /* 0x0002680000000c00 */
[----:B------:R1:W1:Y:S04]  /*a050*/  LDS.128 R40, [R216+0x3080] ;  /* 0x00308000d8287984 */ /* 0x0002680000000c00 */
[----:B------:R1:W1:Y:S04]  /*a060*/  LDS.128 R44, [R216+0x3880] ;  /* 0x00388000d82c7984 */ /* 0x0002680000000c00 */
[----:B------:R-:W5:Y:S02]  /*a070*/  S2R R10, SR_TID.X ;  /* 0x00000000000a7919 */ /* 0x000f640000002100 */
[----:B-----5:R-:W-:-:S04]  /*a080*/  SHF.R.S32.HI R9, RZ, 0x1f, R10 ;  /* 0x0000001fff097819 */ /* 0x020fc8000001140a */
[----:B------:R-:W-:-:S04]  /*a090*/  LEA.HI R9, R9, R10, RZ, 0x3 ;  /* 0x0000000a09097211 */ /* 0x000fc800078f18ff */
[----:B------:R-:W-:Y:S02]  /*a0a0*/  SHF.R.S32.HI R9, RZ, 0x3, R9 ;  /* 0x00000003ff097819 */ /* 0x000fe40000011409 */
[----:B--2---:R-:W-:-:S04]  /*a0b0*/  LEA R6, R249, R89, 0x7 ;  /* 0x00000059f9067211 */ /* 0x004fc800078e38ff */
[----:B------:R-:W-:Y:S01]  /*a0c0*/  MOV R3, R6 ;  /* 0x0000000600037202 */ /* 0x000fe20000000f00 */
[----:B------:R-:W-:-:S05]  /*a0d0*/  @P2 IMAD.HI.U32 R8, R6, c[0x0][0x4ec], RZ ;  /* 0x00013b0006082a27 */ /* 0x000fca00078e00ff */
[----:B------:R-:W-:Y:S01]  /*a0e0*/  @P2 SHF.R.U32.HI R3, RZ, c[0x0][0x4f0], R8 ;  /* 0x00013c00ff032a19 */ /* 0x000fe20000011608 */
[----:B------:R-:W-:-:S03]  /*a0f0*/  IMAD R8, R2, c[0x0][0x3f4], R7 ;  /* 0x0000fd0002087a24 */ /* 0x000fc600078e0207 */
[----:B------:R-:W-:Y:S02]  /*a100*/  SHF.R.S32.HI R7, RZ, 0x1f, R3 ;  /* 0x0000001fff077819 */ /* 0x000fe40000011403 */
[----:B------:R-:W-:Y:S02]  /*a110*/  IADD3 R2, -R3, RZ, RZ ;  /* 0x000000ff03027210 */ /* 0x000fe40007ffe1ff */
[----:B------:R-:W-:Y:S01]  /*a120*/  IADD3 R5, R5, R8, RZ ;  /* 0x0000000805057210 */ /* 0x000fe20007ffe0ff */
[----:B------:R-:W-:Y:S02]  /*a130*/  IMAD R7, R7, c[0x0][0x3e0], RZ ;  /* 0x0000f80007077a24 */ /* 0x000fe400078e02ff */
[----:B------:R-:W-:Y:S02]  /*a140*/  IMAD R6, R2, c[0x0][0x4e8], R6 ;  /* 0x00013a0002067a24 */ /* 0x000fe400078e0206 */
[C---:B------:R-:W-:Y:S02]  /*a150*/  IMAD R7, R3.reuse, c[0x0][0x3e4], R7 ;  /* 0x0000f90003077a24 */ /* 0x040fe400078e0207 */
[----:B------:R-:W-:Y:S01]  /*a160*/  IMAD.WIDE.U32 R2, R3, c[0x0][0x3e0], R4 ;  /* 0x0000f80003027a25 */ /* 0x000fe200078e0004 */
[----:B------:R-:W-:-:S04]  /*a170*/  SHF.R.S32.HI R4, RZ, 0x1f, R6 ;  /* 0x0000001fff047819 */ /* 0x000fc80000011406 */
[----:B------:R-:W-:Y:S01]  /*a180*/  IADD3 R3, R3, R7, RZ ;  /* 0x0000000703037210 */ /* 0x000fe20007ffe0ff */
[----:B------:R-:W-:-:S04]  /*a190*/  IMAD R4, R4, c[0x0][0x3d8], RZ ;  /* 0x0000f60004047a24 */ /* 0x000fc800078e02ff */
[----:B------:R-:W-:-:S04]  /*a1a0*/  IMAD.WIDE.U32 R2, R6, c[0x0][0x3d8], R2 ;  /* 0x0000f60006027a25 */ /* 0x000fc800078e0002 */
[----:B------:R-:W-:Y:S01]  /*a1b0*/  IMAD R6, R6, c[0x0][0x3dc], R4 ;  /* 0x0000f70006067a24 */ /* 0x000fe200078e0204 */
[----:B------:R-:W-:Y:S02]  /*a1c0*/  LEA R7, P0, R2, c[0x0][0x380], 0x1 ;  /* 0x0000e00002077a11 */ /* 0x000fe400078008ff */
[----:B------:R-:W-:Y:S02]  /*a1d0*/  LEA R4, R249, R9, 0x7 ;  /* 0x00000009f9047211 */ /* 0x000fe400078e38ff */
[----:B------:R-:W-:-:S04]  /*a1e0*/  IADD3 R3, R3, R6, RZ ;  /* 0x0000000603037210 */ /* 0x000fc80007ffe0ff */
[----:B------:R-:W-:Y:S01]  /*a1f0*/  LEA.HI.X R6, R2, c[0x0][0x384], R3, 0x1, P0 ;  /* 0x0000e10002067a11 */ /* 0x000fe200000f0c03 */
[----:B------:R-:W-:Y:S05]  /*a200*/  BRA.DIV ~URZ, `(.L_x_84) ;  /* 0x000035627f007947 */ /* 0x000fea000b800000 */
[----:B-1-34-:R1:W2:Y:S02]  /*a210*/  SHFL.IDX PT, R8, R6, RZ, 0x181f ;  /* 0x00181fff06087589 */ /* 0x01a2a400000e0000 */
.L_x_160:
[----:B------:R-:W-:Y:S05]  /*a220*/  BRA.DIV ~URZ, `(.L_x_85) ;  /* 0x000035b27f007947 */ /* 0x000fea000b800000 */
[----:B------:R3:W4:Y:S02]  /*a230*/  SHFL.IDX PT, R2, R7, RZ, 0x181f ;  /* 0x00181fff07027589 */ /* 0x00072400000e0000 */
.L_x_161:
[----:B------:R-:W-:-:S04]  /*a240*/  ISETP.GE.AND P2, PT, R246, c[0x0][0x3c8], PT ;  /* 0x0000f200f6007a0c */ /* 0x000fc80003f46270 */
[----:B------:R-:W-:-:S13]  /*a250*/  ISETP.GE.OR P1, PT, R4, R0, P2 ;  /* 0x000000000400720c */ /* 0x000fda0001726670 */
[----:B----4-:R-:W-:-:S04]  /*a260*/  @!P1 LEA R2, P0, R246, R2, 0x1 ;  /* 0x00000002f6029211 */ /* 0x010fc800078008ff */
[----:B--2---:R-:W-:-:S05]  /*a270*/  @!P1 LEA.HI.X R3, R246, R8, R18, 0x1, P0 ;  /* 0x00000008f6039211 */ /* 0x004fca00000f0c12 */
[----:B------:R2:W-:Y:S01]  /*a280*/  @!P1 ST.E.128 [R2.64], R12 ;  /* 0x0000000c02009985 */ /* 0x0005e2000c101d08 */
[----:B------:R-:W-:Y:S05]  /*a290*/  BRA.DIV ~URZ, `(.L_x_86) ;  /* 0x000035b27f007947 */ /* 0x000fea000b800000 */
[----:B------:R4:W1:Y:S04]  /*a2a0*/  SHFL.IDX PT, R8, R6, 0x1, 0x181f ;  /* 0x00381f0006087f89 */ /* 0x00086800000e0000 */
[----:B--2---:R4:W2:Y:S02]  /*a2b0*/  SHFL.IDX PT, R2, R7, 0x1, 0x181f ;  /* 0x00381f0007027f89 */ /* 0x0048a400000e0000 */
.L_x_162:
[----:B------:R-:W-:-:S04]  /*a2c0*/  IADD3 R3, R4, 0x10, RZ ;  /* 0x0000001004037810 */ /* 0x000fc80007ffe0ff */
[----:B------:R-:W-:-:S13]  /*a2d0*/  ISETP.GE.OR P1, PT, R3, R0, P2 ;  /* 0x000000000300720c */ /* 0x000fda0001726670 */
[----:B--2---:R-:W-:-:S04]  /*a2e0*/  @!P1 LEA R2, P0, R246, R2, 0x1 ;  /* 0x00000002f6029211 */ /* 0x004fc800078008ff */
[----:B-1----:R-:W-:-:S05]  /*a2f0*/  @!P1 LEA.HI.X R3, R246, R8, R18, 0x1, P0 ;  /* 0x00000008f6039211 */ /* 0x002fca00000f0c12 */
[----:B------:R1:W-:Y:S01]  /*a300*/  @!P1 ST.E.128 [R2.64], R20 ;  /* 0x0000001402009985 */ /* 0x0003e2000c101d08 */
[----:B------:R-:W-:Y:S05]  /*a310*/  BRA.DIV ~URZ, `(.L_x_87) ;  /* 0x000036027f007947 */ /* 0x000fea000b800000 */
[----:B------:R2:W1:Y:S02]  /*a320*/  SHFL.IDX PT, R8, R6, 0x2, 0x181f ;  /* 0x00581f0006087f89 */ /* 0x00046400000e0000 */
.L_x_163:
[----:B------:R-:W-:Y:S05]  /*a330*/  BRA.DIV ~URZ, `(.L_x_88) ;  /* 0x000036527f007947 */ /* 0x000fea000b800000 */
[----:B-1----:R1:W2:Y:S02]  /*a340*/  SHFL.IDX PT, R2, R7, 0x2, 0x181f ;  /* 0x00581f0007027f89 */ /* 0x0022a400000e0000 */
.L_x_164:
[----:B------:R-:W-:-:S04]  /*a350*/  IADD3 R3, R4, 0x20, RZ ;  /* 0x0000002004037810 */ /* 0x000fc80007ffe0ff */
[----:B------:R-:W-:-:S13]  /*a360*/  ISETP.GE.OR P1, PT, R3, R0, P2 ;  /* 0x000000000300720c */ /* 0x000fda0001726670 */
[----:B--2---:R-:W-:-:S04]  /*a370*/  @!P1 LEA R2, P0, R246, R2, 0x1 ;  /* 0x00000002f6029211 */ /* 0x004fc800078008ff */
[----:B------:R-:W-:-:S05]  /*a380*/  @!P1 LEA.HI.X R3, R246, R8, R18, 0x1, P0 ;  /* 0x00000008f6039211 */ /* 0x000fca00000f0c12 */
[----:B------:R2:W-:Y:S01]  /*a390*/  @!P1 ST.E.128 [R2.64], R24 ;  /* 0x0000001802009985 */ /* 0x0005e2000c101d08 */
[----:B------:R-:W-:Y:S05]  /*a3a0*/  BRA.DIV ~URZ, `(.L_x_89) ;  /* 0x000036527f007947 */ /* 0x000fea000b800000 */
[----:B------:R1:W2:Y:S04]  /*a3b0*/  SHFL.IDX PT, R8, R6, 0x3, 0x181f ;  /* 0x00781f0006087f89 */ /* 0x0002a800000e0000 */
[----:B--2---:R1:W2:Y:S02]  /*a3c0*/  SHFL.IDX PT, R2, R7, 0x3, 0x181f ;  /* 0x00781f0007027f89 */ /* 0x0042a400000e0000 */
.L_x_165:
[----:B------:R-:W-:-:S04]  /*a3d0*/  IADD3 R3, R4, 0x30, RZ ;  /* 0x0000003004037810 */ /* 0x000fc80007ffe0ff */
[----:B------:R-:W-:-:S13]  /*a3e0*/  ISETP.GE.OR P1, PT, R3, R0, P2 ;  /* 0x000000000300720c */ /* 0x000fda0001726670 */
[----:B--2---:R-:W-:-:S04]  /*a3f0*/  @!P1 LEA R2, P0, R246, R2, 0x1 ;  /* 0x00000002f6029211 */ /* 0x004fc800078008ff */
[----:B------:R-:W-:-:S05]  /*a400*/  @!P1 LEA.HI.X R3, R246, R8, R18, 0x1, P0 ;  /* 0x00000008f6039211 */ /* 0x000fca00000f0c12 */
[----:B------:R2:W-:Y:S01]  /*a410*/  @!P1 ST.E.128 [R2.64], R28 ;  /* 0x0000001c02009985 */ /* 0x0005e2000c101d08 */
[----:B------:R-:W-:Y:S05]  /*a420*/  BRA.DIV ~URZ, `(.L_x_90) ;  /* 0x000036a27f007947 */ /* 0x000fea000b800000 */
[----:B------:R1:W2:Y:S02]  /*a430*/  SHFL.IDX PT, R8, R6, 0x4, 0x181f ;  /* 0x00981f0006087f89 */ /* 0x0002a400000e0000 */
.L_x_166:
[----:B------:R-:W-:Y:S05]  /*a440*/  BRA.DIV ~URZ, `(.L_x_91) ;  /* 0x000036f27f007947 */ /* 0x000fea000b800000 */
[----:B--2---:R2:W1:Y:S02]  /*a450*/  SHFL.IDX PT, R2, R7, 0x4, 0x181f ;  /* 0x00981f0007027f89 */ /* 0x00446400000e0000 */
.L_x_167:
[----:B------:R-:W-:-:S04]  /*a460*/  IADD3 R3, R4, 0x40, RZ ;  /* 0x0000004004037810 */ /* 0x000fc80007ffe0ff */
[----:B------:R-:W-:-:S13]  /*a470*/  ISETP.GE.OR P1, PT, R3, R0, P2 ;  /* 0x000000000300720c */ /* 0x000fda0001726670 */
[----:B-1----:R-:W-:-:S04]  /*a480*/  @!P1 LEA R2, P0, R246, R2, 0x1 ;  /* 0x00000002f6029211 */ /* 0x002fc800078008ff */
[----:B------:R-:W-:-:S05]  /*a490*/  @!P1 LEA.HI.X R3, R246, R8, R18, 0x1, P0 ;  /* 0x00000008f6039211 */ /* 0x000fca00000f0c12 */
[----:B------:R1:W-:Y:S01]  /*a4a0*/  @!P1 ST.E.128 [R2.64], R32 ;  /* 0x0000002002009985 */ /* 0x0003e2000c101d08 */
[----:B------:R-:W-:Y:S05]  /*a4b0*/  BRA.DIV ~URZ, `(.L_x_92) ;  /* 0x000036f27f007947 */ /* 0x000fea000b800000 */
[----:B------:R1:W2:Y:S04]  /*a4c0*/  SHFL.IDX PT, R8, R6, 0x5, 0x181f ;  /* 0x00b81f0006087f89 */ /* 0x0002a800000e0000 */
[----:B-1----:R1:W3:Y:S02]  /*a4d0*/  SHFL.IDX PT, R2, R7, 0x5, 0x181f ;  /* 0x00b81f0007027f89 */ /* 0x0022e400000e0000 */
.L_x_168:
[----:B------:R-:W-:-:S04]  /*a4e0*/  IADD3 R3, R4, 0x50, RZ ;  /* 0x0000005004037810 */ /* 0x000fc80007ffe0ff */
[----:B------:R-:W-:-:S13]  /*a4f0*/  ISETP.GE.OR P1, PT, R3, R0, P2 ;  /* 0x000000000300720c */ /* 0x000fda0001726670 */
[----:B---3--:R-:W-:-:S04]  /*a500*/  @!P1 LEA R2, P0, R246, R2, 0x1 ;  /* 0x00000002f6029211 */ /* 0x008fc800078008ff */
[----:B--2---:R-:W-:-:S05]  /*a510*/  @!P1 LEA.HI.X R3, R246, R8, R18, 0x1, P0 ;  /* 0x00000008f6039211 */ /* 0x004fca00000f0c12 */
[----:B------:R2:W-:Y:S01]  /*a520*/  @!P1 ST.E.128 [R2.64], R36 ;  /* 0x0000002402009985 */ /* 0x0005e2000c101d08 */
[----:B------:R-:W-:Y:S05]  /*a530*/  BRA.DIV ~URZ, `(.L_x_93) ;  /* 0x000037427f007947 */ /* 0x000fea000b800000 */
[----:B------:R3:W1:Y:S02]  /*a540*/  SHFL.IDX PT, R8, R6, 0x6, 0x181f ;  /* 0x00d81f0006087f89 */ /* 0x00066400000e0000 */
.L_x_169:
[----:B------:R-:W-:Y:S05]  /*a550*/  BRA.DIV ~URZ, `(.L_x_94) ;  /* 0x000037927f007947 */ /* 0x000fea000b800000 */
[----:B--2---:R2:W3:Y:S02]  /*a560*/  SHFL.IDX PT, R2, R7, 0x6, 0x181f ;  /* 0x00d81f0007027f89 */ /* 0x0044e400000e0000 */
.L_x_170:
[----:B------:R-:W-:-:S04]  /*a570*/  IADD3 R3, R4, 0x60, RZ ;  /* 0x0000006004037810 */ /* 0x000fc80007ffe0ff */
[----:B------:R-:W-:-:S13]  /*a580*/  ISETP.GE.OR P1, PT, R3, R0, P2 ;  /* 0x000000000300720c */ /* 0x000fda0001726670 */
[----:B---3--:R-:W-:-:S04]  /*a590*/  @!P1 LEA R2, P0, R246, R2, 0x1 ;  /* 0x00000002f6029211 */ /* 0x008fc800078008ff */
[----:B-1----:R-:W-:-:S05]  /*a5a0*/  @!P1 LEA.HI.X R3, R246, R8, R18, 0x1, P0 ;  /* 0x00000008f6039211 */ /* 0x002fca00000f0c12 */
[----:B------:R1:W-:Y:S01]  /*a5b0*/  @!P1 ST.E.128 [R2.64], R40 ;  /* 0x0000002802009985 */ /* 0x0003e2000c101d08 */
[----:B------:R-:W-:Y:S05]  /*a5c0*/  BRA.DIV ~URZ, `(.L_x_95) ;  /* 0x000037927f007947 */ /* 0x000fea000b800000 */
[----:B----4-:R-:W3:Y:S04]  /*a5d0*/  SHFL.IDX PT, R6, R6, 0x7, 0x181f ;  /* 0x00f81f0006067f89 */ /* 0x010ee800000e0000 */
[----:B-1----:R1:W4:Y:S02]  /*a5e0*/  SHFL.IDX PT, R3, R7, 0x7, 0x181f ;  /* 0x00f81f0007037f89 */ /* 0x00232400000e0000 */
.L_x_171:
[----:B------:R-:W-:-:S04]  /*a5f0*/  IADD3 R2, R4, 0x70, RZ ;  /* 0x0000007004027810 */ /* 0x000fc80007ffe0ff */
[----:B------:R-:W-:-:S13]  /*a600*/  ISETP.GE.OR P2, PT, R2, R0, P2 ;  /* 0x000000000200720c */ /* 0x000fda0001746670 */
[----:B------:R-:W-:Y:S05]  /*a610*/  @P2 BRA `(.L_x_96) ;  /* 0x000018a000002947 */ /* 0x000fea0003800000 */
[----:B----4-:R-:W-:-:S04]  /*a620*/  LEA R2, P0, R246, R3, 0x1 ;  /* 0x00000003f6027211 */ /* 0x010fc800078008ff */
[----:B---3--:R-:W-:-:S05]  /*a630*/  LEA.HI.X R3, R246, R6, R18, 0x1, P0 ;  /* 0x00000006f6037211 */ /* 0x008fca00000f0c12 */
[----:B------:R3:W-:Y:S01]  /*a640*/  ST.E.128 [R2.64], R44 ;  /* 0x0000002c02007985 */ /* 0x0007e2000c101d08 */
[----:B------:R-:W-:Y:S05]  /*a650*/  BRA `(.L_x_96) ;  /* 0x0000186000007947 */ /* 0x000fea0003800000 */
.L_x_83:
[----:B------:R-:W2:Y:S04]  /*a660*/  LDL.LU R5, [R1+0x14] ;  /* 0x0000140001057983 */ /* 0x000ea80000300800 */
[----:B-1----:R-:W3:Y:S01]  /*a670*/  LDL.LU R9, [R1+0x20] ;  /* 0x0000200001097983 */ /* 0x002ee20000300800 */
[----:B------:R-:W-:Y:S01]  /*a680*/  IMAD R17, R17, c[0x0][0x408], RZ ;  /* 0x0001020011117a24 */ /* 0x000fe200078e02ff */
[----:B------:R-:W-:Y:S01]  /*a690*/  SHF.R.S32.HI R0, RZ, 0x1f, R2 ;  /* 0x0000001fff007819 */ /* 0x000fe20000011402 */
[----:B------:R-:W-:-:S04]  /*a6a0*/  IMAD.WIDE.U32 R6, R3, c[0x0][0x408], RZ ;  /* 0x0001020003067a25 */ /* 0x000fc800078e00ff */
[----:B------:R-:W-:Y:S02]  /*a6b0*/  IMAD R3, R3, c[0x0][0x40c], R17 ;  /* 0x0001030003037a24 */ /* 0x000fe400078e0211 */
[----:B------:R-:W-:Y:S02]  /*a6c0*/  IMAD R0, R0, c[0x0][0x440], RZ ;  /* 0x0001100000007a24 */ /* 0x000fe400078e02ff */
[----:B------:R-:W-:Y:S01]  /*a6d0*/  @P2 IMAD.HI.U32 R8, R4, c[0x0][0x4ec], RZ ;  /* 0x00013b0004082a27 */ /* 0x000fe200078e00ff */
[----:B------:R-:W-:-:S05]  /*a6e0*/  IADD3 R7, R7, R3, RZ ;  /* 0x0000000307077210 */ /* 0x000fca0007ffe0ff */
[----:B--2---:R-:W-:-:S04]  /*a6f0*/  IMAD.WIDE.U32 R6, R5, c[0x0][0x438], R6 ;  /* 0x00010e0005067a25 */ /* 0x004fc800078e0006 */
[----:B------:R-:W-:Y:S02]  /*a700*/  IMAD R7, R5, c[0x0][0x43c], R7 ;  /* 0x00010f0005077a24 */ /* 0x000fe400078e0207 */
[C---:B------:R-:W-:Y:S01]  /*a710*/  IMAD R5, R2.reuse, c[0x0][0x444], R0 ;  /* 0x0001110002057a24 */ /* 0x040fe200078e0200 */
[----:B------:R-:W-:Y:S01]  /*a720*/  MOV R0, R4 ;  /* 0x0000000400007202 */ /* 0x000fe20000000f00 */
[----:B------:R-:W-:Y:S01]  /*a730*/  IMAD.WIDE.U32 R2, R2, c[0x0][0x440], R6 ;  /* 0x0001100002027a25 */ /* 0x000fe200078e0006 */
[----:B------:R-:W-:-:S04]  /*a740*/  @P2 SHF.R.U32.HI R0, RZ, c[0x0][0x4f0], R8 ;  /* 0x00013c00ff002a19 */ /* 0x000fc80000011608 */
[----:B------:R-:W-:Y:S02]  /*a750*/  IADD3 R3, R3, R5, RZ ;  /* 0x0000000503037210 */ /* 0x000fe40007ffe0ff */
[----:B------:R-:W-:Y:S02]  /*a760*/  SHF.R.S32.HI R6, RZ, 0x1f, R0 ;  /* 0x0000001fff067819 */ /* 0x000fe40000011400 */
[----:B------:R-:W-:Y:S01]  /*a770*/  IADD3 R5, -R0, RZ, RZ ;  /* 0x000000ff00057210 */ /* 0x000fe20007ffe1ff */
[----:B---3--:R-:W-:-:S04]  /*a780*/  IMAD.WIDE.U32 R2, R9, c[0x0][0x448], R2 ;  /* 0x0001120009027a25 */ /* 0x008fc800078e0002 */
[----:B------:R-:W-:Y:S02]  /*a790*/  IMAD R6, R6, c[0x0][0x430], RZ ;  /* 0x00010c0006067a24 */ /* 0x000fe400078e02ff */
[----:B------:R-:W-:Y:S02]  /*a7a0*/  IMAD R3, R9, c[0x0][0x44c], R3 ;  /* 0x0001130009037a24 */ /* 0x000fe400078e0203 */
        /* <DEDUP_REMOVED lines=8> */
[----:B------:R-:W-:-:S04]  /*a830*/  LEA R20, P2, R2, c[0x0][0x400], 0x2 ;  /* 0x0001000002147a11 */ /* 0x000fc800078410ff */
[----:B------:R-:W-:-:S04]  /*a840*/  IADD3 R4, R3, R4, RZ ;  /* 0x0000000403047210 */ /* 0x000fc80007ffe0ff */
[----:B------:R-:W-:Y:S01]  /*a850*/  LEA.HI.X R13, R2, c[0x0][0x404], R4, 0x2, P2 ;  /* 0x00010100020d7a11 */ /* 0x000fe200010f1404 */
[----:B------:R-:W-:Y:S05]  /*a860*/  BRA.DIV ~URZ, `(.L_x_97) ;  /* 0x000035c27f007947 */ /* 0x000fea000b800000 */
[----:B------:R1:W2:Y:S02]  /*a870*/  SHFL.IDX PT, R12, R13, RZ, 0x1c1f ;  /* 0x001c1fff0d0c7589 */ /* 0x0002a400000e0000 */
.L_x_172:
[----:B------:R-:W-:Y:S05]  /*a880*/  BRA.DIV ~URZ, `(.L_x_98) ;  /* 0x000036127f007947 */ /* 0x000fea000b800000 */
[----:B------:R3:W4:Y:S02]  /*a890*/  SHFL.IDX PT, R2, R20, RZ, 0x1c1f ;  /* 0x001c1fff14027589 */ /* 0x00072400000e0000 */
.L_x_173:
[----:B------:R-:W5:Y:S01]  /*a8a0*/  LDL R5, [R1+0x18] ;  /* 0x0000180001057983 */ /* 0x000f620000100800 */
[----:B------:R-:W-:Y:S01]  /*a8b0*/  BSSY B0, `(.L_x_99) ;  /* 0x0000030000007945 */ /* 0x000fe20003800000 */
[C---:B-----5:R-:W-:Y:S02]  /*a8c0*/  IADD3 R11, R5.reuse, 0x10, RZ ;  /* 0x00000010050b7810 */ /* 0x060fe40007ffe0ff */
[C---:B------:R-:W-:Y:S02]  /*a8d0*/  IADD3 R10, R5.reuse, 0x18, RZ ;  /* 0x00000018050a7810 */ /* 0x040fe40007ffe0ff */
[C---:B------:R-:W-:Y:S02]  /*a8e0*/  IADD3 R8, R5.reuse, 0x20, RZ ;  /* 0x0000002005087810 */ /* 0x040fe40007ffe0ff */
[C---:B------:R-:W-:Y:S02]  /*a8f0*/  IADD3 R7, R5.reuse, 0x28, RZ ;  /* 0x0000002805077810 */ /* 0x040fe40007ffe0ff */
[----:B------:R-:W-:-:S02]  /*a900*/  IADD3 R6, R5, 0x30, RZ ;  /* 0x0000003005067810 */ /* 0x000fc40007ffe0ff */
[C---:B------:R-:W-:Y:S02]  /*a910*/  IADD3 R4, R5.reuse, 0x38, RZ ;  /* 0x0000003805047810 */ /* 0x040fe40007ffe0ff */
[----:B------:R-:W-:Y:S02]  /*a920*/  IADD3 R0, R5, 0x8, RZ ;  /* 0x0000000805007810 */ /* 0x000fe40007ffe0ff */
[----:B------:R-:W-:Y:S02]  /*a930*/  SHF.R.S32.HI R23, RZ, 0x1f, R10 ;  /* 0x0000001fff177819 */ /* 0x000fe4000001140a */
[----:B------:R-:W-:Y:S02]  /*a940*/  SHF.R.S32.HI R24, RZ, 0x1f, R8 ;  /* 0x0000001fff187819 */ /* 0x000fe40000011408 */
[----:B------:R-:W-:Y:S02]  /*a950*/  SHF.R.S32.HI R25, RZ, 0x1f, R7 ;  /* 0x0000001fff197819 */ /* 0x000fe40000011407 */
[----:B------:R-:W-:-:S02]  /*a960*/  SHF.R.S32.HI R26, RZ, 0x1f, R6 ;  /* 0x0000001fff1a7819 */ /* 0x000fc40000011406 */
[----:B------:R-:W-:Y:S02]  /*a970*/  SHF.R.S32.HI R27, RZ, 0x1f, R4 ;  /* 0x0000001fff1b7819 */ /* 0x000fe40000011404 */
[----:B------:R-:W-:Y:S02]  /*a980*/  SHF.R.S32.HI R22, RZ, 0x1f, R11 ;  /* 0x0000001fff167819 */ /* 0x000fe4000001140b */
[----:B------:R-:W-:Y:S01]  /*a990*/  SHF.R.S32.HI R21, RZ, 0x1f, R0 ;  /* 0x0000001fff157819 */ /* 0x000fe20000011400 */
[----:B------:R-:W-:Y:S05]  /*a9a0*/  @P1 BRA `(.L_x_100) ;  /* 0x0000020000001947 */ /* 0x000fea0003800000 */
[----:B------:R-:W-:Y:S02]  /*a9b0*/  ISETP.GE.AND P3, PT, R5, c[0x0][0x3c8], PT ;  /* 0x0000f20005007a0c */ /* 0x000fe40003f66270 */
[----:B------:R-:W-:Y:S02]  /*a9c0*/  ISETP.GE.AND P1, PT, R0, c[0x0][0x3c8], PT ;  /* 0x0000f20000007a0c */ /* 0x000fe40003f26270 */
[----:B------:R-:W-:-:S09]  /*a9d0*/  ISETP.GE.AND P6, PT, R11, c[0x0][0x3c8], PT ;  /* 0x0000f2000b007a0c */ /* 0x000fd20003fc6270 */
[----:B--2---:R-:W-:Y:S02]  /*a9e0*/  @!P3 IMAD.MOV.U32 R3, RZ, RZ, R12 ;  /* 0x000000ffff03b224 */ /* 0x004fe400078e000c */
[C---:B----4-:R-:W-:Y:S02]  /*a9f0*/  @!P1 LEA R14, P2, R0.reuse, R2, 0x2 ;  /* 0x00000002000e9211 */ /* 0x050fe400078410ff */
[----:B------:R-:W-:Y:S02]  /*aa00*/  @!P3 IMAD.WIDE R16, R5, 0x4, R2 ;  /* 0x000000040510b825 */ /* 0x000fe400078e0202 */
[----:B------:R-:W-:Y:S02]  /*aa10*/  @!P1 LEA.HI.X R15, R0, R12, R21, 0x2, P2 ;  /* 0x0000000c000f9211 */ /* 0x000fe400010f1415 */
[----:B------:R-:W-:Y:S01]  /*aa20*/  @!P6 LEA R18, P2, R11, R2, 0x2 ;  /* 0x000000020b12e211 */ /* 0x000fe200078410ff */
[----:B------:R2:W-:Y:S01]  /*aa30*/  @!P3 ST.E.64 [R16.64], R64 ;  /* 0x000000401000b985 */ /* 0x0005e2000c101b08 */
[----:B------:R-:W-:-:S02]  /*aa40*/  ISETP.GE.AND P3, PT, R10, c[0x0][0x3c8], PT ;  /* 0x0000f2000a007a0c */ /* 0x000fc40003f66270 */
[----:B------:R-:W-:Y:S01]  /*aa50*/  @!P6 LEA.HI.X R19, R11, R12, R22, 0x2, P2 ;  /* 0x0000000c0b13e211 */ /* 0x000fe200010f1416 */
[----:B------:R4:W-:Y:S01]  /*aa60*/  @!P1 ST.E.64 [R14.64], R66 ;  /* 0x000000420e009985 */ /* 0x0009e2000c101b08 */
[----:B------:R-:W-:-:S03]  /*aa70*/  ISETP.GE.AND P1, PT, R8, c[0x0][0x3c8], PT ;  /* 0x0000f20008007a0c */ /* 0x000fc60003f26270 */
[----:B------:R-:W-:Y:S01]  /*aa80*/  @!P6 ST.E.64 [R18.64], R70 ;  /* 0x000000461200e985 */ /* 0x000fe2000c101b08 */
[----:B------:R-:W-:-:S05]  /*aa90*/  ISETP.GE.AND P6, PT, R7, c[0x0][0x3c8], PT ;  /* 0x0000f20007007a0c */ /* 0x000fca0003fc6270 */
[----:B--2---:R-:W-:-:S04]  /*aaa0*/  @!P3 LEA R16, P2, R10, R2, 0x2 ;  /* 0x000000020a10b211 */ /* 0x004fc800078410ff */
[----:B------:R-:W-:Y:S02]  /*aab0*/  @!P3 LEA.HI.X R17, R10, R12, R23, 0x2, P2 ;  /* 0x0000000c0a11b211 */ /* 0x000fe400010f1417 */
[----:B----4-:R-:W-:-:S03]  /*aac0*/  @!P1 LEA R14, P2, R8, R2, 0x2 ;  /* 0x00000002080e9211 */ /* 0x010fc600078410ff */
[----:B------:R2:W-:Y:S01]  /*aad0*/  @!P3 ST.E.64 [R16.64], R72 ;  /* 0x000000481000b985 */ /* 0x0005e2000c101b08 */
[----:B------:R-:W-:Y:S02]  /*aae0*/  ISETP.GE.AND P3, PT, R6, c[0x0][0x3c8], PT ;  /* 0x0000f20006007a0c */ /* 0x000fe40003f66270 */
[----:B------:R-:W-:Y:S02]  /*aaf0*/  @!P1 LEA.HI.X R15, R8, R12, R24, 0x2, P2 ;  /* 0x0000000c080f9211 */ /* 0x000fe400010f1418 */
[----:B------:R-:W-:-:S03]  /*ab00*/  ISETP.GE.AND P2, PT, R4, c[0x0][0x3c8], PT ;  /* 0x0000f20004007a0c */ /* 0x000fc60003f46270 */
[----:B------:R4:W-:Y:S01]  /*ab10*/  @!P1 ST.E.64 [R14.64], R60 ;  /* 0x0000003c0e009985 */ /* 0x0009e2000c101b08 */
[----:B--2---:R-:W-:-:S04]  /*ab20*/  @!P6 LEA R16, P1, R7, R2, 0x2 ;  /* 0x000000020710e211 */ /* 0x004fc800078210ff */
[----:B------:R-:W-:Y:S02]  /*ab30*/  @!P6 LEA.HI.X R17, R7, R12, R25, 0x2, P1 ;  /* 0x0000000c0711e211 */ /* 0x000fe400008f1419 */
[----:B----4-:R-:W-:-:S03]  /*ab40*/  @!P3 LEA R14, P1, R6, R2, 0x2 ;  /* 0x00000002060eb211 */ /* 0x010fc600078210ff */
[----:B------:R2:W-:Y:S01]  /*ab50*/  @!P6 ST.E.64 [R16.64], R76 ;  /* 0x0000004c1000e985 */ /* 0x0005e2000c101b08 */
[----:B------:R-:W-:Y:S02]  /*ab60*/  @!P3 LEA.HI.X R15, R6, R12, R26, 0x2, P1 ;  /* 0x0000000c060fb211 */ /* 0x000fe400008f141a */
[----:B------:R-:W-:-:S03]  /*ab70*/  @!P2 LEA R2, P1, R4, R2, 0x2 ;  /* 0x000000020402a211 */ /* 0x000fc600078210ff */
[----:B------:R2:W-:Y:S01]  /*ab80*/  @!P3 ST.E.64 [R14.64], R74 ;  /* 0x0000004a0e00b985 */ /* 0x0005e2000c101b08 */
[----:B------:R-:W-:-:S05]  /*ab90*/  @!P2 LEA.HI.X R3, R4, R12, R27, 0x2, P1 ;  /* 0x0000000c0403a211 */ /* 0x000fca00008f141b */
[----:B------:R2:W-:Y:S04]  /*aba0*/  @!P2 ST.E.64 [R2.64], R56 ;  /* 0x000000380200a985 */ /* 0x0005e8000c101b08 */
.L_x_100:
[----:B------:R-:W-:Y:S05]  /*abb0*/  BSYNC B0 ;  /* 0x0000000000007941 */ /* 0x000fea0003800000 */
.L_x_99:
[----:B------:R-:W-:Y:S05]  /*abc0*/  BRA.DIV ~URZ, `(.L_x_101) ;  /* 0x000033427f007947 */ /* 0x000fea000b800000 */
[----:B--2---:R2:W1:Y:S04]  /*abd0*/  SHFL.IDX PT, R12, R13, 0x1, 0x1c1f ;  /* 0x003c1f000d0c7f89 */ /* 0x00446800000e0000 */
[----:B----4-:R2:W4:Y:S02]  /*abe0*/  SHFL.IDX PT, R2, R20, 0x1, 0x1c1f ;  /* 0x003c1f0014027f89 */ /* 0x01052400000e0000 */
.L_x_174:
[----:B------:R-:W-:Y:S01]  /*abf0*/  BSSY B0, `(.L_x_102) ;  /* 0x0000023000007945 */ /* 0x000fe20003800000 */
[----:B------:R-:W-:Y:S05]  /*ac00*/  @P0 BRA `(.L_x_103) ;  /* 0x0000021000000947 */ /* 0x000fea0003800000 */
[----:B------:R-:W5:Y:S01]  /*ac10*/  LDL R5, [R1+0x18] ;  /* 0x0000180001057983 */ /* 0x000f620000100800 */
[----:B------:R-:W-:Y:S02]  /*ac20*/  ISETP.GE.AND P6, PT, R0, c[0x0][0x3c8], PT ;  /* 0x0000f20000007a0c */ /* 0x000fe40003fc6270 */
[----:B------:R-:W-:Y:S02]  /*ac30*/  ISETP.GE.AND P1, PT, R11, c[0x0][0x3c8], PT ;  /* 0x0000f2000b007a0c */ /* 0x000fe40003f26270 */
[----:B------:R-:W-:-:S09]  /*ac40*/  ISETP.GE.AND P0, PT, R10, c[0x0][0x3c8], PT ;  /* 0x0000f2000a007a0c */ /* 0x000fd20003f06270 */
[----:B----4-:R-:W-:-:S04]  /*ac50*/  @!P6 LEA R14, P3, R0, R2, 0x2 ;  /* 0x00000002000ee211 */ /* 0x010fc800078610ff */
[----:B-1----:R-:W-:Y:S02]  /*ac60*/  @!P6 LEA.HI.X R15, R0, R12, R21, 0x2, P3 ;  /* 0x0000000c000fe211 */ /* 0x002fe400018f1415 */
[----:B------:R-:W-:Y:S02]  /*ac70*/  ISETP.GE.AND P3, PT, R8, c[0x0][0x3c8], PT ;  /* 0x0000f20008007a0c */ /* 0x000fe40003f66270 */
[----:B-----5:R-:W-:-:S13]  /*ac80*/  ISETP.GE.AND P2, PT, R5, c[0x0][0x3c8], PT ;  /* 0x0000f20005007a0c */ /* 0x020fda0003f46270 */
[----:B------:R-:W-:-:S04]  /*ac90*/  @!P2 IMAD.MOV.U32 R3, RZ, RZ, R12 ;  /* 0x000000ffff03a224 */ /* 0x000fc800078e000c */
[----:B------:R-:W-:-:S05]  /*aca0*/  @!P2 IMAD.WIDE R16, R5, 0x4, R2 ;  /* 0x000000040510a825 */ /* 0x000fca00078e0202 */
[----:B------:R1:W-:Y:S04]  /*acb0*/  @!P2 ST.E.64 [R16.64], R80 ;  /* 0x000000501000a985 */ /* 0x0003e8000c101b08 */
[----:B------:R4:W-:Y:S01]  /*acc0*/  @!P6 ST.E.64 [R14.64], R82 ;  /* 0x000000520e00e985 */ /* 0x0009e2000c101b08 */
[----:B-1----:R-:W-:-:S04]  /*acd0*/  @!P1 LEA R16, P2, R11, R2, 0x2 ;  /* 0x000000020b109211 */ /* 0x002fc800078410ff */
[----:B------:R-:W-:Y:S02]  /*ace0*/  @!P1 LEA.HI.X R17, R11, R12, R22, 0x2, P2 ;  /* 0x0000000c0b119211 */ /* 0x000fe400010f1416 */
[C---:B----4-:R-:W-:Y:S02]  /*acf0*/  @!P0 LEA R14, P6, R10.reuse, R2, 0x2 ;  /* 0x000000020a0e8211 */ /* 0x050fe400078c10ff */
[----:B------:R-:W-:Y:S01]  /*ad00*/  ISETP.GE.AND P2, PT, R7, c[0x0][0x3c8], PT ;  /* 0x0000f20007007a0c */ /* 0x000fe20003f46270 */
[----:B------:R1:W-:Y:S01]  /*ad10*/  @!P1 ST.E.64 [R16.64], R84 ;  /* 0x0000005410009985 */ /* 0x0003e2000c101b08 */
[----:B------:R-:W-:Y:S02]  /*ad20*/  @!P0 LEA.HI.X R15, R10, R12, R23, 0x2, P6 ;  /* 0x0000000c0a0f8211 */ /* 0x000fe400030f1417 */
[----:B------:R-:W-:Y:S02]  /*ad30*/  ISETP.GE.AND P1, PT, R6, c[0x0][0x3c8], PT ;  /* 0x0000f20006007a0c */ /* 0x000fe40003f26270 */
[----:B------:R-:W-:Y:S01]  /*ad40*/  @!P3 LEA R18, P6, R8, R2, 0x2 ;  /* 0x000000020812b211 */ /* 0x000fe200078c10ff */
[----:B------:R4:W-:Y:S01]  /*ad50*/  @!P0 ST.E.64 [R14.64], R86 ;  /* 0x000000560e008985 */ /* 0x0009e2000c101b08 */
[----:B------:R-:W-:-:S02]  /*ad60*/  ISETP.GE.AND P0, PT, R4, c[0x0][0x3c8], PT ;  /* 0x0000f20004007a0c */ /* 0x000fc40003f06270 */
[----:B------:R-:W-:-:S05]  /*ad70*/  @!P3 LEA.HI.X R19, R8, R12, R24, 0x2, P6 ;  /* 0x0000000c0813b211 */ /* 0x000fca00030f1418 */
[----:B------:R2:W-:Y:S01]  /*ad80*/  @!P3 ST.E.64 [R18.64], R96 ;  /* 0x000000601200b985 */ /* 0x0005e2000c101b08 */
[----:B-1----:R-:W-:-:S04]  /*ad90*/  @!P2 LEA R16, P6, R7, R2, 0x2 ;  /* 0x000000020710a211 */ /* 0x002fc800078c10ff */
        /* <DEDUP_REMOVED lines=8> */
.L_x_103:
[----:B------:R-:W-:Y:S05]  /*ae20*/  BSYNC B0 ;  /* 0x0000000000007941 */ /* 0x000fea0003800000 */
.L_x_102:
[----:B------:R-:W-:Y:S05]  /*ae30*/  BRA.DIV ~URZ, `(.L_x_104) ;  /* 0x000031a27f007947 */ /* 0x000fea000b800000 */
[----:B-1----:R1:W2:Y:S02]  /*ae40*/  SHFL.IDX PT, R12, R13, 0x2, 0x1c1f ;  /* 0x005c1f000d0c7f89 */ /* 0x0022a400000e0000 */
.L_x_175:
[----:B------:R-:W-:Y:S05]  /*ae50*/  BRA.DIV ~URZ, `(.L_x_105) ;  /* 0x000031f27f007947 */ /* 0x000fea000b800000 */
[----:B--2-4-:R2:W4:Y:S02]  /*ae60*/  SHFL.IDX PT, R2, R20, 0x2, 0x1c1f ;  /* 0x005c1f0014027f89 */ /* 0x01452400000e0000 */
.L_x_176:
[----:B------:R-:W-:Y:S01]  /*ae70*/  BSSY B0, `(.L_x_106) ;  /* 0x0000023000007945 */ /* 0x000fe20003800000 */
[----:B------:R-:W-:Y:S05]  /*ae80*/  @P4 BRA `(.L_x_107) ;  /* 0x0000021000004947 */ /* 0x000fea0003800000 */
[----:B------:R-:W5:Y:S01]  /*ae90*/  LDL R5, [R1+0x18] ;  /* 0x0000180001057983 */ /* 0x000f620000100800 */
[----:B------:R-:W-:Y:S02]  /*aea0*/  ISETP.GE.AND P1, PT, R0, c[0x0][0x3c8], PT ;  /* 0x0000f20000007a0c */ /* 0x000fe40003f26270 */
[----:B------:R-:W-:Y:S02]  /*aeb0*/  ISETP.GE.AND P0, PT, R11, c[0x0][0x3c8], PT ;  /* 0x0000f2000b007a0c */ /* 0x000fe40003f06270 */
[----:B------:R-:W-:-:S09]  /*aec0*/  ISETP.GE.AND P4, PT, R10, c[0x0][0x3c8], PT ;  /* 0x0000f2000a007a0c */ /* 0x000fd20003f86270 */
[CC--:B----4-:R-:W-:Y:S02]  /*aed0*/  @!P1 LEA R14, P6, R0.reuse, R2.reuse, 0x2 ;  /* 0x00000002000e9211 */ /* 0x0d0fe400078c10ff */
[C---:B------:R-:W-:Y:S02]  /*aee0*/  @!P0 LEA R16, P2, R11.reuse, R2, 0x2 ;  /* 0x000000020b108211 */ /* 0x040fe400078410ff */
[-C--:B------:R-:W-:Y:S02]  /*aef0*/  @!P1 LEA.HI.X R15, R0, R12.reuse, R21, 0x2, P6 ;  /* 0x0000000c000f9211 */ /* 0x080fe400030f1415 */
[----:B------:R-:W-:Y:S02]  /*af00*/  @!P0 LEA.HI.X R17, R11, R12, R22, 0x2, P2 ;  /* 0x0000000c0b118211 */ /* 0x000fe400010f1416 */
[----:B------:R-:W-:Y:S02]  /*af10*/  ISETP.GE.AND P2, PT, R7, c[0x0][0x3c8], PT ;  /* 0x0000f20007007a0c */ /* 0x000fe40003f46270 */
[----:B-----5:R-:W-:-:S13]  /*af20*/  ISETP.GE.AND P3, PT, R5, c[0x0][0x3c8], PT ;  /* 0x0000f20005007a0c */ /* 0x020fda0003f66270 */
[----:B------:R-:W-:-:S04]  /*af30*/  @!P3 IMAD.MOV.U32 R3, RZ, RZ, R12 ;  /* 0x000000ffff03b224 */ /* 0x000fc800078e000c */
[----:B------:R-:W-:-:S05]  /*af40*/  @!P3 IMAD.WIDE R18, R5, 0x4, R2 ;  /* 0x000000040512b825 */ /* 0x000fca00078e0202 */
[----:B------:R-:W-:Y:S01]  /*af50*/  @!P3 ST.E.64 [R18.64], R44 ;  /* 0x0000002c1200b985 */ /* 0x000fe2000c101b08 */
[----:B------:R-:W-:-:S03]  /*af60*/  ISETP.GE.AND P3, PT, R8, c[0x0][0x3c8], PT ;  /* 0x0000f20008007a0c */ /* 0x000fc60003f66270 */
[----:B------:R4:W-:Y:S01]  /*af70*/  @!P1 ST.E.64 [R14.64], R34 ;  /* 0x000000220e009985 */ /* 0x0009e2000c101b08 */
[----:B------:R-:W-:-:S03]  /*af80*/  ISETP.GE.AND P1, PT, R6, c[0x0][0x3c8], PT ;  /* 0x0000f20006007a0c */ /* 0x000fc60003f26270 */
[----:B------:R5:W-:Y:S01]  /*af90*/  @!P0 ST.E.64 [R16.64], R36 ;  /* 0x0000002410008985 */ /* 0x000be2000c101b08 */
[----:B------:R-:W-:Y:S02]  /*afa0*/  ISETP.GE.AND P0, PT, R4, c[0x0][0x3c8], PT ;  /* 0x0000f20004007a0c */ /* 0x000fe40003f06270 */
[----:B----4-:R-:W-:-:S04]  /*afb0*/  @!P4 LEA R14, P6, R10, R2, 0x2 ;  /* 0x000000020a0ec211 */ /* 0x010fc800078c10ff */
[----:B------:R-:W-:Y:S02]  /*afc0*/  @!P4 LEA.HI.X R15, R10, R12, R23, 0x2, P6 ;  /* 0x0000000c0a0fc211 */ /* 0x000fe400030f1417 */
[----:B------:R-:W-:-:S03]  /*afd0*/  @!P3 LEA R18, P6, R8, R2, 0x2 ;  /* 0x000000020812b211 */ /* 0x000fc600078c10ff */
[----:B------:R4:W-:Y:S01]  /*afe0*/  @!P4 ST.E.64 [R14.64], R38 ;  /* 0x000000260e00c985 */ /* 0x0009e2000c101b08 */
[C---:B-----5:R-:W-:Y:S02]  /*aff0*/  @!P2 LEA R16, P4, R7.reuse, R2, 0x2 ;  /* 0x000000020710a211 */ /* 0x060fe400078810ff */
[-C--:B------:R-:W-:Y:S02]  /*b000*/  @!P3 LEA.HI.X R19, R8, R12.reuse, R24, 0x2, P6 ;  /* 0x0000000c0813b211 */ /* 0x080fe400030f1418 */
[----:B------:R-:W-:-:S03]  /*b010*/  @!P2 LEA.HI.X R17, R7, R12, R25, 0x2, P4 ;  /* 0x0000000c0711a211 */ /* 0x000fc600020f1419 */
[----:B------:R1:W-:Y:S04]  /*b020*/  @!P3 ST.E.64 [R18.64], R50 ;  /* 0x000000321200b985 */ /* 0x0003e8000c101b08 */
[----:B------:R1:W-:Y:S01]  /*b030*/  @!P2 ST.E.64 [R16.64], R46 ;  /* 0x0000002e1000a985 */ /* 0x0003e2000c101b08 */
[-C--:B----4-:R-:W-:Y:S02]  /*b040*/  @!P1 LEA R14, P6, R6, R2.reuse, 0x2 ;  /* 0x00000002060e9211 */ /* 0x090fe400078c10ff */
[----:B------:R-:W-:Y:S02]  /*b050*/  @!P0 LEA R2, P4, R4, R2, 0x2 ;  /* 0x0000000204028211 */ /* 0x000fe400078810ff */
[-C--:B------:R-:W-:Y:S02]  /*b060*/  @!P1 LEA.HI.X R15, R6, R12.reuse, R26, 0x2, P6 ;  /* 0x0000000c060f9211 */ /* 0x080fe400030f141a */
[----:B------:R-:W-:-:S03]  /*b070*/  @!P0 LEA.HI.X R3, R4, R12, R27, 0x2, P4 ;  /* 0x0000000c04038211 */ /* 0x000fc600020f141b */
[----:B------:R1:W-:Y:S04]  /*b080*/  @!P1 ST.E.64 [R14.64], R40 ;  /* 0x000000280e009985 */ /* 0x0003e8000c101b08 */
[----:B------:R1:W-:Y:S02]  /*b090*/  @!P0 ST.E.64 [R2.64], R28 ;  /* 0x0000001c02008985 */ /* 0x0003e4000c101b08 */
.L_x_107:
[----:B------:R-:W-:Y:S05]  /*b0a0*/  BSYNC B0 ;  /* 0x0000000000007941 */ /* 0x000fea0003800000 */
.L_x_106:
[----:B------:R-:W-:Y:S05]  /*b0b0*/  BRA.DIV ~URZ, `(.L_x_108) ;  /* 0x000030027f007947 */ /* 0x000fea000b800000 */
[----:B------:R1:W2:Y:S04]  /*b0c0*/  SHFL.IDX PT, R12, R13, 0x3, 0x1c1f ;  /* 0x007c1f000d0c7f89 */ /* 0x0002a800000e0000 */
[----:B-1--4-:R1:W4:Y:S02]  /*b0d0*/  SHFL.IDX PT, R2, R20, 0x3, 0x1c1f ;  /* 0x007c1f0014027f89 */ /* 0x01232400000e0000 */
.L_x_177:
[----:B------:R-:W-:Y:S05]  /*b0e0*/  @P5 BRA `(.L_x_96) ;  /* 0x00000dd000005947 */ /* 0x000fea0003800000 */
[----:B------:R-:W5:Y:S01]  /*b0f0*/  LDL R5, [R1+0x18] ;  /* 0x0000180001057983 */ /* 0x000f620000100800 */
[----:B------:R-:W-:Y:S02]  /*b100*/  ISETP.GE.AND P5, PT, R0, c[0x0][0x3c8], PT ;  /* 0x0000f20000007a0c */ /* 0x000fe40003fa6270 */
[----:B------:R-:W-:-:S02]  /*b110*/  ISETP.GE.AND P4, PT, R11, c[0x0][0x3c8], PT ;  /* 0x0000f2000b007a0c */ /* 0x000fc40003f86270 */
[----:B------:R-:W-:Y:S02]  /*b120*/  ISETP.GE.AND P3, PT, R10, c[0x0][0x3c8], PT ;  /* 0x0000f2000a007a0c */ /* 0x000fe40003f66270 */
[----:B------:R-:W-:Y:S02]  /*b130*/  ISETP.GE.AND P2, PT, R8, c[0x0][0x3c8], PT ;  /* 0x0000f20008007a0c */ /* 0x000fe40003f46270 */
[----:B------:R-:W-:-:S05]  /*b140*/  ISETP.GE.AND P1, PT, R7, c[0x0][0x3c8], PT ;  /* 0x0000f20007007a0c */ /* 0x000fca0003f26270 */
[----:B-1234-:R-:W-:-:S04]  /*b150*/  @!P5 LEA R20, P6, R0, R2, 0x2 ;  /* 0x000000020014d211 */ /* 0x01efc800078c10ff */
[----:B------:R-:W-:Y:S02]  /*b160*/  @!P5 LEA.HI.X R21, R0, R12, R21, 0x2, P6 ;  /* 0x0000000c0015d211 */ /* 0x000fe400030f1415 */
[----:B------:R-:W-:-:S04]  /*b170*/  @!P3 LEA R16, P6, R10, R2, 0x2 ;  /* 0x000000020a10b211 */ /* 0x000fc800078c10ff */
[----:B------:R-:W-:Y:S02]  /*b180*/  @!P3 LEA.HI.X R17, R10, R12, R23, 0x2, P6 ;  /* 0x0000000c0a11b211 */ /* 0x000fe400030f1417 */
[----:B-----5:R-:W-:-:S13]  /*b190*/  ISETP.GE.AND P0, PT, R5, c[0x0][0x3c8], PT ;  /* 0x0000f20005007a0c */ /* 0x020fda0003f06270 */
[----:B------:R-:W-:-:S04]  /*b1a0*/  @!P0 IMAD.MOV.U32 R3, RZ, RZ, R12 ;  /* 0x000000ffff038224 */ /* 0x000fc800078e000c */
[----:B------:R-:W-:-:S05]  /*b1b0*/  @!P0 IMAD.WIDE R14, R5, 0x4, R2 ;  /* 0x00000004050e8825 */ /* 0x000fca00078e0202 */
[----:B------:R1:W-:Y:S01]  /*b1c0*/  @!P0 ST.E.64 [R14.64], R32 ;  /* 0x000000200e008985 */ /* 0x0003e2000c101b08 */
[----:B------:R-:W-:-:S03]  /*b1d0*/  @!P4 LEA R18, P0, R11, R2, 0x2 ;  /* 0x000000020b12c211 */ /* 0x000fc600078010ff */
[----:B------:R2:W-:Y:S01]  /*b1e0*/  @!P5 ST.E.64 [R20.64], R68 ;  /* 0x000000441400d985 */ /* 0x0005e2000c101b08 */
[----:B------:R-:W-:Y:S02]  /*b1f0*/  @!P4 LEA.HI.X R19, R11, R12, R22, 0x2, P0 ;  /* 0x0000000c0b13c211 */ /* 0x000fe400000f1416 */
[----:B------:R-:W-:-:S03]  /*b200*/  ISETP.GE.AND P0, PT, R6, c[0x0][0x3c8], PT ;  /* 0x0000f20006007a0c */ /* 0x000fc60003f06270 */
[----:B------:R2:W-:Y:S04]  /*b210*/  @!P4 ST.E.64 [R18.64], R58 ;  /* 0x0000003a1200c985 */ /* 0x0005e8000c101b08 */
[----:B------:R2:W-:Y:S01]  /*b220*/  @!P3 ST.E.64 [R16.64], R54 ;  /* 0x000000361000b985 */ /* 0x0005e2000c101b08 */
[----:B-1----:R-:W-:-:S04]  /*b230*/  @!P2 LEA R14, P6, R8, R2, 0x2 ;  /* 0x00000002080ea211 */ /* 0x002fc800078c10ff */
[----:B------:R-:W-:Y:S02]  /*b240*/  @!P2 LEA.HI.X R15, R8, R12, R24, 0x2, P6 ;  /* 0x0000000c080fa211 */ /* 0x000fe400030f1418 */
[----:B------:R-:W-:-:S03]  /*b250*/  @!P1 LEA R10, P6, R7, R2, 0x2 ;  /* 0x00000002070a9211 */ /* 0x000fc600078c10ff */
[----:B------:R2:W-:Y:S01]  /*b260*/  @!P2 ST.E.64 [R14.64], R52 ;  /* 0x000000340e00a985 */ /* 0x0005e2000c101b08 */
[----:B------:R-:W-:Y:S02]  /*b270*/  @!P1 LEA.HI.X R11, R7, R12, R25, 0x2, P6 ;  /* 0x0000000c070b9211 */ /* 0x000fe400030f1419 */
[----:B------:R-:W-:-:S03]  /*b280*/  @!P0 LEA R8, P6, R6, R2, 0x2 ;  /* 0x0000000206088211 */ /* 0x000fc600078c10ff */
[----:B------:R2:W-:Y:S01]  /*b290*/  @!P1 ST.E.64 [R10.64], R48 ;  /* 0x000000300a009985 */ /* 0x0005e2000c101b08 */
[----:B------:R-:W-:-:S05]  /*b2a0*/  @!P0 LEA.HI.X R9, R6, R12, R26, 0x2, P6 ;  /* 0x0000000c06098211 */ /* 0x000fca00030f141a */
[----:B------:R2:W-:Y:S01]  /*b2b0*/  @!P0 ST.E.64 [R8.64], R42 ;  /* 0x0000002a08008985 */ /* 0x0005e2000c101b08 */
[----:B------:R-:W-:-:S13]  /*b2c0*/  ISETP.GE.AND P0, PT, R4, c[0x0][0x3c8], PT ;  /* 0x0000f20004007a0c */ /* 0x000fda0003f06270 */
[----:B------:R-:W-:Y:S05]  /*b2d0*/  @P0 BRA `(.L_x_96) ;  /* 0x00000be000000947 */ /* 0x000fea0003800000 */
[----:B------:R-:W-:-:S04]  /*b2e0*/  LEA R2, P0, R4, R2, 0x2 ;  /* 0x0000000204027211 */ /* 0x000fc800078010ff */
[----:B------:R-:W-:-:S05]  /*b2f0*/  LEA.HI.X R3, R4, R12, R27, 0x2, P0 ;  /* 0x0000000c04037211 */ /* 0x000fca00000f141b */
[----:B------:R1:W-:Y:S01]  /*b300*/  ST.E.64 [R2.64], R30 ;  /* 0x0000001e02007985 */ /* 0x0003e2000c101b08 */
[----:B------:R-:W-:Y:S05]  /*b310*/  BRA `(.L_x_96) ;  /* 0x00000ba000007947 */ /* 0x000fea0003800000 */
.L_x_81:
[----:B------:R-:W-:Y:S01]  /*b320*/  ISETP.NE.U32.AND P1, PT, RZ, c[0x0][0x508], PT ;  /* 0x00014200ff007a0c */ /* 0x000fe20003f25070 */
[----:B------:R-:W2:Y:S01]  /*b330*/  LDL.LU R6, [R1+0x1c] ;  /* 0x00001c0001067983 */ /* 0x000ea20000300800 */
[----:B------:R-:W-:Y:S01]  /*b340*/  ISETP.NE.U32.AND P2, PT, RZ, c[0x0][0x500], PT ;  /* 0x00014000ff007a0c */ /* 0x000fe20003f45070 */
[----:B------:R-:W-:Y:S01]  /*b350*/  IMAD.MOV.U32 R4, RZ, RZ, 0x4 ;  /* 0x00000004ff047424 */ /* 0x000fe200078e00ff */
[----:B------:R-:W-:Y:S01]  /*b360*/  ISETP.NE.AND.EX P1, PT, RZ, c[0x0][0x50c], PT, P1 ;  /* 0x00014300ff007a0c */ /* 0x000fe20003f25310 */
[----:B------:R-:W-:Y:S01]  /*b370*/  IMAD.MOV.U32 R0, RZ, RZ, RZ ;  /* 0x000000ffff007224 */ /* 0x000fe200078e00ff */
[----:B------:R-:W-:Y:S01]  /*b380*/  ISETP.NE.AND.EX P2, PT, RZ, c[0x0][0x504], PT, P2 ;  /* 0x00014100ff007a0c */ /* 0x000fe20003f45320 */
[----:B------:R-:W-:Y:S02]  /*b390*/  IMAD.MOV.U32 R20, RZ, RZ, c[0x0][0x388] ;  /* 0x0000e200ff147624 */ /* 0x000fe400078e00ff */
[----:B-1----:R-:W-:-:S08]  /*b3a0*/  IMAD.WIDE R4, R245, R4, c[0x0][0x500] ;  /* 0x00014000f5047625 */ /* 0x002fd000078e0204 */
[C---:B------:R-:W-:Y:S02]  /*b3b0*/  @P1 LEA R2, P0, R245.reuse, c[0x0][0x508], 0x2 ;  /* 0x00014200f5021a11 */ /* 0x040fe400078010ff */
[----:B------:R1:W5:Y:S02]  /*b3c0*/  @P2 LDG.E R0, [R4.64] ;  /* 0x0000000804002981 */ /* 0x000364000c1e1900 */
[----:B------:R-:W-:-:S05]  /*b3d0*/  @P1 LEA.HI.X R3, R245, c[0x0][0x50c], R8, 0x2, P0 ;  /* 0x00014300f5031a11 */ /* 0x000fca00000f1408 */
[----:B------:R1:W5:Y:S01]  /*b3e0*/  @P1 LDG.E R20, [R2.64] ;  /* 0x0000000802141981 */ /* 0x000362000c1e1900 */
[----:B--2---:R-:W-:-:S04]  /*b3f0*/  ISETP.NE.AND P0, PT, R6, RZ, PT ;  /* 0x000000ff0600720c */ /* 0x004fc80003f05270 */
[----:B------:R-:W-:Y:S01]  /*b400*/  SEL R19, R6, c[0x0][0x3d4], P0 ;  /* 0x0000f50006137a07 */ /* 0x000fe20000000000 */
[----:B------:R-:W-:Y:S05]  /*b410*/  @P1 BRA `(.L_x_109) ;  /* 0x0000004000001947 */ /* 0x000fea0003800000 */
[----:B-1----:R-:W-:Y:S05]  /*b420*/  @!P2 BRA `(.L_x_109) ;  /* 0x000000300000a947 */ /* 0x002fea0003800000 */
[----:B------:R1:W2:Y:S04]  /*b430*/  LDG.E R2, [R4.64] ;  /* 0x0000000804027981 */ /* 0x0002a8000c1e1900 */
[----:B-1----:R-:W2:Y:S02]  /*b440*/  LDG.E R4, [R4.64+0x4] ;  /* 0x0000040804047981 */ /* 0x002ea4000c1e1900 */
[----:B--2--5:R-:W-:Y:S02]  /*b450*/  IADD3 R20, -R2, R4, RZ ;  /* 0x0000000402147210 */ /* 0x024fe40007ffe1ff */
.L_x_109:
[----:B-1----:R-:W1:Y:S01]  /*b460*/  S2R R3, SR_TID.X ;  /* 0x0000000000037919 */ /* 0x002e620000002100 */
[----:B------:R-:W-:Y:S01]  /*b470*/  BSSY B0, `(.L_x_110) ;  /* 0x0000037000007945 */ /* 0x000fe20003800000 */
[----:B------:R-:W-:Y:S02]  /*b480*/  SEL R12, R245, RZ, !P2 ;  /* 0x000000fff50c7207 */ /* 0x000fe40005000000 */
[----:B------:R-:W-:-:S02]  /*b490*/  SEL R21, R8, RZ, !P2 ;  /* 0x000000ff08157207 */ /* 0x000fc40005000000 */
[----:B-----5:R-:W-:Y:S02]  /*b4a0*/  SHF.R.S32.HI R17, RZ, 0x1f, R0 ;  /* 0x0000001fff117819 */ /* 0x020fe40000011400 */
[----:B-1----:R-:W-:-:S13]  /*b4b0*/  ISETP.GT.AND P0, PT, R3, 0x7f, PT ;  /* 0x0000007f0300780c */ /* 0x002fda0003f04270 */
[----:B------:R-:W-:Y:S05]  /*b4c0*/  @P0 BRA `(.L_x_111) ;  /* 0x0000031000000947 */ /* 0x000fea0003800000 */
[----:B------:R-:W-:Y:S01]  /*b4d0*/  IMAD R2, R20, c[0x0][0x4e8], RZ ;  /* 0x00013a0014027a24 */ /* 0x000fe200078e02ff */
[----:B------:R-:W-:-:S04]  /*b4e0*/  LEA R13, R249, R3, 0x7 ;  /* 0x00000003f90d7211 */ /* 0x000fc800078e38ff */
[----:B------:R-:W-:-:S13]  /*b4f0*/  ISETP.GE.AND P0, PT, R13, R2, PT ;  /* 0x000000020d00720c */ /* 0x000fda0003f06270 */
[----:B------:R-:W-:Y:S05]  /*b500*/  @P0 BRA `(.L_x_111) ;  /* 0x000002d000000947 */ /* 0x000fea0003800000 */
[----:B------:R-:W2:Y:S04]  /*b510*/  LDL R4, [R1+0x14] ;  /* 0x0000140001047983 */ /* 0x000ea80000100800 */
[----:B------:R-:W3:Y:S01]  /*b520*/  LDL.LU R22, [R1+0x20] ;  /* 0x0000200001167983 */ /* 0x000ee20000300800 */
[----:B------:R-:W-:Y:S01]  /*b530*/  IMAD.MOV.U32 R2, RZ, RZ, 0x368 ;  /* 0x00000368ff027424 */ /* 0x000fe200078e00ff */
[----:B------:R-:W-:-:S04]  /*b540*/  ISETP.GT.AND P2, PT, R19, 0x1, PT ;  /* 0x000000011300780c */ /* 0x000fc80003f44270 */
[----:B------:R-:W-:-:S04]  /*b550*/  SEL R2, R2, 0x328, P2 ;  /* 0x0000032802027807 */ /* 0x000fc80001000000 */
[----:B------:R1:W4:Y:S08]  /*b560*/  LDC.64 R8, c[0x0][R2+0x170] ;  /* 0x00005c0002087b82 */ /* 0x0003300000000a00 */
[----:B------:R1:W2:Y:S08]  /*b570*/  LDC.64 R6, c[0x0][R2+0x168] ;  /* 0x00005a0002067b82 */ /* 0x0002b00000000a00 */
[----:B------:R1:W5:Y:S08]  /*b580*/  LDC.64 R14, c[0x0][R2+0x178] ;  /* 0x00005e00020e7b82 */ /* 0x0003700000000a00 */
[----:B------:R1:W2:Y:S02]  /*b590*/  LDC.64 R10, c[0x0][R2+0x160] ;  /* 0x00005800020a7b82 */ /* 0x0002a40000000a00 */
[----:B-1----:R-:W-:-:S02]  /*b5a0*/  IMAD.MOV.U32 R2, RZ, RZ, c[0x0][0x4e8] ;  /* 0x00013a00ff027624 */ /* 0x002fc400078e00ff */
[----:B----4-:R-:W-:-:S03]  /*b5b0*/  IMAD R3, R9, R12, RZ ;  /* 0x0000000c09037224 */ /* 0x010fc600078e02ff */
[----:B------:R-:W-:Y:S02]  /*b5c0*/  ISETP.NE.AND P0, PT, R2, 0x1, PT ;  /* 0x000000010200780c */ /* 0x000fe40003f05270 */
[----:B------:R-:W-:-:S11]  /*b5d0*/  MOV R2, R13 ;  /* 0x0000000d00027202 */ /* 0x000fd60000000f00 */
[----:B------:R-:W-:-:S05]  /*b5e0*/  @P0 IMAD.HI.U32 R16, R13, c[0x0][0x4ec], RZ ;  /* 0x00013b000d100a27 */ /* 0x000fca00078e00ff */
[----:B------:R-:W-:Y:S01]  /*b5f0*/  @P0 SHF.R.U32.HI R2, RZ, c[0x0][0x4f0], R16 ;  /* 0x00013c00ff020a19 */ /* 0x000fe20000011610 */
[-C--:B--2---:R-:W-:Y:S02]  /*b600*/  IMAD R9, R7, R4.reuse, RZ ;  /* 0x0000000407097224 */ /* 0x084fe400078e02ff */
[----:B------:R-:W-:-:S04]  /*b610*/  IMAD.WIDE.U32 R6, R6, R4, RZ ;  /* 0x0000000406067225 */ /* 0x000fc800078e00ff */
[----:B------:R-:W-:-:S04]  /*b620*/  IMAD.WIDE.U32 R4, R8, R12, RZ ;  /* 0x0000000c08047225 */ /* 0x000fc800078e00ff */
[----:B------:R-:W-:Y:S01]  /*b630*/  IMAD R8, R8, R21, R3 ;  /* 0x0000001508087224 */ /* 0x000fe200078e0203 */
[----:B---3--:R-:W-:Y:S01]  /*b640*/  SEL R3, R22, RZ, P2 ;  /* 0x000000ff16037207 */ /* 0x008fe20001000000 */
[----:B------:R-:W-:Y:S01]  /*b650*/  IMAD.IADD R9, R7, 0x1, R9 ;  /* 0x0000000107097824 */ /* 0x000fe200078e0209 */
[----:B------:R-:W-:Y:S01]  /*b660*/  IADD3 R16, P1, P0, R4, R6, R0 ;  /* 0x0000000604107210 */ /* 0x000fe2000783e000 */
[----:B------:R-:W-:Y:S01]  /*b670*/  IMAD.MOV R6, RZ, RZ, -R2 ;  /* 0x000000ffff067224 */ /* 0x000fe200078e0a02 */
[----:B------:R-:W-:Y:S01]  /*b680*/  IADD3 R7, R5, R8, RZ ;  /* 0x0000000805077210 */ /* 0x000fe20007ffe0ff */
[-C--:B-----5:R-:W-:Y:S02]  /*b690*/  IMAD R8, R15, R3.reuse, RZ ;  /* 0x000000030f087224 */ /* 0x0a0fe400078e02ff */
[----:B------:R-:W-:Y:S01]  /*b6a0*/  IMAD.WIDE.U32 R4, R14, R3, RZ ;  /* 0x000000030e047225 */ /* 0x000fe200078e00ff */
[----:B------:R-:W-:-:S03]  /*b6b0*/  IADD3.X R9, R7, R9, R17, P1, P0 ;  /* 0x0000000907097210 */ /* 0x000fc60000fe0411 */
[----:B------:R-:W-:Y:S01]  /*b6c0*/  IMAD R3, R6, c[0x0][0x4e8], R13 ;  /* 0x00013a0006037a24 */ /* 0x000fe200078e020d */
[----:B------:R-:W-:Y:S02]  /*b6d0*/  IADD3 R7, R5, R8, RZ ;  /* 0x0000000805077210 */ /* 0x000fe40007ffe0ff */
[----:B------:R-:W-:Y:S02]  /*b6e0*/  IADD3 R4, P1, P0, R2, R16, R4 ;  /* 0x0000001002047210 */ /* 0x000fe4000783e004 */
[----:B------:R-:W-:Y:S01]  /*b6f0*/  SHF.R.S32.HI R5, RZ, 0x1f, R2 ;  /* 0x0000001fff057819 */ /* 0x000fe20000011402 */
[----:B------:R-:W-:Y:S01]  /*b700*/  IMAD R2, R11, R3, RZ ;  /* 0x000000030b027224 */ /* 0x000fe200078e02ff */
[----:B------:R-:W-:Y:S02]  /*b710*/  SHF.R.S32.HI R6, RZ, 0x1f, R3 ;  /* 0x0000001fff067819 */ /* 0x000fe40000011403 */
[----:B------:R-:W-:Y:S01]  /*b720*/  IADD3.X R5, R5, R9, R7, P1, P0 ;  /* 0x0000000905057210 */ /* 0x000fe20000fe0407 */
[----:B------:R-:W-:-:S02]  /*b730*/  IMAD.MOV.U32 R7, RZ, RZ, c[0x0][0x4a8] ;  /* 0x00012a00ff077624 */ /* 0x000fc400078e00ff */
[C---:B------:R-:W-:Y:S02]  /*b740*/  IMAD R6, R10.reuse, R6, R2 ;  /* 0x000000060a067224 */ /* 0x040fe400078e0202 */
[----:B------:R-:W-:Y:S01]  /*b750*/  IMAD.WIDE.U32 R2, R10, R3, R4 ;  /* 0x000000030a027225 */ /* 0x000fe200078e0004 */
[----:B------:R-:W-:Y:S02]  /*b760*/  MOV R5, c[0x0][0x4ac] ;  /* 0x00012b0000057a02 */ /* 0x000fe40000000f00 */
[----:B------:R-:W-:Y:S01]  /*b770*/  SEL R4, R7, c[0x0][0x450], P2 ;  /* 0x0001140007047a07 */ /* 0x000fe20001000000 */
[----:B------:R-:W-:Y:S01]  /*b780*/  IMAD.IADD R3, R3, 0x1, R6 ;  /* 0x0000000103037824 */ /* 0x000fe200078e0206 */
[----:B------:R-:W-:Y:S02]  /*b790*/  SEL R5, R5, c[0x0][0x454], P2 ;  /* 0x0001150005057a07 */ /* 0x000fe40001000000 */
[----:B------:R-:W-:-:S04]  /*b7a0*/  LEA R4, P0, R2, R4, 0x2 ;  /* 0x0000000402047211 */ /* 0x000fc800078010ff */
[----:B------:R-:W-:Y:S02]  /*b7b0*/  LEA.HI.X R5, R2, R5, R3, 0x2, P0 ;  /* 0x0000000502057211 */ /* 0x000fe400000f1403 */
[----:B------:R-:W-:-:S05]  /*b7c0*/  MOV R2, 0xff800000 ;  /* 0xff80000000027802 */ /* 0x000fca0000000f00 */
[----:B------:R1:W-:Y:S02]  /*b7d0*/  STG.E [R4.64], R2 ;  /* 0x0000000204007986 */ /* 0x0003e4000c101908 */
.L_x_111:
[----:B------:R-:W-:Y:S05]  /*b7e0*/  BSYNC B0 ;  /* 0x0000000000007941 */ /* 0x000fea0003800000 */
.L_x_110:
[----:B------:R-:W-:-:S13]  /*b7f0*/  ISETP.GT.AND P0, PT, R19, 0x1, PT ;  /* 0x000000011300780c */ /* 0x000fda0003f04270 */
[----:B------:R-:W-:Y:S05]  /*b800*/  @P0 BRA `(.L_x_96) ;  /* 0x000006b000000947 */ /* 0x000fea0003800000 */
[----:B-1----:R-:W2:Y:S04]  /*b810*/  LDL.LU R2, [R1+0x14] ;  /* 0x0000140001027983 */ /* 0x002ea80000300800 */
[----:B------:R-:W3:Y:S01]  /*b820*/  LDL R5, [R1+0x40] ;  /* 0x0000400001057983 */ /* 0x000ee20000100800 */
[----:B------:R-:W-:-:S03]  /*b830*/  IMAD R4, R17, c[0x0][0x3a0], RZ ;  /* 0x0000e80011047a24 */ /* 0x000fc600078e02ff */
[----:B------:R-:W1:Y:S02]  /*b840*/  S2R R9, SR_TID.X ;  /* 0x0000000000097919 */ /* 0x000e640000002100 */
[----:B-1----:R-:W-:-:S04]  /*b850*/  SHF.R.S32.HI R8, RZ, 0x1f, R9 ;  /* 0x0000001fff087819 */ /* 0x002fc80000011409 */
[----:B------:R-:W-:-:S04]  /*b860*/  LEA.HI R8, R8, R9, RZ, 0x3 ;  /* 0x0000000908087211 */ /* 0x000fc800078f18ff */
[----:B------:R-:W-:Y:S02]  /*b870*/  SHF.R.S32.HI R8, RZ, 0x3, R8 ;  /* 0x00000003ff087819 */ /* 0x000fe40000011408 */
[----:B--2---:R-:W-:Y:S02]  /*b880*/  MOV R7, R2 ;  /* 0x0000000200077202 */ /* 0x004fe40000000f00 */
[----:B------:R-:W-:-:S04]  /*b890*/  MOV R2, c[0x0][0x4e8] ;  /* 0x00013a0000027a02 */ /* 0x000fc80000000f00 */
[----:B------:R-:W-:Y:S01]  /*b8a0*/  ISETP.NE.AND P0, PT, R2, 0x1, PT ;  /* 0x000000010200780c */ /* 0x000fe20003f05270 */
[----:B------:R-:W-:-:S04]  /*b8b0*/  IMAD.WIDE.U32 R2, R0, c[0x0][0x3a0], RZ ;  /* 0x0000e80000027a25 */ /* 0x000fc800078e00ff */
[----:B------:R-:W-:Y:S01]  /*b8c0*/  IMAD R0, R0, c[0x0][0x3a4], R4 ;  /* 0x0000e90000007a24 */ /* 0x000fe200078e0204 */
[----:B---3--:R-:W-:Y:S01]  /*b8d0*/  LEA R4, R249, R5, 0x7 ;  /* 0x00000005f9047211 */ /* 0x008fe200078e38ff */
[----:B------:R-:W-:-:S03]  /*b8e0*/  IMAD R5, R21, c[0x0][0x3f0], RZ ;  /* 0x0000fc0015057a24 */ /* 0x000fc600078e02ff */
[----:B------:R-:W-:Y:S01]  /*b8f0*/  IADD3 R3, R3, R0, RZ ;  /* 0x0000000003037210 */ /* 0x000fe20007ffe0ff */
[----:B------:R-:W-:Y:S02]  /*b900*/  IMAD.MOV.U32 R0, RZ, RZ, R4 ;  /* 0x000000ffff007224 */ /* 0x000fe400078e0004 */
[----:B------:R-:W-:-:S04]  /*b910*/  @P0 IMAD.HI.U32 R6, R4, c[0x0][0x4ec], RZ ;  /* 0x00013b0004060a27 */ /* 0x000fc800078e00ff */
[C---:B------:R-:W-:Y:S01]  /*b920*/  IMAD.WIDE.U32 R2, R7.reuse, c[0x0][0x3e8], R2 ;  /* 0x0000fa0007027a25 */ /* 0x040fe200078e0002 */
[----:B------:R-:W-:Y:S02]  /*b930*/  @P0 SHF.R.U32.HI R0, RZ, c[0x0][0x4f0], R6 ;  /* 0x00013c00ff000a19 */ /* 0x000fe40000011606 */
[----:B------:R-:W-:Y:S01]  /*b940*/  ISETP.GE.AND P0, PT, R246, c[0x0][0x3c8], PT ;  /* 0x0000f200f6007a0c */ /* 0x000fe20003f06270 */
[----:B------:R-:W-:Y:S01]  /*b950*/  IMAD R3, R7, c[0x0][0x3ec], R3 ;  /* 0x0000fb0007037a24 */ /* 0x000fe200078e0203 */
[----:B------:R-:W-:Y:S01]  /*b960*/  SHF.R.S32.HI R6, RZ, 0x1f, R0 ;  /* 0x0000001fff067819 */ /* 0x000fe20000011400 */
[----:B------:R-:W-:Y:S01]  /*b970*/  IMAD R7, R12, c[0x0][0x3f4], R5 ;  /* 0x0000fd000c077a24 */ /* 0x000fe200078e0205 */
[----:B------:R-:W-:Y:S01]  /*b980*/  IADD3 R5, -R0, RZ, RZ ;  /* 0x000000ff00057210 */ /* 0x000fe20007ffe1ff */
[----:B------:R-:W-:-:S04]  /*b990*/  IMAD.WIDE.U32 R2, R12, c[0x0][0x3f0], R2 ;  /* 0x0000fc000c027a25 */ /* 0x000fc800078e0002 */
[----:B------:R-:W-:Y:S01]  /*b9a0*/  IMAD R6, R6, c[0x0][0x3e0], RZ ;  /* 0x0000f80006067a24 */ /* 0x000fe200078e02ff */
[----:B------:R-:W-:Y:S01]  /*b9b0*/  IADD3 R3, R3, R7, RZ ;  /* 0x0000000703037210 */ /* 0x000fe20007ffe0ff */
[----:B------:R-:W-:Y:S02]  /*b9c0*/  IMAD R4, R5, c[0x0][0x4e8], R4 ;  /* 0x00013a0005047a24 */ /* 0x000fe400078e0204 */
[C---:B------:R-:W-:Y:S02]  /*b9d0*/  IMAD R6, R0.reuse, c[0x0][0x3e4], R6 ;  /* 0x0000f90000067a24 */ /* 0x040fe400078e0206 */
[----:B------:R-:W-:Y:S01]  /*b9e0*/  IMAD.WIDE.U32 R2, R0, c[0x0][0x3e0], R2 ;  /* 0x0000f80000027a25 */ /* 0x000fe200078e0002 */
[----:B------:R-:W-:-:S03]  /*b9f0*/  SHF.R.S32.HI R0, RZ, 0x1f, R4 ;  /* 0x0000001fff007819 */ /* 0x000fc60000011404 */
[----:B------:R-:W-:Y:S02]  /*ba00*/  IMAD.IADD R3, R3, 0x1, R6 ;  /* 0x0000000103037824 */ /* 0x000fe400078e0206 */
[----:B------:R-:W-:Y:S02]  /*ba10*/  IMAD R0, R0, c[0x0][0x3d8], RZ ;  /* 0x0000f60000007a24 */ /* 0x000fe400078e02ff */
[----:B------:R-:W-:-:S04]  /*ba20*/  IMAD.WIDE.U32 R2, R4, c[0x0][0x3d8], R2 ;  /* 0x0000f60004027a25 */ /* 0x000fc800078e0002 */
[----:B------:R-:W-:Y:S01]  /*ba30*/  IMAD R4, R4, c[0x0][0x3dc], R0 ;  /* 0x0000f70004047a24 */ /* 0x000fe200078e0200 */
[----:B------:R-:W-:Y:S02]  /*ba40*/  LEA R7, P1, R2, c[0x0][0x380], 0x1 ;  /* 0x0000e00002077a11 */ /* 0x000fe400078208ff */
[----:B------:R-:W-:Y:S02]  /*ba50*/  LEA R0, R249, R8, 0x7 ;  /* 0x00000008f9007211 */ /* 0x000fe400078e38ff */
[----:B------:R-:W-:-:S04]  /*ba60*/  IADD3 R4, R3, R4, RZ ;  /* 0x0000000403047210 */ /* 0x000fc80007ffe0ff */
[----:B------:R-:W-:Y:S01]  /*ba70*/  LEA.HI.X R6, R2, c[0x0][0x384], R4, 0x1, P1 ;  /* 0x0000e10002067a11 */ /* 0x000fe200008f0c04 */
[----:B------:R-:W-:Y:S05]  /*ba80*/  BRA.DIV ~URZ, `(.L_x_112) ;  /* 0x000027027f007947 */ /* 0x000fea000b800000 */
[----:B------:R1:W2:Y:S02]  /*ba90*/  SHFL.IDX PT, R8, R6, RZ, 0x181f ;  /* 0x00181fff06087589 */ /* 0x0002a400000e0000 */
.L_x_178:
[----:B------:R-:W-:Y:S05]  /*baa0*/  BRA.DIV ~URZ, `(.L_x_113) ;  /* 0x000027527f007947 */ /* 0x000fea000b800000 */
[----:B------:R3:W4:Y:S02]  /*bab0*/  SHFL.IDX PT, R2, R7, RZ, 0x181f ;  /* 0x00181fff07027589 */ /* 0x00072400000e0000 */
.L_x_179:
[----:B------:R-:W-:-:S05]  /*bac0*/  IMAD R4, R20, c[0x0][0x4e8], RZ ;  /* 0x00013a0014047a24 */ /* 0x000fca00078e02ff */
[----:B------:R-:W-:-:S13]  /*bad0*/  ISETP.GE.OR P2, PT, R0, R4, P0 ;  /* 0x000000040000720c */ /* 0x000fda0000746670 */
[----:B----4-:R-:W-:-:S04]  /*bae0*/  @!P2 LEA R2, P1, R246, R2, 0x1 ;  /* 0x00000002f602a211 */ /* 0x010fc800078208ff */
[----:B--2---:R-:W-:-:S05]  /*baf0*/  @!P2 LEA.HI.X R3, R246, R8, R18, 0x1, P1 ;  /* 0x00000008f603a211 */ /* 0x004fca00008f0c12 */
[----:B------:R2:W-:Y:S01]  /*bb00*/  @!P2 ST.E.128 [R2.64], RZ ;  /* 0x000000ff0200a985 */ /* 0x0005e2000c101d08 */
[----:B------:R-:W-:Y:S05]  /*bb10*/  BRA.DIV ~URZ, `(.L_x_114) ;  /* 0x000027527f007947 */ /* 0x000fea000b800000 */
[----:B------:R4:W1:Y:S04]  /*bb20*/  SHFL.IDX PT, R8, R6, 0x1, 0x181f ;  /* 0x00381f0006087f89 */ /* 0x00086800000e0000 */
[----:B--2---:R4:W2:Y:S02]  /*bb30*/  SHFL.IDX PT, R2, R7, 0x1, 0x181f ;  /* 0x00381f0007027f89 */ /* 0x0048a400000e0000 */
.L_x_180:
[----:B------:R-:W-:-:S04]  /*bb40*/  IADD3 R3, R0, 0x10, RZ ;  /* 0x0000001000037810 */ /* 0x000fc80007ffe0ff */
[----:B------:R-:W-:-:S13]  /*bb50*/  ISETP.GE.OR P2, PT, R3, R4, P0 ;  /* 0x000000040300720c */ /* 0x000fda0000746670 */
[----:B--2---:R-:W-:-:S04]  /*bb60*/  @!P2 LEA R2, P1, R246, R2, 0x1 ;  /* 0x00000002f602a211 */ /* 0x004fc800078208ff */
[----:B-1----:R-:W-:-:S05]  /*bb70*/  @!P2 LEA.HI.X R3, R246, R8, R18, 0x1, P1 ;  /* 0x00000008f603a211 */ /* 0x002fca00008f0c12 */
[----:B------:R1:W-:Y:S01]  /*bb80*/  @!P2 ST.E.128 [R2.64], RZ ;  /* 0x000000ff0200a985 */ /* 0x0003e2000c101d08 */
[----:B------:R-:W-:Y:S05]  /*bb90*/  BRA.DIV ~URZ, `(.L_x_115) ;  /* 0x000027a27f007947 */ /* 0x000fea000b800000 */
[----:B------:R2:W1:Y:S02]  /*bba0*/  SHFL.IDX PT, R8, R6, 0x2, 0x181f ;  /* 0x00581f0006087f89 */ /* 0x00046400000e0000 */
.L_x_181:
[----:B------:R-:W-:Y:S05]  /*bbb0*/  BRA.DIV ~URZ, `(.L_x_116) ;  /* 0x000027f27f007947 */ /* 0x000fea000b800000 */
[----:B-1----:R1:W2:Y:S02]  /*bbc0*/  SHFL.IDX PT, R2, R7, 0x2, 0x181f ;  /* 0x00581f0007027f89 */ /* 0x0022a400000e0000 */
.L_x_182:
[----:B------:R-:W-:-:S04]  /*bbd0*/  IADD3 R3, R0, 0x20, RZ ;  /* 0x0000002000037810 */ /* 0x000fc80007ffe0ff */
[----:B------:R-:W-:-:S13]  /*bbe0*/  ISETP.GE.OR P2, PT, R3, R4, P0 ;  /* 0x000000040300720c */ /* 0x000fda0000746670 */
[----:B--2---:R-:W-:-:S04]  /*bbf0*/  @!P2 LEA R2, P1, R246, R2, 0x1 ;  /* 0x00000002f602a211 */ /* 0x004fc800078208ff */
[----:B------:R-:W-:-:S05]  /*bc00*/  @!P2 LEA.HI.X R3, R246, R8, R18, 0x1, P1 ;  /* 0x00000008f603a211 */ /* 0x000fca00008f0c12 */
[----:B------:R2:W-:Y:S01]  /*bc10*/  @!P2 ST.E.128 [R2.64], RZ ;  /* 0x000000ff0200a985 */ /* 0x0005e2000c101d08 */
[----:B------:R-:W-:Y:S05]  /*bc20*/  BRA.DIV ~URZ, `(.L_x_117) ;  /* 0x000027f27f007947 */ /* 0x000fea000b800000 */
[----:B------:R1:W2:Y:S04]  /*bc30*/  SHFL.IDX PT, R8, R6, 0x3, 0x181f ;  /* 0x00781f0006087f89 */ /* 0x0002a800000e0000 */
[----:B--2---:R1:W2:Y:S02]  /*bc40*/  SHFL.IDX PT, R2, R7, 0x3, 0x181f ;  /* 0x00781f0007027f89 */ /* 0x0042a400000e0000 */
.L_x_183:
[----:B------:R-:W-:-:S04]  /*bc50*/  IADD3 R3, R0, 0x30, RZ ;  /* 0x0000003000037810 */ /* 0x000fc80007ffe0ff */
[----:B------:R-:W-:-:S13]  /*bc60*/  ISETP.GE.OR P2, PT, R3, R4, P0 ;  /* 0x000000040300720c */ /* 0x000fda0000746670 */
[----:B--2---:R-:W-:-:S04]  /*bc70*/  @!P2 LEA R2, P1, R246, R2, 0x1 ;  /* 0x00000002f602a211 */ /* 0x004fc800078208ff */
[----:B------:R-:W-:-:S05]  /*bc80*/  @!P2 LEA.HI.X R3, R246, R8, R18, 0x1, P1 ;  /* 0x00000008f603a211 */ /* 0x000fca00008f0c12 */
[----:B------:R2:W-:Y:S01]  /*bc90*/  @!P2 ST.E.128 [R2.64], RZ ;  /* 0x000000ff0200a985 */ /* 0x0005e2000c101d08 */
[----:B------:R-:W-:Y:S05]  /*bca0*/  BRA.DIV ~URZ, `(.L_x_118) ;  /* 0x000028427f007947 */ /* 0x000fea000b800000 */
[----:B------:R1:W2:Y:S02]  /*bcb0*/  SHFL.IDX PT, R8, R6, 0x4, 0x181f ;  /* 0x00981f0006087f89 */ /* 0x0002a400000e0000 */
.L_x_184:
[----:B------:R-:W-:Y:S05]  /*bcc0*/  BRA.DIV ~URZ, `(.L_x_119) ;  /* 0x000028927f007947 */ /* 0x000fea000b800000 */
[----:B--2---:R2:W1:Y:S02]  /*bcd0*/  SHFL.IDX PT, R2, R7, 0x4, 0x181f ;  /* 0x00981f0007027f89 */ /* 0x00446400000e0000 */
.L_x_185:
[----:B------:R-:W-:-:S04]  /*bce0*/  IADD3 R3, R0, 0x40, RZ ;  /* 0x0000004000037810 */ /* 0x000fc80007ffe0ff */
[----:B------:R-:W-:-:S13]  /*bcf0*/  ISETP.GE.OR P2, PT, R3, R4, P0 ;  /* 0x000000040300720c */ /* 0x000fda0000746670 */
[----:B-1----:R-:W-:-:S04]  /*bd00*/  @!P2 LEA R2, P1, R246, R2, 0x1 ;  /* 0x00000002f602a211 */ /* 0x002fc800078208ff */
[----:B------:R-:W-:-:S05]  /*bd10*/  @!P2 LEA.HI.X R3, R246, R8, R18, 0x1, P1 ;  /* 0x00000008f603a211 */ /* 0x000fca00008f0c12 */
[----:B------:R1:W-:Y:S01]  /*bd20*/  @!P2 ST.E.128 [R2.64], RZ ;  /* 0x000000ff0200a985 */ /* 0x0003e2000c101d08 */
[----:B------:R-:W-:Y:S05]  /*bd30*/  BRA.DIV ~URZ, `(.L_x_120) ;  /* 0x000028927f007947 */ /* 0x000fea000b800000 */
[----:B------:R1:W2:Y:S04]  /*bd40*/  SHFL.IDX PT, R8, R6, 0x5, 0x181f ;  /* 0x00b81f0006087f89 */ /* 0x0002a800000e0000 */
[----:B-1----:R1:W3:Y:S02]  /*bd50*/  SHFL.IDX PT, R2, R7, 0x5, 0x181f ;  /* 0x00b81f0007027f89 */ /* 0x0022e400000e0000 */
.L_x_186:
[----:B------:R-:W-:-:S04]  /*bd60*/  IADD3 R3, R0, 0x50, RZ ;  /* 0x0000005000037810 */ /* 0x000fc80007ffe0ff */
[----:B------:R-:W-:-:S13]  /*bd70*/  ISETP.GE.OR P2, PT, R3, R4, P0 ;  /* 0x000000040300720c */ /* 0x000fda0000746670 */
[----:B---3--:R-:W-:-:S04]  /*bd80*/  @!P2 LEA R2, P1, R246, R2, 0x1 ;  /* 0x00000002f602a211 */ /* 0x008fc800078208ff */
[----:B--2---:R-:W-:-:S05]  /*bd90*/  @!P2 LEA.HI.X R3, R246, R8, R18, 0x1, P1 ;  /* 0x00000008f603a211 */ /* 0x004fca00008f0c12 */
[----:B------:R2:W-:Y:S01]  /*bda0*/  @!P2 ST.E.128 [R2.64], RZ ;  /* 0x000000ff0200a985 */ /* 0x0005e2000c101d08 */
[----:B------:R-:W-:Y:S05]  /*bdb0*/  BRA.DIV ~URZ, `(.L_x_121) ;  /* 0x000028e27f007947 */ /* 0x000fea000b800000 */
[----:B------:R3:W1:Y:S02]  /*bdc0*/  SHFL.IDX PT, R8, R6, 0x6, 0x181f ;  /* 0x00d81f0006087f89 */ /* 0x00066400000e0000 */
.L_x_187:
[----:B------:R-:W-:Y:S05]  /*bdd0*/  BRA.DIV ~URZ, `(.L_x_122) ;  /* 0x000029327f007947 */ /* 0x000fea000b800000 */
[----:B--2---:R2:W3:Y:S02]  /*bde0*/  SHFL.IDX PT, R2, R7, 0x6, 0x181f ;  /* 0x00d81f0007027f89 */ /* 0x0044e400000e0000 */
.L_x_188:
[----:B------:R-:W-:-:S04]  /*bdf0*/  IADD3 R3, R0, 0x60, RZ ;  /* 0x0000006000037810 */ /* 0x000fc80007ffe0ff */
[----:B------:R-:W-:-:S13]  /*be00*/  ISETP.GE.OR P2, PT, R3, R4, P0 ;  /* 0x000000040300720c */ /* 0x000fda0000746670 */
[----:B---3--:R-:W-:-:S04]  /*be10*/  @!P2 LEA R2, P1, R246, R2, 0x1 ;  /* 0x00000002f602a211 */ /* 0x008fc800078208ff */
[----:B-1----:R-:W-:-:S05]  /*be20*/  @!P2 LEA.HI.X R3, R246, R8, R18, 0x1, P1 ;  /* 0x00000008f603a211 */ /* 0x002fca00008f0c12 */
[----:B------:R1:W-:Y:S01]  /*be30*/  @!P2 ST.E.128 [R2.64], RZ ;  /* 0x000000ff0200a985 */ /* 0x0003e2000c101d08 */
[----:B------:R-:W-:Y:S05]  /*be40*/  BRA.DIV ~URZ, `(.L_x_123) ;  /* 0x000029327f007947 */ /* 0x000fea000b800000 */
[----:B----4-:R-:W3:Y:S04]  /*be50*/  SHFL.IDX PT, R6, R6, 0x7, 0x181f ;  /* 0x00f81f0006067f89 */ /* 0x010ee800000e0000 */
[----:B-1----:R1:W4:Y:S02]  /*be60*/  SHFL.IDX PT, R2, R7, 0x7, 0x181f ;  /* 0x00f81f0007027f89 */ /* 0x00232400000e0000 */
.L_x_189:
[----:B------:R-:W-:-:S04]  /*be70*/  IADD3 R0, R0, 0x70, RZ ;  /* 0x0000007000007810 */ /* 0x000fc80007ffe0ff */
[----:B------:R-:W-:-:S13]  /*be80*/  ISETP.GE.OR P1, PT, R0, R4, P0 ;  /* 0x000000040000720c */ /* 0x000fda0000726670 */
[----:B----4-:R-:W-:-:S04]  /*be90*/  @!P1 LEA R2, P0, R246, R2, 0x1 ;  /* 0x00000002f6029211 */ /* 0x010fc800078008ff */
[----:B---3--:R-:W-:-:S05]  /*bea0*/  @!P1 LEA.HI.X R3, R246, R6, R18, 0x1, P0 ;  /* 0x00000006f6039211 */ /* 0x008fca00000f0c12 */
[----:B------:R3:W-:Y:S04]  /*beb0*/  @!P1 ST.E.128 [R2.64], RZ ;  /* 0x000000ff02009985 */ /* 0x0007e8000c101d08 */
.L_x_96:
[----:B------:R-:W-:Y:S05]  /*bec0*/  BSYNC B1 ;  /* 0x0000000000017941 */ /* 0x000fea0003800000 */
.L_x_80:
[----:B------:R-:W5:Y:S02]  /*bed0*/  LDL R0, [R1+0x4c] ;  /* 0x00004c0001007983 */ /* 0x000f640000100800 */
[----:B-----5:R-:W-:-:S13]  /*bee0*/  ISETP.NE.AND P0, PT, R0, RZ, PT ;  /* 0x000000ff0000720c */ /* 0x020fda0003f05270 */
[----:B------:R-:W-:Y:S01]  /*bef0*/  @P0 WARPSYNC 0xffffffff ;  /* 0xffffffff00000948 */ /* 0x000fe20003800000 */
[----:B------:R-:W-:Y:S06]  /*bf00*/  @P0 BAR.SYNC.DEFER_BLOCKING 0x5, 0x80 ;  /* 0x0142000000000b1d */ /* 0x000fec0000010000 */
[----:B------:R-:W1:Y:S04]  /*bf10*/  @P0 LDS.128 R248, [0x9100] ;  /* 0x00910000fff80984 */ /* 0x000e680000000c00 */
[----:B------:R-:W-:Y:S06]  /*bf20*/  @P0 BAR.ARV 0x4, 0x80 ;  /* 0x0102000000000b1d */ /* 0x000fec0000002000 */
[----:B------:R-:W-:Y:S05]  /*bf30*/  @P0 BRA `(.L_x_124) ;  /* 0x00000ae000000947 */ /* 0x000fea0003800000 */
[----:B------:R-:W5:Y:S01]  /*bf40*/  S2R R0, SR_TID.X ;  /* 0x0000000000007919 */ /* 0x000f620000002100 */
[----:B-12---:R-:W-:Y:S01]  /*bf50*/  IMAD.MOV.U32 R7, RZ, RZ, RZ ;  /* 0x000000ffff077224 */ /* 0x006fe200078e00ff */
[----:B-----5:R-:W-:-:S04]  /*bf60*/  LOP3.LUT R14, R0, 0x1f, RZ, 0xc0, !PT ;  /* 0x0000001f000e7812 */ /* 0x020fc800078ec0ff */
[----:B------:R-:W-:Y:S01]  /*bf70*/  ISETP.NE.AND P5, PT, R14, 0x1f, PT ;  /* 0x0000001f0e00780c */ /* 0x000fe20003fa5270 */
[----:B------:R-:W-:Y:S10]  /*bf80*/  BRA.DIV ~URZ, `(.L_x_125) ;  /* 0x000028c27f007947 */ /* 0x000ff4000b800000 */
[----:B------:R1:W2:Y:S02]  /*bf90*/  SHFL.IDX PT, R10, R88, RZ, 0x1f ;  /* 0x00001fff580a7589 */ /* 0x0002a400000e0000 */
.L_x_190:
[----:B------:R-:W-:Y:S05]  /*bfa0*/  BRA.DIV ~URZ, `(.L_x_126) ;  /* 0x000029127f007947 */ /* 0x000fea000b800000 */
[----:B------:R1:W4:Y:S02]  /*bfb0*/  SHFL.IDX PT, R8, R88, 0x1, 0x1f ;  /* 0x00201f0058087f89 */ /* 0x00032400000e0000 */
.L_x_191:
[----:B------:R-:W-:Y:S02]  /*bfc0*/  IMAD.IADD R0, R251, 0x1, R14 ;  /* 0x00000001fb007824 */ /* 0x000fe400078e020e */
[----:B---3--:R-:W-:-:S03]  /*bfd0*/  IMAD.MOV.U32 R6, RZ, RZ, RZ ;  /* 0x000000ffff067224 */ /* 0x008fc600078e00ff */
[----:B------:R-:W-:-:S13]  /*bfe0*/  ISETP.GE.OR P0, PT, R0, c[0x0][0x53c], !P5 ;  /* 0x00014f0000007a0c */ /* 0x000fda0006f06670 */
[----:B----4-:R-:W-:Y:S01]  /*bff0*/  @!P0 IMAD.MOV.U32 R2, RZ, RZ, 0x4 ;  /* 0x00000004ff028424 */ /* 0x010fe200078e00ff */
[----:B------:R-:W-:-:S03]  /*c000*/  @!P0 MOV R3, 0x4 ;  /* 0x0000000400038802 */ /* 0x000fc60000000f00 */
[----:B------:R-:W-:-:S04]  /*c010*/  @!P0 IMAD.WIDE R4, R0, R2, c[0x0][0x580] ;  /* 0x0001600000048625 */ /* 0x000fc800078e0202 */
[----:B------:R-:W-:Y:S01]  /*c020*/  @!P0 IMAD.WIDE R2, R0, R3, c[0x0][0x578] ;  /* 0x00015e0000028625 */ /* 0x000fe200078e0203 */
[----:B------:R-:W3:Y:S04]  /*c030*/  @!P0 LDG.E R6, [R4.64] ;  /* 0x0000000804068981 */ /* 0x000ee8000c1e1900 */
[----:B------:R-:W3:Y:S01]  /*c040*/  @!P0 LDG.E R7, [R2.64] ;  /* 0x0000000802078981 */ /* 0x000ee2000c1e1900 */
[C---:B------:R-:W-:Y:S02]  /*c050*/  ISETP.GE.U32.AND P4, PT, R14.reuse, 0x10, PT ;  /* 0x000000100e00780c */ /* 0x040fe40003f86070 */
[C---:B------:R-:W-:Y:S02]  /*c060*/  ISETP.GE.U32.AND P3, PT, R14.reuse, 0x8, PT ;  /* 0x000000080e00780c */ /* 0x040fe40003f66070 */
[----:B------:R-:W-:-:S02]  /*c070*/  ISETP.GE.U32.AND P2, PT, R14, 0x4, PT ;  /* 0x000000040e00780c */ /* 0x000fc40003f46070 */
[C---:B------:R-:W-:Y:S02]  /*c080*/  ISETP.GE.U32.AND P1, PT, R14.reuse, 0x2, PT ;  /* 0x000000020e00780c */ /* 0x040fe40003f26070 */
[----:B------:R-:W-:Y:S02]  /*c090*/  ISETP.NE.AND P0, PT, R14, RZ, PT ;  /* 0x000000ff0e00720c */ /* 0x000fe40003f05270 */
[----:B------:R-:W-:Y:S01]  /*c0a0*/  MOV R13, RZ ;  /* 0x000000ff000d7202 */ /* 0x000fe20000000f00 */
[----:B---3--:R-:W-:Y:S01]  /*c0b0*/  IMAD R0, R7, R6, RZ ;  /* 0x0000000607007224 */ /* 0x008fe200078e02ff */
[----:B------:R-:W-:Y:S07]  /*c0c0*/  BRA.DIV ~URZ, `(.L_x_127) ;  /* 0x000028627f007947 */ /* 0x000fee000b800000 */
[----:B------:R3:W4:Y:S02]  /*c0d0*/  SHFL.UP PT, R4, R0, 0x1, RZ ;  /* 0x0420000000047989 */ /* 0x00072400000e00ff */
.L_x_192:
[----:B----4-:R-:W-:-:S04]  /*c0e0*/  SEL R4, R4, RZ, P0 ;  /* 0x000000ff04047207 */ /* 0x010fc80000000000 */
[----:B---3--:R-:W-:Y:S01]  /*c0f0*/  IADD3 R0, R0, R4, RZ ;  /* 0x0000000400007210 */ /* 0x008fe20007ffe0ff */
[----:B------:R-:W-:Y:S05]  /*c100*/  BRA.DIV ~URZ, `(.L_x_128) ;  /* 0x000028627f007947 */ /* 0x000fea000b800000 */
        /* <DEDUP_REMOVED lines=12> */
[----:B------:R3:W4:Y:S02]  /*c1d0*/  SHFL.IDX PT, R0, R4, 0x1f, 0x1f ;  /* 0x03e01f0004007f89 */ /* 0x00072400000e0000 */
.L_x_193:
[----:B----4-:R-:W-:Y:S01]  /*c1e0*/  IMAD R0, R0, c[0x0][0x538], RZ ;  /* 0x00014e0000007a24 */ /* 0x010fe200078e02ff */
[----:B------:R-:W-:Y:S04]  /*c1f0*/  BSSY B1, `(.L_x_129) ;  /* 0x000007d000017945 */ /* 0x000fe80003800000 */
[----:B------:R-:W-:-:S04]  /*c200*/  IADD3 R8, R0, R8, RZ ;  /* 0x0000000800087210 */ /* 0x000fc80007ffe0ff */
[----:B--2---:R-:W-:-:S13]  /*c210*/  ISETP.GT.AND P6, PT, R8, R10, PT ;  /* 0x0000000a0800720c */ /* 0x004fda0003fc4270 */
[----:B------:R-:W-:Y:S05]  /*c220*/  @P6 BRA `(.L_x_130) ;  /* 0x0000024000006947 */ /* 0x000fea0003800000 */
.L_x_134:
[----:B------:R-:W-:-:S04]  /*c230*/  IADD3 R0, R251, 0x1f, RZ ;  /* 0x0000001ffb007810 */ /* 0x000fc80007ffe0ff */
[----:B------:R-:W-:-:S13]  /*c240*/  ISETP.GE.AND P6, PT, R0, c[0x0][0x53c], PT ;  /* 0x00014f0000007a0c */ /* 0x000fda0003fc6270 */
[----:B------:R-:W-:Y:S05]  /*c250*/  @P6 BRA `(.L_x_131) ;  /* 0x0000072000006947 */ /* 0x000fea0003800000 */
[----:B------:R-:W-:Y:S01]  /*c260*/  MOV R251, R0 ;  /* 0x0000000000fb7202 */ /* 0x000fe20000000f00 */
[----:B------:R-:W-:-:S03]  /*c270*/  CS2R R6, SRZ ;  /* 0x0000000000067805 */ /* 0x000fc6000001ff00 */
[----:B------:R-:W-:-:S04]  /*c280*/  IADD3 R0, R251, R14, RZ ;  /* 0x0000000efb007210 */ /* 0x000fc80007ffe0ff */
[----:B------:R-:W-:-:S13]  /*c290*/  ISETP.GE.OR P6, PT, R0, c[0x0][0x53c], !P5 ;  /* 0x00014f0000007a0c */ /* 0x000fda0006fc6670 */
[----:B------:R-:W-:Y:S02]  /*c2a0*/  @!P6 MOV R2, 0x4 ;  /* 0x000000040002e802 */ /* 0x000fe40000000f00 */
[----:B------:R-:W-:-:S03]  /*c2b0*/  @!P6 MOV R3, 0x4 ;  /* 0x000000040003e802 */ /* 0x000fc60000000f00 */
[----:B---3--:R-:W-:-:S04]  /*c2c0*/  @!P6 IMAD.WIDE R4, R0, R2, c[0x0][0x580] ;  /* 0x000160000004e625 */ /* 0x008fc800078e0202 */
[----:B------:R-:W-:Y:S01]  /*c2d0*/  @!P6 IMAD.WIDE R2, R0, R3, c[0x0][0x578] ;  /* 0x00015e000002e625 */ /* 0x000fe200078e0203 */
[----:B------:R-:W2:Y:S04]  /*c2e0*/  @!P6 LDG.E R6, [R4.64] ;  /* 0x000000080406e981 */ /* 0x000ea8000c1e1900 */
[----:B------:R-:W2:Y:S02]  /*c2f0*/  @!P6 LDG.E R7, [R2.64] ;  /* 0x000000080207e981 */ /* 0x000ea4000c1e1900 */
[----:B--2---:R-:W-:Y:S01]  /*c300*/  IMAD R0, R7, R6, RZ ;  /* 0x0000000607007224 */ /* 0x004fe200078e02ff */
[----:B------:R-:W-:Y:S05]  /*c310*/  BRA.DIV ~URZ, `(.L_x_132) ;  /* 0x000028027f007947 */ /* 0x000fea000b800000 */
[----:B------:R2:W3:Y:S02]  /*c320*/  SHFL.UP PT, R2, R0, 0x1, RZ ;  /* 0x0420000000027989 */ /* 0x0004e400000e00ff */
.L_x_194:
[----:B---3--:R-:W-:-:S04]  /*c330*/  SEL R2, R2, RZ, P0 ;  /* 0x000000ff02027207 */ /* 0x008fc80000000000 */
[----:B--2---:R-:W-:Y:S01]  /*c340*/  IADD3 R0, R0, R2, RZ ;  /* 0x0000000200007210 */ /* 0x004fe20007ffe0ff */
[----:B------:R-:W-:Y:S05]  /*c350*/  BRA.DIV ~URZ, `(.L_x_133) ;  /* 0x000028127f007947 */ /* 0x000fea000b800000 */
[----:B------:R-:W2:Y:S02]  /*c360*/  SHFL.UP PT, R2, R0, 0x2, RZ ;  /* 0x0440000000027989 */ /* 0x000ea400000e00ff */
[----:B--2---:R-:W-:-:S05]  /*c370*/  SEL R2, R2, RZ, P1 ;  /* 0x000000ff02027207 */ /* 0x004fca0000800000 */
[----:B------:R-:W-:-:S05]  /*c380*/  IMAD.IADD R0, R0, 0x1, R2 ;  /* 0x0000000100007824 */ /* 0x000fca00078e0202 */
        /* <DEDUP_REMOVED lines=9> */
[----:B------:R2:W3:Y:S02]  /*c420*/  SHFL.IDX PT, R0, R4, 0x1f, 0x1f ;  /* 0x03e01f0004007f89 */ /* 0x0004e400000e0000 */
.L_x_195:
[----:B---3--:R-:W-:-:S05]  /*c430*/  IMAD R0, R0, c[0x0][0x538], RZ ;  /* 0x00014e0000007a24 */ /* 0x008fca00078e02ff */
[----:B------:R-:W-:-:S04]  /*c440*/  IADD3 R8, R0, R8, RZ ;  /* 0x0000000800087210 */ /* 0x000fc80007ffe0ff */
[----:B------:R-:W-:-:S13]  /*c450*/  ISETP.GT.AND P6, PT, R8, R10, PT ;  /* 0x0000000a0800720c */ /* 0x000fda0003fc4270 */
[----:B-12---:R-:W-:Y:S05]  /*c460*/  @!P6 BRA `(.L_x_134) ;  /* 0xfffffdc00000e947 */ /* 0x006fea000383ffff */
.L_x_130:
[----:B------:R-:W-:-:S05]  /*c470*/  IADD3 R12, -R0, R8, RZ ;  /* 0x00000008000c7210 */ /* 0x000fca0007ffe1ff */
[----:B------:R-:W-:-:S05]  /*c480*/  IMAD R0, R4, c[0x0][0x538], R12 ;  /* 0x00014e0004007a24 */ /* 0x000fca00078e020c */
[----:B------:R-:W-:Y:S01]  /*c490*/  ISETP.GT.AND P0, PT, R0, R10, PT ;  /* 0x0000000a0000720c */ /* 0x000fe20003f04270 */
[----:B------:R-:W-:-:S12]  /*c4a0*/  BRA.DIV ~URZ, `(.L_x_135) ;  /* 0x000028727f007947 */ /* 0x000fd8000b800000 */
[----:B------:R-:W-:-:S04]  /*c4b0*/  VOTE.ANY R0, PT, !P0 ;  /* 0x0000000000007806 */ /* 0x000fc800040e0100 */
.L_x_196:
[----:B------:R2:W4:Y:S01]  /*c4c0*/  POPC R11, R0 ;  /* 0x00000000000b7309 */ /* 0x0005220000000000 */
[----:B------:R-:W-:Y:S05]  /*c4d0*/  BRA.DIV ~URZ, `(.L_x_136) ;  /* 0x000028827f007947 */ /* 0x000fea000b800000 */
[----:B----4-:R4:W1:Y:S04]  /*c4e0*/  SHFL.IDX PT, R8, R6, R11, 0x1f ;  /* 0x00001f0b06087589 */ /* 0x01086800000e0000 */
[----:B------:R4:W2:Y:S02]  /*c4f0*/  SHFL.IDX PT, R7, R7, R11, 0x1f ;  /* 0x00001f0b07077589 */ /* 0x0008a400000e0000 */
.L_x_197:
[----:B------:R-:W-:Y:S01]  /*c500*/  ISETP.NE.AND P0, PT, R0, RZ, PT ;  /* 0x000000ff0000720c */ /* 0x000fe20003f05270 */
[----:B------:R-:W-:-:S12]  /*c510*/  BSSY B0, `(.L_x_137) ;  /* 0x0000005000007945 */ /* 0x000fd80003800000 */
[----:B------:R-:W-:Y:S05]  /*c520*/  @!P0 BRA `(.L_x_138) ;  /* 0x0000003000008947 */ /* 0x000fea0003800000 */
[----:B------:R-:W-:Y:S01]  /*c530*/  IADD3 R5, R11, -0x1, RZ ;  /* 0xffffffff0b057810 */ /* 0x000fe20007ffe0ff */
[----:B------:R-:W-:Y:S05]  /*c540*/  BRA.DIV ~URZ, `(.L_x_139) ;  /* 0x000028e27f007947 */ /* 0x000fea000b800000 */
[----:B------:R3:W4:Y:S02]  /*c550*/  SHFL.IDX PT, R13, R4, R5, 0x1f ;  /* 0x00001f05040d7589 */ /* 0x00072400000e0000 */
.L_x_138:
[----:B------:R-:W-:Y:S05]  /*c560*/  BSYNC B0 ;  /* 0x0000000000007941 */ /* 0x000fea0003800000 */
.L_x_137:
[----:B-1----:R-:W-:Y:S01]  /*c570*/  IABS R2, R8 ;  /* 0x0000000800027213 */ /* 0x002fe20000000000 */
[----:B----4-:R-:W-:Y:S01]  /*c580*/  IMAD R248, R13, c[0x0][0x538], R12 ;  /* 0x00014e000df87a24 */ /* 0x010fe200078e020c */
[----:B--2---:R-:W-:Y:S01]  /*c590*/  IABS R3, R7 ;  /* 0x0000000700037213 */ /* 0x004fe20000000000 */
[----:B------:R-:W-:Y:S01]  /*c5a0*/  IMAD.IADD R251, R11, 0x1, R251 ;  /* 0x000000010bfb7824 */ /* 0x000fe200078e02fb */
[----:B---3--:R-:W1:Y:S01]  /*c5b0*/  I2F.RP R4, R2 ;  /* 0x0000000200047306 */ /* 0x008e620000209400 */
[----:B------:R-:W-:Y:S01]  /*c5c0*/  IMAD.IADD R9, R10, 0x1, -R248 ;  /* 0x000000010a097824 */ /* 0x000fe200078e0af8 */
[----:B------:R-:W-:-:S04]  /*c5d0*/  MOV R6, R3 ;  /* 0x0000000300067202 */ /* 0x000fc80000000f00 */
[----:B------:R-:W-:Y:S02]  /*c5e0*/  IABS R10, R9 ;  /* 0x00000009000a7213 */ /* 0x000fe40000000000 */
[----:B------:R-:W-:Y:S08]  /*c5f0*/  I2F.RP R12, R6 ;  /* 0x00000006000c7306 */ /* 0x000ff00000209400 */
[----:B-1----:R-:W1:Y:S02]  /*c600*/  MUFU.RCP R4, R4 ;  /* 0x0000000400047308 */ /* 0x002e640000001000 */
[----:B-1----:R-:W-:-:S06]  /*c610*/  IADD3 R4, R4, 0xffffffe, RZ ;  /* 0x0ffffffe04047810 */ /* 0x002fcc0007ffe0ff */
[----:B------:R-:W1:Y:S02]  /*c620*/  F2I.FTZ.U32.TRUNC.NTZ R5, R4 ;  /* 0x0000000400057305 */ /* 0x000e64000021f000 */
[----:B-1----:R-:W-:-:S04]  /*c630*/  IMAD.MOV R0, RZ, RZ, -R5 ;  /* 0x000000ffff007224 */ /* 0x002fc800078e0a05 */
[----:B------:R-:W-:Y:S01]  /*c640*/  IMAD.MOV.U32 R4, RZ, RZ, R0 ;  /* 0x000000ffff047224 */ /* 0x000fe200078e0000 */
[----:B------:R-:W-:-:S03]  /*c650*/  IABS R0, R8 ;  /* 0x0000000800007213 */ /* 0x000fc60000000000 */
[----:B------:R-:W-:Y:S02]  /*c660*/  IMAD R3, R4, R2, RZ ;  /* 0x0000000204037224 */ /* 0x000fe400078e02ff */
[----:B------:R-:W-:Y:S02]  /*c670*/  IMAD.MOV.U32 R4, RZ, RZ, RZ ;  /* 0x000000ffff047224 */ /* 0x000fe400078e00ff */
[----:B------:R-:W-:Y:S02]  /*c680*/  IMAD.MOV R0, RZ, RZ, -R0 ;  /* 0x000000ffff007224 */ /* 0x000fe400078e0a00 */
[----:B------:R-:W-:-:S03]  /*c690*/  IMAD.HI.U32 R5, R5, R3, R4 ;  /* 0x0000000305057227 */ /* 0x000fc600078e0004 */
[----:B------:R-:W-:Y:S01]  /*c6a0*/  MOV R4, R0 ;  /* 0x0000000000047202 */ /* 0x000fe20000000f00 */
        /* <DEDUP_REMOVED lines=13> */
[----:B------:R-:W-:Y:S01]  /*c780*/  @P2 IADD3 R0, R0, 0x1, RZ ;  /* 0x0000000100002810 */ /* 0x000fe20007ffe0ff */
[----:B-1----:R-:W-:-:S06]  /*c790*/  IMAD.MOV R2, RZ, RZ, -R3 ;  /* 0x000000ffff027224 */ /* 0x002fcc00078e0a03 */
[----:B------:R-:W-:Y:S01]  /*c7a0*/  @!P0 IMAD.MOV R0, RZ, RZ, -R0 ;  /* 0x000000ffff008224 */ /* 0x000fe200078e0a00 */
[----:B------:R-:W-:Y:S02]  /*c7b0*/  @!P1 LOP3.LUT R0, RZ, R8, RZ, 0x33, !PT ;  /* 0x00000008ff009212 */ /* 0x000fe400078e33ff */
[----:B------:R-:W-:Y:S02]  /*c7c0*/  MOV R4, R2 ;  /* 0x0000000200047202 */ /* 0x000fe40000000f00 */
[----:B------:R-:W-:Y:S02]  /*c7d0*/  IABS R2, R7 ;  /* 0x0000000700027213 */ /* 0x000fe40000000000 */
[----:B------:R-:W-:Y:S01]  /*c7e0*/  IABS R10, R0 ;  /* 0x00000000000a7213 */ /* 0x000fe20000000000 */
[----:B------:R-:W-:Y:S02]  /*c7f0*/  IMAD R4, R4, R6, RZ ;  /* 0x0000000604047224 */ /* 0x000fe400078e02ff */
[----:B------:R-:W-:-:S02]  /*c800*/  IMAD.MOV R5, RZ, RZ, -R2 ;  /* 0x000000ffff057224 */ /* 0x000fc400078e0a02 */
[----:B------:R-:W-:-:S04]  /*c810*/  IMAD.MOV.U32 R2, RZ, RZ, RZ ;  /* 0x000000ffff027224 */ /* 0x000fc800078e00ff */
[----:B------:R-:W-:Y:S01]  /*c820*/  IMAD.HI.U32 R2, R3, R4, R2 ;  /* 0x0000000403027227 */ /* 0x000fe200078e0002 */
[----:B------:R-:W-:-:S03]  /*c830*/  MOV R4, R5 ;  /* 0x0000000500047202 */ /* 0x000fc60000000f00 */
[----:B------:R-:W-:-:S04]  /*c840*/  IMAD.MOV.U32 R3, RZ, RZ, R10 ;  /* 0x000000ffff037224 */ /* 0x000fc800078e000a */
        /* <DEDUP_REMOVED lines=13> */
[----:B------:R-:W-:-:S04]  /*c920*/  @!P1 LOP3.LUT R2, RZ, R7, RZ, 0x33, !PT ;  /* 0x00000007ff029212 */ /* 0x000fc800078e33ff */
[----:B------:R-:W-:Y:S01]  /*c930*/  IADD3 R3, -R2, RZ, RZ ;  /* 0x000000ff02037210 */ /* 0x000fe20007ffe1ff */
[----:B------:R-:W-:-:S04]  /*c940*/  IMAD R2, R7, 0x1000000, R2 ;  /* 0x0100000007027824 */ /* 0x000fc800078e0202 */
[----:B------:R-:W-:-:S04]  /*c950*/  IMAD R0, R7, R3, R0 ;  /* 0x0000000307007224 */ /* 0x000fc800078e0200 */
[----:B------:R-:W-:Y:S01]  /*c960*/  IMAD R250, R0, 0x10000, R2 ;  /* 0x0001000000fa7824 */ /* 0x000fe200078e0202 */
[----:B------:R-:W-:Y:S05]  /*c970*/  BRA `(.L_x_140) ;  /* 0x0000004000007947 */ /* 0x000fea0003800000 */
.L_x_131:
[----:B------:R-:W-:Y:S01]  /*c980*/  IMAD.MOV.U32 R248, RZ, RZ, R10 ;  /* 0x000000fffff87224 */ /* 0x000fe200078e000a */
[----:B------:R-:W-:Y:S01]  /*c990*/  MOV R250, RZ ;  /* 0x000000ff00fa7202 */ /* 0x000fe20000000f00 */
[----:B------:R-:W-:Y:S01]  /*c9a0*/  IMAD.MOV.U32 R249, RZ, RZ, RZ ;  /* 0x000000fffff97224 */ /* 0x000fe200078e00ff */
[----:B------:R-:W-:Y:S02]  /*c9b0*/  MOV R251, c[0x0][0x53c] ;  /* 0x00014f0000fb7a02 */ /* 0x000fe40000000f00 */
.L_x_140:
[----:B------:R-:W-:Y:S05]  /*c9c0*/  BSYNC B1 ;  /* 0x0000000000017941 */ /* 0x000fea0003800000 */
.L_x_129:
[----:B------:R-:W-:Y:S01]  /*c9d0*/  WARPSYNC 0xffffffff ;  /* 0xffffffff00007948 */ /* 0x000fe20003800000 */
[----:B------:R-:W-:Y:S01]  /*c9e0*/  BAR.SYNC.DEFER_BLOCKING 0x4, 0x80 ;  /* 0x0102000000007b1d */ /* 0x000fe20000010000 */
[----:B------:R-:W-:-:S13]  /*c9f0*/  ISETP.NE.AND P0, PT, R14, RZ, PT ;  /* 0x000000ff0e00720c */ /* 0x000fda0003f05270 */
[----:B------:R2:W-:Y:S04]  /*ca00*/  @!P0 STS.128 [0x9100], R248 ;  /* 0x009100f8ff008388 */ /* 0x0005e80000000c00 */
[----:B------:R-:W-:Y:S06]  /*ca10*/  BAR.ARV 0x5, 0x80 ;  /* 0x0142000000007b1d */ /* 0x000fec0000002000 */
.L_x_124:
[----:B-1----:R-:W-:-:S13]  /*ca20*/  ISETP.GE.AND P0, PT, R251, c[0x0][0x53c], PT ;  /* 0x00014f00fb007a0c */ /* 0x002fda0003f06270 */
[----:B--234-:R-:W-:Y:S01]  /*ca30*/  @P0 CALL.REL.NOINC `(.L_x_141) ;  /* 0x0000001000000944 */ /* 0x01cfe20003c00000 */
[----:B------:R-:W-:Y:S05]  /*ca40*/  BRA `(.L_x_142) ;  /* 0xffff498000007947 */ /* 0x000fea000383ffff */
.L_x_141:
[----:B------:R-:W-:Y:S05]  /*ca50*/  EXIT ;  /* 0x000000000000794d */ /* 0x000fea0003800000 */
.L_x_32:
[----:B------:R-:W-:Y:S01]  /*ca60*/  IMAD.MOV.U32 R0, RZ, RZ, R5 ;  /* 0x000000ffff007224 */ /* 0x000fe200078e0005 */
[----:B------:R-:W-:Y:S02]  /*ca70*/  MOV R2, 0x1 ;  /* 0x0000000100027802 */ /* 0x000fe40000000f00 */
[----:B------:R-:W-:Y:S02]  /*ca80*/  MOV R3, 0xcaa0 ;  /* 0x0000caa000037802 */ /* 0x000fe40000000f00 */
[----:B--2---:R-:W-:Y:S05]  /*ca90*/  CALL.REL.NOINC `($__internal_2_$__cuda_sm70_shflsync_up_p) ;  /* 0x0000248000007944 */ /* 0x004fea0003c00000 */
[----:B------:R-:W-:Y:S01]  /*caa0*/  MOV R0, R4 ;  /* 0x0000000400007202 */ /* 0x000fe20000000f00 */
[----:B------:R-:W-:Y:S05]  /*cab0*/  BRA `(.L_x_143) ;  /* 0xffff39a000007947 */ /* 0x000fea000383ffff */
.L_x_33:
[----:B------:R-:W-:Y:S01]  /*cac0*/  IMAD.MOV.U32 R0, RZ, RZ, R5 ;  /* 0x000000ffff007224 */ /* 0x000fe200078e0005 */
[----:B------:R-:W-:Y:S02]  /*cad0*/  MOV R2, 0x2 ;  /* 0x0000000200027802 */ /* 0x000fe40000000f00 */
[----:B------:R-:W-:Y:S02]  /*cae0*/  MOV R3, 0xcb00 ;  /* 0x0000cb0000037802 */ /* 0x000fe40000000f00 */
[----:B--2---:R-:W-:Y:S05]  /*caf0*/  CALL.REL.NOINC `($__internal_2_$__cuda_sm70_shflsync_up_p) ;  /* 0x0000242000007944 */ /* 0x004fea0003c00000 */
[----:B------:R-:W-:Y:S01]  /*cb00*/  SEL R0, R4, RZ, P4 ;  /* 0x000000ff04007207 */ /* 0x000fe20002000000 */
[----:B------:R-:W-:Y:S01]  /*cb10*/  IMAD.MOV.U32 R2, RZ, RZ, 0x4 ;  /* 0x00000004ff027424 */ /* 0x000fe200078e00ff */
[----:B------:R-:W-:-:S03]  /*cb20*/  MOV R3, 0xcb50 ;  /* 0x0000cb5000037802 */ /* 0x000fc60000000f00 */
[----:B------:R-:W-:Y:S02]  /*cb30*/  IMAD.IADD R0, R5, 0x1, R0 ;  /* 0x0000000105007824 */ /* 0x000fe400078e0200 */
[----:B------:R-:W-:Y:S05]  /*cb40*/  CALL.REL.NOINC `($__internal_2_$__cuda_sm70_shflsync_up_p) ;  /* 0x000023d000007944 */ /* 0x000fea0003c00000 */
        /* <DEDUP_REMOVED lines=12> */
[----:B------:R-:W-:Y:S02]  /*cc10*/  MOV R3, 0x1f ;  /* 0x0000001f00037802 */ /* 0x000fe40000000f00 */
[----:B------:R-:W-:Y:S01]  /*cc20*/  MOV R2, 0xcc60 ;  /* 0x0000cc6000027802 */ /* 0x000fe20000000f00 */
[----:B------:R-:W-:-:S04]  /*cc30*/  IMAD.IADD R4, R0, 0x1, R4 ;  /* 0x0000000100047824 */ /* 0x000fc800078e0204 */
[----:B------:R-:W-:Y:S02]  /*cc40*/  IMAD.MOV.U32 R9, RZ, RZ, R4 ;  /* 0x000000ffff097224 */ /* 0x000fe400078e0004 */
[----:B------:R-:W-:Y:S05]  /*cc50*/  CALL.REL.NOINC `($__internal_1_$__cuda_sm70_shflsync_idx_p) ;  /* 0x0000227000007944 */ /* 0x000fea0003c00000 */
[----:B------:R-:W-:Y:S01]  /*cc60*/  MOV R0, R5 ;  /* 0x0000000500007202 */ /* 0x000fe20000000f00 */
[----:B------:R-:W-:Y:S05]  /*cc70*/  BRA `(.L_x_144) ;  /* 0xffff38e000007947 */ /* 0x000fea000383ffff */
.L_x_35:
[----:B------:R-:W-:Y:S02]  /*cc80*/  SEL R0, RZ, 0x1, P0 ;  /* 0x00000001ff007807 */ /* 0x000fe40000000000 */
[----:B------:R-:W-:Y:S02]  /*cc90*/  MOV R2, 0xccb0 ;  /* 0x0000ccb000027802 */ /* 0x000fe40000000f00 */
[----:B--2---:R-:W-:Y:S05]  /*cca0*/  CALL.REL.NOINC `($__internal_3_$__cuda_sm70_votesync_ballot) ;  /* 0x000022e000007944 */ /* 0x004fea0003c00000 */
[----:B------:R-:W-:Y:S05]  /*ccb0*/  BRA `(.L_x_145) ;  /* 0xffff393000007947 */ /* 0x000fea000383ffff */
.L_x_36:
[----:B------:R-:W-:Y:S01]  /*ccc0*/  IMAD.MOV.U32 R9, RZ, RZ, R8 ;  /* 0x000000ffff097224 */ /* 0x000fe200078e0008 */
[----:B--2---:R-:W-:Y:S01]  /*ccd0*/  MOV R5, R251 ;  /* 0x000000fb00057202 */ /* 0x004fe20000000f00 */
[----:B------:R-:W-:Y:S01]  /*cce0*/  IMAD.MOV.U32 R3, RZ, RZ, 0x1f ;  /* 0x0000001fff037424 */ /* 0x000fe200078e00ff */
[----:B------:R-:W-:Y:S02]  /*ccf0*/  MOV R2, 0xcd10 ;  /* 0x0000cd1000027802 */ /* 0x000fe40000000f00 */
[----:B-1----:R-:W-:Y:S05]  /*cd00*/  CALL.REL.NOINC `($__internal_1_$__cuda_sm70_shflsync_idx_p) ;  /* 0x000021c000007944 */ /* 0x002fea0003c00000 */
[----:B------:R-:W-:Y:S01]  /*cd10*/  IMAD.MOV.U32 R12, RZ, RZ, R5 ;  /* 0x000000ffff0c7224 */ /* 0x000fe200078e0005 */
[----:B------:R-:W-:Y:S01]  /*cd20*/  MOV R9, R7 ;  /* 0x0000000700097202 */ /* 0x000fe20000000f00 */
[----:B------:R-:W-:Y:S01]  /*cd30*/  IMAD.MOV.U32 R248, RZ, RZ, RZ ;  /* 0x000000fffff87224 */ /* 0x000fe200078e00ff */
[----:B------:R-:W-:Y:S01]  /*cd40*/  MOV R5, R251 ;  /* 0x000000fb00057202 */ /* 0x000fe20000000f00 */
[----:B------:R-:W-:Y:S01]  /*cd50*/  IMAD.MOV.U32 R3, RZ, RZ, 0x1f ;  /* 0x0000001fff037424 */ /* 0x000fe200078e00ff */
[----:B------:R-:W-:-:S02]  /*cd60*/  MOV R2, 0xcd80 ;  /* 0x0000cd8000027802 */ /* 0x000fc40000000f00 */
[----:B------:R-:W-:Y:S05]  /*cd70*/  CALL.REL.NOINC `($__internal_1_$__cuda_sm70_shflsync_idx_p) ;  /* 0x0000215000007944 */ /* 0x000fea0003c00000 */
[----:B------:R-:W-:Y:S01]  /*cd80*/  MOV R11, R5 ;  /* 0x00000005000b7202 */ /* 0x000fe20000000f00 */
[----:B------:R-:W-:Y:S05]  /*cd90*/  BRA `(.L_x_146) ;  /* 0xffff38a000007947 */ /* 0x000fea000383ffff */
.L_x_39:
[----:B------:R-:W-:Y:S01]  /*cda0*/  IMAD.MOV.U32 R9, RZ, RZ, R4 ;  /* 0x000000ffff097224 */ /* 0x000fe200078e0004 */
[----:B------:R-:W-:-:S02]  /*cdb0*/  MOV R3, 0x1f ;  /* 0x0000001f00037802 */ /* 0x000fc40000000f00 */
[----:B------:R-:W-:Y:S02]  /*cdc0*/  MOV R2, 0xcde0 ;  /* 0x0000cde000027802 */ /* 0x000fe40000000f00 */
[----:B-1234-:R-:W-:Y:S05]  /*cdd0*/  CALL.REL.NOINC `($__internal_1_$__cuda_sm70_shflsync_idx_p) ;  /* 0x000020f000007944 */ /* 0x01efea0003c00000 */
[----:B------:R-:W-:Y:S01]  /*cde0*/  MOV R248, R5 ;  /* 0x0000000500f87202 */ /* 0x000fe20000000f00 */
[----:B------:R-:W-:Y:S05]  /*cdf0*/  BRA `(.L_x_38) ;  /* 0xffff38a000007947 */ /* 0x000fea000383ffff */
.L_x_47:
[----:B------:R-:W-:Y:S01]  /*ce00*/  IMAD.MOV.U32 R9, RZ, RZ, R6 ;  /* 0x000000ffff097224 */ /* 0x000fe200078e0006 */
[----:B------:R-:W-:Y:S01]  /*ce10*/  MOV R5, RZ ;  /* 0x000000ff00057202 */ /* 0x000fe20000000f00 */
[----:B------:R-:W-:Y:S01]  /*ce20*/  IMAD.MOV.U32 R3, RZ, RZ, 0x181f ;  /* 0x0000181fff037424 */ /* 0x000fe200078e00ff */
[----:B-1----:R-:W-:Y:S02]  /*ce30*/  MOV R2, 0xce50 ;  /* 0x0000ce5000027802 */ /* 0x002fe40000000f00 */
[----:B------:R-:W-:Y:S05]  /*ce40*/  CALL.REL.NOINC `($__internal_1_$__cuda_sm70_shflsync_idx_p) ;  /* 0x0000208000007944 */ /* 0x000fea0003c00000 */
[----:B------:R-:W-:Y:S01]  /*ce50*/  MOV R8, R5 ;  /* 0x0000000500087202 */ /* 0x000fe20000000f00 */
[----:B------:R-:W-:Y:S05]  /*ce60*/  BRA `(.L_x_147) ;  /* 0xffff532000007947 */ /* 0x000fea000383ffff */
.L_x_48:
[----:B------:R-:W-:Y:S01]  /*ce70*/  IMAD.MOV.U32 R9, RZ, RZ, R7 ;  /* 0x000000ffff097224 */ /* 0x000fe200078e0007 */
[----:B------:R-:W-:Y:S01]  /*ce80*/  MOV R5, RZ ;  /* 0x000000ff00057202 */ /* 0x000fe20000000f00 */
[----:B------:R-:W-:Y:S01]  /*ce90*/  IMAD.MOV.U32 R3, RZ, RZ, 0x181f ;  /* 0x0000181fff037424 */ /* 0x000fe200078e00ff */
[----:B-1----:R-:W-:Y:S02]  /*cea0*/  MOV R2, 0xcec0 ;  /* 0x0000cec000027802 */ /* 0x002fe40000000f00 */
[----:B--23--:R-:W-:Y:S05]  /*ceb0*/  CALL.REL.NOINC `($__internal_1_$__cuda_sm70_shflsync_idx_p) ;  /* 0x0000201000007944 */ /* 0x00cfea0003c00000 */
[----:B------:R-:W-:Y:S01]  /*cec0*/  MOV R2, R5 ;  /* 0x0000000500027202 */ /* 0x000fe20000000f00 */
[----:B------:R-:W-:Y:S05]  /*ced0*/  BRA `(.L_x_148) ;  /* 0xffff52d000007947 */ /* 0x000fea000383ffff */
.L_x_51:
[----:B------:R-:W-:Y:S01]  /*cee0*/  IMAD.MOV.U32 R9, RZ, RZ, R6 ;  /* 0x000000ffff097224 */ /* 0x000fe200078e0006 */
[----:B------:R-:W-:Y:S01]  /*cef0*/  MOV R5, 0x1 ;  /* 0x0000000100057802 */ /* 0x000fe20000000f00 */
[----:B---3--:R-:W-:Y:S01]  /*cf00*/  IMAD.MOV.U32 R3, RZ, RZ, 0x181f ;  /* 0x0000181fff037424 */ /* 0x008fe200078e00ff */
[----:B----4-:R-:W-:-:S02]  /*cf10*/  MOV R2, 0xcf30 ;  /* 0x0000cf3000027802 */ /* 0x010fc40000000f00 */
[----:B-12---:R-:W-:Y:S05]  /*cf20*/  CALL.REL.NOINC `($__internal_1_$__cuda_sm70_shflsync_idx_p) ;  /* 0x00001fa000007944 */ /* 0x006fea0003c00000 */
[----:B------:R-:W-:Y:S01]  /*cf30*/  IMAD.MOV.U32 R8, RZ, RZ, R5 ;  /* 0x000000ffff087224 */ /* 0x000fe200078e0005 */
[----:B------:R-:W-:Y:S01]  /*cf40*/  MOV R5, 0x1 ;  /* 0x0000000100057802 */ /* 0x000fe20000000f00 */
[----:B------:R-:W-:Y:S01]  /*cf50*/  IMAD.MOV.U32 R9, RZ, RZ, R7 ;  /* 0x000000ffff097224 */ /* 0x000fe200078e0007 */
[----:B------:R-:W-:-:S02]  /*cf60*/  MOV R3, 0x181f ;  /* 0x0000181f00037802 */ /* 0x000fc40000000f00 */
[----:B------:R-:W-:Y:S02]  /*cf70*/  MOV R2, 0xcf90 ;  /* 0x0000cf9000027802 */ /* 0x000fe40000000f00 */
[----:B------:R-:W-:Y:S05]  /*cf80*/  CALL.REL.NOINC `($__internal_1_$__cuda_sm70_shflsync_idx_p) ;  /* 0x00001f4000007944 */ /* 0x000fea0003c00000 */
[----:B------:R-:W-:Y:S01]  /*cf90*/  MOV R2, R5 ;  /* 0x0000000500027202 */ /* 0x000fe20000000f00 */
[----:B------:R-:W-:Y:S05]  /*cfa0*/  BRA `(.L_x_149) ;  /* 0xffff52e000007947 */ /* 0x000fea000383ffff */
.L_x_54:
[----:B------:R-:W-:Y:S01]  /*cfb0*/  IMAD.MOV.U32 R9, RZ, RZ, R6 ;  /* 0x000000ffff097224 */ /* 0x000fe200078e0006 */
[----:B------:R-:W-:Y:S01]  /*cfc0*/  MOV R5, 0x2 ;  /* 0x0000000200057802 */ /* 0x000fe20000000f00 */
[----:B-1----:R-:W-:Y:S01]  /*cfd0*/  IMAD.MOV.U32 R3, RZ, RZ, 0x181f ;  /* 0x0000181fff037424 */ /* 0x002fe200078e00ff */
[----:B----4-:R-:W-:Y:S02]  /*cfe0*/  MOV R2, 0xd000 ;  /* 0x0000d00000027802 */ /* 0x010fe40000000f00 */
[----:B--23--:R-:W-:Y:S05]  /*cff0*/  CALL.REL.NOINC `($__internal_1_$__cuda_sm70_shflsync_idx_p) ;  /* 0x00001ed000007944 */ /* 0x00cfea0003c00000 */
[----:B------:R-:W-:Y:S01]  /*d000*/  MOV R8, R5 ;  /* 0x0000000500087202 */ /* 0x000fe20000000f00 */
[----:B------:R-:W-:Y:S05]  /*d010*/  BRA `(.L_x_150) ;  /* 0xffff534000007947 */ /* 0x000fea000383ffff */
.L_x_55:
[----:B------:R-:W-:Y:S01]  /*d020*/  IMAD.MOV.U32 R9, RZ, RZ, R7 ;  /* 0x000000ffff097224 */ /* 0x000fe200078e0007 */
[----:B------:R-:W-:Y:S01]  /*d030*/  MOV R5, 0x2 ;  /* 0x0000000200057802 */ /* 0x000fe20000000f00 */
[----:B------:R-:W-:Y:S01]  /*d040*/  IMAD.MOV.U32 R3, RZ, RZ, 0x181f ;  /* 0x0000181fff037424 */ /* 0x000fe200078e00ff */
[----:B----4-:R-:W-:Y:S02]  /*d050*/  MOV R2, 0xd070 ;  /* 0x0000d07000027802 */ /* 0x010fe40000000f00 */
[----:B-123--:R-:W-:Y:S05]  /*d060*/  CALL.REL.NOINC `($__internal_1_$__cuda_sm70_shflsync_idx_p) ;  /* 0x00001e6000007944 */ /* 0x00efea0003c00000 */
[----:B------:R-:W-:Y:S01]  /*d070*/  MOV R2, R5 ;  /* 0x0000000500027202 */ /* 0x000fe20000000f00 */
[----:B------:R-:W-:Y:S05]  /*d080*/  BRA `(.L_x_151) ;  /* 0xffff52f000007947 */ /* 0x000fea000383ffff */
.L_x_58:
[----:B------:R-:W-:Y:S01]  /*d090*/  IMAD.MOV.U32 R9, RZ, RZ, R6 ;  /* 0x000000ffff097224 */ /* 0x000fe200078e0006 */
[----:B------:R-:W-:Y:S01]  /*d0a0*/  MOV R5, 0x3 ;  /* 0x0000000300057802 */ /* 0x000fe20000000f00 */
[----:B-1----:R-:W-:Y:S01]  /*d0b0*/  IMAD.MOV.U32 R3, RZ, RZ, 0x181f ;  /* 0x0000181fff037424 */ /* 0x002fe200078e00ff */
[----:B------:R-:W-:-:S02]  /*d0c0*/  MOV R2, 0xd0e0 ;  /* 0x0000d0e000027802 */ /* 0x000fc40000000f00 */
[----:B--234-:R-:W-:Y:S05]  /*d0d0*/  CALL.REL.NOINC `($__internal_1_$__cuda_sm70_shflsync_idx_p) ;  /* 0x00001df000007944 */ /* 0x01cfea0003c00000 */
        /* <DEDUP_REMOVED lines=8> */
.L_x_61:
[----:B------:R-:W-:Y:S01]  /*d160*/  IMAD.MOV.U32 R9, RZ, RZ, R6 ;  /* 0x000000ffff097224 */ /* 0x000fe200078e0006 */
[----:B------:R-:W-:Y:S01]  /*d170*/  MOV R5, 0x4 ;  /* 0x0000000400057802 */ /* 0x000fe20000000f00 */
[----:B-1----:R-:W-:Y:S01]  /*d180*/  IMAD.MOV.U32 R3, RZ, RZ, 0x181f ;  /* 0x0000181fff037424 */ /* 0x002fe200078e00ff */
[----:B------:R-:W-:Y:S02]  /*d190*/  MOV R2, 0xd1b0 ;  /* 0x0000d1b000027802 */ /* 0x000fe40000000f00 */
[----:B--234-:R-:W-:Y:S05]  /*d1a0*/  CALL.REL.NOINC `($__internal_1_$__cuda_sm70_shflsync_idx_p) ;  /* 0x00001d2000007944 */ /* 0x01cfea0003c00000 */
[----:B------:R-:W-:Y:S01]  /*d1b0*/  MOV R8, R5 ;  /* 0x0000000500087202 */ /* 0x000fe20000000f00 */
[----:B------:R-:W-:Y:S05]  /*d1c0*/  BRA `(.L_x_153) ;  /* 0xffff536000007947 */ /* 0x000fea000383ffff */
.L_x_62:
[----:B------:R-:W-:Y:S01]  /*d1d0*/  IMAD.MOV.U32 R9, RZ, RZ, R7 ;  /* 0x000000ffff097224 */ /* 0x000fe200078e0007 */
[----:B------:R-:W-:Y:S01]  /*d1e0*/  MOV R5, 0x4 ;  /* 0x0000000400057802 */ /* 0x000fe20000000f00 */
[----:B-1----:R-:W-:Y:S01]  /*d1f0*/  IMAD.MOV.U32 R3, RZ, RZ, 0x181f ;  /* 0x0000181fff037424 */ /* 0x002fe200078e00ff */
[----:B------:R-:W-:Y:S02]  /*d200*/  MOV R2, 0xd220 ;  /* 0x0000d22000027802 */ /* 0x000fe40000000f00 */
[----:B--234-:R-:W-:Y:S05]  /*d210*/  CALL.REL.NOINC `($__internal_1_$__cuda_sm70_shflsync_idx_p) ;  /* 0x00001cb000007944 */ /* 0x01cfea0003c00000 */
[----:B------:R-:W-:Y:S01]  /*d220*/  MOV R2, R5 ;  /* 0x0000000500027202 */ /* 0x000fe20000000f00 */
[----:B------:R-:W-:Y:S05]  /*d230*/  BRA `(.L_x_154) ;  /* 0xffff531000007947 */ /* 0x000fea000383ffff */
.L_x_65:
[----:B------:R-:W-:Y:S01]  /*d240*/  IMAD.MOV.U32 R9, RZ, RZ, R6 ;  /* 0x000000ffff097224 */ /* 0x000fe200078e0006 */
[----:B------:R-:W-:Y:S01]  /*d250*/  MOV R5, 0x5 ;  /* 0x0000000500057802 */ /* 0x000fe20000000f00 */
[----:B--2---:R-:W-:Y:S01]  /*d260*/  IMAD.MOV.U32 R3, RZ, RZ, 0x181f ;  /* 0x0000181fff037424 */ /* 0x004fe200078e00ff */
[----:B---3--:R-:W-:-:S02]  /*d270*/  MOV R2, 0xd290 ;  /* 0x0000d29000027802 */ /* 0x008fc40000000f00 */
[----:B-1--4-:R-:W-:Y:S05]  /*d280*/  CALL.REL.NOINC `($__internal_1_$__cuda_sm70_shflsync_idx_p) ;  /* 0x00001c4000007944 */ /* 0x012fea0003c00000 */
        /* <DEDUP_REMOVED lines=8> */
.L_x_68:
[----:B------:R-:W-:Y:S01]  /*d310*/  IMAD.MOV.U32 R9, RZ, RZ, R6 ;  /* 0x000000ffff097224 */ /* 0x000fe200078e0006 */
[----:B------:R-:W-:Y:S01]  /*d320*/  MOV R5, 0x6 ;  /* 0x0000000600057802 */ /* 0x000fe20000000f00 */
[----:B-1----:R-:W-:Y:S01]  /*d330*/  IMAD.MOV.U32 R3, RZ, RZ, 0x181f ;  /* 0x0000181fff037424 */ /* 0x002fe200078e00ff */
[----:B---3--:R-:W-:Y:S02]  /*d340*/  MOV R2, 0xd360 ;  /* 0x0000d36000027802 */ /* 0x008fe40000000f00 */
[----:B--2-4-:R-:W-:Y:S05]  /*d350*/  CALL.REL.NOINC `($__internal_1_$__cuda_sm70_shflsync_idx_p) ;  /* 0x00001b7000007944 */ /* 0x014fea0003c00000 */
[----:B------:R-:W-:Y:S01]  /*d360*/  MOV R8, R5 ;  /* 0x0000000500087202 */ /* 0x000fe20000000f00 */
[----:B------:R-:W-:Y:S05]  /*d370*/  BRA `(.L_x_156) ;  /* 0xffff538000007947 */ /* 0x000fea000383ffff */
.L_x_69:
[----:B------:R-:W-:Y:S01]  /*d380*/  IMAD.MOV.U32 R9, RZ, RZ, R7 ;  /* 0x000000ffff097224 */ /* 0x000fe200078e0007 */
[----:B------:R-:W-:Y:S01]  /*d390*/  MOV R5, 0x6 ;  /* 0x0000000600057802 */ /* 0x000fe20000000f00 */
[----:B------:R-:W-:Y:S01]  /*d3a0*/  IMAD.MOV.U32 R3, RZ, RZ, 0x181f ;  /* 0x0000181fff037424 */ /* 0x000fe200078e00ff */
[----:B---3--:R-:W-:Y:S02]  /*d3b0*/  MOV R2, 0xd3d0 ;  /* 0x0000d3d000027802 */ /* 0x008fe40000000f00 */
[----:B-12-4-:R-:W-:Y:S05]  /*d3c0*/  CALL.REL.NOINC `($__internal_1_$__cuda_sm70_shflsync_idx_p) ;  /* 0x00001b0000007944 */ /* 0x016fea0003c00000 */
[----:B------:R-:W-:Y:S01]  /*d3d0*/  MOV R2, R5 ;  /* 0x0000000500027202 */ /* 0x000fe20000000f00 */
[----:B------:R-:W-:Y:S05]  /*d3e0*/  BRA `(.L_x_157) ;  /* 0xffff533000007947 */ /* 0x000fea000383ffff */
.L_x_72:
        /* <DEDUP_REMOVED lines=13> */
.L_x_77:
[----:B------:R-:W-:Y:S01]  /*d4c0*/  IMAD.MOV.U32 R0, RZ, RZ, R241 ;  /* 0x000000ffff007224 */ /* 0x000fe200078e00f1 */
[----:B------:R-:W-:Y:S01]  /*d4d0*/  MOV R10, 0x1f ;  /* 0x0000001f000a7802 */ /* 0x000fe20000000f00 */
[----:B------:R-:W-:Y:S01]  /*d4e0*/  IMAD.MOV.U32 R3, RZ, RZ, 0x2 ;  /* 0x00000002ff037424 */ /* 0x000fe200078e00ff */
[----:B------:R-:W-:Y:S02]  /*d4f0*/  MOV R9, 0xffffffff ;  /* 0xffffffff00097802 */ /* 0x000fe40000000f00 */
[----:B------:R-:W-:Y:S02]  /*d500*/  MOV R2, 0xd520 ;  /* 0x0000d52000027802 */ /* 0x000fe40000000f00 */
[----:B------:R-:W-:Y:S05]  /*d510*/  CALL.REL.NOINC `($__internal_0_$__cuda_sm70_shflsync_bfly_p) ;  /* 0x0000197000007944 */ /* 0x000fea0003c00000 */
[----:B------:R-:W-:Y:S01]  /*d520*/  FADD.FTZ R241, R241, R0 ;  /* 0x00000000f1f17221 */ /* 0x000fe20000010000 */
[----:B------:R-:W-:Y:S02]  /*d530*/  MOV R3, 0x1 ;  /* 0x0000000100037802 */ /* 0x000fe40000000f00 */
[----:B------:R-:W-:Y:S02]  /*d540*/  MOV R2, 0xd570 ;  /* 0x0000d57000027802 */ /* 0x000fe40000000f00 */
[----:B------:R-:W-:-:S02]  /*d550*/  MOV R0, R241 ;  /* 0x000000f100007202 */ /* 0x000fc40000000f00 */
[----:B------:R-:W-:Y:S05]  /*d560*/  CALL.REL.NOINC `($__internal_0_$__cuda_sm70_shflsync_bfly_p) ;  /* 0x0000192000007944 */ /* 0x000fea0003c00000 */
[----:B------:R-:W-:Y:S01]  /*d570*/  FADD.FTZ R4, R241, R0 ;  /* 0x00000000f1047221 */ /* 0x000fe20000010000 */
[----:B------:R-:W-:-:S02]  /*d580*/  MOV R0, R242 ;  /* 0x000000f200007202 */ /* 0x000fc40000000f00 */
[----:B------:R-:W-:Y:S02]  /*d590*/  MOV R3, 0x2 ;  /* 0x0000000200037802 */ /* 0x000fe40000000f00 */
[----:B------:R-:W-:Y:S02]  /*d5a0*/  MOV R2, 0xd5c0 ;  /* 0x0000d5c000027802 */ /* 0x000fe40000000f00 */
[----:B------:R-:W-:Y:S05]  /*d5b0*/  CALL.REL.NOINC `($__internal_0_$__cuda_sm70_shflsync_bfly_p) ;  /* 0x000018d000007944 */ /* 0x000fea0003c00000 */
[----:B------:R-:W-:Y:S01]  /*d5c0*/  FADD.FTZ R6, R242, R0 ;  /* 0x00000000f2067221 */ /* 0x000fe20000010000 */
[----:B------:R-:W-:Y:S02]  /*d5d0*/  MOV R3, 0x1 ;  /* 0x0000000100037802 */ /* 0x000fe40000000f00 */
[----:B------:R-:W-:Y:S02]  /*d5e0*/  MOV R2, 0xd610 ;  /* 0x0000d61000027802 */ /* 0x000fe40000000f00 */
[----:B------:R-:W-:Y:S02]  /*d5f0*/  MOV R0, R6 ;  /* 0x0000000600007202 */ /* 0x000fe40000000f00 */
[----:B------:R-:W-:Y:S05]  /*d600*/  CALL.REL.NOINC `($__internal_0_$__cuda_sm70_shflsync_bfly_p) ;  /* 0x0000188000007944 */ /* 0x000fea0003c00000 */
[----:B------:R-:W-:Y:S01]  /*d610*/  FADD.FTZ R6, R6, R0 ;  /* 0x0000000006067221 */ /* 0x000fe20000010000 */
[----:B------:R-:W-:Y:S02]  /*d620*/  MOV R0, R243 ;  /* 0x000000f300007202 */ /* 0x000fe40000000f00 */
[----:B------:R-:W-:-:S02]  /*d630*/  MOV R3, 0x2 ;  /* 0x0000000200037802 */ /* 0x000fc40000000f00 */
        /* <DEDUP_REMOVED lines=9> */
[----:B------:R-:W-:Y:S02]  /*d6d0*/  MOV R3, 0x2 ;  /* 0x0000000200037802 */ /* 0x000fe40000000f00 */
[----:B------:R-:W-:-:S02]  /*d6e0*/  MOV R2, 0xd700 ;  /* 0x0000d70000027802 */ /* 0x000fc40000000f00 */
[----:B------:R-:W-:Y:S05]  /*d6f0*/  CALL.REL.NOINC `($__internal_0_$__cuda_sm70_shflsync_bfly_p) ;  /* 0x0000179000007944 */ /* 0x000fea0003c00000 */
[----:B------:R-:W-:Y:S01]  /*d700*/  FADD.FTZ R8, R244, R0 ;  /* 0x00000000f4087221 */ /* 0x000fe20000010000 */
[----:B------:R-:W-:-:S02]  /*d710*/  MOV R3, 0x1 ;  /* 0x0000000100037802 */ /* 0x000fc40000000f00 */
[----:B------:R-:W-:Y:S02]  /*d720*/  MOV R2, 0xd750 ;  /* 0x0000d75000027802 */ /* 0x000fe40000000f00 */
[----:B------:R-:W-:Y:S02]  /*d730*/  MOV R0, R8 ;  /* 0x0000000800007202 */ /* 0x000fe40000000f00 */
[----:B------:R-:W-:Y:S05]  /*d740*/  CALL.REL.NOINC `($__internal_0_$__cuda_sm70_shflsync_bfly_p) ;  /* 0x0000174000007944 */ /* 0x000fea0003c00000 */
[----:B------:R-:W-:Y:S01]  /*d750*/  MOV R9, R0 ;  /* 0x0000000000097202 */ /* 0x000fe20000000f00 */
[----:B------:R-:W-:Y:S05]  /*d760*/  BRA `(.L_x_159) ;  /* 0xffffb4c000007947 */ /* 0x000fea000383ffff */
.L_x_84:
[----:B-1-34-:R-:W-:Y:S01]  /*d770*/  IMAD.MOV.U32 R9, RZ, RZ, R6 ;  /* 0x000000ffff097224 */ /* 0x01afe200078e0006 */
[----:B------:R-:W-:Y:S01]  /*d780*/  MOV R5, RZ ;  /* 0x000000ff00057202 */ /* 0x000fe20000000f00 */
[----:B------:R-:W-:Y:S01]  /*d790*/  IMAD.MOV.U32 R3, RZ, RZ, 0x181f ;  /* 0x0000181fff037424 */ /* 0x000fe200078e00ff */
[----:B------:R-:W-:Y:S02]  /*d7a0*/  MOV R2, 0xd7c0 ;  /* 0x0000d7c000027802 */ /* 0x000fe40000000f00 */
[----:B------:R-:W-:Y:S05]  /*d7b0*/  CALL.REL.NOINC `($__internal_1_$__cuda_sm70_shflsync_idx_p) ;  /* 0x0000171000007944 */ /* 0x000fea0003c00000 */
[----:B------:R-:W-:Y:S01]  /*d7c0*/  MOV R8, R5 ;  /* 0x0000000500087202 */ /* 0x000fe20000000f00 */
[----:B------:R-:W-:Y:S05]  /*d7d0*/  BRA `(.L_x_160) ;  /* 0xffffca4000007947 */ /* 0x000fea000383ffff */
.L_x_85:
[----:B------:R-:W-:Y:S01]  /*d7e0*/  IMAD.MOV.U32 R9, RZ, RZ, R7 ;  /* 0x000000ffff097224 */ /* 0x000fe200078e0007 */
[----:B------:R-:W-:Y:S01]  /*d7f0*/  MOV R5, RZ ;  /* 0x000000ff00057202 */ /* 0x000fe20000000f00 */
[----:B------:R-:W-:Y:S01]  /*d800*/  IMAD.MOV.U32 R3, RZ, RZ, 0x181f ;  /* 0x0000181fff037424 */ /* 0x000fe200078e00ff */
[----:B------:R-:W-:-:S02]  /*d810*/  MOV R2, 0xd830 ;  /* 0x0000d83000027802 */ /* 0x000fc40000000f00 */
[----:B-12---:R-:W-:Y:S05]  /*d820*/  CALL.REL.NOINC `($__internal_1_$__cuda_sm70_shflsync_idx_p) ;  /* 0x000016a000007944 */ /* 0x006fea0003c00000 */
[----:B------:R-:W-:Y:S01]  /*d830*/  MOV R2, R5 ;  /* 0x0000000500027202 */ /* 0x000fe20000000f00 */
[----:B------:R-:W-:Y:S05]  /*d840*/  BRA `(.L_x_161) ;  /* 0xffffc9f000007947 */ /* 0x000fea000383ffff */
.L_x_86:
[----:B------:R-:W-:Y:S01]  /*d850*/  IMAD.MOV.U32 R9, RZ, RZ, R6 ;  /* 0x000000ffff097224 */ /* 0x000fe200078e0006 */
[----:B------:R-:W-:Y:S01]  /*d860*/  MOV R5, 0x1 ;  /* 0x0000000100057802 */ /* 0x000fe20000000f00 */
[----:B--2---:R-:W-:Y:S01]  /*d870*/  IMAD.MOV.U32 R3, RZ, RZ, 0x181f ;  /* 0x0000181fff037424 */ /* 0x004fe200078e00ff */
[----:B------:R-:W-:-:S02]  /*d880*/  MOV R2, 0xd8a0 ;  /* 0x0000d8a000027802 */ /* 0x000fc40000000f00 */
[----:B-1-3--:R-:W-:Y:S05]  /*d890*/  CALL.REL.NOINC `($__internal_1_$__cuda_sm70_shflsync_idx_p) ;  /* 0x0000163000007944 */ /* 0x00afea0003c00000 */
        /* <DEDUP_REMOVED lines=8> */
.L_x_87:
[----:B------:R-:W-:Y:S01]  /*d920*/  IMAD.MOV.U32 R9, RZ, RZ, R6 ;  /* 0x000000ffff097224 */ /* 0x000fe200078e0006 */
[----:B------:R-:W-:Y:S01]  /*d930*/  MOV R5, 0x2 ;  /* 0x0000000200057802 */ /* 0x000fe20000000f00 */
[----:B-1----:R-:W-:Y:S01]  /*d940*/  IMAD.MOV.U32 R3, RZ, RZ, 0x181f ;  /* 0x0000181fff037424 */ /* 0x002fe200078e00ff */
[----:B------:R-:W-:Y:S02]  /*d950*/  MOV R2, 0xd970 ;  /* 0x0000d97000027802 */ /* 0x000fe40000000f00 */
[----:B---34-:R-:W-:Y:S05]  /*d960*/  CALL.REL.NOINC `($__internal_1_$__cuda_sm70_shflsync_idx_p) ;  /* 0x0000156000007944 */ /* 0x018fea0003c00000 */
[----:B------:R-:W-:Y:S01]  /*d970*/  MOV R8, R5 ;  /* 0x0000000500087202 */ /* 0x000fe20000000f00 */
[----:B------:R-:W-:Y:S05]  /*d980*/  BRA `(.L_x_163) ;  /* 0xffffc9a000007947 */ /* 0x000fea000383ffff */
.L_x_88:
[----:B------:R-:W-:Y:S01]  /*d990*/  IMAD.MOV.U32 R9, RZ, RZ, R7 ;  /* 0x000000ffff097224 */ /* 0x000fe200078e0007 */
[----:B------:R-:W-:Y:S01]  /*d9a0*/  MOV R5, 0x2 ;  /* 0x0000000200057802 */ /* 0x000fe20000000f00 */
[----:B-1----:R-:W-:Y:S01]  /*d9b0*/  IMAD.MOV.U32 R3, RZ, RZ, 0x181f ;  /* 0x0000181fff037424 */ /* 0x002fe200078e00ff */
[----:B------:R-:W-:Y:S02]  /*d9c0*/  MOV R2, 0xd9e0 ;  /* 0x0000d9e000027802 */ /* 0x000fe40000000f00 */
[----:B--234-:R-:W-:Y:S05]  /*d9d0*/  CALL.REL.NOINC `($__internal_1_$__cuda_sm70_shflsync_idx_p) ;  /* 0x000014f000007944 */ /* 0x01cfea0003c00000 */
[----:B------:R-:W-:Y:S01]  /*d9e0*/  MOV R2, R5 ;  /* 0x0000000500027202 */ /* 0x000fe20000000f00 */
[----:B------:R-:W-:Y:S05]  /*d9f0*/  BRA `(.L_x_164) ;  /* 0xffffc95000007947 */ /* 0x000fea000383ffff */
.L_x_89:
[----:B------:R-:W-:Y:S01]  /*da00*/  IMAD.MOV.U32 R9, RZ, RZ, R6 ;  /* 0x000000ffff097224 */ /* 0x000fe200078e0006 */
[----:B------:R-:W-:Y:S01]  /*da10*/  MOV R5, 0x3 ;  /* 0x0000000300057802 */ /* 0x000fe20000000f00 */
[----:B--2---:R-:W-:Y:S01]  /*da20*/  IMAD.MOV.U32 R3, RZ, RZ, 0x181f ;  /* 0x0000181fff037424 */ /* 0x004fe200078e00ff */
[----:B------:R-:W-:-:S02]  /*da30*/  MOV R2, 0xda50 ;  /* 0x0000da5000027802 */ /* 0x000fc40000000f00 */
[----:B-1-34-:R-:W-:Y:S05]  /*da40*/  CALL.REL.NOINC `($__internal_1_$__cuda_sm70_shflsync_idx_p) ;  /* 0x0000148000007944 */ /* 0x01afea0003c00000 */
        /* <DEDUP_REMOVED lines=8> */
.L_x_90:
[----:B------:R-:W-:Y:S01]  /*dad0*/  IMAD.MOV.U32 R9, RZ, RZ, R6 ;  /* 0x000000ffff097224 */ /* 0x000fe200078e0006 */
[----:B------:R-:W-:Y:S01]  /*dae0*/  MOV R5, 0x4 ;  /* 0x0000000400057802 */ /* 0x000fe20000000f00 */
[----:B--2---:R-:W-:Y:S01]  /*daf0*/  IMAD.MOV.U32 R3, RZ, RZ, 0x181f ;  /* 0x0000181fff037424 */ /* 0x004fe200078e00ff */
[----:B------:R-:W-:Y:S02]  /*db00*/  MOV R2, 0xdb20 ;  /* 0x0000db2000027802 */ /* 0x000fe40000000f00 */
[----:B-1-34-:R-:W-:Y:S05]  /*db10*/  CALL.REL.NOINC `($__internal_1_$__cuda_sm70_shflsync_idx_p) ;  /* 0x000013b000007944 */ /* 0x01afea0003c00000 */
[----:B------:R-:W-:Y:S01]  /*db20*/  MOV R8, R5 ;  /* 0x0000000500087202 */ /* 0x000fe20000000f00 */
[----:B------:R-:W-:Y:S05]  /*db30*/  BRA `(.L_x_166) ;  /* 0xffffc90000007947 */ /* 0x000fea000383ffff */
.L_x_91:
[----:B------:R-:W-:Y:S01]  /*db40*/  IMAD.MOV.U32 R9, RZ, RZ, R7 ;  /* 0x000000ffff097224 */ /* 0x000fe200078e0007 */
[----:B------:R-:W-:Y:S01]  /*db50*/  MOV R5, 0x4 ;  /* 0x0000000400057802 */ /* 0x000fe20000000f00 */
[----:B--2---:R-:W-:Y:S01]  /*db60*/  IMAD.MOV.U32 R3, RZ, RZ, 0x181f ;  /* 0x0000181fff037424 */ /* 0x004fe200078e00ff */
[----:B------:R-:W-:Y:S02]  /*db70*/  MOV R2, 0xdb90 ;  /* 0x0000db9000027802 */ /* 0x000fe40000000f00 */
[----:B-1-34-:R-:W-:Y:S05]  /*db80*/  CALL.REL.NOINC `($__internal_1_$__cuda_sm70_shflsync_idx_p) ;  /* 0x0000134000007944 */ /* 0x01afea0003c00000 */
[----:B------:R-:W-:Y:S01]  /*db90*/  MOV R2, R5 ;  /* 0x0000000500027202 */ /* 0x000fe20000000f00 */
[----:B------:R-:W-:Y:S05]  /*dba0*/  BRA `(.L_x_167) ;  /* 0xffffc8b000007947 */ /* 0x000fea000383ffff */
.L_x_92:
        /* <DEDUP_REMOVED lines=13> */
.L_x_93:
[----:B------:R-:W-:Y:S01]  /*dc80*/  IMAD.MOV.U32 R9, RZ, RZ, R6 ;  /* 0x000000ffff097224 */ /* 0x000fe200078e0006 */
[----:B------:R-:W-:Y:S01]  /*dc90*/  MOV R5, 0x6 ;  /* 0x0000000600057802 */ /* 0x000fe20000000f00 */
[----:B--2---:R-:W-:Y:S01]  /*dca0*/  IMAD.MOV.U32 R3, RZ, RZ, 0x181f ;  /* 0x0000181fff037424 */ /* 0x004fe200078e00ff */
[----:B------:R-:W-:Y:S02]  /*dcb0*/  MOV R2, 0xdcd0 ;  /* 0x0000dcd000027802 */ /* 0x000fe40000000f00 */
[----:B-1--4-:R-:W-:Y:S05]  /*dcc0*/  CALL.REL.NOINC `($__internal_1_$__cuda_sm70_shflsync_idx_p) ;  /* 0x0000120000007944 */ /* 0x012fea0003c00000 */
[----:B------:R-:W-:Y:S01]  /*dcd0*/  MOV R8, R5 ;  /* 0x0000000500087202 */ /* 0x000fe20000000f00 */
[----:B------:R-:W-:Y:S05]  /*dce0*/  BRA `(.L_x_169) ;  /* 0xffffc86000007947 */ /* 0x000fea000383ffff */
.L_x_94:
[----:B------:R-:W-:Y:S01]  /*dcf0*/  IMAD.MOV.U32 R9, RZ, RZ, R7 ;  /* 0x000000ffff097224 */ /* 0x000fe200078e0007 */
[----:B------:R-:W-:Y:S01]  /*dd00*/  MOV R5, 0x6 ;  /* 0x0000000600057802 */ /* 0x000fe20000000f00 */
[----:B--2---:R-:W-:Y:S01]  /*dd10*/  IMAD.MOV.U32 R3, RZ, RZ, 0x181f ;  /* 0x0000181fff037424 */ /* 0x004fe200078e00ff */
[----:B------:R-:W-:Y:S02]  /*dd20*/  MOV R2, 0xdd40 ;  /* 0x0000dd4000027802 */ /* 0x000fe40000000f00 */
[----:B-1-34-:R-:W-:Y:S05]  /*dd30*/  CALL.REL.NOINC `($__internal_1_$__cuda_sm70_shflsync_idx_p) ;  /* 0x0000119000007944 */ /* 0x01afea0003c00000 */
[----:B------:R-:W-:Y:S01]  /*dd40*/  MOV R2, R5 ;  /* 0x0000000500027202 */ /* 0x000fe20000000f00 */
[----:B------:R-:W-:Y:S05]  /*dd50*/  BRA `(.L_x_170) ;  /* 0xffffc81000007947 */ /* 0x000fea000383ffff */
.L_x_95:
[----:B------:R-:W-:Y:S01]  /*dd60*/  IMAD.MOV.U32 R9, RZ, RZ, R6 ;  /* 0x000000ffff097224 */ /* 0x000fe200078e0006 */
[----:B------:R-:W-:Y:S01]  /*dd70*/  MOV R5, 0x7 ;  /* 0x0000000700057802 */ /* 0x000fe20000000f00 */
[----:B-1----:R-:W-:Y:S01]  /*dd80*/  IMAD.MOV.U32 R3, RZ, RZ, 0x181f ;  /* 0x0000181fff037424 */ /* 0x002fe200078e00ff */
[----:B------:R-:W-:-:S02]  /*dd90*/  MOV R2, 0xddb0 ;  /* 0x0000ddb000027802 */ /* 0x000fc40000000f00 */
[----:B--2-4-:R-:W-:Y:S05]  /*dda0*/  CALL.REL.NOINC `($__internal_1_$__cuda_sm70_shflsync_idx_p) ;  /* 0x0000112000007944 */ /* 0x014fea0003c00000 */
        /* <DEDUP_REMOVED lines=8> */
.L_x_97:
[----:B------:R-:W-:Y:S01]  /*de30*/  IMAD.MOV.U32 R9, RZ, RZ, R13 ;  /* 0x000000ffff097224 */ /* 0x000fe200078e000d */
[----:B------:R-:W-:Y:S01]  /*de40*/  MOV R5, RZ ;  /* 0x000000ff00057202 */ /* 0x000fe20000000f00 */
[----:B------:R-:W-:Y:S01]  /*de50*/  IMAD.MOV.U32 R3, RZ, RZ, 0x1c1f ;  /* 0x00001c1fff037424 */ /* 0x000fe200078e00ff */
[----:B------:R-:W-:Y:S02]  /*de60*/  MOV R2, 0xde80 ;  /* 0x0000de8000027802 */ /* 0x000fe40000000f00 */
[----:B------:R-:W-:Y:S05]  /*de70*/  CALL.REL.NOINC `($__internal_1_$__cuda_sm70_shflsync_idx_p) ;  /* 0x0000105000007944 */ /* 0x000fea0003c00000 */
[----:B------:R-:W-:Y:S01]  /*de80*/  MOV R12, R5 ;  /* 0x00000005000c7202 */ /* 0x000fe20000000f00 */
[----:B------:R-:W-:Y:S05]  /*de90*/  BRA `(.L_x_172) ;  /* 0xffffc9e000007947 */ /* 0x000fea000383ffff */
.L_x_98:
[----:B------:R-:W-:Y:S01]  /*dea0*/  IMAD.MOV.U32 R9, RZ, RZ, R20 ;  /* 0x000000ffff097224 */ /* 0x000fe200078e0014 */
[----:B------:R-:W-:Y:S01]  /*deb0*/  MOV R5, RZ ;  /* 0x000000ff00057202 */ /* 0x000fe20000000f00 */
[----:B------:R-:W-:Y:S01]  /*dec0*/  IMAD.MOV.U32 R3, RZ, RZ, 0x1c1f ;  /* 0x00001c1fff037424 */ /* 0x000fe200078e00ff */
[----:B------:R-:W-:Y:S02]  /*ded0*/  MOV R2, 0xdef0 ;  /* 0x0000def000027802 */ /* 0x000fe40000000f00 */
[----:B-12---:R-:W-:Y:S05]  /*dee0*/  CALL.REL.NOINC `($__internal_1_$__cuda_sm70_shflsync_idx_p) ;  /* 0x00000fe000007944 */ /* 0x006fea0003c00000 */
[----:B------:R-:W-:Y:S01]  /*def0*/  MOV R2, R5 ;  /* 0x0000000500027202 */ /* 0x000fe20000000f00 */
[----:B------:R-:W-:Y:S05]  /*df00*/  BRA `(.L_x_173) ;  /* 0xffffc99000007947 */ /* 0x000fea000383ffff */
.L_x_101:
[----:B------:R-:W-:Y:S01]  /*df10*/  IMAD.MOV.U32 R9, RZ, RZ, R13 ;  /* 0x000000ffff097224 */ /* 0x000fe200078e000d */
[----:B------:R-:W-:Y:S01]  /*df20*/  MOV R5, 0x1 ;  /* 0x0000000100057802 */ /* 0x000fe20000000f00 */
[----:B--2---:R-:W-:Y:S01]  /*df30*/  IMAD.MOV.U32 R3, RZ, RZ, 0x1c1f ;  /* 0x00001c1fff037424 */ /* 0x004fe200078e00ff */
[----:B----4-:R-:W-:-:S02]  /*df40*/  MOV R2, 0xdf60 ;  /* 0x0000df6000027802 */ /* 0x010fc40000000f00 */
        /* <DEDUP_REMOVED lines=9> */
.L_x_104:
[----:B------:R-:W-:Y:S01]  /*dfe0*/  IMAD.MOV.U32 R9, RZ, RZ, R13 ;  /* 0x000000ffff097224 */ /* 0x000fe200078e000d */
[----:B------:R-:W-:Y:S01]  /*dff0*/  MOV R5, 0x2 ;  /* 0x0000000200057802 */ /* 0x000fe20000000f00 */
[----:B--2---:R-:W-:Y:S01]  /*e000*/  IMAD.MOV.U32 R3, RZ, RZ, 0x1c1f ;  /* 0x00001c1fff037424 */ /* 0x004fe200078e00ff */
[----:B----4-:R-:W-:Y:S02]  /*e010*/  MOV R2, 0xe030 ;  /* 0x0000e03000027802 */ /* 0x010fe40000000f00 */
[----:B-1-3--:R-:W-:Y:S05]  /*e020*/  CALL.REL.NOINC `($__internal_1_$__cuda_sm70_shflsync_idx_p) ;  /* 0x00000ea000007944 */ /* 0x00afea0003c00000 */
[----:B------:R-:W-:Y:S01]  /*e030*/  MOV R12, R5 ;  /* 0x00000005000c7202 */ /* 0x000fe20000000f00 */
[----:B------:R-:W-:Y:S05]  /*e040*/  BRA `(.L_x_175) ;  /* 0xffffce0000007947 */ /* 0x000fea000383ffff */
.L_x_105:
[----:B------:R-:W-:Y:S01]  /*e050*/  IMAD.MOV.U32 R9, RZ, RZ, R20 ;  /* 0x000000ffff097224 */ /* 0x000fe200078e0014 */
[----:B------:R-:W-:Y:S01]  /*e060*/  MOV R5, 0x2 ;  /* 0x0000000200057802 */ /* 0x000fe20000000f00 */
[----:B--2---:R-:W-:Y:S01]  /*e070*/  IMAD.MOV.U32 R3, RZ, RZ, 0x1c1f ;  /* 0x00001c1fff037424 */ /* 0x004fe200078e00ff */
[----:B----4-:R-:W-:Y:S02]  /*e080*/  MOV R2, 0xe0a0 ;  /* 0x0000e0a000027802 */ /* 0x010fe40000000f00 */
[----:B-1-3--:R-:W-:Y:S05]  /*e090*/  CALL.REL.NOINC `($__internal_1_$__cuda_sm70_shflsync_idx_p) ;  /* 0x00000e3000007944 */ /* 0x00afea0003c00000 */
[----:B------:R-:W-:Y:S01]  /*e0a0*/  MOV R2, R5 ;  /* 0x0000000500027202 */ /* 0x000fe20000000f00 */
[----:B------:R-:W-:Y:S05]  /*e0b0*/  BRA `(.L_x_176) ;  /* 0xffffcdb000007947 */ /* 0x000fea000383ffff */
.L_x_108:
[----:B------:R-:W-:Y:S01]  /*e0c0*/  IMAD.MOV.U32 R9, RZ, RZ, R13 ;  /* 0x000000ffff097224 */ /* 0x000fe200078e000d */
[----:B------:R-:W-:Y:S01]  /*e0d0*/  MOV R5, 0x3 ;  /* 0x0000000300057802 */ /* 0x000fe20000000f00 */
[----:B-1----:R-:W-:Y:S01]  /*e0e0*/  IMAD.MOV.U32 R3, RZ, RZ, 0x1c1f ;  /* 0x00001c1fff037424 */ /* 0x002fe200078e00ff */
[----:B----4-:R-:W-:-:S02]  /*e0f0*/  MOV R2, 0xe110 ;  /* 0x0000e11000027802 */ /* 0x010fc40000000f00 */
[----:B--23--:R-:W-:Y:S05]  /*e100*/  CALL.REL.NOINC `($__internal_1_$__cuda_sm70_shflsync_idx_p) ;  /* 0x00000dc000007944 */ /* 0x00cfea0003c00000 */
        /* <DEDUP_REMOVED lines=8> */
.L_x_112:
[----:B------:R-:W-:Y:S01]  /*e190*/  IMAD.MOV.U32 R9, RZ, RZ, R6 ;  /* 0x000000ffff097224 */ /* 0x000fe200078e0006 */
[----:B------:R-:W-:Y:S01]  /*e1a0*/  MOV R5, RZ ;  /* 0x000000ff00057202 */ /* 0x000fe20000000f00 */
[----:B------:R-:W-:Y:S01]  /*e1b0*/  IMAD.MOV.U32 R3, RZ, RZ, 0x181f ;  /* 0x0000181fff037424 */ /* 0x000fe200078e00ff */
[----:B------:R-:W-:Y:S02]  /*e1c0*/  MOV R2, 0xe1e0 ;  /* 0x0000e1e000027802 */ /* 0x000fe40000000f00 */
[----:B------:R-:W-:Y:S05]  /*e1d0*/  CALL.REL.NOINC `($__internal_1_$__cuda_sm70_shflsync_idx_p) ;  /* 0x00000cf000007944 */ /* 0x000fea0003c00000 */
[----:B------:R-:W-:Y:S01]  /*e1e0*/  MOV R8, R5 ;  /* 0x0000000500087202 */ /* 0x000fe20000000f00 */
[----:B------:R-:W-:Y:S05]  /*e1f0*/  BRA `(.L_x_178) ;  /* 0xffffd8a000007947 */ /* 0x000fea000383ffff */
.L_x_113:
[----:B------:R-:W-:Y:S01]  /*e200*/  IMAD.MOV.U32 R9, RZ, RZ, R7 ;  /* 0x000000ffff097224 */ /* 0x000fe200078e0007 */
[----:B------:R-:W-:Y:S01]  /*e210*/  MOV R5, RZ ;  /* 0x000000ff00057202 */ /* 0x000fe20000000f00 */
[----:B------:R-:W-:Y:S01]  /*e220*/  IMAD.MOV.U32 R3, RZ, RZ, 0x181f ;  /* 0x0000181fff037424 */ /* 0x000fe200078e00ff */
[----:B------:R-:W-:Y:S02]  /*e230*/  MOV R2, 0xe250 ;  /* 0x0000e25000027802 */ /* 0x000fe40000000f00 */
[----:B-12---:R-:W-:Y:S05]  /*e240*/  CALL.REL.NOINC `($__internal_1_$__cuda_sm70_shflsync_idx_p) ;  /* 0x00000c8000007944 */ /* 0x006fea0003c00000 */
[----:B------:R-:W-:Y:S01]  /*e250*/  MOV R2, R5 ;  /* 0x0000000500027202 */ /* 0x000fe20000000f00 */
[----:B------:R-:W-:Y:S05]  /*e260*/  BRA `(.L_x_179) ;  /* 0xffffd85000007947 */ /* 0x000fea000383ffff */
.L_x_114:
        /* <DEDUP_REMOVED lines=13> */
.L_x_115:
[----:B------:R-:W-:Y:S01]  /*e340*/  IMAD.MOV.U32 R9, RZ, RZ, R6 ;  /* 0x000000ffff097224 */ /* 0x000fe200078e0006 */
[----:B------:R-:W-:Y:S01]  /*e350*/  MOV R5, 0x2 ;  /* 0x0000000200057802 */ /* 0x000fe20000000f00 */
[----:B-1----:R-:W-:Y:S01]  /*e360*/  IMAD.MOV.U32 R3, RZ, RZ, 0x181f ;  /* 0x0000181fff037424 */ /* 0x002fe200078e00ff */
[----:B------:R-:W-:Y:S02]  /*e370*/  MOV R2, 0xe390 ;  /* 0x0000e39000027802 */ /* 0x000fe40000000f00 */
[----:B---34-:R-:W-:Y:S05]  /*e380*/  CALL.REL.NOINC `($__internal_1_$__cuda_sm70_shflsync_idx_p) ;  /* 0x00000b4000007944 */ /* 0x018fea0003c00000 */
[----:B------:R-:W-:Y:S01]  /*e390*/  MOV R8, R5 ;  /* 0x0000000500087202 */ /* 0x000fe20000000f00 */
[----:B------:R-:W-:Y:S05]  /*e3a0*/  BRA `(.L_x_181) ;  /* 0xffffd80000007947 */ /* 0x000fea000383ffff */
.L_x_116:
[----:B------:R-:W-:Y:S01]  /*e3b0*/  IMAD.MOV.U32 R9, RZ, RZ, R7 ;  /* 0x000000ffff097224 */ /* 0x000fe200078e0007 */
[----:B------:R-:W-:Y:S01]  /*e3c0*/  MOV R5, 0x2 ;  /* 0x0000000200057802 */ /* 0x000fe20000000f00 */
[----:B-1----:R-:W-:Y:S01]  /*e3d0*/  IMAD.MOV.U32 R3, RZ, RZ, 0x181f ;  /* 0x0000181fff037424 */ /* 0x002fe200078e00ff */
[----:B------:R-:W-:Y:S02]  /*e3e0*/  MOV R2, 0xe400 ;  /* 0x0000e40000027802 */ /* 0x000fe40000000f00 */
[----:B--234-:R-:W-:Y:S05]  /*e3f0*/  CALL.REL.NOINC `($__internal_1_$__cuda_sm70_shflsync_idx_p) ;  /* 0x00000ad000007944 */ /* 0x01cfea0003c00000 */
[----:B------:R-:W-:Y:S01]  /*e400*/  MOV R2, R5 ;  /* 0x0000000500027202 */ /* 0x000fe20000000f00 */
[----:B------:R-:W-:Y:S05]  /*e410*/  BRA `(.L_x_182) ;  /* 0xffffd7b000007947 */ /* 0x000fea000383ffff */
.L_x_117:
        /* <DEDUP_REMOVED lines=13> */
.L_x_118:
[----:B------:R-:W-:Y:S01]  /*e4f0*/  IMAD.MOV.U32 R9, RZ, RZ, R6 ;  /* 0x000000ffff097224 */ /* 0x000fe200078e0006 */
[----:B------:R-:W-:Y:S01]  /*e500*/  MOV R5, 0x4 ;  /* 0x0000000400057802 */ /* 0x000fe20000000f00 */
[----:B--2---:R-:W-:Y:S01]  /*e510*/  IMAD.MOV.U32 R3, RZ, RZ, 0x181f ;  /* 0x0000181fff037424 */ /* 0x004fe200078e00ff */
[----:B------:R-:W-:Y:S02]  /*e520*/  MOV R2, 0xe540 ;  /* 0x0000e54000027802 */ /* 0x000fe40000000f00 */
[----:B-1-34-:R-:W-:Y:S05]  /*e530*/  CALL.REL.NOINC `($__internal_1_$__cuda_sm70_shflsync_idx_p) ;  /* 0x0000099000007944 */ /* 0x01afea0003c00000 */
[----:B------:R-:W-:Y:S01]  /*e540*/  MOV R8, R5 ;  /* 0x0000000500087202 */ /* 0x000fe20000000f00 */
[----:B------:R-:W-:Y:S05]  /*e550*/  BRA `(.L_x_184) ;  /* 0xffffd76000007947 */ /* 0x000fea000383ffff */
.L_x_119:
[----:B------:R-:W-:Y:S01]  /*e560*/  IMAD.MOV.U32 R9, RZ, RZ, R7 ;  /* 0x000000ffff097224 */ /* 0x000fe200078e0007 */
[----:B------:R-:W-:Y:S01]  /*e570*/  MOV R5, 0x4 ;  /* 0x0000000400057802 */ /* 0x000fe20000000f00 */
[----:B--2---:R-:W-:Y:S01]  /*e580*/  IMAD.MOV.U32 R3, RZ, RZ, 0x181f ;  /* 0x0000181fff037424 */ /* 0x004fe200078e00ff */
[----:B------:R-:W-:Y:S02]  /*e590*/  MOV R2, 0xe5b0 ;  /* 0x0000e5b000027802 */ /* 0x000fe40000000f00 */
[----:B-1-34-:R-:W-:Y:S05]  /*e5a0*/  CALL.REL.NOINC `($__internal_1_$__cuda_sm70_shflsync_idx_p) ;  /* 0x0000092000007944 */ /* 0x01afea0003c00000 */
[----:B------:R-:W-:Y:S01]  /*e5b0*/  MOV R2, R5 ;  /* 0x0000000500027202 */ /* 0x000fe20000000f00 */
[----:B------:R-:W-:Y:S05]  /*e5c0*/  BRA `(.L_x_185) ;  /* 0xffffd71000007947 */ /* 0x000fea000383ffff */
.L_x_120:
        /* <DEDUP_REMOVED lines=13> */
.L_x_121:
[----:B------:R-:W-:Y:S01]  /*e6a0*/  IMAD.MOV.U32 R9, RZ, RZ, R6 ;  /* 0x000000ffff097224 */ /* 0x000fe200078e0006 */
[----:B------:R-:W-:Y:S01]  /*e6b0*/  MOV R5, 0x6 ;  /* 0x0000000600057802 */ /* 0x000fe20000000f00 */
[----:B--2---:R-:W-:Y:S01]  /*e6c0*/  IMAD.MOV.U32 R3, RZ, RZ, 0x181f ;  /* 0x0000181fff037424 */ /* 0x004fe200078e00ff */
[----:B------:R-:W-:Y:S02]  /*e6d0*/  MOV R2, 0xe6f0 ;  /* 0x0000e6f000027802 */ /* 0x000fe40000000f00 */
[----:B-1--4-:R-:W-:Y:S05]  /*e6e0*/  CALL.REL.NOINC `($__internal_1_$__cuda_sm70_shflsync_idx_p) ;  /* 0x000007e000007944 */ /* 0x012fea0003c00000 */
[----:B------:R-:W-:Y:S01]  /*e6f0*/  MOV R8, R5 ;  /* 0x0000000500087202 */ /* 0x000fe20000000f00 */
[----:B------:R-:W-:Y:S05]  /*e700*/  BRA `(.L_x_187) ;  /* 0xffffd6c000007947 */ /* 0x000fea000383ffff */
.L_x_122:
[----:B------:R-:W-:Y:S01]  /*e710*/  IMAD.MOV.U32 R9, RZ, RZ, R7 ;  /* 0x000000ffff097224 */ /* 0x000fe200078e0007 */
[----:B------:R-:W-:Y:S01]  /*e720*/  MOV R5, 0x6 ;  /* 0x0000000600057802 */ /* 0x000fe20000000f00 */
[----:B--2---:R-:W-:Y:S01]  /*e730*/  IMAD.MOV.U32 R3, RZ, RZ, 0x181f ;  /* 0x0000181fff037424 */ /* 0x004fe200078e00ff */
[----:B------:R-:W-:Y:S02]  /*e740*/  MOV R2, 0xe760 ;  /* 0x0000e76000027802 */ /* 0x000fe40000000f00 */
[----:B-1-34-:R-:W-:Y:S05]  /*e750*/  CALL.REL.NOINC `($__internal_1_$__cuda_sm70_shflsync_idx_p) ;  /* 0x0000077000007944 */ /* 0x01afea0003c00000 */
[----:B------:R-:W-:Y:S01]  /*e760*/  MOV R2, R5 ;  /* 0x0000000500027202 */ /* 0x000fe20000000f00 */
[----:B------:R-:W-:Y:S05]  /*e770*/  BRA `(.L_x_188) ;  /* 0xffffd67000007947 */ /* 0x000fea000383ffff */
.L_x_123:
        /* <DEDUP_REMOVED lines=13> */
.L_x_125:
[----:B------:R-:W-:Y:S01]  /*e850*/  IMAD.MOV.U32 R9, RZ, RZ, R88 ;  /* 0x000000ffff097224 */ /* 0x000fe200078e0058 */
[----:B------:R-:W-:Y:S01]  /*e860*/  MOV R5, RZ ;  /* 0x000000ff00057202 */ /* 0x000fe20000000f00 */
[----:B---34-:R-:W-:Y:S01]  /*e870*/  IMAD.MOV.U32 R3, RZ, RZ, 0x1f ;  /* 0x0000001fff037424 */ /* 0x018fe200078e00ff */
[----:B------:R-:W-:Y:S02]  /*e880*/  MOV R2, 0xe8a0 ;  /* 0x0000e8a000027802 */ /* 0x000fe40000000f00 */
[----:B------:R-:W-:Y:S05]  /*e890*/  CALL.REL.NOINC `($__internal_1_$__cuda_sm70_shflsync_idx_p) ;  /* 0x0000063000007944 */ /* 0x000fea0003c00000 */
[----:B------:R-:W-:Y:S01]  /*e8a0*/  MOV R10, R5 ;  /* 0x00000005000a7202 */ /* 0x000fe20000000f00 */
[----:B------:R-:W-:Y:S05]  /*e8b0*/  BRA `(.L_x_190) ;  /* 0xffffd6e000007947 */ /* 0x000fea000383ffff */
.L_x_126:
[----:B------:R-:W-:Y:S01]  /*e8c0*/  IMAD.MOV.U32 R9, RZ, RZ, R88 ;  /* 0x000000ffff097224 */ /* 0x000fe200078e0058 */
[----:B------:R-:W-:Y:S01]  /*e8d0*/  MOV R5, 0x1 ;  /* 0x0000000100057802 */ /* 0x000fe20000000f00 */
[----:B---34-:R-:W-:Y:S01]  /*e8e0*/  IMAD.MOV.U32 R3, RZ, RZ, 0x1f ;  /* 0x0000001fff037424 */ /* 0x018fe200078e00ff */
[----:B------:R-:W-:Y:S02]  /*e8f0*/  MOV R2, 0xe910 ;  /* 0x0000e91000027802 */ /* 0x000fe40000000f00 */
[----:B-12---:R-:W-:Y:S05]  /*e900*/  CALL.REL.NOINC `($__internal_1_$__cuda_sm70_shflsync_idx_p) ;  /* 0x000005c000007944 */ /* 0x006fea0003c00000 */
[----:B------:R-:W-:Y:S01]  /*e910*/  MOV R8, R5 ;  /* 0x0000000500087202 */ /* 0x000fe20000000f00 */
[----:B------:R-:W-:Y:S05]  /*e920*/  BRA `(.L_x_191) ;  /* 0xffffd69000007947 */ /* 0x000fea000383ffff */
.L_x_127:
[----:B------:R-:W-:Y:S02]  /*e930*/  MOV R2, 0x1 ;  /* 0x0000000100027802 */ /* 0x000fe40000000f00 */
[----:B------:R-:W-:-:S02]  /*e940*/  MOV R3, 0xe960 ;  /* 0x0000e96000037802 */ /* 0x000fc40000000f00 */
[----:B-12---:R-:W-:Y:S05]  /*e950*/  CALL.REL.NOINC `($__internal_2_$__cuda_sm70_shflsync_up_p) ;  /* 0x000005c000007944 */ /* 0x006fea0003c00000 */
[----:B------:R-:W-:Y:S05]  /*e960*/  BRA `(.L_x_192) ;  /* 0xffffd77000007947 */ /* 0x000fea000383ffff */
.L_x_128:
[----:B------:R-:W-:Y:S02]  /*e970*/  MOV R2, 0x2 ;  /* 0x0000000200027802 */ /* 0x000fe40000000f00 */
[----:B------:R-:W-:-:S02]  /*e980*/  MOV R3, 0xe9a0 ;  /* 0x0000e9a000037802 */ /* 0x000fc40000000f00 */
[----:B-12---:R-:W-:Y:S05]  /*e990*/  CALL.REL.NOINC `($__internal_2_$__cuda_sm70_shflsync_up_p) ;  /* 0x0000058000007944 */ /* 0x006fea0003c00000 */
        /* <DEDUP_REMOVED lines=24> */
.L_x_132:
[----:B------:R-:W-:Y:S02]  /*eb20*/  MOV R2, 0x1 ;  /* 0x0000000100027802 */ /* 0x000fe40000000f00 */
[----:B------:R-:W-:Y:S02]  /*eb30*/  MOV R3, 0xeb50 ;  /* 0x0000eb5000037802 */ /* 0x000fe40000000f00 */
[----:B-1----:R-:W-:Y:S05]  /*eb40*/  CALL.REL.NOINC `($__internal_2_$__cuda_sm70_shflsync_up_p) ;  /* 0x000003d000007944 */ /* 0x002fea0003c00000 */
[----:B------:R-:W-:Y:S01]  /*eb50*/  MOV R2, R4 ;  /* 0x0000000400027202 */ /* 0x000fe20000000f00 */
[----:B------:R-:W-:Y:S05]  /*eb60*/  BRA `(.L_x_194) ;  /* 0xffffd7c000007947 */ /* 0x000fea000383ffff */
.L_x_133:
[----:B------:R-:W-:Y:S02]  /*eb70*/  MOV R2, 0x2 ;  /* 0x0000000200027802 */ /* 0x000fe40000000f00 */
[----:B------:R-:W-:Y:S02]  /*eb80*/  MOV R3, 0xeba0 ;  /* 0x0000eba000037802 */ /* 0x000fe40000000f00 */
[----:B-1----:R-:W-:Y:S05]  /*eb90*/  CALL.REL.NOINC `($__internal_2_$__cuda_sm70_shflsync_up_p) ;  /* 0x0000038000007944 */ /* 0x002fea0003c00000 */
        /* <DEDUP_REMOVED lines=24> */
.L_x_135:
[----:B------:R-:W-:Y:S02]  /*ed20*/  SEL R0, RZ, 0x1, P0 ;  /* 0x00000001ff007807 */ /* 0x000fe40000000000 */
[----:B------:R-:W-:Y:S02]  /*ed30*/  MOV R2, 0xed50 ;  /* 0x0000ed5000027802 */ /* 0x000fe40000000f00 */
[----:B-1-3--:R-:W-:Y:S05]  /*ed40*/  CALL.REL.NOINC `($__internal_3_$__cuda_sm70_votesync_ballot) ;  /* 0x0000024000007944 */ /* 0x00afea0003c00000 */
[----:B------:R-:W-:Y:S05]  /*ed50*/  BRA `(.L_x_196) ;  /* 0xffffd76000007947 */ /* 0x000fea000383ffff */
.L_x_136:
[----:B------:R-:W-:Y:S01]  /*ed60*/  IMAD.MOV.U32 R9, RZ, RZ, R6 ;  /* 0x000000ffff097224 */ /* 0x000fe200078e0006 */
[----:B----4-:R-:W-:Y:S01]  /*ed70*/  MOV R5, R11 ;  /* 0x0000000b00057202 */ /* 0x010fe20000000f00 */
[----:B------:R-:W-:Y:S01]  /*ed80*/  IMAD.MOV.U32 R3, RZ, RZ, 0x1f ;  /* 0x0000001fff037424 */ /* 0x000fe200078e00ff */
[----:B------:R-:W-:Y:S02]  /*ed90*/  MOV R2, 0xedb0 ;  /* 0x0000edb000027802 */ /* 0x000fe40000000f00 */
[----:B-123--:R-:W-:Y:S05]  /*eda0*/  CALL.REL.NOINC `($__internal_1_$__cuda_sm70_shflsync_idx_p) ;  /* 0x0000012000007944 */ /* 0x00efea0003c00000 */
[----:B------:R-:W-:Y:S01]  /*edb0*/  IMAD.MOV.U32 R8, RZ, RZ, R5 ;  /* 0x000000ffff087224 */ /* 0x000fe200078e0005 */
[----:B------:R-:W-:Y:S01]  /*edc0*/  MOV R5, R11 ;  /* 0x0000000b00057202 */ /* 0x000fe20000000f00 */
[----:B------:R-:W-:Y:S01]  /*edd0*/  IMAD.MOV.U32 R9, RZ, RZ, R7 ;  /* 0x000000ffff097224 */ /* 0x000fe200078e0007 */
[----:B------:R-:W-:Y:S02]  /*ede0*/  MOV R3, 0x1f ;  /* 0x0000001f00037802 */ /* 0x000fe40000000f00 */
[----:B------:R-:W-:-:S02]  /*edf0*/  MOV R2, 0xee10 ;  /* 0x0000ee1000027802 */ /* 0x000fc40000000f00 */
[----:B------:R-:W-:Y:S05]  /*ee00*/  CALL.REL.NOINC `($__internal_1_$__cuda_sm70_shflsync_idx_p) ;  /* 0x000000c000007944 */ /* 0x000fea0003c00000 */
[----:B------:R-:W-:Y:S01]  /*ee10*/  MOV R7, R5 ;  /* 0x0000000500077202 */ /* 0x000fe20000000f00 */
[----:B------:R-:W-:Y:S05]  /*ee20*/  BRA `(.L_x_197) ;  /* 0xffffd6d000007947 */ /* 0x000fea000383ffff */
.L_x_139:
[----:B------:R-:W-:Y:S01]  /*ee30*/  IMAD.MOV.U32 R9, RZ, RZ, R4 ;  /* 0x000000ffff097224 */ /* 0x000fe200078e0004 */
[----:B------:R-:W-:-:S02]  /*ee40*/  MOV R3, 0x1f ;  /* 0x0000001f00037802 */ /* 0x000fc40000000f00 */
[----:B------:R-:W-:Y:S02]  /*ee50*/  MOV R2, 0xee70 ;  /* 0x0000ee7000027802 */ /* 0x000fe40000000f00 */
[----:B-1234-:R-:W-:Y:S05]  /*ee60*/  CALL.REL.NOINC `($__internal_1_$__cuda_sm70_shflsync_idx_p) ;  /* 0x0000006000007944 */ /* 0x01efea0003c00000 */
[----:B------:R-:W-:Y:S01]  /*ee70*/  MOV R13, R5 ;  /* 0x00000005000d7202 */ /* 0x000fe20000000f00 */
[----:B------:R-:W-:Y:S05]  /*ee80*/  BRA `(.L_x_138) ;  /* 0xffffd6d000007947 */ /* 0x000fea000383ffff */
        .weak           $__internal_0_$__cuda_sm70_shflsync_bfly_p
        .type           $__internal_0_$__cuda_sm70_shflsync_bfly_p,@function
        .size           $__internal_0_$__cuda_sm70_shflsync_bfly_p,($__internal_1_$__cuda_sm70_shflsync_idx_p - $__internal_0_$__cuda_sm70_shflsync_bfly_p)
$__internal_0_$__cuda_sm70_shflsync_bfly_p:
[----:B------:R-:W-:Y:S04]  /*ee90*/  WARPSYNC R9 ;  /* 0x0000000900007348 */ /* 0x000fe80003800000 */
[----:B------:R1:W2:Y:S02]  /*eea0*/  SHFL.BFLY PT, R0, R0, R3, R10 ;  /* 0x0c00000300007389 */ /* 0x0002a400000e000a */
[----:B-1----:R-:W-:-:S04]  /*eeb0*/  MOV R3, 0x0 ;  /* 0x0000000000037802 */ /* 0x002fc80000000f00 */
[----:B--2---:R-:W-:Y:S05]  /*eec0*/  RET.REL.NODEC R2 `(_ZN7cutlass13device_kernelIN5flash19enable_sm80_to_sm89INS1_16FlashAttnFwdSm80INS1_25CollectiveMainloopFwdSm80ILi4ELi1ELb0EN4cute5tupleIJNS5_1CILi128EEENS7_ILi80EEENS7_ILi64EEEEEELi64ENS_10bfloat16_tEfNS_4arch4Sm80ELb0ELb0ELb0ELb1ELb0ELb0ELb1ELb1EEENS1_21CollectiveEpilogueFwdINS6_IJS8_SA_S9_EEENS6_IJNS7_ILi1EEESI_SI_EEESC_SE_Li128ELb1ELb1ELb1ELb0EEENS1_36VarlenDynamicPersistentTileSchedulerILi128ELi80ELi128ELi128ELb1ELb1ELb0ELb0ELb1ELb1EEEEEEEEEvNT_6ParamsE) ;  /* 0xffff113002007950 */ /* 0x004fea0003c3ffff */
        .weak           $__internal_1_$__cuda_sm70_shflsync_idx_p
        .type           $__internal_1_$__cuda_sm70_shflsync_idx_p,@function
        .size           $__internal_1_$__cuda_sm70_shflsync_idx_p,($__internal_2_$__cuda_sm70_shflsync_up_p - $__internal_1_$__cuda_sm70_shflsync_idx_p)
$__internal_1_$__cuda_sm70_shflsync_idx_p:
[----:B------:R-:W-:-:S04]  /*eed0*/  MOV R16, 0xffffffff ;  /* 0xffffffff00107802 */ /* 0x000fc80000000f00 */
[----:B------:R-:W-:Y:S04]  /*eee0*/  WARPSYNC R16 ;  /* 0x0000001000007348 */ /* 0x000fe80003800000 */
[----:B------:R1:W2:Y:S02]  /*eef0*/  SHFL.IDX PT, R5, R9, R5, R3 ;  /* 0x0000000509057389 */ /* 0x0002a400000e0003 */
[----:B-1----:R-:W-:-:S04]  /*ef00*/  MOV R3, 0x0 ;  /* 0x0000000000037802 */ /* 0x002fc80000000f00 */
[----:B--2---:R-:W-:Y:S05]  /*ef10*/  RET.REL.NODEC R2 `(_ZN7cutlass13device_kernelIN5flash19enable_sm80_to_sm89INS1_16FlashAttnFwdSm80INS1_25CollectiveMainloopFwdSm80ILi4ELi1ELb0EN4cute5tupleIJNS5_1CILi128EEENS7_ILi80EEENS7_ILi64EEEEEELi64ENS_10bfloat16_tEfNS_4arch4Sm80ELb0ELb0ELb0ELb1ELb0ELb0ELb1ELb1EEENS1_21CollectiveEpilogueFwdINS6_IJS8_SA_S9_EEENS6_IJNS7_ILi1EEESI_SI_EEESC_SE_Li128ELb1ELb1ELb1ELb0EEENS1_36VarlenDynamicPersistentTileSchedulerILi128ELi80ELi128ELi128ELb1ELb1ELb0ELb0ELb1ELb1EEEEEEEEEvNT_6ParamsE) ;  /* 0xffff10e002007950 */ /* 0x004fea0003c3ffff */
        .weak           $__internal_2_$__cuda_sm70_shflsync_up_p
        .type           $__internal_2_$__cuda_sm70_shflsync_up_p,@function
        .size           $__internal_2_$__cuda_sm70_shflsync_up_p,($__internal_3_$__cuda_sm70_votesync_ballot - $__internal_2_$__cuda_sm70_shflsync_up_p)
$__internal_2_$__cuda_sm70_shflsync_up_p:
[----:B------:R-:W-:Y:S02]  /*ef20*/  IMAD.MOV.U32 R4, RZ, RZ, RZ ;  /* 0x000000ffff047224 */ /* 0x000fe400078e00ff */
[----:B------:R-:W-:-:S04]  /*ef30*/  IMAD.MOV.U32 R9, RZ, RZ, -0x1 ;  /* 0xffffffffff097424 */ /* 0x000fc800078e00ff */
[----:B------:R-:W-:Y:S04]  /*ef40*/  WARPSYNC R9 ;  /* 0x0000000900007348 */ /* 0x000fe80003800000 */
[----:B------:R1:W2:Y:S02]  /*ef50*/  SHFL.UP PT, R4, R0, R2, R4 ;  /* 0x0400000200047389 */ /* 0x0002a400000e0004 */
[----:B-1----:R-:W-:Y:S02]  /*ef60*/  MOV R2, R3 ;  /* 0x0000000300027202 */ /* 0x002fe40000000f00 */
[----:B------:R-:W-:-:S04]  /*ef70*/  MOV R3, 0x0 ;  /* 0x0000000000037802 */ /* 0x000fc80000000f00 */
[----:B--2---:R-:W-:Y:S05]  /*ef80*/  RET.REL.NODEC R2 `(_ZN7cutlass13device_kernelIN5flash19enable_sm80_to_sm89INS1_16FlashAttnFwdSm80INS1_25CollectiveMainloopFwdSm80ILi4ELi1ELb0EN4cute5tupleIJNS5_1CILi128EEENS7_ILi80EEENS7_ILi64EEEEEELi64ENS_10bfloat16_tEfNS_4arch4Sm80ELb0ELb0ELb0ELb1ELb0ELb0ELb1ELb1EEENS1_21CollectiveEpilogueFwdINS6_IJS8_SA_S9_EEENS6_IJNS7_ILi1EEESI_SI_EEESC_SE_Li128ELb1ELb1ELb1ELb0EEENS1_36VarlenDynamicPersistentTileSchedulerILi128ELi80ELi128ELi128ELb1ELb1ELb0ELb0ELb1ELb1EEEEEEEEEvNT_6ParamsE) ;  /* 0xffff107002007950 */ /* 0x004fea0003c3ffff */
        .weak           $__internal_3_$__cuda_sm70_votesync_ballot
        .type           $__internal_3_$__cuda_sm70_votesync_ballot,@function
        .size           $__internal_3_$__cuda_sm70_votesync_ballot,(.L_x_1615 - $__internal_3_$__cuda_sm70_votesync_ballot)
$__internal_3_$__cuda_sm70_votesync_ballot:
[----:B------:R-:W-:Y:S01]  /*ef90*/  ISETP.NE.U32.AND P0, PT, R0, 0x1, PT ;  /* 0x000000010000780c */ /* 0x000fe20003f05070 */
[----:B------:R-:W-:-:S04]  /*efa0*/  IMAD.MOV.U32 R3, RZ, RZ, -0x1 ;  /* 0xffffffffff037424 */ /* 0x000fc800078e00ff */
[----:B------:R-:W-:Y:S08]  /*efb0*/  WARPSYNC R3 ;  /* 0x0000000300007348 */ /* 0x000ff00003800000 */
[----:B------:R-:W-:-:S04]  /*efc0*/  VOTE.ANY R0, PT, !P0 ;  /* 0x0000000000007806 */ /* 0x000fc800040e0100 */
[----:B------:R-:W-:Y:S01]  /*efd0*/  LOP3.LUT R0, R0, R3, RZ, 0xc0, !PT ;  /* 0x0000000300007212 */ /* 0x000fe200078ec0ff */
[----:B------:R-:W-:-:S04]  /*efe0*/  IMAD.MOV.U32 R3, RZ, RZ, 0x0 ;  /* 0x00000000ff037424 */ /* 0x000fc800078e00ff */
[----:B------:R-:W-:Y:S05]  /*eff0*/  RET.REL.NODEC R2 `(_ZN7cutlass13device_kernelIN5flash19enable_sm80_to_sm89INS1_16FlashAttnFwdSm80INS1_25CollectiveMainloopFwdSm80ILi4ELi1ELb0EN4cute5tupleIJNS5_1CILi128EEENS7_ILi80EEENS7_ILi64EEEEEELi64ENS_10bfloat16_tEfNS_4arch4Sm80ELb0ELb0ELb0ELb1ELb0ELb0ELb1ELb1EEENS1_21CollectiveEpilogueFwdINS6_IJS8_SA_S9_EEENS6_IJNS7_ILi1EEESI_SI_EEESC_SE_Li128ELb1ELb1ELb1ELb0EEENS1_36VarlenDynamicPersistentTileSchedulerILi128ELi80ELi128ELi128ELb1ELb1ELb0ELb0ELb1ELb1EEEEEEEEEvNT_6ParamsE) ;  /* 0xffff100002007950 */ /* 0x000fea0003c3ffff */
.L_x_198:
        /* <DEDUP_REMOVED lines=16> */
.L_x_1615:


//--------------------- .text._ZN7cutlass13device_kernelIN5flash19enable_sm80_to_sm89INS1_16FlashAttnFwdSm80INS1_25CollectiveMainloopFwdSm80ILi4ELi1ELb0EN4cute5tupleIJNS5_1CILi128EEENS7_ILi80EEENS7_ILi64EEEEEELi64ENS_10bfloat16_tEfNS_4arch4Sm80ELb0ELb0ELb0ELb1ELb0ELb1ELb1ELb1EEENS1_21CollectiveEpilogueFwdINS6_IJS8_SA_S9_EEENS6_IJNS7_ILi1EEESI_SI_EEESC_SE_Li128ELb1ELb1ELb1ELb0EEENS1_36VarlenDynamicPersistentTileSchedulerILi128ELi80ELi128ELi128ELb1ELb1ELb0ELb0ELb1ELb1EEEEEEEEEvNT_6ParamsE --------------------------
	.section	.text._ZN7cutlass13device_kernelIN5flash19enable_sm80_to_sm89INS1_16FlashAttnFwdSm80INS1_25CollectiveMainloopFwdSm80ILi4ELi1ELb0EN4cute5tupleIJNS5_1CILi128EEENS7_ILi80EEENS7_ILi64EEEEEELi64ENS_10bfloat16_tEfNS_4arch4Sm80ELb0ELb0ELb0ELb1ELb0ELb1ELb1ELb1EEENS1_21CollectiveEpilogueFwdINS6_IJS8_SA_S9_EEENS6_IJNS7_ILi1EEESI_SI_EEESC_SE_Li128ELb1ELb1ELb1ELb0EEENS1_36VarlenDynamicPersistentTileSchedulerILi128ELi80ELi128ELi128ELb1ELb1ELb0ELb0ELb1ELb1EEEEEEEEEvNT_6ParamsE,"ax",@progbits
	.sectioninfo	@"SHI_REGISTERS=255"
	.align	128
.text._ZN7cutlass13device_kernelIN5flash19enable_sm80_to_sm89INS1_16FlashAttnFwdSm80INS1_25CollectiveMainloopFwdSm80ILi4ELi1ELb0EN4cute5tupleIJNS5_1CILi128EEENS7_ILi80EEENS7_ILi64EEEEEELi64ENS_10bfloat16_tEfNS_4arch4Sm80ELb0ELb0ELb0ELb1ELb0ELb1ELb1ELb1EEENS1_21CollectiveEpilogueFwdINS6_IJS8_SA_S9_EEENS6_IJNS7_ILi1EEESI_SI_EEESC_SE_Li128ELb1ELb1ELb1ELb0EEENS1_36VarlenDynamicPersistentTileSchedulerILi128ELi80ELi128ELi128ELb1ELb1ELb0ELb0ELb1ELb1EEEEEEEEEvNT_6ParamsE:
        .type           _ZN7cutlass13device_kernelIN5flash19enable_sm80_to_sm89INS1_16FlashAttnFwdSm80INS1_25CollectiveMainloopFwdSm80ILi4ELi1ELb0EN4cute5tupleIJNS5_1CILi128EEENS7_ILi80EEENS7_ILi64EEEEEELi64ENS_10bfloat16_tEfNS_4arch4Sm80ELb0ELb0ELb0ELb1ELb0ELb1ELb1ELb1EEENS1_21CollectiveEpilogueFwdINS6_IJS8_SA_S9_EEENS6_IJNS7_ILi1EEESI_SI_EEESC_SE_Li128ELb1ELb1ELb1ELb0EEENS1_36VarlenDynamicPersistentTileSchedulerILi128ELi80ELi128ELi128ELb1ELb1ELb0ELb0ELb1ELb1EEEEEEEEEvNT_6ParamsE,@function
        .size           _ZN7cutlass13device_kernelIN5flash19enable_sm80_to_sm89INS1_16FlashAttnFwdSm80INS1_25CollectiveMainloopFwdSm80ILi4ELi1ELb0EN4cute5tupleIJNS5_1CILi128EEENS7_ILi80EEENS7_ILi64EEEEEELi64ENS_10bfloat16_tEfNS_4arch4Sm80ELb0ELb0ELb0ELb1ELb0ELb1ELb1ELb1EEENS1_21CollectiveEpilogueFwdINS6_IJS8_SA_S9_EEENS6_IJNS7_ILi1EEESI_SI_EEESC_SE_Li128ELb1ELb1ELb1ELb0EEENS1_36VarlenDynamicPersistentTileSchedulerILi128ELi80ELi128ELi128ELb1ELb1ELb0ELb0ELb1ELb1EEEEEEEEEvNT_6ParamsE,(.L_x_1620 - _ZN7cutlass13device_kernelIN5flash19enable_sm80_to_sm89INS1_16FlashAttnFwdSm80INS1_25CollectiveMainloopFwdSm80ILi4ELi1ELb0EN4cute5tupleIJNS5_1CILi128EEENS7_ILi80EEENS7_ILi64EEEEEELi64ENS_10bfloat16_tEfNS_4arch4Sm80ELb0ELb0ELb0ELb1ELb0ELb1ELb1ELb1EEENS1_21CollectiveEpilogueFwdINS6_IJS8_SA_S9_EEENS6_IJNS7_ILi1EEESI_SI_EEESC_SE_Li128ELb1ELb1ELb1ELb0EEENS1_36VarlenDynamicPersistentTileSchedulerILi128ELi80ELi128ELi128ELb1ELb1ELb0ELb0ELb1ELb1EEEEEEEEEvNT_6ParamsE)
        .other          _ZN7cutlass13device_kernelIN5flash19enable_sm80_to_sm89INS1_16FlashAttnFwdSm80INS1_25CollectiveMainloopFwdSm80ILi4ELi1ELb0EN4cute5tupleIJNS5_1CILi128EEENS7_ILi80EEENS7_ILi64EEEEEELi64ENS_10bfloat16_tEfNS_4arch4Sm80ELb0ELb0ELb0ELb1ELb0ELb1ELb1ELb1EEENS1_21CollectiveEpilogueFwdINS6_IJS8_SA_S9_EEENS6_IJNS7_ILi1EEESI_SI_EEESC_SE_Li128ELb1ELb1ELb1ELb0EEENS1_36VarlenDynamicPersistentTileSchedulerILi128ELi80ELi128ELi128ELb1ELb1ELb0ELb0ELb1ELb1EEEEEEEEEvNT_6ParamsE,@"STO_CUDA_ENTRY STV_DEFAULT"
_ZN7cutlass13device_kernelIN5flash19enable_sm80_to_sm89INS1_16FlashAttnFwdSm80INS1_25CollectiveMainloopFwdSm80ILi4ELi1ELb0EN4cute5tupleIJNS5_1CILi128EEENS7_ILi80EEENS7_ILi64EEEEEELi64ENS_10bfloat16_tEfNS_4arch4Sm80ELb0ELb0ELb0ELb1ELb0ELb1ELb1ELb1EEENS1_21CollectiveEpilogueFwdINS6_IJS8_SA_S9_EEENS6_IJNS7_ILi1EEESI_SI_EEESC_SE_Li128ELb1ELb1ELb1ELb0EEENS1_36VarlenDynamicPersistentTileSchedulerILi128ELi80ELi128ELi128ELb1ELb1ELb0ELb0ELb1ELb1EEEEEEEEEvNT_6ParamsE:
[----:B------:R-:W-:-:S03]  /*0000*/  MOV R1, c[0x0][0x28] ;  /* 0x00000a0000017a02 */ /* 0x000fc60000000f00 */
[----:B------:R-:W1:Y:S01]  /*0010*/  S2R R2, SR_TID.X ;  /* 0x0000000000027919 */ /* 0x000e620000002100 */
[----:B------:R-:W-:Y:S01]  /*0020*/  IADD3 R1, R1, -0x40, RZ ;  /* 0xffffffc001017810 */ /* 0x000fe20007ffe0ff */
[----:B------:R-:W-:Y:S01]  /*0030*/  ULDC.64 UR8, c[0x0][0x118] ;  /* 0x0000460000087ab9 */ /* 0x000fe20000000a00 */
[----:B-1----:R-:W-:-:S05]  /*0040*/  SHF.R.U32.HI R0, RZ, 0x5, R2 ;  /* 0x00000005ff007819 */ /* 0x002fca0000011602 */
[----:B------:R-:W1:Y:S02]  /*0050*/  SHFL.IDX PT, R3, R0, RZ, 0x1f ;  /* 0x00001fff00037589 */ /* 0x000e6400000e0000 */
[----:B-1----:R-:W-:Y:S02]  /*0060*/  ISETP.NE.AND P0, PT, R3, RZ, PT ;  /* 0x000000ff0300720c */ /* 0x002fe40003f05270 */
[----:B------:R-:W-:Y:S11]  /*0070*/  STL [R1+0x38], R3 ;  /* 0x0000380301007387 */ /* 0x000ff60000100800 */
[----:B------:R-:W-:Y:S06]  /*0080*/  @P0 BAR.SYNC.DEFER_BLOCKING 0x5, 0x80 ;  /* 0x0142000000000b1d */ /* 0x000fec0000010000 */
[----:B------:R-:W1:Y:S04]  /*0090*/  @P0 LDS.128 R4, [0x9100] ;  /* 0x00910000ff040984 */ /* 0x000e680000000c00 */
[----:B-1----:R1:W-:Y:S04]  /*00a0*/  @P0 STL.64 [R1], R4 ;  /* 0x0000000401000387 */ /* 0x0023e80000100a00 */
[----:B------:R1:W-:Y:S04]  /*00b0*/  @P0 STL.64 [R1+0x8], R6 ;  /* 0x0000080601000387 */ /* 0x0003e80000100a00 */
[----:B------:R-:W-:Y:S06]  /*00c0*/  @P0 BAR.ARV 0x4, 0x80 ;  /* 0x0102000000000b1d */ /* 0x000fec0000002000 */
[----:B------:R-:W-:Y:S05]  /*00d0*/  @P0 BRA `(.L_x_199) ;  /* 0x00000b1000000947 */ /* 0x000fea0003800000 */
[----:B------:R-:W-:Y:S01]  /*00e0*/  LOP3.LUT R16, R2, 0x1f, RZ, 0xc0, !PT ;  /* 0x0000001f02107812 */ /* 0x000fe200078ec0ff */
[----:B------:R-:W-:Y:S01]  /*00f0*/  CS2R R8, SRZ ;  /* 0x0000000000087805 */ /* 0x000fe2000001ff00 */
[----:B-1----:R-:W-:-:S02]  /*0100*/  IMAD.MOV.U32 R7, RZ, RZ, RZ ;  /* 0x000000ffff077224 */ /* 0x002fc400078e00ff */
[----:B------:R-:W-:-:S04]  /*0110*/  ISETP.NE.AND P6, PT, R16, 0x1f, PT ;  /* 0x0000001f1000780c */ /* 0x000fc80003fc5270 */
[----:B------:R-:W-:-:S13]  /*0120*/  ISETP.GE.OR P0, PT, R16, c[0x0][0x53c], !P6 ;  /* 0x00014f0010007a0c */ /* 0x000fda0007706670 */
[----:B------:R-:W-:Y:S02]  /*0130*/  @!P0 IMAD.MOV.U32 R4, RZ, RZ, 0x4 ;  /* 0x00000004ff048424 */ /* 0x000fe400078e00ff */
[----:B------:R-:W-:Y:S02]  /*0140*/  @!P0 IMAD.MOV.U32 R2, RZ, RZ, 0x4 ;  /* 0x00000004ff028424 */ /* 0x000fe400078e00ff */
[----:B------:R-:W-:-:S04]  /*0150*/  @!P0 IMAD.WIDE.U32 R4, R16, R4, c[0x0][0x580] ;  /* 0x0001600010048625 */ /* 0x000fc800078e0004 */
[C---:B------:R-:W-:Y:S01]  /*0160*/  @!P0 IMAD.WIDE.U32 R2, R16.reuse, R2, c[0x0][0x578] ;  /* 0x00015e0010028625 */ /* 0x040fe200078e0002 */
[----:B------:R-:W2:Y:S04]  /*0170*/  @!P0 LDG.E R8, [R4.64] ;  /* 0x0000000804088981 */ /* 0x000ea8000c1e1900 */
[----:B------:R-:W2:Y:S01]  /*0180*/  @!P0 LDG.E R7, [R2.64] ;  /* 0x0000000802078981 */ /* 0x000ea2000c1e1900 */
[C---:B------:R-:W-:Y:S01]  /*0190*/  ISETP.NE.AND P5, PT, R16.reuse, RZ, PT ;  /* 0x000000ff1000720c */ /* 0x040fe20003fa5270 */
[----:B------:R-:W1:Y:S01]  /*01a0*/  S2UR UR4, SR_CTAID.X ;  /* 0x00000000000479c3 */ /* 0x000e620000002500 */
[C---:B------:R-:W-:Y:S02]  /*01b0*/  ISETP.GE.U32.AND P4, PT, R16.reuse, 0x2, PT ;  /* 0x000000021000780c */ /* 0x040fe40003f86070 */
[----:B------:R-:W-:-:S02]  /*01c0*/  ISETP.GE.U32.AND P3, PT, R16, 0x4, PT ;  /* 0x000000041000780c */ /* 0x000fc40003f66070 */
[C---:B------:R-:W-:Y:S02]  /*01d0*/  ISETP.GE.U32.AND P2, PT, R16.reuse, 0x8, PT ;  /* 0x000000081000780c */ /* 0x040fe40003f46070 */
[----:B------:R-:W-:Y:S01]  /*01e0*/  ISETP.GE.U32.AND P1, PT, R16, 0x10, PT ;  /* 0x000000101000780c */ /* 0x000fe20003f26070 */
[----:B--2---:R-:W-:-:S05]  /*01f0*/  IMAD R4, R8, R7, RZ ;  /* 0x0000000708047224 */ /* 0x004fca00078e02ff */
        /* <DEDUP_REMOVED lines=15> */
[----:B------:R-:W2:Y:S02]  /*02f0*/  SHFL.IDX PT, R6, R4, 0x1f, 0x1f ;  /* 0x03e01f0004067f89 */ /* 0x000ea400000e0000 */
[----:B--2---:R-:W-:-:S04]  /*0300*/  IMAD R6, R6, c[0x0][0x538], RZ ;  /* 0x00014e0006067a24 */ /* 0x004fc800078e02ff */
[----:B------:R-:W-:Y:S01]  /*0310*/  IMAD.MOV.U32 R0, RZ, RZ, R6 ;  /* 0x000000ffff007224 */ /* 0x000fe200078e0006 */
[----:B-1----:R-:W-:-:S13]  /*0320*/  ISETP.GT.AND P0, PT, R6, UR4, PT ;  /* 0x0000000406007c0c */ /* 0x002fda000bf04270 */
[----:B------:R-:W-:Y:S05]  /*0330*/  @P0 BRA `(.L_x_200) ;  /* 0x0000027000000947 */ /* 0x000fea0003800000 */
[----:B------:R-:W-:Y:S02]  /*0340*/  MOV R6, R0 ;  /* 0x0000000000067202 */ /* 0x000fe40000000f00 */
[----:B------:R-:W-:-:S04]  /*0350*/  MOV R9, RZ ;  /* 0x000000ff00097202 */ /* 0x000fc80000000f00 */
.L_x_204:
        /* <DEDUP_REMOVED lines=12> */
[----:B------:R-:W2:Y:S04]  /*0420*/  @!P0 LDG.E R8, [R4.64] ;  /* 0x0000000804088981 */ /* 0x000ea8000c1e1900 */
[----:B------:R-:W2:Y:S02]  /*0430*/  @!P0 LDG.E R7, [R2.64] ;  /* 0x0000000802078981 */ /* 0x000ea4000c1e1900 */
[----:B--2---:R-:W-:Y:S01]  /*0440*/  IMAD R5, R8, R7, RZ ;  /* 0x0000000708057224 */ /* 0x004fe200078e02ff */
[----:B------:R-:W-:Y:S05]  /*0450*/  BRA.DIV ~URZ, `(.L_x_202) ;  /* 0x000158f27f007947 */ /* 0x000fea000b800000 */
[----:B------:R1:W2:Y:S02]  /*0460*/  SHFL.UP PT, R0, R5, 0x1, RZ ;  /* 0x0420000005007989 */ /* 0x0002a400000e00ff */
.L_x_381:
[----:B--2---:R-:W-:-:S04]  /*0470*/  SEL R0, R0, RZ, P5 ;  /* 0x000000ff00007207 */ /* 0x004fc80002800000 */
        /* <DEDUP_REMOVED lines=14> */
[----:B------:R1:W2:Y:S02]  /*0560*/  SHFL.IDX PT, R0, R4, 0x1f, 0x1f ;  /* 0x03e01f0004007f89 */ /* 0x0002a400000e0000 */
.L_x_382:
[----:B--2---:R-:W-:-:S05]  /*0570*/  IMAD R0, R0, c[0x0][0x538], RZ ;  /* 0x00014e0000007a24 */ /* 0x004fca00078e02ff */
[----:B------:R-:W-:-:S04]  /*0580*/  IADD3 R6, R0, R6, RZ ;  /* 0x0000000600067210 */ /* 0x000fc80007ffe0ff */
[----:B------:R-:W-:-:S13]  /*0590*/  ISETP.GT.AND P0, PT, R6, UR4, PT ;  /* 0x0000000406007c0c */ /* 0x000fda000bf04270 */
[----:B-1----:R-:W-:Y:S05]  /*05a0*/  @!P0 BRA `(.L_x_204) ;  /* 0xfffffdb000008947 */ /* 0x002fea000383ffff */
.L_x_200:
[----:B------:R-:W-:-:S05]  /*05b0*/  IADD3 R14, -R0, R6, RZ ;  /* 0x00000006000e7210 */ /* 0x000fca0007ffe1ff */
[----:B------:R-:W-:-:S05]  /*05c0*/  IMAD R0, R4, c[0x0][0x538], R14 ;  /* 0x00014e0004007a24 */ /* 0x000fca00078e020e */
[----:B------:R-:W-:Y:S01]  /*05d0*/  ISETP.GT.AND P0, PT, R0, UR4, PT ;  /* 0x0000000400007c0c */ /* 0x000fe2000bf04270 */
[----:B------:R-:W-:-:S12]  /*05e0*/  BRA.DIV ~URZ, `(.L_x_205) ;  /* 0x000159827f007947 */ /* 0x000fd8000b800000 */
[----:B------:R-:W-:-:S04]  /*05f0*/  VOTE.ANY R0, PT, !P0 ;  /* 0x0000000000007806 */ /* 0x000fc800040e0100 */
.L_x_383:
[----:B------:R1:W2:Y:S01]  /*0600*/  POPC R15, R0 ;  /* 0x00000000000f7309 */ /* 0x0002a20000000000 */
[----:B------:R-:W-:Y:S05]  /*0610*/  BRA.DIV ~URZ, `(.L_x_206) ;  /* 0x000159927f007947 */ /* 0x000fea000b800000 */
[----:B--2---:R2:W3:Y:S01]  /*0620*/  SHFL.IDX PT, R13, R8, R15, 0x1f ;  /* 0x00001f0f080d7589 */ /* 0x0044e200000e0000 */
[----:B------:R-:W-:-:S03]  /*0630*/  MOV R6, RZ ;  /* 0x000000ff00067202 */ /* 0x000fc60000000f00 */
[----:B------:R2:W4:Y:S04]  /*0640*/  SHFL.IDX PT, R10, R7, R15, 0x1f ;  /* 0x00001f0f070a7589 */ /* 0x00052800000e0000 */
.L_x_384:
[----:B------:R-:W-:Y:S01]  /*0650*/  ISETP.NE.AND P0, PT, R0, RZ, PT ;  /* 0x000000ff0000720c */ /* 0x000fe20003f05270 */
[----:B------:R-:W-:-:S12]  /*0660*/  BSSY B0, `(.L_x_207) ;  /* 0x0000005000007945 */ /* 0x000fd80003800000 */
[----:B------:R-:W-:Y:S05]  /*0670*/  @!P0 BRA `(.L_x_208) ;  /* 0x0000003000008947 */ /* 0x000fea0003800000 */
[----:B------:R-:W-:Y:S01]  /*0680*/  IADD3 R11, R15, -0x1, RZ ;  /* 0xffffffff0f0b7810 */ /* 0x000fe20007ffe0ff */
[----:B------:R-:W-:Y:S05]  /*0690*/  BRA.DIV ~URZ, `(.L_x_209) ;  /* 0x000159f27f007947 */ /* 0x000fea000b800000 */
[----:B------:R1:W2:Y:S02]  /*06a0*/  SHFL.IDX PT, R6, R4, R11, 0x1f ;  /* 0x00001f0b04067589 */ /* 0x0002a400000e0000 */
.L_x_208:
[----:B------:R-:W-:Y:S05]  /*06b0*/  BSYNC B0 ;  /* 0x0000000000007941 */ /* 0x000fea0003800000 */
.L_x_207:
[----:B-1-3--:R-:W-:Y:S01]  /*06c0*/  IABS R0, R13 ;  /* 0x0000000d00007213 */ /* 0x00afe20000000000 */
[----:B--2---:R-:W-:-:S04]  /*06d0*/  IMAD R4, R6, c[0x0][0x538], R14 ;  /* 0x00014e0006047a24 */ /* 0x004fc800078e020e */
[----:B------:R-:W-:Y:S01]  /*06e0*/  IMAD.MOV.U32 R5, RZ, RZ, R0 ;  /* 0x000000ffff057224 */ /* 0x000fe200078e0000 */
[----:B----4-:R-:W-:Y:S01]  /*06f0*/  IABS R0, R10 ;  /* 0x0000000a00007213 */ /* 0x010fe20000000000 */
[----:B------:R1:W-:Y:S01]  /*0700*/  STL [R1], R4 ;  /* 0x0000000401007387 */ /* 0x0003e20000100800 */
[----:B------:R-:W-:Y:S01]  /*0710*/  IADD3 R11, -R4, UR4, RZ ;  /* 0x00000004040b7c10 */ /* 0x000fe2000fffe1ff */
[----:B------:R-:W2:Y:S02]  /*0720*/  I2F.RP R2, R5 ;  /* 0x0000000500027306 */ /* 0x000ea40000209400 */
[----:B------:R-:W-:Y:S01]  /*0730*/  IMAD.MOV.U32 R7, RZ, RZ, R0 ;  /* 0x000000ffff077224 */ /* 0x000fe200078e0000 */
[----:B------:R-:W-:Y:S02]  /*0740*/  IABS R6, R11 ;  /* 0x0000000b00067213 */ /* 0x000fe40000000000 */
[----:B------:R-:W-:-:S03]  /*0750*/  IABS R0, R13 ;  /* 0x0000000d00007213 */ /* 0x000fc60000000000 */
[----:B------:R-:W-:Y:S01]  /*0760*/  I2F.RP R8, R7 ;  /* 0x0000000700087306 */ /* 0x000fe20000209400 */
[----:B------:R-:W-:-:S07]  /*0770*/  IADD3 R0, RZ, -R0, RZ ;  /* 0x80000000ff007210 */ /* 0x000fce0007ffe0ff */
[----:B--2---:R-:W2:Y:S02]  /*0780*/  MUFU.RCP R2, R2 ;  /* 0x0000000200027308 */ /* 0x004ea40000001000 */
[----:B--2---:R-:W-:-:S06]  /*0790*/  IADD3 R2, R2, 0xffffffe, RZ ;  /* 0x0ffffffe02027810 */ /* 0x004fcc0007ffe0ff */
[----:B------:R-:W2:Y:S02]  /*07a0*/  F2I.FTZ.U32.TRUNC.NTZ R3, R2 ;  /* 0x0000000200037305 */ /* 0x000ea4000021f000 */
[----:B--2---:R-:W-:-:S04]  /*07b0*/  IMAD.MOV R2, RZ, RZ, -R3 ;  /* 0x000000ffff027224 */ /* 0x004fc800078e0a03 */
[----:B-1----:R-:W-:Y:S02]  /*07c0*/  IMAD R4, R2, R5, RZ ;  /* 0x0000000502047224 */ /* 0x002fe400078e02ff */
[----:B------:R-:W-:-:S04]  /*07d0*/  IMAD.MOV.U32 R2, RZ, RZ, RZ ;  /* 0x000000ffff027224 */ /* 0x000fc800078e00ff */
[----:B------:R-:W-:-:S04]  /*07e0*/  IMAD.HI.U32 R2, R3, R4, R2 ;  /* 0x0000000403027227 */ /* 0x000fc800078e0002 */
[----:B------:R-:W-:-:S04]  /*07f0*/  IMAD.MOV.U32 R3, RZ, RZ, R6 ;  /* 0x000000ffff037224 */ /* 0x000fc800078e0006 */
[----:B------:R-:W-:-:S04]  /*0800*/  IMAD.HI.U32 R2, R2, R3, RZ ;  /* 0x0000000302027227 */ /* 0x000fc800078e00ff */
[----:B------:R-:W-:Y:S02]  /*0810*/  IMAD R0, R2, R0, R3 ;  /* 0x0000000002007224 */ /* 0x000fe400078e0203 */
[----:B------:R-:W1:Y:S03]  /*0820*/  MUFU.RCP R3, R8 ;  /* 0x0000000800037308 */ /* 0x000e660000001000 */
[----:B------:R-:W-:Y:S02]  /*0830*/  ISETP.GT.U32.AND P0, PT, R5, R0, PT ;  /* 0x000000000500720c */ /* 0x000fe40003f04070 */
[----:B-1----:R-:W-:-:S11]  /*0840*/  IADD3 R3, R3, 0xffffffe, RZ ;  /* 0x0ffffffe03037810 */ /* 0x002fd60007ffe0ff */
[----:B------:R-:W-:Y:S01]  /*0850*/  @!P0 IMAD.IADD R0, R0, 0x1, -R5 ;  /* 0x0000000100008824 */ /* 0x000fe200078e0a05 */
[----:B------:R-:W-:Y:S02]  /*0860*/  @!P0 IADD3 R2, R2, 0x1, RZ ;  /* 0x0000000102028810 */ /* 0x000fe40007ffe0ff */
[----:B------:R-:W-:Y:S01]  /*0870*/  ISETP.NE.AND P0, PT, R13, RZ, PT ;  /* 0x000000ff0d00720c */ /* 0x000fe20003f05270 */
[----:B------:R-:W1:Y:S01]  /*0880*/  F2I.FTZ.U32.TRUNC.NTZ R3, R3 ;  /* 0x0000000300037305 */ /* 0x000e62000021f000 */
[----:B------:R-:W-:Y:S02]  /*0890*/  ISETP.GE.U32.AND P2, PT, R0, R5, PT ;  /* 0x000000050000720c */ /* 0x000fe40003f46070 */
[----:B------:R-:W-:-:S04]  /*08a0*/  LOP3.LUT R0, R11, R13, RZ, 0x3c, !PT ;  /* 0x0000000d0b007212 */ /* 0x000fc800078e3cff */
[----:B------:R-:W-:-:S07]  /*08b0*/  ISETP.GE.AND P1, PT, R0, RZ, PT ;  /* 0x000000ff0000720c */ /* 0x000fce0003f26270 */
[----:B------:R-:W-:Y:S02]  /*08c0*/  @P2 IADD3 R2, R2, 0x1, RZ ;  /* 0x0000000102022810 */ /* 0x000fe40007ffe0ff */
[----:B-1----:R-:W-:-:S03]  /*08d0*/  IADD3 R0, RZ, -R3, RZ ;  /* 0x80000003ff007210 */ /* 0x002fc60007ffe0ff */
[----:B------:R-:W-:Y:S02]  /*08e0*/  IMAD.MOV.U32 R4, RZ, RZ, R2 ;  /* 0x000000ffff047224 */ /* 0x000fe400078e0002 */
[----:B------:R-:W-:Y:S01]  /*08f0*/  IMAD.MOV.U32 R2, RZ, RZ, R0 ;  /* 0x000000ffff027224 */ /* 0x000fe200078e0000 */
[----:B------:R-:W-:Y:S01]  /*0900*/  IABS R0, R10 ;  /* 0x0000000a00007213 */ /* 0x000fe20000000000 */
[----:B------:R-:W-:Y:S01]  /*0910*/  @!P1 IMAD.MOV R4, RZ, RZ, -R4 ;  /* 0x000000ffff049224 */ /* 0x000fe200078e0a04 */
[----:B------:R-:W-:Y:S01]  /*0920*/  @!P0 LOP3.LUT R4, RZ, R13, RZ, 0x33, !PT ;  /* 0x0000000dff048212 */ /* 0x000fe200078e33ff */
[----:B------:R-:W-:Y:S01]  /*0930*/  IMAD R5, R2, R7, RZ ;  /* 0x0000000702057224 */ /* 0x000fe200078e02ff */
[----:B------:R-:W-:Y:S01]  /*0940*/  MOV R2, RZ ;  /* 0x000000ff00027202 */ /* 0x000fe20000000f00 */
[----:B------:R-:W-:Y:S01]  /*0950*/  IMAD.MOV R6, RZ, RZ, -R0 ;  /* 0x000000ffff067224 */ /* 0x000fe200078e0a00 */
[----:B------:R-:W-:-:S03]  /*0960*/  IABS R8, R4 ;  /* 0x0000000400087213 */ /* 0x000fc60000000000 */
        /* <DEDUP_REMOVED lines=19> */
[----:B------:R-:W-:Y:S02]  /*0aa0*/  IMAD R2, R10, R2, R4 ;  /* 0x000000020a027224 */ /* 0x000fe400078e0204 */
[----:B------:R-:W-:Y:S02]  /*0ab0*/  IMAD.IADD R4, R15, 0x1, R9 ;  /* 0x000000010f047824 */ /* 0x000fe400078e0209 */
[----:B------:R-:W-:-:S03]  /*0ac0*/  IMAD R0, R2, 0x10000, R0 ;  /* 0x0001000002007824 */ /* 0x000fc600078e0200 */
[----:B------:R1:W-:Y:S04]  /*0ad0*/  STL [R1+0xc], R4 ;  /* 0x00000c0401007387 */ /* 0x0003e80000100800 */
[----:B------:R1:W-:Y:S04]  /*0ae0*/  STL [R1+0x8], R0 ;  /* 0x0000080001007387 */ /* 0x0003e80000100800 */
[----:B------:R1:W-:Y:S01]  /*0af0*/  STL [R1+0x4], R3 ;  /* 0x0000040301007387 */ /* 0x0003e20000100800 */
[----:B------:R-:W-:Y:S05]  /*0b00*/  BRA `(.L_x_210) ;  /* 0x0000006000007947 */ /* 0x000fea0003800000 */
.L_x_201:
[----:B------:R-:W-:Y:S01]  /*0b10*/  MOV R0, UR4 ;  /* 0x0000000400007c02 */ /* 0x000fe20008000f00 */
[----:B------:R-:W-:Y:S04]  /*0b20*/  STL [R1+0x4], RZ ;  /* 0x000004ff01007387 */ /* 0x000fe80000100800 */
[----:B------:R1:W-:Y:S04]  /*0b30*/  STL [R1], R0 ;  /* 0x0000000001007387 */ /* 0x0003e80000100800 */
[----:B------:R2:W-:Y:S01]  /*0b40*/  STL [R1+0x8], RZ ;  /* 0x000008ff01007387 */ /* 0x0005e20000100800 */
[----:B-1----:R-:W-:-:S05]  /*0b50*/  MOV R0, c[0x0][0x53c] ;  /* 0x00014f0000007a02 */ /* 0x002fca0000000f00 */
[----:B------:R2:W-:Y:S02]  /*0b60*/  STL [R1+0xc], R0 ;  /* 0x00000c0001007387 */ /* 0x0005e40000100800 */
.L_x_210:
[----:B-1----:R-:W3:Y:S04]  /*0b70*/  LDL R4, [R1] ;  /* 0x0000000001047983 */ /* 0x002ee80000100800 */
[----:B------:R-:W3:Y:S04]  /*0b80*/  LDL R5, [R1+0x4] ;  /* 0x0000040001057983 */ /* 0x000ee80000100800 */
[----:B------:R-:W3:Y:S04]  /*0b90*/  LDL R6, [R1+0x8] ;  /* 0x0000080001067983 */ /* 0x000ee80000100800 */
[----:B------:R-:W3:Y:S01]  /*0ba0*/  LDL R7, [R1+0xc] ;  /* 0x00000c0001077983 */ /* 0x000ee20000100800 */
[----:B------:R-:W-:Y:S01]  /*0bb0*/  ISETP.NE.AND P0, PT, R16, RZ, PT ;  /* 0x000000ff1000720c */ /* 0x000fe20003f05270 */
[----:B------:R-:W-:-:S12]  /*0bc0*/  WARPSYNC 0xffffffff ;  /* 0xffffffff00007948 */ /* 0x000fd80003800000 */
[----:B---3--:R1:W-:Y:S04]  /*0bd0*/  @!P0 STS.128 [0x9100], R4 ;  /* 0x00910004ff008388 */ /* 0x0083e80000000c00 */
[----:B------:R-:W-:Y:S06]  /*0be0*/  BAR.ARV 0x5, 0x80 ;  /* 0x0142000000007b1d */ /* 0x000fec0000002000 */
.L_x_199:
[----:B--2---:R-:W2:Y:S02]  /*0bf0*/  LDL R0, [R1+0xc] ;  /* 0x00000c0001007983 */ /* 0x004ea40000100800 */
[----:B--2---:R-:W-:-:S13]  /*0c00*/  ISETP.GE.AND P0, PT, R0, c[0x0][0x53c], PT ;  /* 0x00014f0000007a0c */ /* 0x004fda0003f06270 */
[----:B------:R-:W-:Y:S05]  /*0c10*/  @P0 EXIT ;  /* 0x000000000000094d */ /* 0x000fea0003800000 */
[----:B------:R-:W2:Y:S02]  /*0c20*/  S2R R15, SR_TID.X ;  /* 0x00000000000f7919 */ /* 0x000ea40000002100 */
[----:B--2---:R-:W-:-:S04]  /*0c30*/  SHF.R.S32.HI R12, RZ, 0x1f, R15 ;  /* 0x0000001fff0c7819 */ /* 0x004fc8000001140f */
[CC--:B------:R-:W-:Y:S02]  /*0c40*/  LEA.HI R2, R12.reuse, R15.reuse, RZ, 0x4 ;  /* 0x0000000f0c027211 */ /* 0x0c0fe400078f20ff */
[----:B------:R-:W-:Y:S02]  /*0c50*/  LEA.HI R10, R12, R15, RZ, 0x3 ;  /* 0x0000000f0c0a7211 */ /* 0x000fe400078f18ff */
[----:B------:R-:W-:Y:S02]  /*0c60*/  SHF.R.S32.HI R3, RZ, 0x4, R2 ;  /* 0x00000004ff037819 */ /* 0x000fe40000011402 */
[----:B-1----:R-:W-:Y:S02]  /*0c70*/  SHF.R.S32.HI R4, RZ, 0x3, R10 ;  /* 0x00000003ff047819 */ /* 0x002fe4000001140a */
[C---:B------:R-:W-:Y:S02]  /*0c80*/  LEA.HI R0, R2.reuse, R3, RZ, 0x1 ;  /* 0x0000000302007211 */ /* 0x040fe400078f08ff */
[----:B------:R-:W-:Y:S01]  /*0c90*/  LOP3.LUT R2, R2, 0xfffffff0, RZ, 0xc0, !PT ;  /* 0xfffffff002027812 */ /* 0x000fe200078ec0ff */
[----:B------:R-:W-:Y:S01]  /*0ca0*/  IMAD.SHL.U32 R4, R4, 0x40, RZ ;  /* 0x0000004004047824 */ /* 0x000fe200078e00ff */
[----:B------:R-:W-:-:S02]  /*0cb0*/  LOP3.LUT R0, R0, 0xfffffffe, RZ, 0xc0, !PT ;  /* 0xfffffffe00007812 */ /* 0x000fc400078ec0ff */
[CC--:B------:R-:W-:Y:S02]  /*0cc0*/  LEA.HI R13, R12.reuse, R15.reuse, RZ, 0x2 ;  /* 0x0000000f0c0d7211 */ /* 0x0c0fe400078f10ff */
[----:B------:R-:W-:Y:S01]  /*0cd0*/  LEA.HI R9, R12, R15, RZ, 0x6 ;  /* 0x0000000f0c097211 */ /* 0x000fe200078f30ff */
[----:B------:R-:W-:Y:S01]  /*0ce0*/  IMAD.IADD R11, R3, 0x1, -R0 ;  /* 0x00000001030b7824 */ /* 0x000fe200078e0a00 */
[----:B------:R-:W-:Y:S01]  /*0cf0*/  LOP3.LUT R0, R10, 0xfffffff8, RZ, 0xc0, !PT ;  /* 0xfffffff80a007812 */ /* 0x000fe200078ec0ff */
[C---:B------:R-:W-:Y:S01]  /*0d00*/  IMAD.IADD R3, R15.reuse, 0x1, -R2 ;  /* 0x000000010f037824 */ /* 0x040fe200078e0a02 */
[--C-:B------:R-:W-:Y:S02]  /*0d10*/  SHF.R.S32.HI R240, RZ, 0x2, R13.reuse ;  /* 0x00000002fff07819 */ /* 0x100fe4000001140d */
[----:B------:R-:W-:Y:S01]  /*0d20*/  SHF.R.S32.HI R5, RZ, 0x1f, R13 ;  /* 0x0000001fff057819 */ /* 0x000fe2000001140d */
[----:B------:R-:W-:Y:S01]  /*0d30*/  IMAD.IADD R0, R15, 0x1, -R0 ;  /* 0x000000010f007824 */ /* 0x000fe200078e0a00 */
[----:B------:R-:W-:-:S02]  /*0d40*/  LOP3.LUT R2, R4, 0x1c0, RZ, 0xc0, !PT ;  /* 0x000001c004027812 */ /* 0x000fc400078ec0ff */
[----:B------:R-:W-:Y:S01]  /*0d50*/  SHF.R.S32.HI R8, RZ, 0x1f, R3 ;  /* 0x0000001fff087819 */ /* 0x000fe20000011403 */
[C---:B------:R-:W-:Y:S01]  /*0d60*/  IMAD.SHL.U32 R6, R0.reuse, 0x8, RZ ;  /* 0x0000000800067824 */ /* 0x040fe200078e00ff */
[----:B------:R-:W-:Y:S02]  /*0d70*/  LEA.HI R4, R5, R240, RZ, 0x3 ;  /* 0x000000f005047211 */ /* 0x000fe400078f18ff */
[----:B------:R-:W-:Y:S02]  /*0d80*/  LOP3.LUT P4, RZ, R0, 0x2, RZ, 0xc0, !PT ;  /* 0x0000000200ff7812 */ /* 0x000fe4000788c0ff */
[----:B------:R-:W-:Y:S02]  /*0d90*/  LOP3.LUT R6, R2, 0x38, R6, 0xf8, !PT ;  /* 0x0000003802067812 */ /* 0x000fe400078ef806 */
[C---:B------:R-:W-:Y:S01]  /*0da0*/  LOP3.LUT P3, RZ, R0.reuse, 0x4, RZ, 0xc0, !PT ;  /* 0x0000000400ff7812 */ /* 0x040fe2000786c0ff */
[----:B------:R-:W-:Y:S01]  /*0db0*/  IMAD.SHL.U32 R0, R0, 0x40, RZ ;  /* 0x0000004000007824 */ /* 0x000fe200078e00ff */
[----:B------:R-:W-:-:S02]  /*0dc0*/  LEA.HI R8, R8, R3, RZ, 0x3 ;  /* 0x0000000308087211 */ /* 0x000fc400078f18ff */
[----:B------:R-:W-:Y:S02]  /*0dd0*/  SHF.R.U32.HI R2, RZ, 0x3, R2 ;  /* 0x00000003ff027819 */ /* 0x000fe40000011602 */
[----:B------:R-:W-:Y:S02]  /*0de0*/  LOP3.LUT R4, R4, 0xfffffff8, RZ, 0xc0, !PT ;  /* 0xfffffff804047812 */ /* 0x000fe400078ec0ff */
[----:B------:R-:W-:Y:S02]  /*0df0*/  LOP3.LUT R5, R8, 0xfffffff8, RZ, 0xc0, !PT ;  /* 0xfffffff808057812 */ /* 0x000fe400078ec0ff */
[----:B------:R-:W-:Y:S02]  /*0e00*/  LOP3.LUT R6, R6, R2, RZ, 0x3c, !PT ;  /* 0x0000000206067212 */ /* 0x000fe400078e3cff */
[----:B------:R-:W-:Y:S01]  /*0e10*/  LOP3.LUT R2, R0, 0x1c0, RZ, 0xc0, !PT ;  /* 0x000001c000027812 */ /* 0x000fe200078ec0ff */
[----:B------:R-:W-:Y:S02]  /*0e20*/  IMAD.IADD R0, R240, 0x1, -R4 ;  /* 0x00000001f0007824 */ /* 0x000fe400078e0a04 */
[----:B------:R-:W-:Y:S01]  /*0e30*/  IMAD.IADD R7, R3, 0x1, -R5 ;  /* 0x0000000103077824 */ /* 0x000fe200078e0a05 */
[----:B------:R-:W-:Y:S01]  /*0e40*/  LOP3.LUT R5, R2, 0x8, R10, 0xf8, !PT ;  /* 0x0000000802057812 */ /* 0x000fe200078ef80a */
[----:B------:R-:W-:Y:S01]  /*0e50*/  IMAD.SHL.U32 R4, R9, 0x8, RZ ;  /* 0x0000000809047824 */ /* 0x000fe200078e00ff */
[----:B------:R-:W-:-:S02]  /*0e60*/  SHF.R.U32.HI R3, RZ, 0x3, R2 ;  /* 0x00000003ff037819 */ /* 0x000fc40000011602 */
[C---:B------:R-:W-:Y:S02]  /*0e70*/  LOP3.LUT R2, R0.reuse, 0x1, RZ, 0xc0, !PT ;  /* 0x0000000100027812 */ /* 0x040fe400078ec0ff */
[----:B------:R-:W-:Y:S01]  /*0e80*/  LOP3.LUT R10, R5, R3, RZ, 0x3c, !PT ;  /* 0x00000003050a7212 */ /* 0x000fe200078e3cff */
[----:B------:R-:W-:Y:S01]  /*0e90*/  IMAD.SHL.U32 R3, R0, 0x40, RZ ;  /* 0x0000004000037824 */ /* 0x000fe200078e00ff */
[----:B------:R-:W-:Y:S01]  /*0ea0*/  ISETP.NE.U32.AND P1, PT, R2, 0x1, PT ;  /* 0x000000010200780c */ /* 0x000fe20003f25070 */
[----:B------:R-:W-:Y:S01]  /*0eb0*/  IMAD.SHL.U32 R2, R7, 0x40, RZ ;  /* 0x0000004007027824 */ /* 0x000fe200078e00ff */
[----:B------:R-:W-:Y:S02]  /*0ec0*/  LEA.HI R9, R12, R15, RZ, 0x5 ;  /* 0x0000000f0c097211 */ /* 0x000fe400078f28ff */
[----:B------:R-:W-:Y:S01]  /*0ed0*/  LOP3.LUT R215, R6, 0x7ffffe00, R4, 0xf8, !PT ;  /* 0x7ffffe0006d77812 */ /* 0x000fe200078ef804 */
[----:B------:R-:W-:Y:S01]  /*0ee0*/  IMAD.SHL.U32 R4, R11, 0x8, RZ ;  /* 0x000000080b047824 */ /* 0x000fe200078e00ff */
[----:B------:R-:W-:-:S02]  /*0ef0*/  LOP3.LUT P2, RZ, R0, 0x4, RZ, 0xc0, !PT ;  /* 0x0000000400ff7812 */ /* 0x000fc4000784c0ff */
[----:B------:R-:W-:Y:S01]  /*0f00*/  LOP3.LUT P0, RZ, R0, 0x2, RZ, 0xc0, !PT ;  /* 0x0000000200ff7812 */ /* 0x000fe2000780c0ff */
[----:B------:R-:W-:Y:S01]  /*0f10*/  IMAD.SHL.U32 R215, R215, 0x2, RZ ;  /* 0x00000002d7d77824 */ /* 0x000fe200078e00ff */
[----:B------:R-:W-:Y:S02]  /*0f20*/  LOP3.LUT R0, R2, 0x1c0, RZ, 0xc0, !PT ;  /* 0x000001c002007812 */ /* 0x000fe400078ec0ff */
[----:B------:R-:W-:Y:S02]  /*0f30*/  SHF.R.S32.HI R5, RZ, 0x5, R9 ;  /* 0x00000005ff057819 */ /* 0x000fe40000011409 */
[----:B------:R-:W-:Y:S02]  /*0f40*/  LOP3.LUT R2, R13, 0xfffffffc, RZ, 0xc0, !PT ;  /* 0xfffffffc0d027812 */ /* 0x000fe400078ec0ff */
[----:B------:R-:W-:Y:S01]  /*0f50*/  LOP3.LUT R14, R3, 0x1c0, RZ, 0xc0, !PT ;  /* 0x000001c0030e7812 */ /* 0x000fe200078ec0ff */
[----:B------:R-:W-:Y:S01]  /*0f60*/  IMAD.SHL.U32 R6, R5, 0x400, RZ ;  /* 0x0000040005067824 */ /* 0x000fe200078e00ff */
[----:B------:R-:W-:-:S02]  /*0f70*/  LOP3.LUT R4, R0, 0x8, R4, 0xf8, !PT ;  /* 0x0000000800047812 */ /* 0x000fc400078ef804 */
[----:B------:R-:W-:Y:S01]  /*0f80*/  SHF.R.U32.HI R3, RZ, 0x3, R0 ;  /* 0x00000003ff037819 */ /* 0x000fe20000011600 */
[----:B------:R-:W-:Y:S01]  /*0f90*/  IMAD.IADD R0, R15, 0x1, -R2 ;  /* 0x000000010f007824 */ /* 0x000fe200078e0a02 */
[----:B------:R-:W-:Y:S01]  /*0fa0*/  SHF.R.U32.HI R9, RZ, 0x3, R14 ;  /* 0x00000003ff097819 */ /* 0x000fe2000001160e */
[----:B------:R-:W-:Y:S01]  /*0fb0*/  IMAD.SHL.U32 R2, R8, 0x40, RZ ;  /* 0x0000004008027824 */ /* 0x000fe200078e00ff */
[----:B------:R-:W-:Y:S01]  /*0fc0*/  LOP3.LUT R5, R4, R3, RZ, 0x3c, !PT ;  /* 0x0000000304057212 */ /* 0x000fe200078e3cff */
[----:B------:R-:W-:Y:S01]  /*0fd0*/  IMAD R4, R0, 0x2, R6 ;  /* 0x0000000200047824 */ /* 0x000fe200078e0206 */
[----:B------:R-:W-:Y:S01]  /*0fe0*/  LOP3.LUT R3, R9, R14, RZ, 0xfc, !PT ;  /* 0x0000000e09037212 */ /* 0x000fe200078efcff */
[----:B------:R-:W-:Y:S01]  /*0ff0*/  STL [R1+0x24], R14 ;  /* 0x0000240e01007387 */ /* 0x000fe20000100800 */
[----:B------:R-:W-:Y:S01]  /*1000*/  LOP3.LUT R2, R2, 0xfffffe00, RZ, 0xc0, !PT ;  /* 0xfffffe0002027812 */ /* 0x000fe200078ec0ff */
[----:B------:R-:W-:Y:S01]  /*1010*/  IMAD R0, R11, 0x200, R10 ;  /* 0x000002000b007824 */ /* 0x000fe200078e020a */
[----:B------:R-:W-:Y:S01]  /*1020*/  LOP3.LUT P6, RZ, R7, 0x2, RZ, 0xc0, !PT ;  /* 0x0000000207ff7812 */ /* 0x000fe200078cc0ff */
[----:B------:R1:W-:Y:S01]  /*1030*/  STL [R1+0x2c], R9 ;  /* 0x00002c0901007387 */ /* 0x0003e20000100800 */
[----:B------:R-:W-:Y:S01]  /*1040*/  IMAD.IADD R3, R4, 0x1, R3 ;  /* 0x0000000104037824 */ /* 0x000fe200078e0203 */
[CC--:B------:R-:W-:Y:S01]  /*1050*/  IADD3 R4, R5.reuse, R2.reuse, R6 ;  /* 0x0000000205047210 */ /* 0x0c0fe20007ffe006 */
[----:B------:R-:W-:Y:S01]  /*1060*/  IMAD.MOV.U32 R8, RZ, RZ, -0x10 ;  /* 0xfffffff0ff087424 */ /* 0x000fe200078e00ff */
[----:B------:R-:W-:Y:S01]  /*1070*/  LOP3.LUT R5, R5, R2, RZ, 0xfc, !PT ;  /* 0x0000000205057212 */ /* 0x000fe200078efcff */
[----:B------:R-:W-:Y:S01]  /*1080*/  IMAD.MOV.U32 R2, RZ, RZ, 0x20 ;  /* 0x00000020ff027424 */ /* 0x000fe200078e00ff */
[----:B------:R-:W-:-:S02]  /*1090*/  LEA R115, R0, 0x2900, 0x1 ;  /* 0x0000290000737811 */ /* 0x000fc400078e08ff */
[----:B------:R-:W-:Y:S02]  /*10a0*/  LEA R12, R3, 0x80, 0x1 ;  /* 0x00000080030c7811 */ /* 0x000fe400078e08ff */
[----:B------:R-:W-:Y:S02]  /*10b0*/  IADD3 R210, R115, 0x20, RZ ;  /* 0x0000002073d27810 */ /* 0x000fe40007ffe0ff */
[----:B------:R-:W-:Y:S01]  /*10c0*/  LOP3.LUT P5, RZ, R7, 0x4, RZ, 0xc0, !PT ;  /* 0x0000000407ff7812 */ /* 0x000fe200078ac0ff */
[----:B------:R-:W-:Y:S01]  /*10d0*/  STL [R1+0x20], R12 ;  /* 0x0000200c01007387 */ /* 0x000fe20000100800 */
[----:B------:R-:W-:Y:S02]  /*10e0*/  @P4 IADD3 R210, R115, -0x20, RZ ;  /* 0xffffffe073d24810 */ /* 0x000fe40007ffe0ff */
[----:B------:R-:W-:Y:S02]  /*10f0*/  SEL R7, R2, 0xffffffe0, !P0 ;  /* 0xffffffe002077807 */ /* 0x000fe40004000000 */
[----:B------:R-:W-:-:S02]  /*1100*/  SEL R8, R8, 0x10, !P1 ;  /* 0x0000001008087807 */ /* 0x000fc40004800000 */
[----:B------:R-:W-:Y:S02]  /*1110*/  LEA R206, R4, 0x5100, 0x1 ;  /* 0x0000510004ce7811 */ /* 0x000fe400078e08ff */
[----:B------:R-:W-:Y:S02]  /*1120*/  LEA R200, R5, 0x100, 0x1 ;  /* 0x0000010005c87811 */ /* 0x000fe400078e08ff */
[----:B------:R-:W-:Y:S01]  /*1130*/  SEL R2, R2, 0xffffffe0, !P6 ;  /* 0xffffffe002027807 */ /* 0x000fe20007000000 */
[----:B-1----:R-:W-:Y:S01]  /*1140*/  IMAD.MOV.U32 R9, RZ, RZ, 0x40 ;  /* 0x00000040ff097424 */ /* 0x002fe200078e00ff */
[C---:B------:R-:W-:Y:S02]  /*1150*/  IADD3 R214, R210.reuse, 0x800, RZ ;  /* 0x00000800d2d67810 */ /* 0x040fe40007ffe0ff */
[----:B------:R-:W-:Y:S01]  /*1160*/  IADD3 R213, R210, 0x1000, RZ ;  /* 0x00001000d2d57810 */ /* 0x000fe20007ffe0ff */
[----:B------:R-:W-:Y:S01]  /*1170*/  IMAD.IADD R209, R206, 0x1, R2 ;  /* 0x00000001ced17824 */ /* 0x000fe200078e0202 */
[C---:B------:R-:W-:Y:S01]  /*1180*/  SEL R6, R9.reuse, 0xffffffc0, !P2 ;  /* 0xffffffc009067807 */ /* 0x040fe20005000000 */
[----:B------:R-:W-:Y:S01]  /*1190*/  IMAD.IADD R204, R2, 0x1, R200 ;  /* 0x0000000102cc7824 */ /* 0x000fe200078e02c8 */
[----:B------:R-:W-:-:S02]  /*11a0*/  SEL R0, R9, 0xffffffc0, !P3 ;  /* 0xffffffc009007807 */ /* 0x000fc40005800000 */
[----:B------:R-:W-:Y:S01]  /*11b0*/  SEL R3, R9, 0xffffffc0, !P5 ;  /* 0xffffffc009037807 */ /* 0x000fe20006800000 */
[----:B------:R-:W-:Y:S01]  /*11c0*/  IMAD.IADD R6, R12, 0x1, R6 ;  /* 0x000000010c067824 */ /* 0x000fe200078e0206 */
[C---:B------:R-:W-:Y:S01]  /*11d0*/  IADD3 R212, R210.reuse, 0x1800, RZ ;  /* 0x00001800d2d47810 */ /* 0x040fe20007ffe0ff */
[----:B------:R-:W-:Y:S01]  /*11e0*/  IMAD.IADD R205, R115, 0x1, R0 ;  /* 0x0000000173cd7824 */ /* 0x000fe200078e0200 */
[----:B------:R-:W-:Y:S01]  /*11f0*/  IADD3 R211, R210, 0x2000, RZ ;  /* 0x00002000d2d37810 */ /* 0x000fe20007ffe0ff */
[----:B------:R-:W-:Y:S01]  /*1200*/  IMAD.IADD R202, R0, 0x1, R210 ;  /* 0x0000000100ca7824 */ /* 0x000fe200078e02d2 */
[----:B------:R-:W-:Y:S01]  /*1210*/  STL [R1+0x28], R6 ;  /* 0x0000280601007387 */ /* 0x000fe20000100800 */
[----:B------:R-:W-:Y:S02]  /*1220*/  IMAD.IADD R0, R7, 0x1, R6 ;  /* 0x0000000107007824 */ /* 0x000fe400078e0206 */
[----:B------:R-:W-:Y:S02]  /*1230*/  IMAD.IADD R207, R206, 0x1, R3 ;  /* 0x00000001cecf7824 */ /* 0x000fe400078e0203 */
[----:B------:R-:W-:Y:S01]  /*1240*/  IMAD.IADD R201, R3, 0x1, R200 ;  /* 0x0000000103c97824 */ /* 0x000fe200078e02c8 */
[----:B------:R1:W-:Y:S01]  /*1250*/  STL [R1+0x30], R0 ;  /* 0x0000300001007387 */ /* 0x0003e20000100800 */
[----:B------:R-:W-:-:S02]  /*1260*/  IMAD.IADD R208, R2, 0x1, R207 ;  /* 0x0000000102d07824 */ /* 0x000fc400078e02cf */
[----:B------:R-:W-:Y:S02]  /*1270*/  IMAD.IADD R203, R2, 0x1, R201 ;  /* 0x0000000102cb7824 */ /* 0x000fe400078e02c9 */
[----:B-1----:R-:W-:-:S05]  /*1280*/  IMAD.IADD R0, R8, 0x1, R0 ;  /* 0x0000000108007824 */ /* 0x002fca00078e0200 */
[----:B------:R1:W-:Y:S02]  /*1290*/  STL [R1+0x34], R0 ;  /* 0x0000340001007387 */ /* 0x0003e40000100800 */
.L_x_380:
[----:B-1----:R-:W2:Y:S01]  /*12a0*/  LDL R0, [R1+0xc] ;  /* 0x00000c0001007983 */ /* 0x002ea20000100800 */
[----:B------:R-:W-:Y:S01]  /*12b0*/  IMAD.MOV.U32 R14, RZ, RZ, 0x4 ;  /* 0x00000004ff0e7424 */ /* 0x000fe200078e00ff */
[----:B------:R-:W-:Y:S02]  /*12c0*/  ISETP.NE.U32.AND P4, PT, RZ, c[0x0][0x360], PT ;  /* 0x0000d800ff007a0c */ /* 0x000fe40003f85070 */
[----:B------:R-:W-:Y:S01]  /*12d0*/  ISETP.NE.U32.AND P0, PT, RZ, c[0x0][0x370], PT ;  /* 0x0000dc00ff007a0c */ /* 0x000fe20003f05070 */
[----:B------:R-:W3:Y:S01]  /*12e0*/  LDL R9, [R1+0x8] ;  /* 0x0000080001097983 */ /* 0x000ee20000100800 */
[----:B------:R-:W-:Y:S01]  /*12f0*/  ISETP.NE.AND.EX P4, PT, RZ, c[0x0][0x364], PT, P4 ;  /* 0x0000d900ff007a0c */ /* 0x000fe20003f85340 */
[----:B--2---:R-:W-:-:S05]  /*1300*/  IMAD.WIDE R2, R0, R14, c[0x0][0x588] ;  /* 0x0001620000027625 */ /* 0x004fca00078e020e */
[----:B------:R-:W2:Y:S01]  /*1310*/  LDG.E R246, [R2.64] ;  /* 0x0000000802f67981 */ /* 0x000ea2000c1e1900 */
[----:B------:R-:W-:Y:S01]  /*1320*/  ISETP.NE.AND.EX P2, PT, RZ, c[0x0][0x374], PT, P0 ;  /* 0x0000dd00ff007a0c */ /* 0x000fe20003f45300 */
[----:B------:R-:W-:Y:S01]  /*1330*/  CS2R R158, SRZ ;  /* 0x00000000009e7805 */ /* 0x000fe2000001ff00 */
[----:B------:R-:W-:Y:S02]  /*1340*/  ISETP.NE.U32.AND P3, PT, RZ, c[0x0][0x348], PT ;  /* 0x0000d200ff007a0c */ /* 0x000fe40003f65070 */
[----:B------:R-:W-:Y:S02]  /*1350*/  ISETP.NE.U32.AND P5, PT, RZ, c[0x0][0x358], PT ;  /* 0x0000d600ff007a0c */ /* 0x000fe40003fa5070 */
[----:B------:R-:W-:Y:S02]  /*1360*/  ISETP.NE.AND.EX P3, PT, RZ, c[0x0][0x34c], PT, P3 ;  /* 0x0000d300ff007a0c */ /* 0x000fe40003f65330 */
[----:B------:R-:W-:Y:S01]  /*1370*/  ISETP.NE.AND.EX P5, PT, RZ, c[0x0][0x35c], PT, P5 ;  /* 0x0000d700ff007a0c */ /* 0x000fe20003fa5350 */
[----:B------:R-:W-:-:S02]  /*1380*/  IMAD.MOV.U32 R157, RZ, RZ, RZ ;  /* 0x000000ffff9d7224 */ /* 0x000fc400078e00ff */
[----:B------:R-:W-:Y:S01]  /*1390*/  IMAD.MOV.U32 R12, RZ, RZ, RZ ;  /* 0x000000ffff0c7224 */ /* 0x000fe200078e00ff */
[----:B--2---:R-:W-:Y:S02]  /*13a0*/  SHF.R.S32.HI R135, RZ, 0x1f, R246 ;  /* 0x0000001fff877819 */ /* 0x004fe400000114f6 */
[C---:B------:R-:W-:Y:S02]  /*13b0*/  @P4 LEA R2, P0, R246.reuse, c[0x0][0x360], 0x2 ;  /* 0x0000d800f6024a11 */ /* 0x040fe400078010ff */
[C---:B------:R-:W-:Y:S02]  /*13c0*/  @P2 LEA R4, P1, R246.reuse, c[0x0][0x370], 0x2 ;  /* 0x0000dc00f6042a11 */ /* 0x040fe400078210ff */
[C-C-:B------:R-:W-:Y:S02]  /*13d0*/  @P4 LEA.HI.X R3, R246.reuse, c[0x0][0x364], R135.reuse, 0x2, P0 ;  /* 0x0000d900f6034a11 */ /* 0x140fe400000f1487 */
[----:B------:R-:W-:Y:S02]  /*13e0*/  ISETP.NE.U32.AND P0, PT, RZ, c[0x0][0x350], PT ;  /* 0x0000d400ff007a0c */ /* 0x000fe40003f05070 */
[----:B------:R-:W-:Y:S01]  /*13f0*/  @P2 LEA.HI.X R5, R246, c[0x0][0x374], R135, 0x2, P1 ;  /* 0x0000dd00f6052a11 */ /* 0x000fe200008f1487 */
[----:B------:R1:W5:Y:S01]  /*1400*/  @P4 LDG.E R162, [R2.64] ;  /* 0x0000000802a24981 */ /* 0x000362000c1e1900 */
[----:B------:R-:W-:-:S03]  /*1410*/  ISETP.NE.AND.EX P6, PT, RZ, c[0x0][0x354], PT, P0 ;  /* 0x0000d500ff007a0c */ /* 0x000fc60003fc5300 */
[----:B------:R2:W5:Y:S01]  /*1420*/  @P2 LDG.E R159, [R4.64] ;  /* 0x00000008049f2981 */ /* 0x000562000c1e1900 */
[----:B------:R-:W-:-:S04]  /*1430*/  LEA R6, P2, R246, c[0x0][0x348], 0x2 ;  /* 0x0000d200f6067a11 */ /* 0x000fc800078410ff */
[----:B------:R-:W-:-:S05]  /*1440*/  LEA.HI.X R7, R246, c[0x0][0x34c], R135, 0x2, P2 ;  /* 0x0000d300f6077a11 */ /* 0x000fca00010f1487 */
[----:B------:R4:W5:Y:S01]  /*1450*/  @P3 LDG.E R157, [R6.64] ;  /* 0x00000008069d3981 */ /* 0x000962000c1e1900 */
[C---:B-1----:R-:W-:Y:S02]  /*1460*/  LEA R2, P0, R246.reuse, c[0x0][0x358], 0x2 ;  /* 0x0000d600f6027a11 */ /* 0x042fe400078010ff */
[C---:B--2---:R-:W-:Y:S02]  /*1470*/  LEA R4, P1, R246.reuse, c[0x0][0x350], 0x2 ;  /* 0x0000d400f6047a11 */ /* 0x044fe400078210ff */
[C-C-:B------:R-:W-:Y:S02]  /*1480*/  LEA.HI.X R3, R246.reuse, c[0x0][0x35c], R135.reuse, 0x2, P0 ;  /* 0x0000d700f6037a11 */ /* 0x140fe400000f1487 */
[----:B------:R-:W-:-:S03]  /*1490*/  LEA.HI.X R5, R246, c[0x0][0x354], R135, 0x2, P1 ;  /* 0x0000d500f6057a11 */ /* 0x000fc600008f1487 */
[----:B------:R4:W5:Y:S04]  /*14a0*/  @P5 LDG.E R12, [R2.64] ;  /* 0x00000008020c5981 */ /* 0x000968000c1e1900 */
[----:B------:R4:W5:Y:S01]  /*14b0*/  @P6 LDG.E R158, [R4.64] ;  /* 0x00000008049e6981 */ /* 0x000962000c1e1900 */
[----:B---3--:R-:W-:-:S05]  /*14c0*/  LOP3.LUT R40, R9, 0xffff, RZ, 0xc0, !PT ;  /* 0x0000ffff09287812 */ /* 0x008fca00078ec0ff */
[----:B------:R4:W-:Y:S01]  /*14d0*/  STL [R1+0x10], R40 ;  /* 0x0000102801007387 */ /* 0x0009e20000100800 */
[----:B------:R-:W-:Y:S01]  /*14e0*/  YIELD ;  /* 0x0000000000007946 */ /* 0x000fe20003800000 */
[----:B------:R-:W-:Y:S01]  /*14f0*/  P2R R13, PR, RZ, 0x40 ;  /* 0x00000040ff0d7803 */ /* 0x000fe20000000000 */
[----:B------:R-:W-:Y:S05]  /*1500*/  @P4 BRA `(.L_x_211) ;  /* 0x0000005000004947 */ /* 0x000fea0003800000 */
[----:B-----5:R-:W-:Y:S01]  /*1510*/  MOV R162, c[0x0][0x168] ;  /* 0x00005a0000a27a02 */ /* 0x020fe20000000f00 */
[----:B------:R-:W-:Y:S05]  /*1520*/  @!P3 BRA `(.L_x_211) ;  /* 0x000000300000b947 */ /* 0x000fea0003800000 */
[----:B------:R-:W2:Y:S04]  /*1530*/  LDG.E R8, [R6.64] ;  /* 0x0000000806087981 */ /* 0x000ea8000c1e1900 */
[----:B------:R-:W2:Y:S02]  /*1540*/  LDG.E R0, [R6.64+0x4] ;  /* 0x0000040806007981 */ /* 0x000ea4000c1e1900 */
[----:B--2---:R-:W-:-:S02]  /*1550*/  IADD3 R162, -R8, R0, RZ ;  /* 0x0000000008a27210 */ /* 0x004fc40007ffe1ff */
.L_x_211:
[----:B------:R-:W-:-:S04]  /*1560*/  ISETP.NE.U32.AND P0, PT, RZ, c[0x0][0x368], PT ;  /* 0x0000da00ff007a0c */ /* 0x000fc80003f05070 */
[----:B------:R-:W-:-:S13]  /*1570*/  ISETP.NE.AND.EX P0, PT, RZ, c[0x0][0x36c], PT, P0 ;  /* 0x0000db00ff007a0c */ /* 0x000fda0003f05300 */
[----:B------:R-:W-:Y:S05]  /*1580*/  @!P0 BRA `(.L_x_212) ;  /* 0x0000004000008947 */ /* 0x000fea0003800000 */
[----:B----4-:R-:W-:-:S04]  /*1590*/  LEA R4, P0, R246, c[0x0][0x368], 0x2 ;  /* 0x0000da00f6047a11 */ /* 0x010fc800078010ff */
[----:B------:R-:W-:-:S05]  /*15a0*/  LEA.HI.X R5, R246, c[0x0][0x36c], R135, 0x2, P0 ;  /* 0x0000db00f6057a11 */ /* 0x000fca00000f1487 */
[----:B------:R1:W5:Y:S01]  /*15b0*/  LDG.E R11, [R4.64] ;  /* 0x00000008040b7981 */ /* 0x000362000c1e1900 */
[----:B------:R-:W-:Y:S05]  /*15c0*/  BRA `(.L_x_213) ;  /* 0x0000005000007947 */ /* 0x000fea0003800000 */
.L_x_212:
[----:B------:R-:W-:Y:S01]  /*15d0*/  MOV R11, c[0x0][0x1d0] ;  /* 0x00007400000b7a02 */ /* 0x000fe20000000f00 */
[----:B------:R-:W-:Y:S05]  /*15e0*/  @!P6 BRA `(.L_x_213) ;  /* 0x000000300000e947 */ /* 0x000fea0003800000 */
[----:B----4-:R-:W2:Y:S04]  /*15f0*/  LDG.E R6, [R4.64] ;  /* 0x0000000804067981 */ /* 0x010ea8000c1e1900 */
[----:B------:R-:W2:Y:S02]  /*1600*/  LDG.E R0, [R4.64+0x4] ;  /* 0x0000040804007981 */ /* 0x000ea4000c1e1900 */
[----:B--2---:R-:W-:Y:S02]  /*1610*/  IADD3 R11, -R6, R0, RZ ;  /* 0x00000000060b7210 */ /* 0x004fe40007ffe1ff */
.L_x_213:
[----:B-1--4-:R1:W2:Y:S04]  /*1620*/  @P5 LDG.E R5, [R2.64] ;  /* 0x0000000802055981 */ /* 0x0122a8000c1e1900 */
[----:B------:R1:W2:Y:S01]  /*1630*/  @P5 LDG.E R4, [R2.64+0x4] ;  /* 0x0000040802045981 */ /* 0x0002a2000c1e1900 */
[----:B------:R-:W-:Y:S01]  /*1640*/  ISETP.NE.U32.AND P0, PT, RZ, c[0x0][0x378], PT ;  /* 0x0000de00ff007a0c */ /* 0x000fe20003f05070 */
[----:B-----5:R-:W-:-:S03]  /*1650*/  IMAD.MOV.U32 R134, RZ, RZ, R11 ;  /* 0x000000ffff867224 */ /* 0x020fc600078e000b */
[----:B------:R-:W-:Y:S01]  /*1660*/  ISETP.NE.AND.EX P1, PT, RZ, c[0x0][0x37c], PT, P0 ;  /* 0x0000df00ff007a0c */ /* 0x000fe20003f25300 */
[----:B------:R-:W-:-:S12]  /*1670*/  IMAD.MOV.U32 R0, RZ, RZ, c[0x0][0x228] ;  /* 0x00008a00ff007624 */ /* 0x000fd800078e00ff */
[----:B-1----:R-:W-:-:S04]  /*1680*/  @P1 LEA R2, P0, R246, c[0x0][0x378], 0x2 ;  /* 0x0000de00f6021a11 */ /* 0x002fc800078010ff */
[----:B------:R-:W-:-:S05]  /*1690*/  @P1 LEA.HI.X R3, R246, c[0x0][0x37c], R135, 0x2, P0 ;  /* 0x0000df00f6031a11 */ /* 0x000fca00000f1487 */
[----:B------:R1:W5:Y:S01]  /*16a0*/  @P1 LDG.E R134, [R2.64] ;  /* 0x0000000802861981 */ /* 0x000362000c1e1900 */
[----:B------:R-:W-:Y:S01]  /*16b0*/  IMAD.IADD R6, R11, 0x1, -R159 ;  /* 0x000000010b067824 */ /* 0x000fe200078e0a9f */
[----:B------:R-:W-:Y:S01]  /*16c0*/  BSSY B0, `(.L_x_214) ;  /* 0x0000030000007945 */ /* 0x000fe20003800000 */
[C---:B-1----:R-:W-:Y:S02]  /*16d0*/  LOP3.LUT R2, R9.reuse, 0xff000000, RZ, 0xc0, !PT ;  /* 0xff00000009027812 */ /* 0x042fe400078ec0ff */
[----:B------:R-:W-:Y:S01]  /*16e0*/  LOP3.LUT R3, R9, 0xff0000, RZ, 0xc0, !PT ;  /* 0x00ff000009037812 */ /* 0x000fe200078ec0ff */
[----:B--2---:R-:W-:Y:S01]  /*16f0*/  @P5 IMAD.IADD R0, R4, 0x1, -R5 ;  /* 0x0000000104005824 */ /* 0x004fe200078e0a05 */
[----:B------:R-:W-:-:S03]  /*1700*/  SHF.R.U32.HI R4, RZ, 0x8, R2 ;  /* 0x00000008ff047819 */ /* 0x000fc60000011602 */
[----:B------:R-:W-:Y:S01]  /*1710*/  IMAD.IADD R182, R6, 0x1, R0 ;  /* 0x0000000106b67824 */ /* 0x000fe200078e0200 */
[----:B------:R-:W-:-:S04]  /*1720*/  LEA.HI R4, R3, R4, RZ, 0x10 ;  /* 0x0000000403047211 */ /* 0x000fc800078f80ff */
[----:B------:R-:W-:Y:S02]  /*1730*/  SHF.R.U32.HI R5, RZ, 0x10, R4 ;  /* 0x00000010ff057819 */ /* 0x000fe40000011604 */
[----:B------:R-:W-:Y:S02]  /*1740*/  LOP3.LUT R15, R4, 0xff, RZ, 0xc0, !PT ;  /* 0x000000ff040f7812 */ /* 0x000fe400078ec0ff */
[C---:B------:R-:W-:Y:S01]  /*1750*/  IADD3 R2, R182.reuse, 0x4f, RZ ;  /* 0x0000004fb6027810 */ /* 0x040fe20007ffe0ff */
[----:B------:R1:W-:Y:S01]  /*1760*/  STL [R1+0x18], R5 ;  /* 0x0000180501007387 */ /* 0x0003e20000100800 */
[----:B------:R-:W-:Y:S02]  /*1770*/  ISETP.GE.AND P0, PT, R182, 0x1, PT ;  /* 0x00000001b600780c */ /* 0x000fe40003f06270 */
[----:B------:R-:W-:Y:S01]  /*1780*/  ISETP.NE.AND P1, PT, R5, RZ, PT ;  /* 0x000000ff0500720c */ /* 0x000fe20003f25270 */
[----:B------:R1:W-:Y:S01]  /*1790*/  STL [R1+0x1c], R15 ;  /* 0x00001c0f01007387 */ /* 0x0003e20000100800 */
[----:B------:R-:W-:-:S02]  /*17a0*/  IMAD.HI R2, R2, 0x66666667, RZ ;  /* 0x6666666702027827 */ /* 0x000fc400078e02ff */
[----:B------:R-:W-:-:S03]  /*17b0*/  SEL R131, R5, c[0x0][0x338], P1 ;  /* 0x0000ce0005837a07 */ /* 0x000fc60000800000 */
[----:B------:R-:W-:-:S04]  /*17c0*/  SHF.R.U32.HI R3, RZ, 0x1f, R2 ;  /* 0x0000001fff037819 */ /* 0x000fc80000011602 */
[----:B------:R-:W-:Y:S01]  /*17d0*/  LEA.HI.SX32 R150, R2, R3, 0x1b ;  /* 0x0000000302967211 */ /* 0x000fe200078fdaff */
[----:B------:R-:W-:Y:S01]  /*17e0*/  IMAD.MOV.U32 R2, RZ, RZ, RZ ;  /* 0x000000ffff027224 */ /* 0x000fe200078e00ff */
[----:B------:R-:W-:Y:S05]  /*17f0*/  @!P0 BRA `(.L_x_215) ;  /* 0x000001c000008947 */ /* 0x000fea0003800000 */
        /* <DEDUP_REMOVED lines=11> */
[----:B------:R-:W-:Y:S02]  /*18b0*/  IMAD.MOV.U32 R4, RZ, RZ, RZ ;  /* 0x000000ffff047224 */ /* 0x000fe400078e00ff */
        /* <DEDUP_REMOVED lines=16> */
.L_x_215:
[----:B------:R-:W-:Y:S05]  /*19c0*/  BSYNC B0 ;  /* 0x0000000000007941 */ /* 0x000fea0003800000 */
.L_x_214:
[----:B------:R-:W2:Y:S01]  /*19d0*/  LDL R39, [R1+0x24] ;  /* 0x0000240001277983 */ /* 0x000ea20000100800 */
[----:B------:R-:W-:-:S03]  /*19e0*/  IMAD R3, R15, R2, RZ ;  /* 0x000000020f037224 */ /* 0x000fc600078e02ff */
[----:B------:R-:W3:Y:S01]  /*19f0*/  LDL R38, [R1+0x2c] ;  /* 0x00002c0001267983 */ /* 0x000ee20000100800 */
[----:B------:R-:W-:-:S03]  /*1a00*/  IMAD.IADD R2, R3, 0x1, R2 ;  /* 0x0000000103027824 */ /* 0x000fc600078e0202 */
[----:B-1----:R-:W1:Y:S02]  /*1a10*/  S2R R15, SR_TID.X ;  /* 0x00000000000f7919 */ /* 0x002e640000002100 */
[----:B------:R-:W-:Y:S01]  /*1a20*/  IMNMX R2, R150, R2, PT ;  /* 0x0000000296027217 */ /* 0x000fe20003800200 */
[----:B------:R-:W-:-:S04]  /*1a30*/  IMAD R3, R3, 0x50, -R6 ;  /* 0x0000005003037824 */ /* 0x000fc800078e0a06 */
[----:B------:R-:W-:Y:S01]  /*1a40*/  IMAD R2, R2, 0x50, -R6 ;  /* 0x0000005002027824 */ /* 0x000fe200078e0a06 */
[----:B------:R-:W-:-:S04]  /*1a50*/  IMNMX R3, RZ, R3, !PT ;  /* 0x00000003ff037217 */ /* 0x000fc80007800200 */
[----:B------:R-:W-:-:S04]  /*1a60*/  IMNMX R2, R2, R0, PT ;  /* 0x0000000002027217 */ /* 0x000fc80003800200 */
[----:B------:R-:W-:Y:S02]  /*1a70*/  ISETP.GT.AND P0, PT, R2, R3, PT ;  /* 0x000000030200720c */ /* 0x000fe40003f04270 */
[----:B-1----:R-:W-:-:S04]  /*1a80*/  SHF.R.S32.HI R7, RZ, 0x1f, R15 ;  /* 0x0000001fff077819 */ /* 0x002fc8000001140f */
[----:B------:R-:W-:-:S07]  /*1a90*/  LEA.HI R8, R7, R15, RZ, 0x2 ;  /* 0x0000000f07087211 */ /* 0x000fce00078f10ff */
[----:B------:R-:W-:Y:S02]  /*1aa0*/  @P0 IADD3 R2, R2, 0x4f, RZ ;  /* 0x0000004f02020810 */ /* 0x000fe40007ffe0ff */
[----:B------:R-:W-:Y:S01]  /*1ab0*/  SHF.R.S32.HI R6, RZ, 0x1f, R8 ;  /* 0x0000001fff067819 */ /* 0x000fe20000011408 */
[----:B------:R-:W-:-:S03]  /*1ac0*/  IMAD.WIDE.U32 R4, R3, -0x33333333, RZ ;  /* 0xcccccccd03047825 */ /* 0x000fc600078e00ff */
[----:B------:R-:W-:Y:S01]  /*1ad0*/  LEA.HI R3, R6, R240, RZ, 0x3 ;  /* 0x000000f006037211 */ /* 0x000fe200078f18ff */
[----:B------:R-:W-:Y:S01]  /*1ae0*/  @P0 IMAD.HI R2, R2, 0x66666667, RZ ;  /* 0x6666666702020827 */ /* 0x000fe200078e02ff */
[----:B------:R-:W-:Y:S02]  /*1af0*/  SHF.R.U32.HI R127, RZ, 0x6, R5 ;  /* 0x00000006ff7f7819 */ /* 0x000fe40000011605 */
[----:B------:R-:W-:Y:S02]  /*1b00*/  LOP3.LUT R3, R3, 0xfffffff8, RZ, 0xc0, !PT ;  /* 0xfffffff803037812 */ /* 0x000fe400078ec0ff */
[----:B------:R-:W-:Y:S02]  /*1b10*/  @P0 SHF.R.U32.HI R5, RZ, 0x1f, R2 ;  /* 0x0000001fff050819 */ /* 0x000fe40000011602 */
[C---:B------:R-:W-:Y:S01]  /*1b20*/  IADD3 R148, R240.reuse, 0x40, RZ ;  /* 0x00000040f0947810 */ /* 0x040fe20007ffe0ff */
[C---:B------:R-:W-:Y:S01]  /*1b30*/  IMAD.IADD R3, R240.reuse, 0x1, -R3 ;  /* 0x00000001f0037824 */ /* 0x040fe200078e0a03 */
[----:B------:R-:W-:Y:S01]  /*1b40*/  IADD3 R146, R240, 0x20, RZ ;  /* 0x00000020f0927810 */ /* 0x000fe20007ffe0ff */
[----:B------:R-:W-:Y:S01]  /*1b50*/  IMAD.MOV.U32 R4, RZ, RZ, R127 ;  /* 0x000000ffff047224 */ /* 0x000fe200078e007f */
[----:B------:R-:W-:Y:S01]  /*1b60*/  @P0 LEA.HI.SX32 R4, R2, R5, 0x1b ;  /* 0x0000000502040211 */ /* 0x000fe200078fdaff */
[----:B------:R-:W-:Y:S01]  /*1b70*/  IMAD.SHL.U32 R2, R148, 0x40, RZ ;  /* 0x0000004094027824 */ /* 0x000fe200078e00ff */
[----:B------:R-:W-:-:S02]  /*1b80*/  LOP3.LUT R5, R8, 0xfffffffc, RZ, 0xc0, !PT ;  /* 0xfffffffc08057812 */ /* 0x000fc400078ec0ff */
[----:B------:R-:W-:Y:S01]  /*1b90*/  LOP3.LUT P1, RZ, R3, 0x4, RZ, 0xc0, !PT ;  /* 0x0000000403ff7812 */ /* 0x000fe2000782c0ff */
[----:B------:R-:W-:Y:S01]  /*1ba0*/  IMAD.SHL.U32 R3, R146, 0x40, RZ ;  /* 0x0000004092037824 */ /* 0x000fe200078e00ff */
[-C--:B------:R-:W-:Y:S02]  /*1bb0*/  LEA.HI R187, R7, R15.reuse, RZ, 0x5 ;  /* 0x0000000f07bb7211 */ /* 0x080fe400078f28ff */
[----:B------:R-:W-:Y:S01]  /*1bc0*/  LOP3.LUT R149, R2, 0x1c0, RZ, 0xc0, !PT ;  /* 0x000001c002957812 */ /* 0x000fe200078ec0ff */
[----:B------:R-:W-:Y:S01]  /*1bd0*/  IMAD.IADD R2, R15, 0x1, -R5 ;  /* 0x000000010f027824 */ /* 0x000fe200078e0a05 */
[----:B------:R-:W-:Y:S02]  /*1be0*/  LOP3.LUT R147, R3, 0x1c0, RZ, 0xc0, !PT ;  /* 0x000001c003937812 */ /* 0x000fe400078ec0ff */
[----:B------:R-:W-:Y:S01]  /*1bf0*/  SHF.R.S32.HI R3, RZ, 0x5, R187 ;  /* 0x00000005ff037819 */ /* 0x000fe200000114bb */
[----:B------:R-:W-:Y:S01]  /*1c00*/  IMAD.SHL.U32 R28, R2, 0x8, RZ ;  /* 0x00000008021c7824 */ /* 0x000fe200078e00ff */
[----:B------:R-:W-:-:S02]  /*1c10*/  LEA.HI R6, R7, R15, RZ, 0x3 ;  /* 0x0000000f07067211 */ /* 0x000fc400078f18ff */
[----:B------:R-:W-:Y:S01]  /*1c20*/  ISETP.GT.AND P0, PT, R4, R127, PT ;  /* 0x0000007f0400720c */ /* 0x000fe20003f04270 */
[----:B------:R-:W-:Y:S01]  /*1c30*/  IMAD.SHL.U32 R151, R3, 0x200, RZ ;  /* 0x0000020003977824 */ /* 0x000fe200078e00ff */
[----:B------:R-:W-:Y:S02]  /*1c40*/  SHF.R.S32.HI R7, RZ, 0x1f, R146 ;  /* 0x0000001fff077819 */ /* 0x000fe40000011492 */
[----:B------:R-:W-:Y:S02]  /*1c50*/  SHF.R.S32.HI R9, RZ, 0x1f, R148 ;  /* 0x0000001fff097819 */ /* 0x000fe40000011494 */
[----:B------:R-:W-:Y:S01]  /*1c60*/  LOP3.LUT R8, R6, 0xfffffff8, RZ, 0xc0, !PT ;  /* 0xfffffff806087812 */ /* 0x000fe200078ec0ff */
[----:B------:R-:W-:Y:S01]  /*1c70*/  IMAD.SHL.U32 R24, R2, 0x4, RZ ;  /* 0x0000000402187824 */ /* 0x000fe200078e00ff */
[----:B------:R-:W-:Y:S01]  /*1c80*/  SHF.R.S32.HI R137, RZ, 0x3, R6 ;  /* 0x00000003ff897819 */ /* 0x000fe20000011406 */
[----:B------:R-:W-:Y:S01]  /*1c90*/  IMAD.MOV.U32 R10, RZ, RZ, 0x40 ;  /* 0x00000040ff0a7424 */ /* 0x000fe200078e00ff */
[----:B------:R-:W-:Y:S01]  /*1ca0*/  LEA.HI R7, R7, R146, RZ, 0x3 ;  /* 0x0000009207077211 */ /* 0x000fe200078f18ff */
[----:B------:R-:W-:Y:S01]  /*1cb0*/  IMAD.IADD R163, R15, 0x1, -R8 ;  /* 0x000000010fa37824 */ /* 0x000fe200078e0a08 */
[----:B------:R-:W-:-:S03]  /*1cc0*/  LEA.HI R6, R9, R148, RZ, 0x3 ;  /* 0x0000009409067211 */ /* 0x000fc600078f18ff */
[----:B------:R-:W-:Y:S02]  /*1cd0*/  IMAD.SHL.U32 R7, R7, 0x40, RZ ;  /* 0x0000004007077824 */ /* 0x000fe400078e00ff */
[----:B------:R-:W-:Y:S02]  /*1ce0*/  IMAD.SHL.U32 R6, R6, 0x40, RZ ;  /* 0x0000004006067824 */ /* 0x000fe400078e00ff */
[----:B------:R-:W-:Y:S01]  /*1cf0*/  IMAD.SHL.U32 R132, R163, 0x8, RZ ;  /* 0x00000008a3847824 */ /* 0x000fe200078e00ff */
[----:B------:R-:W-:Y:S02]  /*1d00*/  SHF.R.S32.HI R183, RZ, 0x1f, R137 ;  /* 0x0000001fffb77819 */ /* 0x000fe40000011489 */
[----:B------:R-:W-:Y:S02]  /*1d10*/  SHF.R.U32.HI R184, RZ, 0x3, R147 ;  /* 0x00000003ffb87819 */ /* 0x000fe40000011693 */
[----:B------:R-:W-:Y:S02]  /*1d20*/  SHF.R.U32.HI R185, RZ, 0x3, R149 ;  /* 0x00000003ffb97819 */ /* 0x000fe40000011695 */
[----:B------:R-:W-:-:S02]  /*1d30*/  LOP3.LUT R160, R7, 0xfffffe00, RZ, 0xc0, !PT ;  /* 0xfffffe0007a07812 */ /* 0x000fc400078ec0ff */
[----:B------:R-:W-:Y:S02]  /*1d40*/  LOP3.LUT R161, R6, 0xfffffe00, RZ, 0xc0, !PT ;  /* 0xfffffe0006a17812 */ /* 0x000fe400078ec0ff */
[----:B------:R-:W-:Y:S02]  /*1d50*/  SHF.R.S32.HI R29, RZ, 0x1f, R28 ;  /* 0x0000001fff1d7819 */ /* 0x000fe4000001141c */
[----:B------:R-:W-:Y:S02]  /*1d60*/  SHF.R.S32.HI R133, RZ, 0x1f, R132 ;  /* 0x0000001fff857819 */ /* 0x000fe40000011484 */
[----:B------:R-:W-:Y:S02]  /*1d70*/  IADD3 R26, R24, 0x10, RZ ;  /* 0x00000010181a7810 */ /* 0x000fe40007ffe0ff */
[----:B--2---:R-:W-:-:S04]  /*1d80*/  LOP3.LUT R3, R39, 0x18, R28, 0xf8, !PT ;  /* 0x0000001827037812 */ /* 0x004fc800078ef81c */
[----:B---3--:R-:W-:-:S04]  /*1d90*/  LOP3.LUT R2, R151, R3, R38, 0xf6, !PT ;  /* 0x0000000397027212 */ /* 0x008fc800078ef626 */
[----:B------:R-:W-:Y:S02]  /*1da0*/  LEA R80, R2, 0x100, 0x1 ;  /* 0x0000010002507811 */ /* 0x000fe400078e08ff */
[----:B------:R-:W-:-:S05]  /*1db0*/  SEL R2, R10, 0xffffffc0, !P1 ;  /* 0xffffffc00a027807 */ /* 0x000fca0004800000 */
[----:B------:R-:W-:Y:S01]  /*1dc0*/  IMAD.IADD R81, R2, 0x1, R80 ;  /* 0x0000000102517824 */ /* 0x000fe200078e0250 */
[----:B------:R-:W-:Y:S05]  /*1dd0*/  @!P0 BRA `(.L_x_216) ;  /* 0x000054c000008947 */ /* 0x000fea0003800000 */
[----:B------:R-:W-:-:S04]  /*1de0*/  ISETP.NE.U32.AND P0, PT, RZ, c[0x0][0x340], PT ;  /* 0x0000d000ff007a0c */ /* 0x000fc80003f05070 */
[----:B------:R-:W-:-:S13]  /*1df0*/  ISETP.NE.AND.EX P4, PT, RZ, c[0x0][0x344], PT, P0 ;  /* 0x0000d100ff007a0c */ /* 0x000fda0003f85300 */
[----:B------:R-:W-:-:S05]  /*1e00*/  @P4 IMAD.WIDE R2, R246, R14, c[0x0][0x340] ;  /* 0x0000d000f6024625 */ /* 0x000fca00078e020e */
[----:B------:R1:W2:Y:S01]  /*1e10*/  @P4 LDG.E R30, [R2.64] ;  /* 0x00000008021e4981 */ /* 0x0002a2000c1e1900 */
[C---:B------:R-:W-:Y:S01]  /*1e20*/  IADD3 R122, P0, R137.reuse, R12, RZ ;  /* 0x0000000c897a7210 */ /* 0x040fe20007f1e0ff */
[----:B------:R-:W-:Y:S01]  /*1e30*/  IMAD.MOV.U32 R140, RZ, RZ, 0x50 ;  /* 0x00000050ff8c7424 */ /* 0x000fe200078e00ff */
[----:B------:R-:W-:Y:S01]  /*1e40*/  IADD3 R33, R4, -0x1, RZ ;  /* 0xffffffff04217810 */ /* 0x000fe20007ffe0ff */
[----:B------:R-:W-:Y:S01]  /*1e50*/  IMAD.MOV.U32 R152, RZ, RZ, c[0x0][0x238] ;  /* 0x00008e00ff987624 */ /* 0x000fe200078e00ff */
[----:B------:R-:W-:Y:S01]  /*1e60*/  LEA.HI.X.SX32 R130, R12, R183, 0x1, P0 ;  /* 0x000000b70c827211 */ /* 0x000fe200000f0eff */
[C---:B------:R-:W-:Y:S01]  /*1e70*/  IMAD R169, R140.reuse, c[0x0][0x23c], RZ ;  /* 0x00008f008ca97a24 */ /* 0x040fe200078e02ff */
[----:B------:R-:W-:Y:S01]  /*1e80*/  IADD3 R111, -R137, R0, RZ ;  /* 0x00000000896f7210 */ /* 0x000fe20007ffe1ff */
[----:B------:R-:W-:Y:S01]  /*1e90*/  IMAD.WIDE.U32 R144, R140, c[0x0][0x238], RZ ;  /* 0x00008e008c907a25 */ /* 0x000fe200078e00ff */
[----:B------:R-:W-:Y:S02]  /*1ea0*/  SEL R34, R135, RZ, !P5 ;  /* 0x000000ff87227207 */ /* 0x000fe40006800000 */
[----:B------:R-:W-:Y:S01]  /*1eb0*/  SEL R32, R246, RZ, !P5 ;  /* 0x000000fff6207207 */ /* 0x000fe20006800000 */
[----:B------:R-:W-:Y:S01]  /*1ec0*/  IMAD R5, R130, c[0x0][0x238], RZ ;  /* 0x00008e0082057a24 */ /* 0x000fe200078e02ff */
[----:B------:R-:W-:Y:S01]  /*1ed0*/  ISETP.GE.AND P6, PT, R132, c[0x0][0x1d4], PT ;  /* 0x0000750084007a0c */ /* 0x000fe20003fc6270 */
[----:B------:R-:W-:Y:S01]  /*1ee0*/  IMAD R8, R33, -0x50, R111 ;  /* 0xffffffb021087824 */ /* 0x000fe200078e026f */
[----:B------:R-:W-:Y:S01]  /*1ef0*/  MOV R37, c[0x0][0x23c] ;  /* 0x00008f0000257a02 */ /* 0x000fe20000000f00 */
[----:B------:R-:W-:Y:S01]  /*1f00*/  IMAD R5, R122, c[0x0][0x23c], R5 ;  /* 0x00008f007a057a24 */ /* 0x000fe200078e0205 */
[----:B------:R-:W-:Y:S01]  /*1f10*/  IADD3 R31, R11, R158, RZ ;  /* 0x0000009e0b1f7210 */ /* 0x000fe20007ffe0ff */
[----:B------:R-:W-:Y:S01]  /*1f20*/  IMAD R4, R34, c[0x0][0x248], RZ ;  /* 0x0000920022047a24 */ /* 0x000fe200078e02ff */
[C---:B------:R-:W-:Y:S01]  /*1f30*/  ISETP.GE.AND P3, PT, R8.reuse, 0x11, PT ;  /* 0x000000110800780c */ /* 0x040fe20003f66270 */
[----:B------:R-:W-:Y:S01]  /*1f40*/  IMAD.IADD R169, R145, 0x1, R169 ;  /* 0x0000000191a97824 */ /* 0x000fe200078e02a9 */
[----:B------:R-:W-:Y:S01]  /*1f50*/  ISETP.GE.AND P0, PT, R8, 0x1, PT ;  /* 0x000000010800780c */ /* 0x000fe20003f06270 */
[----:B------:R-:W-:Y:S01]  /*1f60*/  IMAD R4, R32, c[0x0][0x24c], R4 ;  /* 0x0000930020047a24 */ /* 0x000fe200078e0204 */
[----:B------:R-:W-:Y:S01]  /*1f70*/  SHF.R.S32.HI R36, RZ, 0x1f, R240 ;  /* 0x0000001fff247819 */ /* 0x000fe200000114f0 */
[----:B------:R-:W-:Y:S01]  /*1f80*/  IMAD.WIDE.U32 R14, R152, 0x20, RZ ;  /* 0x00000020980e7825 */ /* 0x000fe200078e00ff */
[----:B------:R-:W-:-:S02]  /*1f90*/  SHF.R.S32.HI R35, RZ, 0x1f, R31 ;  /* 0x0000001fff237819 */ /* 0x000fc4000001141f */
[----:B------:R-:W-:Y:S01]  /*1fa0*/  SHF.R.S32.HI R25, RZ, 0x1f, R24 ;  /* 0x0000001fff197819 */ /* 0x000fe20000011418 */
[----:B-1----:R-:W-:Y:S01]  /*1fb0*/  IMAD.WIDE.U32 R2, R122, c[0x0][0x238], R132 ;  /* 0x00008e007a027a25 */ /* 0x002fe200078e0084 */
[----:B------:R-:W-:Y:S02]  /*1fc0*/  ISETP.NE.AND P5, PT, R13, RZ, PT ;  /* 0x000000ff0d00720c */ /* 0x000fe40003fa5270 */
[----:B------:R-:W-:Y:S01]  /*1fd0*/  IADD3 R100, R28, 0x20, RZ ;  /* 0x000000201c647810 */ /* 0x000fe20007ffe0ff */
[----:B------:R-:W-:Y:S01]  /*1fe0*/  IMAD.IADD R3, R3, 0x1, R5 ;  /* 0x0000000103037824 */ /* 0x000fe200078e0205 */
[----:B------:R-:W-:Y:S01]  /*1ff0*/  LOP3.LUT R245, R245, 0xfffffffe, RZ, 0xc0, !PT ;  /* 0xfffffffef5f57812 */ /* 0x000fe200078ec0ff */
[----:B------:R-:W-:Y:S01]  /*2000*/  IMAD.SHL.U32 R17, R37, 0x20, RZ ;  /* 0x0000002025117824 */ /* 0x000fe200078e00ff */
[----:B------:R-:W-:Y:S01]  /*2010*/  MOV R154, c[0x0][0x290] ;  /* 0x0000a400009a7a02 */ /* 0x000fe20000000f00 */
[----:B------:R-:W-:Y:S01]  /*2020*/  IMAD.WIDE.U32 R2, R40, c[0x0][0x240], R2 ;  /* 0x0000900028027a25 */ /* 0x000fe200078e0002 */
[----:B------:R-:W-:-:S02]  /*2030*/  @P6 LOP3.LUT R245, R245, 0x1, RZ, 0xfc, !PT ;  /* 0x00000001f5f56812 */ /* 0x000fc400078efcff */
[----:B------:R-:W-:Y:S01]  /*2040*/  MOV R153, c[0x0][0x280] ;  /* 0x0000a00000997a02 */ /* 0x000fe20000000f00 */
[----:B------:R-:W-:Y:S01]  /*2050*/  IMAD R3, R40, c[0x0][0x244], R3 ;  /* 0x0000910028037a24 */ /* 0x000fe200078e0203 */
[----:B------:R-:W-:Y:S01]  /*2060*/  LOP3.LUT R245, R245, 0xfffffffd, RZ, 0xc0, !PT ;  /* 0xfffffffdf5f57812 */ /* 0x000fe200078ec0ff */
[----:B------:R-:W-:Y:S01]  /*2070*/  IMAD.WIDE.U32 R10, R31, c[0x0][0x1e0], RZ ;  /* 0x000078001f0a7a25 */ /* 0x000fe200078e00ff */
[----:B------:R-:W-:-:S03]  /*2080*/  SHF.L.U32 R172, R153, 0x5, RZ ;  /* 0x0000000599ac7819 */ /* 0x000fc600000006ff */
[----:B------:R-:W-:Y:S01]  /*2090*/  IMAD.WIDE.U32 R116, R32, c[0x0][0x248], R2 ;  /* 0x0000920020747a25 */ /* 0x000fe200078e0002 */
[----:B------:R-:W-:-:S03]  /*20a0*/  SHF.R.S32.HI R3, RZ, 0x1f, R33 ;  /* 0x0000001fff037819 */ /* 0x000fc60000011421 */
[----:B------:R-:W-:Y:S01]  /*20b0*/  IMAD R2, R169, R33, RZ ;  /* 0x00000021a9027224 */ /* 0x000fe200078e02ff */
[----:B------:R-:W-:Y:S01]  /*20c0*/  MOV R112, R116 ;  /* 0x0000007400707202 */ /* 0x000fe20000000f00 */
[----:B------:R-:W-:Y:S02]  /*20d0*/  IMAD.IADD R113, R117, 0x1, R4 ;  /* 0x0000000175717824 */ /* 0x000fe400078e0204 */
[-C--:B------:R-:W-:Y:S02]  /*20e0*/  IMAD R4, R3, R144.reuse, R2 ;  /* 0x0000009003047224 */ /* 0x080fe400078e0202 */
[----:B------:R-:W-:-:S04]  /*20f0*/  IMAD.WIDE.U32 R2, R33, R144, R112 ;  /* 0x0000009021027225 */ /* 0x000fc800078e0070 */
[----:B------:R-:W-:Y:S01]  /*2100*/  IMAD.IADD R3, R3, 0x1, R4 ;  /* 0x0000000103037824 */ /* 0x000fe200078e0204 */
[----:B------:R-:W-:Y:S01]  /*2110*/  @P3 LEA R5, P1, R152, R2, 0x4 ;  /* 0x0000000298053211 */ /* 0x000fe200078220ff */
[----:B------:R-:W-:Y:S01]  /*2120*/  IMAD R12, R36, c[0x0][0x290], RZ ;  /* 0x0000a400240c7a24 */ /* 0x000fe200078e02ff */
[----:B------:R-:W-:Y:S01]  /*2130*/  @P0 LEA R6, P2, R2, c[0x0][0x220], 0x1 ;  /* 0x0000880002060a11 */ /* 0x000fe200078408ff */
[----:B------:R-:W-:Y:S01]  /*2140*/  IMAD.WIDE.U32 R178, R240, c[0x0][0x1e0], RZ ;  /* 0x00007800f0b27a25 */ /* 0x000fe200078e00ff */
[----:B------:R-:W-:Y:S02]  /*2150*/  @P3 LEA.HI.X R9, R152, R3, R37, 0x4, P1 ;  /* 0x0000000398093211 */ /* 0x000fe400008f2425 */
[----:B------:R-:W-:Y:S01]  /*2160*/  @P0 LEA.HI.X R7, R2, c[0x0][0x224], R3, 0x1, P2 ;  /* 0x0000890002070a11 */ /* 0x000fe200010f0c03 */
[----:B------:R-:W-:Y:S01]  /*2170*/  IMAD R27, R240, c[0x0][0x294], R12 ;  /* 0x0000a500f01b7a24 */ /* 0x000fe200078e020c */
[C---:B------:R-:W-:Y:S01]  /*2180*/  @P3 LEA R4, P1, R5.reuse, c[0x0][0x220], 0x1 ;  /* 0x0000880005043a11 */ /* 0x040fe200078208ff */
[----:B------:R-:W-:Y:S01]  /*2190*/  IMAD.MOV.U32 R166, RZ, RZ, 0x5 ;  /* 0x00000005ffa67424 */ /* 0x000fe200078e00ff */
[C---:B------:R-:W-:Y:S01]  /*21a0*/  ISETP.GE.AND P2, PT, R8.reuse, 0x21, PT ;  /* 0x000000210800780c */ /* 0x040fe20003f46270 */
[----:B------:R-:W-:Y:S01]  /*21b0*/  @!PT LDS RZ, [RZ] ;  /* 0x00000000fffff984 */ /* 0x000fe20000000800 */
[----:B------:R-:W-:Y:S01]  /*21c0*/  @!PT LDS RZ, [RZ] ;  /* 0x00000000fffff984 */ /* 0x000fe20000000800 */
[----:B------:R-:W-:Y:S01]  /*21d0*/  @!PT LDS RZ, [RZ] ;  /* 0x00000000fffff984 */ /* 0x000fe20000000800 */
[----:B------:R1:W-:Y:S01]  /*21e0*/  @P0 LDGSTS.E.BYPASS.LTC128B.128 [R215+0x2900], [R6.64], !P6 ;  /* 0x0290000006d70fae */ /* 0x0003e2000f101d48 */
[----:B------:R-:W-:Y:S01]  /*21f0*/  @P3 LEA.HI.X R5, R5, c[0x0][0x224], R9, 0x1, P1 ;  /* 0x0000890005053a11 */ /* 0x000fe200008f0c09 */
[----:B------:R-:W-:Y:S01]  /*2200*/  IMAD.MOV.U32 R186, RZ, RZ, c[0x0][0x27c] ;  /* 0x00009f00ffba7624 */ /* 0x000fe200078e00ff */
[----:B------:R-:W-:Y:S01]  /*2210*/  ISETP.GE.AND P0, PT, R8, 0x31, PT ;  /* 0x000000310800780c */ /* 0x000fe20003f06270 */
[----:B------:R-:W-:Y:S01]  /*2220*/  IMAD.SHL.U32 R173, R154, 0x20, RZ ;  /* 0x000000209aad7824 */ /* 0x000fe200078e00ff */
[----:B------:R-:W-:Y:S01]  /*2230*/  ISETP.GE.AND P1, PT, R8, 0x41, PT ;  /* 0x000000410800780c */ /* 0x000fe20003f26270 */
[----:B------:R3:W-:Y:S01]  /*2240*/  @P3 LDGSTS.E.BYPASS.LTC128B.128 [R215+0x3100], [R4.64], !P6 ;  /* 0x0310000004d73fae */ /* 0x0007e2000f101d48 */
[----:B------:R-:W-:Y:S01]  /*2250*/  IMAD.WIDE.U32 R8, R240, c[0x0][0x290], R24 ;  /* 0x0000a400f0087a25 */ /* 0x000fe200078e0018 */
[----:B------:R-:W-:-:S02]  /*2260*/  SHF.L.U64.HI R155, R153, R166, c[0x0][0x284] ;  /* 0x0000a100999b7619 */ /* 0x000fc400000102a6 */
[----:B------:R-:W-:Y:S01]  /*2270*/  SHF.L.U64.HI R156, R154, R166, c[0x0][0x294] ;  /* 0x0000a5009a9c7619 */ /* 0x000fe200000102a6 */
[----:B------:R-:W-:Y:S01]  /*2280*/  IMAD.IADD R13, R9, 0x1, R27 ;  /* 0x00000001090d7824 */ /* 0x000fe200078e021b */
[----:B------:R-:W-:Y:S02]  /*2290*/  @P2 IADD3 R16, P3, R2, R14, RZ ;  /* 0x0000000e02102210 */ /* 0x000fe40007f7e0ff */
[----:B------:R-:W-:Y:S01]  /*22a0*/  MOV R12, R8 ;  /* 0x00000008000c7202 */ /* 0x000fe20000000f00 */
[----:B------:R-:W-:Y:S01]  /*22b0*/  IMAD.WIDE.U32 R8, R240, c[0x0][0x280], R28 ;  /* 0x0000a000f0087a25 */ /* 0x000fe200078e001c */
[----:B------:R-:W-:Y:S02]  /*22c0*/  @P2 IADD3.X R17, R3, R15, R17, P3, !PT ;  /* 0x0000000f03112210 */ /* 0x000fe40001ffe411 */
[----:B------:R-:W-:Y:S01]  /*22d0*/  @P2 LEA R20, P3, R16, c[0x0][0x220], 0x1 ;  /* 0x0000880010142a11 */ /* 0x000fe200078608ff */
[----:B------:R-:W-:Y:S02]  /*22e0*/  @P0 IMAD R18, R37, 0x30, RZ ;  /* 0x0000003025120824 */ /* 0x000fe400078e02ff */
[----:B-----5:R-:W-:Y:S01]  /*22f0*/  IMAD.WIDE.U32 R96, R134, c[0x0][0x290], R12 ;  /* 0x0000a40086607a25 */ /* 0x020fe200078e000c */
[----:B------:R-:W-:-:S03]  /*2300*/  @P2 LEA.HI.X R21, R16, c[0x0][0x224], R17, 0x1, P3 ;  /* 0x0000890010152a11 */ /* 0x000fc600018f0c11 */
[C---:B------:R-:W-:Y:S02]  /*2310*/  IMAD.WIDE.U32 R16, R240.reuse, c[0x0][0x290], R28 ;  /* 0x0000a400f0107a25 */ /* 0x040fe400078e001c */
[----:B------:R4:W-:Y:S02]  /*2320*/  @P2 LDGSTS.E.BYPASS.LTC128B.128 [R215+0x3900], [R20.64], !P6 ;  /* 0x0390000014d72fae */ /* 0x0009e4000f101d48 */
[----:B-1----:R-:W-:-:S04]  /*2330*/  IMAD.WIDE.U32 R6, R240, c[0x0][0x280], R24 ;  /* 0x0000a000f0067a25 */ /* 0x002fc800078e0018 */
[----:B---3--:R-:W-:Y:S02]  /*2340*/  IMAD R5, R36, c[0x0][0x280], RZ ;  /* 0x0000a00024057a24 */ /* 0x008fe400078e02ff */
[----:B------:R-:W-:Y:S02]  /*2350*/  IMAD R4, R35, c[0x0][0x1e0], RZ ;  /* 0x0000780023047a24 */ /* 0x000fe400078e02ff */
[----:B------:R-:W-:Y:S02]  /*2360*/  IMAD R23, R240, c[0x0][0x284], R5 ;  /* 0x0000a100f0177a24 */ /* 0x000fe400078e0205 */
[----:B------:R-:W-:Y:S02]  /*2370*/  IMAD R4, R31, c[0x0][0x1e4], R4 ;  /* 0x000079001f047a24 */ /* 0x000fe400078e0204 */
[----:B------:R-:W-:Y:S01]  /*2380*/  IMAD.MOV.U32 R14, RZ, RZ, R6 ;  /* 0x000000ffff0e7224 */ /* 0x000fe200078e0006 */
[----:B------:R-:W-:Y:S01]  /*2390*/  IADD3 R15, R7, R23, RZ ;  /* 0x00000017070f7210 */ /* 0x000fe20007ffe0ff */
[----:B------:R-:W-:Y:S01]  /*23a0*/  IMAD.MOV.U32 R6, RZ, RZ, R10 ;  /* 0x000000ffff067224 */ /* 0x000fe200078e000a */
[----:B------:R-:W-:Y:S01]  /*23b0*/  IADD3 R7, R11, R4, RZ ;  /* 0x000000040b077210 */ /* 0x000fe20007ffe0ff */
[----:B------:R-:W-:-:S04]  /*23c0*/  @P0 IMAD.WIDE.U32 R4, R152, 0x30, R2 ;  /* 0x0000003098040825 */ /* 0x000fc800078e0002 */
[----:B------:R-:W-:Y:S01]  /*23d0*/  IMAD.WIDE.U32 R10, R40, c[0x0][0x1e8], R6 ;  /* 0x00007a00280a7a25 */ /* 0x000fe200078e0006 */
[----:B------:R-:W-:Y:S02]  /*23e0*/  @P0 IADD3 R5, R5, R18, RZ ;  /* 0x0000001205050210 */ /* 0x000fe40007ffe0ff */
[----:B------:R-:W-:Y:S01]  /*23f0*/  @P0 LEA R18, P3, R4, c[0x0][0x220], 0x1 ;  /* 0x0000880004120a11 */ /* 0x000fe200078608ff */
[----:B------:R-:W-:Y:S02]  /*2400*/  IMAD.IADD R7, R23, 0x1, R9 ;  /* 0x0000000117077824 */ /* 0x000fe400078e0209 */
[----:B------:R-:W-:Y:S01]  /*2410*/  IMAD R9, R40, c[0x0][0x1ec], R11 ;  /* 0x00007b0028097a24 */ /* 0x000fe200078e020b */
[----:B------:R-:W-:Y:S01]  /*2420*/  @P0 LEA.HI.X R19, R4, c[0x0][0x224], R5, 0x1, P3 ;  /* 0x0000890004130a11 */ /* 0x000fe200018f0c05 */
[----:B------:R-:W-:Y:S01]  /*2430*/  IMAD.MOV.U32 R6, RZ, RZ, R8 ;  /* 0x000000ffff067224 */ /* 0x000fe200078e0008 */
[C---:B------:R-:W-:Y:S01]  /*2440*/  @P1 LEA R22, P3, R152.reuse, R2, 0x6 ;  /* 0x0000000298161211 */ /* 0x040fe200078630ff */
[----:B------:R-:W-:Y:S01]  /*2450*/  IMAD.MOV.U32 R8, RZ, RZ, R10 ;  /* 0x000000ffff087224 */ /* 0x000fe200078e000a */
[----:B------:R-:W-:Y:S01]  /*2460*/  IADD3 R5, R27, R17, RZ ;  /* 0x000000111b057210 */ /* 0x000fe20007ffe0ff */
[----:B------:R1:W-:Y:S01]  /*2470*/  @P0 LDGSTS.E.BYPASS.LTC128B.128 [R215+0x4100], [R18.64], !P6 ;  /* 0x0410000012d70fae */ /* 0x0003e2000f101d48 */
[----:B------:R-:W-:Y:S01]  /*2480*/  @P1 LEA.HI.X R3, R152, R3, R37, 0x6, P3 ;  /* 0x0000000398031211 */ /* 0x000fe200018f3425 */
[----:B------:R-:W-:Y:S01]  /*2490*/  IMAD.WIDE.U32 R98, R134, c[0x0][0x280], R14 ;  /* 0x0000a00086627a25 */ /* 0x000fe200078e000e */
[----:B------:R-:W-:-:S02]  /*24a0*/  @P1 LEA R2, P3, R22, c[0x0][0x220], 0x1 ;  /* 0x0000880016021a11 */ /* 0x000fc400078608ff */
[----:B------:R-:W-:Y:S01]  /*24b0*/  MOV R4, R16 ;  /* 0x0000001000047202 */ /* 0x000fe20000000f00 */
[----:B------:R-:W-:Y:S01]  /*24c0*/  IMAD.WIDE.U32 R94, R134, c[0x0][0x280], R6 ;  /* 0x0000a000865e7a25 */ /* 0x000fe200078e0006 */
[----:B------:R-:W-:Y:S02]  /*24d0*/  @P1 LEA.HI.X R3, R22, c[0x0][0x224], R3, 0x1, P3 ;  /* 0x0000890016031a11 */ /* 0x000fe400018f0c03 */
[----:B------:R-:W-:Y:S01]  /*24e0*/  ISETP.GE.AND P0, PT, R100, c[0x0][0x1d4], PT ;  /* 0x0000750064007a0c */ /* 0x000fe20003f06270 */
[----:B------:R-:W-:Y:S01]  /*24f0*/  IMAD.WIDE.U32 R92, R134, c[0x0][0x290], R4 ;  /* 0x0000a400865c7a25 */ /* 0x000fe200078e0004 */
[----:B------:R-:W-:Y:S01]  /*2500*/  SHF.L.U32 R10, R186, 0x1, RZ ;  /* 0x00000001ba0a7819 */ /* 0x000fe200000006ff */
[----:B------:R3:W-:Y:S01]  /*2510*/  @P1 LDGSTS.E.BYPASS.LTC128B.128 [R215+0x4900], [R2.64], !P6 ;  /* 0x0490000002d71fae */ /* 0x0007e2000f101d48 */
[----:B------:R-:W-:-:S03]  /*2520*/  ISETP.GE.AND P6, PT, R28, c[0x0][0x1d4], PT ;  /* 0x000075001c007a0c */ /* 0x000fc60003fc6270 */
[----:B------:R-:W0:Y:S01]  /*2530*/  LDGDEPBAR ;  /* 0x00000000000079af */ /* 0x000e220000000000 */
[----:B------:R-:W-:Y:S05]  /*2540*/  WARPSYNC 0xffffffff ;  /* 0xffffffff00007948 */ /* 0x000fea0003800000 */
[----:B------:R-:W-:Y:S02]  /*2550*/  @P0 LOP3.LUT R245, R245, 0x2, RZ, 0xfc, !PT ;  /* 0x00000002f5f50812 */ /* 0x000fe400078efcff */
[----:B---3--:R-:W-:Y:S01]  /*2560*/  SHF.R.S32.HI R2, RZ, 0x1f, R134 ;  /* 0x0000001fff027819 */ /* 0x008fe20000011486 */
[----:B------:R-:W-:-:S04]  /*2570*/  IMAD R3, R36, c[0x0][0x1e0], RZ ;  /* 0x0000780024037a24 */ /* 0x000fc800078e02ff */
[C---:B------:R-:W-:Y:S02]  /*2580*/  IMAD R11, R2.reuse, c[0x0][0x280], RZ ;  /* 0x0000a000020b7a24 */ /* 0x040fe400078e02ff */
[----:B-1----:R-:W-:Y:S02]  /*2590*/  IMAD R18, R2, c[0x0][0x290], RZ ;  /* 0x0000a40002127a24 */ /* 0x002fe400078e02ff */
[----:B------:R-:W-:Y:S02]  /*25a0*/  IMAD R16, R240, c[0x0][0x1e4], R3 ;  /* 0x00007900f0107a24 */ /* 0x000fe400078e0203 */
[----:B------:R-:W-:Y:S02]  /*25b0*/  IMAD R3, R134, c[0x0][0x284], R11 ;  /* 0x0000a10086037a24 */ /* 0x000fe400078e020b */
[----:B------:R-:W-:-:S03]  /*25c0*/  IMAD.IADD R121, R179, 0x1, R16 ;  /* 0x00000001b3797824 */ /* 0x000fc600078e0210 */
[----:B------:R-:W-:Y:S02]  /*25d0*/  IADD3 R110, R99, R3, RZ ;  /* 0x00000003636e7210 */ /* 0x000fe40007ffe0ff */
[----:B------:R-:W-:Y:S02]  /*25e0*/  IADD3 R107, R3, R95, RZ ;  /* 0x0000005f036b7210 */ /* 0x000fe40007ffe0ff */
[----:B--2---:R-:W-:Y:S01]  /*25f0*/  @P4 SHF.R.S32.HI R2, RZ, 0x1f, R30 ;  /* 0x0000001fff024819 */ /* 0x004fe2000001141e */
[----:B------:R-:W-:Y:S01]  /*2600*/  @!P4 IMAD.MOV.U32 R2, RZ, RZ, R135 ;  /* 0x000000ffff02c224 */ /* 0x000fe200078e0087 */
[----:B------:R-:W-:-:S04]  /*2610*/  @!P4 MOV R30, R246 ;  /* 0x000000f6001ec202 */ /* 0x000fc80000000f00 */
[----:B------:R-:W-:Y:S01]  /*2620*/  SEL R17, R2, RZ, !P5 ;  /* 0x000000ff02117207 */ /* 0x000fe20006800000 */
[----:B------:R-:W-:Y:S01]  /*2630*/  IMAD R2, R134, c[0x0][0x294], R18 ;  /* 0x0000a50086027a24 */ /* 0x000fe200078e0212 */
[----:B------:R-:W-:-:S03]  /*2640*/  SEL R11, R30, RZ, !P5 ;  /* 0x000000ff1e0b7207 */ /* 0x000fc60006800000 */
[----:B------:R-:W-:Y:S01]  /*2650*/  IMAD R16, R17, c[0x0][0x1f0], RZ ;  /* 0x00007c0011107a24 */ /* 0x000fe200078e02ff */
[----:B------:R-:W-:Y:S01]  /*2660*/  IADD3 R106, R2, R93, RZ ;  /* 0x0000005d026a7210 */ /* 0x000fe20007ffe0ff */
[----:B------:R-:W-:-:S04]  /*2670*/  IMAD.WIDE.U32 R82, R11, c[0x0][0x1f0], R8 ;  /* 0x00007c000b527a25 */ /* 0x000fc800078e0008 */
[----:B------:R-:W-:Y:S01]  /*2680*/  IMAD R8, R11, c[0x0][0x1f4], R16 ;  /* 0x00007d000b087a24 */ /* 0x000fe200078e0210 */
[----:B------:R-:W-:Y:S01]  /*2690*/  IADD3 R109, P1, P0, R82, R178, R28 ;  /* 0x000000b2526d7210 */ /* 0x000fe2000783e01c */
[----:B------:R-:W-:Y:S02]  /*26a0*/  IMAD.IADD R108, R97, 0x1, R2 ;  /* 0x00000001616c7824 */ /* 0x000fe400078e0202 */
[----:B------:R-:W-:-:S05]  /*26b0*/  IMAD.IADD R85, R83, 0x1, R8 ;  /* 0x0000000153557824 */ /* 0x000fca00078e0208 */
[----:B------:R-:W-:Y:S02]  /*26c0*/  IADD3.X R105, R85, R121, R29, P1, P0 ;  /* 0x0000007955697210 */ /* 0x000fe40000fe041d */
[----:B----4-:R-:W-:Y:S01]  /*26d0*/  ISETP.GE.AND P0, PT, R28, c[0x0][0x27c], PT ;  /* 0x00009f001c007a0c */ /* 0x010fe20003f06270 */
[----:B------:R-:W-:Y:S01]  /*26e0*/  IMAD.WIDE.U32 R2, R40, c[0x0][0x260], R132 ;  /* 0x0000980028027a25 */ /* 0x000fe200078e0084 */
[----:B------:R-:W-:Y:S01]  /*26f0*/  ISETP.GE.AND P2, PT, R186, 0x1, PT ;  /* 0x00000001ba00780c */ /* 0x000fe20003f46270 */
[----:B------:R-:W-:Y:S01]  /*2700*/  BAR.SYNC.DEFER_BLOCKING 0x0 ;  /* 0x0000000000007b1d */ /* 0x000fe20000010000 */
[----:B------:R-:W-:Y:S01]  /*2710*/  SHF.L.U32 R171, R154, 0x6, RZ ;  /* 0x000000069aab7819 */ /* 0x000fe200000006ff */
[----:B------:R-:W-:Y:S01]  /*2720*/  IMAD.WIDE.U32 R6, R40, c[0x0][0x210], R28 ;  /* 0x0000840028067a25 */ /* 0x000fe200078e001c */
[----:B------:R-:W-:Y:S02]  /*2730*/  SHF.L.U64.HI R136, R152, R166, c[0x0][0x23c] ;  /* 0x00008f0098887619 */ /* 0x000fe400000102a6 */
[----:B------:R-:W-:Y:S01]  /*2740*/  LOP3.LUT R245, R245, 0xfffffff7, RZ, 0xc0, !PT ;  /* 0xfffffff7f5f57812 */ /* 0x000fe200078ec0ff */
[----:B------:R-:W-:Y:S01]  /*2750*/  IMAD.MOV.U32 R4, RZ, RZ, R2 ;  /* 0x000000ffff047224 */ /* 0x000fe200078e0002 */
[----:B------:R-:W-:Y:S01]  /*2760*/  ULDC.U8 UR4, c[0x0][0x298] ;  /* 0x0000a60000047ab9 */ /* 0x000fe20000000000 */
[----:B------:R-:W-:Y:S01]  /*2770*/  IMAD.MOV.U32 R2, RZ, RZ, R6 ;  /* 0x000000ffff027224 */ /* 0x000fe200078e0006 */
[----:B------:R-:W-:Y:S01]  /*2780*/  SEL R6, RZ, c[0x0][0x27c], !P0 ;  /* 0x00009f00ff067a07 */ /* 0x000fe20004000000 */
[----:B------:R-:W-:Y:S01]  /*2790*/  IMAD R5, R40, c[0x0][0x264], R3 ;  /* 0x0000990028057a24 */ /* 0x000fe200078e0203 */
[----:B------:R-:W-:Y:S01]  /*27a0*/  @P0 IADD3 R10, -R10, c[0x0][0x1d4], RZ ;  /* 0x000075000a0a0a10 */ /* 0x000fe20007ffe1ff */
[----:B------:R-:W-:Y:S01]  /*27b0*/  IMAD R3, R40, c[0x0][0x214], R7 ;  /* 0x0000850028037a24 */ /* 0x000fe200078e0207 */
[----:B------:R-:W-:Y:S01]  /*27c0*/  IADD3 R6, R28, R6, RZ ;  /* 0x000000061c067210 */ /* 0x000fe20007ffe0ff */
[----:B------:R-:W-:Y:S01]  /*27d0*/  IMAD R7, R34, c[0x0][0x268], RZ ;  /* 0x00009a0022077a24 */ /* 0x000fe200078e02ff */
[----:B------:R-:W-:Y:S01]  /*27e0*/  ISETP.NE.AND P0, PT, RZ, UR4, PT ;  /* 0x00000004ff007c0c */ /* 0x000fe2000bf05270 */
[----:B------:R-:W-:Y:S01]  /*27f0*/  IMAD.WIDE.U32 R86, R32, c[0x0][0x268], R4 ;  /* 0x00009a0020567a25 */ /* 0x000fe200078e0004 */
[----:B------:R-:W-:-:S02]  /*2800*/  SHF.R.S32.HI R4, RZ, 0x1f, R10 ;  /* 0x0000001fff047819 */ /* 0x000fc4000001140a */
[----:B------:R-:W-:Y:S01]  /*2810*/  @P2 LOP3.LUT R245, R245, 0x8, RZ, 0xfc, !PT ;  /* 0x00000008f5f52812 */ /* 0x000fe200078efcff */
[----:B------:R-:W-:Y:S01]  /*2820*/  IMAD R9, R32, c[0x0][0x26c], R7 ;  /* 0x00009b0020097a24 */ /* 0x000fe200078e0207 */
[----:B------:R-:W-:Y:S01]  /*2830*/  SHF.R.S32.HI R7, RZ, 0x1f, R6 ;  /* 0x0000001fff077819 */ /* 0x000fe20000011406 */
[----:B------:R-:W-:Y:S01]  /*2840*/  IMAD.WIDE.U32 R90, R11, c[0x0][0x218], R2 ;  /* 0x000086000b5a7a25 */ /* 0x000fe200078e0002 */
[----:B------:R-:W-:Y:S02]  /*2850*/  SHF.R.S32.HI R3, RZ, 0x1f, R146 ;  /* 0x0000001fff037819 */ /* 0x000fe40000011492 */
[----:B------:R-:W-:Y:S01]  /*2860*/  LEA.HI R5, R4, R10, RZ, 0x4 ;  /* 0x0000000a04057211 */ /* 0x000fe200078f20ff */
[----:B------:R-:W-:Y:S01]  /*2870*/  IMAD.WIDE.U32 R176, R146, c[0x0][0x1e0], RZ ;  /* 0x0000780092b07a25 */ /* 0x000fe200078e00ff */
[----:B------:R-:W-:Y:S02]  /*2880*/  LEA.HI R2, R7, R6, RZ, 0x3 ;  /* 0x0000000607027211 */ /* 0x000fe400078f18ff */
[----:B------:R-:W-:Y:S01]  /*2890*/  SHF.R.S32.HI R6, RZ, 0x1f, R148 ;  /* 0x0000001fff067819 */ /* 0x000fe20000011494 */
[----:B------:R-:W-:Y:S01]  /*28a0*/  IMAD R4, R3, c[0x0][0x1e0], RZ ;  /* 0x0000780003047a24 */ /* 0x000fe200078e02ff */
[----:B------:R-:W-:Y:S01]  /*28b0*/  LOP3.LUT R102, R2, 0xfffffff8, RZ, 0xc0, !PT ;  /* 0xfffffff802667812 */ /* 0x000fe200078ec0ff */
[----:B------:R-:W-:Y:S01]  /*28c0*/  IMAD.WIDE.U32 R174, R148, c[0x0][0x1e0], RZ ;  /* 0x0000780094ae7a25 */ /* 0x000fe200078e00ff */
[----:B------:R-:W-:-:S02]  /*28d0*/  IADD3 R129, P1, R240, R31, RZ ;  /* 0x0000001ff0817210 */ /* 0x000fc40007f3e0ff */
[----:B------:R-:W-:Y:S01]  /*28e0*/  LOP3.LUT R245, R245, 0xfffffffb, RZ, 0xc0, !PT ;  /* 0xfffffffbf5f57812 */ /* 0x000fe200078ec0ff */
[----:B------:R-:W-:Y:S01]  /*28f0*/  IMAD R4, R146, c[0x0][0x1e4], R4 ;  /* 0x0000790092047a24 */ /* 0x000fe200078e0204 */
[----:B------:R-:W-:Y:S01]  /*2900*/  SHF.R.S32.HI R104, RZ, 0x1f, R102 ;  /* 0x0000001fff687819 */ /* 0x000fe20000011466 */
[----:B------:R-:W-:Y:S01]  /*2910*/  IMAD R3, R6, c[0x0][0x1e0], RZ ;  /* 0x0000780006037a24 */ /* 0x000fe200078e02ff */
[----:B------:R-:W-:Y:S01]  /*2920*/  @P0 LOP3.LUT R245, R245, 0x4, RZ, 0xfc, !PT ;  /* 0x00000004f5f50812 */ /* 0x000fe200078efcff */
[----:B------:R-:W-:Y:S01]  /*2930*/  IMAD.MOV.U32 R165, RZ, RZ, 0x6 ;  /* 0x00000006ffa57424 */ /* 0x000fe200078e00ff */
[----:B------:R-:W-:Y:S01]  /*2940*/  IADD3 R126, R177, R4, RZ ;  /* 0x00000004b17e7210 */ /* 0x000fe20007ffe0ff */
[----:B------:R-:W-:Y:S01]  /*2950*/  IMAD R3, R148, c[0x0][0x1e4], R3 ;  /* 0x0000790094037a24 */ /* 0x000fe200078e0203 */
[----:B------:R-:W-:Y:S01]  /*2960*/  SHF.R.S32.HI R4, RZ, 0x4, R5 ;  /* 0x00000004ff047819 */ /* 0x000fe20000011405 */
[----:B------:R-:W-:Y:S01]  /*2970*/  IMAD.MOV.U32 R7, RZ, RZ, c[0x0][0x1e0] ;  /* 0x00007800ff077624 */ /* 0x000fe200078e00ff */
[--C-:B------:R-:W-:Y:S01]  /*2980*/  LOP3.LUT R5, R39, 0x38, R2.reuse, 0xf8, !PT ;  /* 0x0000003827057812 */ /* 0x100fe200078ef802 */
[----:B------:R-:W-:Y:S01]  /*2990*/  IMAD.IADD R125, R175, 0x1, R3 ;  /* 0x00000001af7d7824 */ /* 0x000fe200078e0203 */
[----:B------:R-:W-:Y:S01]  /*29a0*/  LEA.HI.SX32 R6, R2, R4, 0x1d ;  /* 0x0000000402067211 */ /* 0x000fe200078feaff */
[----:B------:R-:W-:Y:S01]  /*29b0*/  IMAD.SHL.U32 R170, R153, 0x40, RZ ;  /* 0x0000004099aa7824 */ /* 0x000fe200078e00ff */
[--C-:B------:R-:W-:Y:S01]  /*29c0*/  LOP3.LUT R3, R149, 0x38, R2.reuse, 0xf8, !PT ;  /* 0x0000003895037812 */ /* 0x100fe200078ef802 */
[----:B------:R-:W-:Y:S01]  /*29d0*/  IMAD.WIDE.U32 R138, R7, 0x50, RZ ;  /* 0x00000050078a7825 */ /* 0x000fe200078e00ff */
[----:B------:R-:W-:-:S02]  /*29e0*/  LOP3.LUT R4, R147, 0x38, R2, 0xf8, !PT ;  /* 0x0000003893047812 */ /* 0x000fc400078ef802 */
[----:B------:R-:W-:Y:S01]  /*29f0*/  LOP3.LUT R5, R5, R38, RZ, 0x3c, !PT ;  /* 0x0000002605057212 */ /* 0x000fe200078e3cff */
[----:B------:R-:W-:Y:S01]  /*2a00*/  IMAD.SHL.U32 R84, R6, 0x8, RZ ;  /* 0x0000000806547824 */ /* 0x000fe200078e00ff */
[----:B------:R-:W-:Y:S01]  /*2a10*/  LOP3.LUT R3, R3, R185, RZ, 0x3c, !PT ;  /* 0x000000b903037212 */ /* 0x000fe200078e3cff */
[----:B------:R-:W-:Y:S01]  /*2a20*/  IMAD.SHL.U32 R180, R7, 0x20, RZ ;  /* 0x0000002007b47824 */ /* 0x000fe200078e00ff */
[----:B------:R-:W-:Y:S01]  /*2a30*/  LOP3.LUT R2, R4, R184, RZ, 0x3c, !PT ;  /* 0x000000b804027212 */ /* 0x000fe200078e3cff */
[----:B------:R-:W-:Y:S01]  /*2a40*/  IMAD.IADD R5, R151, 0x1, R5 ;  /* 0x0000000197057824 */ /* 0x000fe200078e0205 */
[-C--:B------:R-:W-:Y:S01]  /*2a50*/  SHF.L.U64.HI R153, R153, R165.reuse, c[0x0][0x284] ;  /* 0x0000a10099997619 */ /* 0x080fe200000102a5 */
[----:B------:R-:W-:Y:S01]  /*2a60*/  IMAD R8, R17, c[0x0][0x218], RZ ;  /* 0x0000860011087a24 */ /* 0x000fe200078e02ff */
[-C--:B------:R-:W-:Y:S01]  /*2a70*/  SHF.L.U64.HI R154, R154, R165.reuse, c[0x0][0x294] ;  /* 0x0000a5009a9a7619 */ /* 0x080fe200000102a5 */
[----:B------:R-:W-:Y:S01]  /*2a80*/  IMAD.SHL.U32 R124, R5, 0x2, RZ ;  /* 0x00000002057c7824 */ /* 0x000fe200078e00ff */
[----:B------:R-:W-:Y:S01]  /*2a90*/  SHF.L.U64.HI R165, R7, R165, c[0x0][0x1e4] ;  /* 0x0000790007a57619 */ /* 0x000fe200000102a5 */
[----:B------:R-:W-:Y:S01]  /*2aa0*/  IMAD R8, R11, c[0x0][0x21c], R8 ;  /* 0x000087000b087a24 */ /* 0x000fe200078e0208 */
[C---:B------:R-:W-:Y:S01]  /*2ab0*/  SHF.L.U64.HI R166, R7.reuse, R166, c[0x0][0x1e4] ;  /* 0x0000790007a67619 */ /* 0x040fe200000102a6 */
[----:B------:R-:W-:Y:S01]  /*2ac0*/  IMAD R167, R140, c[0x0][0x294], RZ ;  /* 0x0000a5008ca77a24 */ /* 0x000fe200078e02ff */
[----:B------:R-:W-:Y:S01]  /*2ad0*/  SHF.L.U32 R181, R7, 0x6, RZ ;  /* 0x0000000607b57819 */ /* 0x000fe200000006ff */
[----:B------:R-:W-:Y:S01]  /*2ae0*/  IMAD.IADD R7, R161, 0x1, R3 ;  /* 0x00000001a1077824 */ /* 0x000fe200078e0203 */
[----:B------:R-:W-:Y:S01]  /*2af0*/  IADD3 R6, R160, R2, RZ ;  /* 0x00000002a0067210 */ /* 0x000fe20007ffe0ff */
[C---:B------:R-:W-:Y:S01]  /*2b00*/  IMAD R168, R140.reuse, c[0x0][0x284], RZ ;  /* 0x0000a1008ca87a24 */ /* 0x040fe200078e02ff */
[--C-:B------:R-:W-:Y:S01]  /*2b10*/  LOP3.LUT R3, R39, 0x38, R84.reuse, 0xf8, !PT ;  /* 0x0000003827037812 */ /* 0x100fe200078ef854 */
[C---:B------:R-:W-:Y:S01]  /*2b20*/  IMAD R164, R140.reuse, c[0x0][0x1e4], RZ ;  /* 0x000079008ca47a24 */ /* 0x040fe200078e02ff */
[--C-:B------:R-:W-:Y:S01]  /*2b30*/  LOP3.LUT R2, R147, 0x38, R84.reuse, 0xf8, !PT ;  /* 0x0000003893027812 */ /* 0x100fe200078ef854 */
[----:B------:R-:W-:Y:S01]  /*2b40*/  IMAD.WIDE.U32 R142, R140, c[0x0][0x290], RZ ;  /* 0x0000a4008c8e7a25 */ /* 0x000fe200078e00ff */
[----:B------:R-:W-:-:S02]  /*2b50*/  LOP3.LUT R4, R149, 0x38, R84, 0xf8, !PT ;  /* 0x0000003895047812 */ /* 0x000fc400078ef854 */
[----:B------:R-:W-:Y:S01]  /*2b60*/  LOP3.LUT R5, R3, R38, RZ, 0x3c, !PT ;  /* 0x0000002603057212 */ /* 0x000fe200078e3cff */
[----:B------:R-:W-:Y:S01]  /*2b70*/  IMAD.WIDE.U32 R140, R140, c[0x0][0x280], RZ ;  /* 0x0000a0008c8c7a25 */ /* 0x000fe200078e00ff */
[----:B------:R-:W-:Y:S02]  /*2b80*/  LOP3.LUT R3, R2, R184, RZ, 0x3c, !PT ;  /* 0x000000b802037212 */ /* 0x000fe400078e3cff */
[----:B------:R-:W-:Y:S01]  /*2b90*/  LOP3.LUT R2, R4, R185, RZ, 0x3c, !PT ;  /* 0x000000b904027212 */ /* 0x000fe200078e3cff */
[----:B------:R-:W-:Y:S01]  /*2ba0*/  IMAD.IADD R4, R151, 0x1, R5 ;  /* 0x0000000197047824 */ /* 0x000fe200078e0205 */
[----:B------:R-:W-:Y:S01]  /*2bb0*/  IADD3 R101, R91, R8, RZ ;  /* 0x000000085b657210 */ /* 0x000fe20007ffe0ff */
[----:B------:R-:W-:Y:S01]  /*2bc0*/  IMAD.IADD R3, R160, 0x1, R3 ;  /* 0x00000001a0037824 */ /* 0x000fe200078e0203 */
[----:B------:R-:W-:Y:S01]  /*2bd0*/  IADD3 R2, R161, R2, RZ ;  /* 0x00000002a1027210 */ /* 0x000fe20007ffe0ff */
[----:B------:R-:W-:Y:S01]  /*2be0*/  IMAD.X R128, R35, 0x1, R36, P1 ;  /* 0x0000000123807824 */ /* 0x000fe200008e0624 */
[----:B------:R-:W-:Y:S01]  /*2bf0*/  SHF.R.S32.HI R103, RZ, 0x1f, R84 ;  /* 0x0000001fff677819 */ /* 0x000fe20000011454 */
[----:B------:R-:W-:Y:S01]  /*2c00*/  IMAD.SHL.U32 R152, R152, 0x20, RZ ;  /* 0x0000002098987824 */ /* 0x000fe200078e00ff */
[----:B------:R-:W-:Y:S01]  /*2c10*/  SHF.L.U32 R123, R6, 0x1, RZ ;  /* 0x00000001067b7819 */ /* 0x000fe200000006ff */
[----:B------:R-:W-:Y:S01]  /*2c20*/  IMAD.IADD R167, R143, 0x1, R167 ;  /* 0x000000018fa77824 */ /* 0x000fe200078e02a7 */
[----:B------:R-:W-:Y:S01]  /*2c30*/  SHF.L.U32 R118, R3, 0x1, RZ ;  /* 0x0000000103767819 */ /* 0x000fe200000006ff */
[----:B------:R-:W-:-:S02]  /*2c40*/  IMAD.IADD R168, R141, 0x1, R168 ;  /* 0x000000018da87824 */ /* 0x000fc400078e02a8 */
[----:B------:R-:W-:Y:S02]  /*2c50*/  IMAD.IADD R164, R139, 0x1, R164 ;  /* 0x000000018ba47824 */ /* 0x000fe400078e02a4 */
[----:B------:R-:W-:Y:S02]  /*2c60*/  IMAD.IADD R89, R87, 0x1, R9 ;  /* 0x0000000157597824 */ /* 0x000fe400078e0209 */
[----:B------:R-:W-:Y:S02]  /*2c70*/  IMAD.SHL.U32 R120, R7, 0x2, RZ ;  /* 0x0000000207787824 */ /* 0x000fe400078e00ff */
[----:B------:R-:W-:Y:S02]  /*2c80*/  IMAD.SHL.U32 R119, R4, 0x2, RZ ;  /* 0x0000000204777824 */ /* 0x000fe400078e00ff */
[----:B------:R-:W-:Y:S02]  /*2c90*/  IMAD.SHL.U32 R114, R2, 0x2, RZ ;  /* 0x0000000202727824 */ /* 0x000fe400078e00ff */
.L_x_251:
[----:B------:R-:W-:Y:S01]  /*2ca0*/  SHF.R.S32.HI R88, RZ, 0x1f, R33 ;  /* 0x0000001fff587819 */ /* 0x000fe20000011421 */
[-C--:B-1----:R-:W-:Y:S01]  /*2cb0*/  IMAD R2, R164, R33.reuse, RZ ;  /* 0x00000021a4027224 */ /* 0x082fe200078e02ff */
[----:B------:R-:W-:Y:S01]  /*2cc0*/  ISETP.GE.AND P2, PT, R186, 0x1, PT ;  /* 0x00000001ba00780c */ /* 0x000fe20003f46270 */
[----:B------:R-:W-:Y:S01]  /*2cd0*/  IMAD.WIDE.U32 R64, R138, R33, RZ ;  /* 0x000000218a407225 */ /* 0x000fe200078e00ff */
[----:B------:R-:W-:Y:S04]  /*2ce0*/  DEPBAR.LE SB0, 0x0 ;  /* 0x000080000000791a */ /* 0x000fe80000000000 */
[----:B------:R-:W-:Y:S01]  /*2cf0*/  IADD3 R3, P1, P0, R109, R64, R180 ;  /* 0x000000406d037210 */ /* 0x000fe2000783e0b4 */
[----:B------:R-:W-:Y:S01]  /*2d00*/  IMAD R2, R88, R138, R2 ;  /* 0x0000008a58027224 */ /* 0x000fe200078e0202 */
[----:B------:R-:W-:Y:S01]  /*2d10*/  WARPSYNC 0xffffffff ;  /* 0xffffffff00007948 */ /* 0x000fe20003800000 */
[----:B------:R-:W-:Y:S02]  /*2d20*/  BAR.SYNC.DEFER_BLOCKING 0x0 ;  /* 0x0000000000007b1d */ /* 0x000fe40000010000 */
[----:B------:R-:W-:Y:S05]  /*2d30*/  IMAD.IADD R68, R65, 0x1, R2 ;  /* 0x0000000141447824 */ /* 0x000fea00078e0202 */
[----:B------:R-:W-:Y:S02]  /*2d40*/  IADD3.X R5, R105, R68, R166, P1, P0 ;  /* 0x0000004469057210 */ /* 0x000fe40000fe04a6 */
[CC--:B------:R-:W-:Y:S04]  /*2d50*/  IADD3 R2, P1, R109.reuse, R64.reuse, RZ ;  /* 0x000000406d027210 */ /* 0x0c0fe80007f3e0ff */
[----:B------:R-:W-:Y:S01]  /*2d60*/  LEA R54, P0, R2, c[0x0][0x1c8], 0x1 ;  /* 0x0000720002367a11 */ /* 0x000fe200078008ff */
[----:B------:R-:W-:Y:S05]  /*2d70*/  IMAD.X R4, R68, 0x1, R105, P1 ;  /* 0x0000000144047824 */ /* 0x000fea00008e0669 */
[----:B------:R-:W-:Y:S02]  /*2d80*/  LEA.HI.X R55, R2, c[0x0][0x1cc], R4, 0x1, P0 ;  /* 0x0000730002377a11 */ /* 0x000fe400000f0c04 */
[----:B------:R-:W-:Y:S04]  /*2d90*/  IADD3 R2, P1, P0, R109, R64, R181 ;  /* 0x000000406d027210 */ /* 0x000fe8000783e0b5 */
[----:B------:R-:W-:Y:S01]  /*2da0*/  IADD3.X R4, R105, R68, R165, P1, P0 ;  /* 0x0000004469047210 */ /* 0x000fe20000fe04a5 */
[----:B------:R-:W-:Y:S01]  /*2db0*/  BSSY B2, `(.L_x_217) ;  /* 0x00003a3000027945 */ /* 0x000fe20003800000 */
[C---:B------:R-:W-:Y:S02]  /*2dc0*/  LEA R60, P1, R3.reuse, c[0x0][0x1c8], 0x1 ;  /* 0x00007200033c7a11 */ /* 0x040fe400078208ff */
[C---:B------:R-:W-:Y:S02]  /*2dd0*/  LEA R62, P0, R2.reuse, c[0x0][0x1c8], 0x1 ;  /* 0x00007200023e7a11 */ /* 0x040fe400078008ff */
[----:B------:R-:W-:Y:S02]  /*2de0*/  LEA.HI.X R61, R3, c[0x0][0x1cc], R5, 0x1, P1 ;  /* 0x00007300033d7a11 */ /* 0x000fe400008f0c05 */
[----:B------:R-:W-:Y:S01]  /*2df0*/  LEA.HI.X R63, R2, c[0x0][0x1cc], R4, 0x1, P0 ;  /* 0x00007300023f7a11 */ /* 0x000fe200000f0c04 */
[----:B------:R-:W-:-:S05]  /*2e00*/  @!P2 BRA `(.L_x_218) ;  /* 0x000038100000a947 */ /* 0x000fca0003800000 */
[-C--:B------:R-:W-:Y:S01]  /*2e10*/  IMAD R4, R168, R33.reuse, RZ ;  /* 0x00000021a8047224 */ /* 0x080fe200078e02ff */
[----:B------:R-:W-:Y:S01]  /*2e20*/  LOP3.LUT P2, RZ, R245, 0x4, RZ, 0xc0, !PT ;  /* 0x00000004f5ff7812 */ /* 0x000fe2000784c0ff */
[-C--:B------:R-:W-:Y:S02]  /*2e30*/  IMAD R3, R167, R33.reuse, RZ ;  /* 0x00000021a7037224 */ /* 0x080fe400078e02ff */
[----:B------:R-:W-:Y:S02]  /*2e40*/  IMAD R2, R33, -0x50, R0 ;  /* 0xffffffb021027824 */ /* 0x000fe400078e0200 */
[-C--:B------:R-:W-:Y:S03]  /*2e50*/  IMAD.WIDE.U32 R10, R140, R33.reuse, RZ ;  /* 0x000000218c0a7225 */ /* 0x080fe600078e00ff */
[----:B------:R-:W-:Y:S01]  /*2e60*/  IMNMX R66, R2, 0x50, PT ;  /* 0x0000005002427817 */ /* 0x000fe20003800200 */
[----:B------:R-:W-:Y:S04]  /*2e70*/  IMAD.WIDE.U32 R30, R142, R33, RZ ;  /* 0x000000218e1e7225 */ /* 0x000fe800078e00ff */
[C---:B------:R-:W-:Y:S02]  /*2e80*/  IMAD R4, R88.reuse, R140, R4 ;  /* 0x0000008c58047224 */ /* 0x040fe400078e0204 */
[----:B------:R-:W-:Y:S03]  /*2e90*/  IMAD R3, R88, R142, R3 ;  /* 0x0000008e58037224 */ /* 0x000fe600078e0203 */
[----:B------:R-:W-:Y:S02]  /*2ea0*/  IADD3 R32, R11, R4, RZ ;  /* 0x000000040b207210 */ /* 0x000fe40007ffe0ff */
[----:B------:R-:W-:Y:S01]  /*2eb0*/  IADD3 R36, R31, R3, RZ ;  /* 0x000000031f247210 */ /* 0x000fe20007ffe0ff */
[----:B------:R-:W-:-:S05]  /*2ec0*/  @!P2 BRA `(.L_x_219) ;  /* 0x00001c900000a947 */ /* 0x000fca0003800000 */
[----:B------:R-:W-:Y:S01]  /*2ed0*/  ISETP.GE.AND P4, PT, R240, R66, PT ;  /* 0x00000042f000720c */ /* 0x000fe20003f86270 */
[----:B------:R-:W-:Y:S01]  /*2ee0*/  BSSY B0, `(.L_x_220) ;  /* 0x000001b000007945 */ /* 0x000fe20003800000 */
[----:B------:R-:W-:Y:S01]  /*2ef0*/  CS2R R16, SRZ ;  /* 0x0000000000107805 */ /* 0x000fe2000001ff00 */
[----:B------:R-:W-:Y:S01]  /*2f00*/  CS2R R6, SRZ ;  /* 0x0000000000067805 */ /* 0x000fe2000001ff00 */
[----:B------:R-:W-:Y:S01]  /*2f10*/  CS2R R2, SRZ ;  /* 0x0000000000027805 */ /* 0x000fe2000001ff00 */
[----:B------:R-:W-:Y:S01]  /*2f20*/  CS2R R40, SRZ ;  /* 0x0000000000287805 */ /* 0x000fe2000001ff00 */
[----:B------:R-:W-:Y:S07]  /*2f30*/  CS2R R34, SRZ ;  /* 0x0000000000227805 */ /* 0x000fee000001ff00 */
[----:B------:R-:W-:-:S05]  /*2f40*/  @P4 BRA `(.L_x_221) ;  /* 0x0000014000004947 */ /* 0x000fca0003800000 */
[----:B------:R-:W-:Y:S01]  /*2f50*/  IADD3 R2, P0, R98, R10, RZ ;  /* 0x0000000a62027210 */ /* 0x000fe20007f1e0ff */
[----:B------:R-:W-:Y:S01]  /*2f60*/  CS2R R34, SRZ ;  /* 0x0000000000227805 */ /* 0x000fe2000001ff00 */
[----:B------:R-:W-:Y:S01]  /*2f70*/  CS2R R6, SRZ ;  /* 0x0000000000067805 */ /* 0x000fe2000001ff00 */
[----:B------:R-:W-:Y:S02]  /*2f80*/  CS2R R40, SRZ ;  /* 0x0000000000287805 */ /* 0x000fe4000001ff00 */
[----:B------:R-:W-:Y:S01]  /*2f90*/  IMAD.X R4, R32, 0x1, R110, P0 ;  /* 0x0000000120047824 */ /* 0x000fe200000e066e */
[----:B------:R-:W-:Y:S05]  /*2fa0*/  IADD3 R3, P0, R96, R30, RZ ;  /* 0x0000001e60037210 */ /* 0x000fea0007f1e0ff */
[----:B------:R-:W-:Y:S01]  /*2fb0*/  IMAD.X R5, R36, 0x1, R108, P0 ;  /* 0x0000000124057824 */ /* 0x000fe200000e066c */
[C---:B------:R-:W-:Y:S04]  /*2fc0*/  LEA R8, P0, R2.reuse, c[0x0][0x270], 0x1 ;  /* 0x00009c0002087a11 */ /* 0x040fe800078008ff */
[----:B------:R-:W-:Y:S02]  /*2fd0*/  LEA.HI.X R9, R2, c[0x0][0x274], R4, 0x1, P0 ;  /* 0x00009d0002097a11 */ /* 0x000fe400000f0c04 */
[C---:B------:R-:W-:Y:S04]  /*2fe0*/  LEA R4, P0, R3.reuse, c[0x0][0x288], 0x1 ;  /* 0x0000a20003047a11 */ /* 0x040fe800078008ff */
[----:B------:R-:W-:Y:S02]  /*2ff0*/  LEA.HI.X R5, R3, c[0x0][0x28c], R5, 0x1, P0 ;  /* 0x0000a30003057a11 */ /* 0x000fe400000f0c05 */
[----:B------:R-:W-:Y:S01]  /*3000*/  ISETP.GE.AND P0, PT, R24, c[0x0][0x27c], PT ;  /* 0x00009f0018007a0c */ /* 0x000fe20003f06270 */
[----:B------:R-:W-:Y:S11]  /*3010*/  CS2R R2, SRZ ;  /* 0x0000000000027805 */ /* 0x000ff6000001ff00 */
[----:B------:R-:W-:Y:S01]  /*3020*/  @!UPT UIADD3 URZ, URZ, URZ, URZ ;  /* 0x0000003f3f3ff290 */ /* 0x000fe2000fffe03f */
[----:B------:R1:W5:Y:S04]  /*3030*/  @!P0 LDG.E.64 R2, [R8.64] ;  /* 0x0000000808028981 */ /* 0x000368000c1e1b00 */
[----:B------:R1:W5:Y:S01]  /*3040*/  @!P0 LDG.E.64 R34, [R4.64] ;  /* 0x0000000804228981 */ /* 0x000362000c1e1b00 */
[----:B------:R-:W-:Y:S11]  /*3050*/  ISETP.GE.AND P0, PT, R26, c[0x0][0x27c], PT ;  /* 0x00009f001a007a0c */ /* 0x000ff60003f06270 */
[----:B------:R-:W-:Y:S02]  /*3060*/  @!UPT UIADD3 URZ, URZ, URZ, URZ ;  /* 0x0000003f3f3ff290 */ /* 0x000fe4000fffe03f */
[----:B------:R1:W5:Y:S04]  /*3070*/  @!P0 LDG.E.64 R6, [R8.64+0x20] ;  /* 0x0000200808068981 */ /* 0x000368000c1e1b00 */
[----:B------:R1:W5:Y:S02]  /*3080*/  @!P0 LDG.E.64 R40, [R4.64+0x20] ;  /* 0x0000200804288981 */ /* 0x000364000c1e1b00 */
.L_x_221:
[----:B------:R-:W-:Y:S05]  /*3090*/  BSYNC B0 ;  /* 0x0000000000007941 */ /* 0x000fea0003800000 */
.L_x_220:
[----:B------:R-:W-:Y:S01]  /*30a0*/  ISETP.GE.AND P3, PT, R146, R66, PT ;  /* 0x000000429200720c */ /* 0x000fe20003f66270 */
[----:B-1---5:R-:W-:Y:S01]  /*30b0*/  IMAD.MOV.U32 R4, RZ, RZ, R6 ;  /* 0x000000ffff047224 */ /* 0x022fe200078e0006 */
[----:B------:R-:W-:Y:S01]  /*30c0*/  MOV R9, R40 ;  /* 0x0000002800097202 */ /* 0x000fe20000000f00 */
[----:B------:R-:W-:Y:S01]  /*30d0*/  IMAD.MOV.U32 R8, RZ, RZ, R7 ;  /* 0x000000ffff087224 */ /* 0x000fe200078e0007 */
[----:B------:R-:W-:Y:S01]  /*30e0*/  BSSY B0, `(.L_x_222) ;  /* 0x0000023000007945 */ /* 0x000fe20003800000 */
[----:B------:R-:W-:Y:S01]  /*30f0*/  IMAD.MOV.U32 R5, RZ, RZ, R2 ;  /* 0x000000ffff057224 */ /* 0x000fe200078e0002 */
[----:B------:R-:W-:Y:S01]  /*3100*/  PRMT R39, R9, 0x7610, R39 ;  /* 0x0000761009277816 */ /* 0x000fe20000000027 */
[----:B------:R-:W-:Y:S01]  /*3110*/  CS2R R14, SRZ ;  /* 0x00000000000e7805 */ /* 0x000fe2000001ff00 */
[----:B------:R-:W-:Y:S01]  /*3120*/  PRMT R22, R8, 0x5410, R4 ;  /* 0x0000541008167816 */ /* 0x000fe20000000004 */
[----:B------:R-:W-:Y:S01]  /*3130*/  IMAD.MOV.U32 R4, RZ, RZ, R3 ;  /* 0x000000ffff047224 */ /* 0x000fe200078e0003 */
[----:B------:R-:W-:Y:S01]  /*3140*/  CS2R R44, SRZ ;  /* 0x00000000002c7805 */ /* 0x000fe2000001ff00 */
[----:B------:R-:W-:Y:S01]  /*3150*/  IMAD.MOV.U32 R8, RZ, RZ, R41 ;  /* 0x000000ffff087224 */ /* 0x000fe200078e0029 */
[----:B------:R-:W-:Y:S02]  /*3160*/  CS2R R42, SRZ ;  /* 0x00000000002a7805 */ /* 0x000fe4000001ff00 */
[----:B------:R-:W-:Y:S01]  /*3170*/  PRMT R12, R4, 0x5410, R5 ;  /* 0x00005410040c7816 */ /* 0x000fe20000000005 */
[----:B------:R-:W-:Y:S01]  /*3180*/  IMAD.MOV.U32 R5, RZ, RZ, R34 ;  /* 0x000000ffff057224 */ /* 0x000fe200078e0022 */
[----:B------:R-:W-:Y:S02]  /*3190*/  MOV R4, R35 ;  /* 0x0000002300047202 */ /* 0x000fe40000000f00 */
[----:B------:R-:W-:Y:S02]  /*31a0*/  PRMT R39, R39, 0x5410, R8 ;  /* 0x0000541027277816 */ /* 0x000fe40000000008 */
[----:B------:R-:W-:Y:S01]  /*31b0*/  PRMT R13, R5, 0x5410, R4 ;  /* 0x00005410050d7816 */ /* 0x000fe20000000004 */
[----:B------:R-:W-:-:S05]  /*31c0*/  @P3 BRA `(.L_x_223) ;  /* 0x0000014000003947 */ /* 0x000fca0003800000 */
[----:B------:R-:W-:Y:S01]  /*31d0*/  IADD3 R4, P1, P0, R98, R10, R172 ;  /* 0x0000000a62047210 */ /* 0x000fe2000783e0ac */
[----:B------:R-:W-:Y:S01]  /*31e0*/  CS2R R42, SRZ ;  /* 0x00000000002a7805 */ /* 0x000fe2000001ff00 */
[----:B------:R-:W-:Y:S01]  /*31f0*/  CS2R R16, SRZ ;  /* 0x0000000000107805 */ /* 0x000fe2000001ff00 */
[----:B------:R-:W-:Y:S01]  /*3200*/  CS2R R44, SRZ ;  /* 0x00000000002c7805 */ /* 0x000fe2000001ff00 */
[----:B------:R-:W-:Y:S02]  /*3210*/  IADD3.X R9, R110, R32, R155, P1, P0 ;  /* 0x000000206e097210 */ /* 0x000fe40000fe049b */
[----:B------:R-:W-:Y:S04]  /*3220*/  IADD3 R5, P1, P0, R96, R30, R173 ;  /* 0x0000001e60057210 */ /* 0x000fe8000783e0ad */
[----:B------:R-:W-:Y:S02]  /*3230*/  IADD3.X R14, R108, R36, R156, P1, P0 ;  /* 0x000000246c0e7210 */ /* 0x000fe40000fe049c */
        /* <DEDUP_REMOVED lines=13> */
.L_x_223:
[----:B------:R-:W-:Y:S05]  /*3310*/  BSYNC B0 ;  /* 0x0000000000007941 */ /* 0x000fea0003800000 */
.L_x_222:
[----:B------:R-:W-:Y:S01]  /*3320*/  ISETP.GE.AND P2, PT, R148, R66, PT ;  /* 0x000000429400720c */ /* 0x000fe20003f46270 */
[----:B-1---5:R-:W-:Y:S01]  /*3330*/  IMAD.MOV.U32 R9, RZ, RZ, R16 ;  /* 0x000000ffff097224 */ /* 0x022fe200078e0010 */
[----:B------:R-:W-:Y:S01]  /*3340*/  MOV R5, R14 ;  /* 0x0000000e00057202 */ /* 0x000fe20000000f00 */
[----:B------:R-:W-:Y:S01]  /*3350*/  IMAD.MOV.U32 R8, RZ, RZ, R17 ;  /* 0x000000ffff087224 */ /* 0x000fe200078e0011 */
[----:B------:R-:W-:Y:S01]  /*3360*/  BSSY B0, `(.L_x_224) ;  /* 0x0000021000007945 */ /* 0x000fe20003800000 */
[----:B------:R-:W-:Y:S01]  /*3370*/  IMAD.MOV.U32 R4, RZ, RZ, R15 ;  /* 0x000000ffff047224 */ /* 0x000fe200078e000f */
[----:B------:R-:W-:Y:S01]  /*3380*/  CS2R R20, SRZ ;  /* 0x0000000000147805 */ /* 0x000fe2000001ff00 */
[----:B------:R-:W-:Y:S01]  /*3390*/  CS2R R18, SRZ ;  /* 0x0000000000127805 */ /* 0x000fe2000001ff00 */
[----:B------:R-:W-:Y:S01]  /*33a0*/  PRMT R27, R8, 0x5410, R9 ;  /* 0x00005410081b7816 */ /* 0x000fe20000000009 */
[----:B------:R-:W-:Y:S01]  /*33b0*/  IMAD.MOV.U32 R9, RZ, RZ, R44 ;  /* 0x000000ffff097224 */ /* 0x000fe200078e002c */
[----:B------:R-:W-:Y:S01]  /*33c0*/  PRMT R23, R4, 0x5410, R5 ;  /* 0x0000541004177816 */ /* 0x000fe20000000005 */
[----:B------:R-:W-:Y:S01]  /*33d0*/  IMAD.MOV.U32 R5, RZ, RZ, R42 ;  /* 0x000000ffff057224 */ /* 0x000fe200078e002a */
[----:B------:R-:W-:Y:S01]  /*33e0*/  MOV R8, R45 ;  /* 0x0000002d00087202 */ /* 0x000fe20000000f00 */
[----:B------:R-:W-:Y:S01]  /*33f0*/  CS2R R48, SRZ ;  /* 0x0000000000307805 */ /* 0x000fe2000001ff00 */
[----:B------:R-:W-:Y:S01]  /*3400*/  MOV R4, R43 ;  /* 0x0000002b00047202 */ /* 0x000fe20000000f00 */
[----:B------:R-:W-:Y:S01]  /*3410*/  CS2R R46, SRZ ;  /* 0x00000000002e7805 */ /* 0x000fe2000001ff00 */
[----:B------:R-:W-:Y:S02]  /*3420*/  PRMT R51, R9, 0x5410, R8 ;  /* 0x0000541009337816 */ /* 0x000fe40000000008 */
[----:B------:R-:W-:Y:S01]  /*3430*/  PRMT R50, R5, 0x5410, R4 ;  /* 0x0000541005327816 */ /* 0x000fe20000000004 */
[----:B------:R-:W-:-:S05]  /*3440*/  @P2 BRA `(.L_x_225) ;  /* 0x0000012000002947 */ /* 0x000fca0003800000 */
[----:B------:R-:W-:Y:S01]  /*3450*/  IADD3 R4, P1, P0, R98, R170, R10 ;  /* 0x000000aa62047210 */ /* 0x000fe2000783e00a */
[----:B------:R-:W-:Y:S01]  /*3460*/  CS2R R20, SRZ ;  /* 0x0000000000147805 */ /* 0x000fe2000001ff00 */
[----:B------:R-:W-:Y:S02]  /*3470*/  CS2R R48, SRZ ;  /* 0x0000000000307805 */ /* 0x000fe4000001ff00 */
[----:B------:R-:W-:Y:S02]  /*3480*/  IADD3.X R9, R110, R153, R32, P1, P0 ;  /* 0x000000996e097210 */ /* 0x000fe40000fe0420 */
[----:B------:R-:W-:Y:S04]  /*3490*/  IADD3 R5, P1, P0, R96, R171, R30 ;  /* 0x000000ab60057210 */ /* 0x000fe8000783e01e */
[----:B------:R-:W-:Y:S02]  /*34a0*/  IADD3.X R10, R108, R154, R36, P1, P0 ;  /* 0x0000009a6c0a7210 */ /* 0x000fe40000fe0424 */
[C---:B------:R-:W-:Y:S04]  /*34b0*/  LEA R8, P0, R4.reuse, c[0x0][0x270], 0x1 ;  /* 0x00009c0004087a11 */ /* 0x040fe800078008ff */
[----:B------:R-:W-:Y:S02]  /*34c0*/  LEA.HI.X R9, R4, c[0x0][0x274], R9, 0x1, P0 ;  /* 0x00009d0004097a11 */ /* 0x000fe400000f0c09 */
[C---:B------:R-:W-:Y:S04]  /*34d0*/  LEA R4, P0, R5.reuse, c[0x0][0x288], 0x1 ;  /* 0x0000a20005047a11 */ /* 0x040fe800078008ff */
[----:B------:R-:W-:Y:S02]  /*34e0*/  LEA.HI.X R5, R5, c[0x0][0x28c], R10, 0x1, P0 ;  /* 0x0000a30005057a11 */ /* 0x000fe400000f0c0a */
[----:B------:R-:W-:Y:S11]  /*34f0*/  ISETP.GE.AND P0, PT, R24, c[0x0][0x27c], PT ;  /* 0x00009f0018007a0c */ /* 0x000ff60003f06270 */
[----:B------:R-:W-:Y:S02]  /*3500*/  @!UPT UIADD3 URZ, URZ, URZ, URZ ;  /* 0x0000003f3f3ff290 */ /* 0x000fe4000fffe03f */
[----:B------:R1:W5:Y:S04]  /*3510*/  @!P0 LDG.E.64 R18, [R8.64] ;  /* 0x0000000808128981 */ /* 0x000368000c1e1b00 */
[----:B------:R1:W5:Y:S01]  /*3520*/  @!P0 LDG.E.64 R46, [R4.64] ;  /* 0x00000008042e8981 */ /* 0x000362000c1e1b00 */
[----:B------:R-:W-:Y:S11]  /*3530*/  ISETP.GE.AND P0, PT, R26, c[0x0][0x27c], PT ;  /* 0x00009f001a007a0c */ /* 0x000ff60003f06270 */
[----:B------:R-:W-:Y:S02]  /*3540*/  @!UPT UIADD3 URZ, URZ, URZ, URZ ;  /* 0x0000003f3f3ff290 */ /* 0x000fe4000fffe03f */
[----:B------:R1:W5:Y:S04]  /*3550*/  @!P0 LDG.E.64 R20, [R8.64+0x20] ;  /* 0x0000200808148981 */ /* 0x000368000c1e1b00 */
[----:B------:R1:W5:Y:S02]  /*3560*/  @!P0 LDG.E.64 R48, [R4.64+0x20] ;  /* 0x0000200804308981 */ /* 0x000364000c1e1b00 */
.L_x_225:
[----:B------:R-:W-:Y:S05]  /*3570*/  BSYNC B0 ;  /* 0x0000000000007941 */ /* 0x000fea0003800000 */
.L_x_224:
[----:B-1---5:R-:W-:Y:S01]  /*3580*/  MOV R5, R18 ;  /* 0x0000001200057202 */ /* 0x022fe20000000f00 */
[----:B------:R-:W-:Y:S01]  /*3590*/  IMAD.MOV.U32 R9, RZ, RZ, R20 ;  /* 0x000000ffff097224 */ /* 0x000fe200078e0014 */
[----:B------:R-:W-:Y:S01]  /*35a0*/  BSSY B1, `(.L_x_226) ;  /* 0x000007a000017945 */ /* 0x000fe20003800000 */
[----:B------:R-:W-:Y:S02]  /*35b0*/  IMAD.MOV.U32 R8, RZ, RZ, R21 ;  /* 0x000000ffff087224 */ /* 0x000fe400078e0015 */
[----:B------:R-:W-:Y:S03]  /*35c0*/  IMAD.MOV.U32 R4, RZ, RZ, R19 ;  /* 0x000000ffff047224 */ /* 0x000fe600078e0013 */
[----:B------:R-:W-:Y:S01]  /*35d0*/  PRMT R31, R8, 0x5410, R9 ;  /* 0x00005410081f7816 */ /* 0x000fe20000000009 */
[----:B------:R-:W-:Y:S01]  /*35e0*/  IMAD.MOV.U32 R9, RZ, RZ, R48 ;  /* 0x000000ffff097224 */ /* 0x000fe200078e0030 */
[----:B------:R-:W-:Y:S01]  /*35f0*/  PRMT R30, R4, 0x5410, R5 ;  /* 0x00005410041e7816 */ /* 0x000fe20000000005 */
[----:B------:R-:W-:Y:S01]  /*3600*/  IMAD.MOV.U32 R5, RZ, RZ, R46 ;  /* 0x000000ffff057224 */ /* 0x000fe200078e002e */
[----:B------:R-:W-:Y:S02]  /*3610*/  MOV R8, R49 ;  /* 0x0000003100087202 */ /* 0x000fe40000000f00 */
[----:B------:R-:W-:Y:S02]  /*3620*/  MOV R4, R47 ;  /* 0x0000002f00047202 */ /* 0x000fe40000000f00 */
[----:B------:R-:W-:Y:S02]  /*3630*/  PRMT R53, R9, 0x5410, R8 ;  /* 0x0000541009357816 */ /* 0x000fe40000000008 */
[----:B------:R-:W-:Y:S01]  /*3640*/  PRMT R52, R5, 0x5410, R4 ;  /* 0x0000541005347816 */ /* 0x000fe20000000004 */
[----:B------:R-:W-:-:S05]  /*3650*/  @P4 BRA `(.L_x_227) ;  /* 0x000006e000004947 */ /* 0x000fca0003800000 */
[----:B------:R-:W-:Y:S01]  /*3660*/  BSSY B0, `(.L_x_228) ;  /* 0x0000036000007945 */ /* 0x000fe20003800000 */
[----:B------:R-:W-:-:S05]  /*3670*/  @P6 BRA `(.L_x_229) ;  /* 0x0000034000006947 */ /* 0x000fca0003800000 */
[----:B------:R-:W-:Y:S01]  /*3680*/  ISETP.GE.AND P0, PT, R24, c[0x0][0x27c], PT ;  /* 0x00009f0018007a0c */ /* 0x000fe20003f06270 */
[----:B------:R-:W1:Y:S11]  /*3690*/  LDS.128 R8, [R80+0x2800] ;  /* 0x0028000050087984 */ /* 0x000e760000000c00 */
[----:B------:R-:W-:Y:S01]  /*36a0*/  @!UPT UIADD3 URZ, URZ, URZ, URZ ;  /* 0x0000003f3f3ff290 */ /* 0x000fe2000fffe03f */
[----:B------:R-:W-:Y:S02]  /*36b0*/  @!P0 SHF.R.U64 R5, R34, 0x10, R35 ;  /* 0x0000001022058819 */ /* 0x000fe40000001223 */
[--C-:B------:R-:W-:Y:S02]  /*36c0*/  @!P0 SHF.R.U64 R2, R2, 0x10, R3.reuse ;  /* 0x0000001002028819 */ /* 0x100fe40000001203 */
[----:B------:R-:W-:Y:S02]  /*36d0*/  @!P0 SHF.R.U32.HI R3, RZ, 0x10, R3 ;  /* 0x00000010ff038819 */ /* 0x000fe40000011603 */
[----:B------:R-:W-:Y:S02]  /*36e0*/  @!P0 PRMT R5, R13, 0x5410, R5 ;  /* 0x000054100d058816 */ /* 0x000fe40000000005 */
[C---:B------:R-:W-:Y:S02]  /*36f0*/  @!P0 PRMT R2, R12.reuse, 0x5432, R2 ;  /* 0x000054320c028816 */ /* 0x040fe40000000002 */
[----:B------:R-:W-:Y:S01]  /*3700*/  @!P0 SHF.R.U32.HI R4, RZ, 0x10, R35 ;  /* 0x00000010ff048819 */ /* 0x000fe20000011623 */
[----:B------:R-:W-:Y:S01]  /*3710*/  @!P0 IMAD.U32 R32, R5, 0x10000, RZ ;  /* 0x0001000005208824 */ /* 0x000fe200078e00ff */
[----:B------:R-:W-:Y:S02]  /*3720*/  @!P0 PRMT R12, R12, 0x5410, R3 ;  /* 0x000054100c0c8816 */ /* 0x000fe40000000003 */
[----:B------:R-:W-:Y:S01]  /*3730*/  @!P0 PRMT R37, R13, 0x5432, R4 ;  /* 0x000054320d258816 */ /* 0x000fe20000000004 */
[C---:B------:R-:W-:Y:S01]  /*3740*/  @!P0 IMAD.U32 R13, R2.reuse, 0x10000, RZ ;  /* 0x00010000020d8824 */ /* 0x040fe200078e00ff */
[----:B------:R-:W-:Y:S02]  /*3750*/  @!P0 LOP3.LUT R35, R5, 0xffff0000, RZ, 0xc0, !PT ;  /* 0xffff000005238812 */ /* 0x000fe400078ec0ff */
[----:B------:R-:W-:Y:S01]  /*3760*/  @!P0 LOP3.LUT R5, R2, 0xffff0000, RZ, 0xc0, !PT ;  /* 0xffff000002058812 */ /* 0x000fe200078ec0ff */
[C---:B-1----:R-:W-:Y:S01]  /*3770*/  @!P0 IMAD.U32 R36, R9.reuse, 0x10000, RZ ;  /* 0x0001000009248824 */ /* 0x042fe200078e00ff */
[C---:B------:R-:W-:Y:S02]  /*3780*/  @!P0 LOP3.LUT R3, R8.reuse, 0xffff0000, RZ, 0xc0, !PT ;  /* 0xffff000008038812 */ /* 0x040fe400078ec0ff */
[----:B------:R-:W-:Y:S02]  /*3790*/  @!P0 LOP3.LUT R4, R9, 0xffff0000, RZ, 0xc0, !PT ;  /* 0xffff000009048812 */ /* 0x000fe400078ec0ff */
[----:B------:R-:W-:Y:S01]  /*37a0*/  @!P0 SHF.L.U32 R34, R8, 0x10, RZ ;  /* 0x0000001008228819 */ /* 0x000fe200000006ff */
[C---:B------:R-:W-:Y:S02]  /*37b0*/  @!P0 FMUL.FTZ R38, R3.reuse, R32 ;  /* 0x0000002003268220 */ /* 0x040fe40000410000 */
[----:B------:R-:W-:Y:S02]  /*37c0*/  @!P0 FMUL.FTZ R2, R3, R13 ;  /* 0x0000000d03028220 */ /* 0x000fe40000410000 */
[C---:B------:R-:W-:Y:S02]  /*37d0*/  @!P0 FMUL.FTZ R56, R4.reuse, R35 ;  /* 0x0000002304388220 */ /* 0x040fe40000410000 */
[----:B------:R-:W-:Y:S01]  /*37e0*/  @!P0 FMUL.FTZ R3, R4, R5 ;  /* 0x0000000504038220 */ /* 0x000fe20000410000 */
[----:B------:R-:W-:Y:S01]  /*37f0*/  @!P0 LOP3.LUT R4, R10, 0xffff0000, RZ, 0xc0, !PT ;  /* 0xffff00000a048812 */ /* 0x000fe200078ec0ff */
[----:B------:R-:W-:Y:S01]  /*3800*/  @!P0 FFMA.FTZ R59, R34, R13, -R38 ;  /* 0x0000000d223b8223 */ /* 0x000fe20000010826 */
[----:B------:R-:W-:Y:S01]  /*3810*/  @!P0 SHF.L.U32 R38, R11, 0x10, RZ ;  /* 0x000000100b268819 */ /* 0x000fe200000006ff */
[----:B------:R-:W-:Y:S01]  /*3820*/  @!P0 FFMA.FTZ R2, R32, R34, R2 ;  /* 0x0000002220028223 */ /* 0x000fe20000010002 */
[----:B------:R-:W-:Y:S01]  /*3830*/  @!P0 SHF.L.U32 R34, R10, 0x10, RZ ;  /* 0x000000100a228819 */ /* 0x000fe200000006ff */
[C---:B------:R-:W-:Y:S01]  /*3840*/  @!P0 IMAD.U32 R32, R37.reuse, 0x10000, RZ ;  /* 0x0001000025208824 */ /* 0x040fe200078e00ff */
[----:B------:R-:W-:Y:S01]  /*3850*/  @!P0 LOP3.LUT R37, R37, 0xffff0000, RZ, 0xc0, !PT ;  /* 0xffff000025258812 */ /* 0x000fe200078ec0ff */
[C---:B------:R-:W-:Y:S01]  /*3860*/  @!P0 IMAD.U32 R13, R12.reuse, 0x10000, RZ ;  /* 0x000100000c0d8824 */ /* 0x040fe200078e00ff */
[----:B------:R-:W-:Y:S01]  /*3870*/  @!P0 LOP3.LUT R12, R12, 0xffff0000, RZ, 0xc0, !PT ;  /* 0xffff00000c0c8812 */ /* 0x000fe200078ec0ff */
[----:B------:R-:W-:Y:S01]  /*3880*/  @!P0 FFMA.FTZ R58, R36, R5, -R56 ;  /* 0x00000005243a8223 */ /* 0x000fe20000010838 */
[----:B------:R-:W-:Y:S01]  /*3890*/  @!P0 LOP3.LUT R5, R11, 0xffff0000, RZ, 0xc0, !PT ;  /* 0xffff00000b058812 */ /* 0x000fe200078ec0ff */
[C---:B------:R-:W-:Y:S02]  /*38a0*/  @!P0 FMUL.FTZ R56, R4.reuse, R32 ;  /* 0x0000002004388220 */ /* 0x040fe40000410000 */
[----:B------:R-:W-:Y:S02]  /*38b0*/  @!P0 FMUL.FTZ R4, R4, R13 ;  /* 0x0000000d04048220 */ /* 0x000fe40000410000 */
[C---:B------:R-:W-:Y:S02]  /*38c0*/  @!P0 FMUL.FTZ R57, R5.reuse, R37 ;  /* 0x0000002505398220 */ /* 0x040fe40000410000 */
[----:B------:R-:W-:Y:S02]  /*38d0*/  @!P0 FMUL.FTZ R5, R5, R12 ;  /* 0x0000000c05058220 */ /* 0x000fe40000410000 */
[----:B------:R-:W-:Y:S02]  /*38e0*/  @!P0 FFMA.FTZ R3, R35, R36, R3 ;  /* 0x0000002423038223 */ /* 0x000fe40000010003 */
[----:B------:R-:W-:Y:S02]  /*38f0*/  @!P0 FFMA.FTZ R4, R32, R34, R4 ;  /* 0x0000002220048223 */ /* 0x000fe40000010004 */
[----:B------:R-:W-:Y:S01]  /*3900*/  @!P0 FFMA.FTZ R56, R34, R13, -R56 ;  /* 0x0000000d22388223 */ /* 0x000fe20000010838 */
[----:B------:R-:W-:Y:S01]  /*3910*/  @!P0 F2FP.BF16.PACK_AB R13, R2, R59 ;  /* 0x0000003b020d823e */ /* 0x000fe200000010ff */
[----:B------:R-:W-:Y:S01]  /*3920*/  @!P0 FFMA.FTZ R57, R38, R12, -R57 ;  /* 0x0000000c26398223 */ /* 0x000fe20000010839 */
[----:B------:R-:W-:Y:S01]  /*3930*/  @!P0 F2FP.BF16.PACK_AB R12, R3, R58 ;  /* 0x0000003a030c823e */ /* 0x000fe200000010ff */
[----:B------:R-:W-:Y:S01]  /*3940*/  @!P0 FFMA.FTZ R5, R37, R38, R5 ;  /* 0x0000002625058223 */ /* 0x000fe20000010005 */
[----:B------:R-:W-:Y:S01]  /*3950*/  @!P0 F2FP.BF16.PACK_AB R3, R4, R56 ;  /* 0x000000380403823e */ /* 0x000fe200000010ff */
[----:B------:R-:W-:Y:S01]  /*3960*/  @!P0 IMAD.MOV.U32 R8, RZ, RZ, R13 ;  /* 0x000000ffff088224 */ /* 0x000fe200078e000d */
[----:B------:R-:W-:Y:S02]  /*3970*/  @!P0 MOV R9, R12 ;  /* 0x0000000c00098202 */ /* 0x000fe40000000f00 */
[----:B------:R-:W-:Y:S01]  /*3980*/  @!P0 F2FP.BF16.PACK_AB R2, R5, R57 ;  /* 0x000000390502823e */ /* 0x000fe200000010ff */
[----:B------:R-:W-:Y:S03]  /*3990*/  @!P0 IMAD.MOV.U32 R10, RZ, RZ, R3 ;  /* 0x000000ffff0a8224 */ /* 0x000fe600078e0003 */
[----:B------:R-:W-:Y:S05]  /*39a0*/  @!P0 MOV R11, R2 ;  /* 0x00000002000b8202 */ /* 0x000fea0000000f00 */
[----:B------:R1:W-:Y:S02]  /*39b0*/  STG.E.128 [R54.64], R8 ;  /* 0x0000000836007986 */ /* 0x0003e4000c101d08 */
.L_x_229:
[----:B------:R-:W-:Y:S05]  /*39c0*/  BSYNC B0 ;  /* 0x0000000000007941 */ /* 0x000fea0003800000 */
.L_x_228:
[----:B------:R-:W-:Y:S11]  /*39d0*/  LOP3.LUT P0, RZ, R245, 0x2, RZ, 0xc0, !PT ;  /* 0x00000002f5ff7812 */ /* 0x000ff6000780c0ff */
[----:B------:R-:W-:Y:S02]  /*39e0*/  @!UPT UIADD3 URZ, URZ, URZ, URZ ;  /* 0x0000003f3f3ff290 */ /* 0x000fe4000fffe03f */
[----:B------:R-:W-:-:S05]  /*39f0*/  @P0 BRA `(.L_x_227) ;  /* 0x0000034000000947 */ /* 0x000fca0003800000 */
[----:B------:R-:W-:Y:S01]  /*3a00*/  ISETP.GE.AND P0, PT, R26, c[0x0][0x27c], PT ;  /* 0x00009f001a007a0c */ /* 0x000fe20003f06270 */
[----:B-1----:R-:W1:Y:S11]  /*3a10*/  LDS.128 R8, [R81+0x2800] ;  /* 0x0028000051087984 */ /* 0x002e760000000c00 */
        /* <DEDUP_REMOVED lines=8> */
[----:B------:R-:W-:Y:S01]  /*3aa0*/  @!P0 PRMT R6, R22, 0x5410, R3 ;  /* 0x0000541016068816 */ /* 0x000fe20000000003 */
[C---:B------:R-:W-:Y:S01]  /*3ab0*/  @!P0 IMAD.U32 R7, R2.reuse, 0x10000, RZ ;  /* 0x0001000002078824 */ /* 0x040fe200078e00ff */
[----:B------:R-:W-:Y:S02]  /*3ac0*/  @!P0 PRMT R34, R39, 0x5432, R4 ;  /* 0x0000543227228816 */ /* 0x000fe40000000004 */
        /* <DEDUP_REMOVED lines=12> */
[C---:B------:R-:W-:Y:S01]  /*3b90*/  @!P0 SHF.L.U32 R35, R11.reuse, 0x10, RZ ;  /* 0x000000100b238819 */ /* 0x040fe200000006ff */
        /* <DEDUP_REMOVED lines=25> */
[----:B------:R1:W-:Y:S02]  /*3d30*/  STG.E.128 [R54.64+0x40], R8 ;  /* 0x0000400836007986 */ /* 0x0003e4000c101d08 */
.L_x_227:
[----:B------:R-:W-:Y:S05]  /*3d40*/  BSYNC B1 ;  /* 0x0000000000017941 */ /* 0x000fea0003800000 */
.L_x_226:
[----:B------:R-:W-:Y:S01]  /*3d50*/  BSSY B1, `(.L_x_230) ;  /* 0x0000070000017945 */ /* 0x000fe20003800000 */
[----:B------:R-:W-:-:S05]  /*3d60*/  @P3 BRA `(.L_x_231) ;  /* 0x000006e000003947 */ /* 0x000fca0003800000 */
[----:B------:R-:W-:Y:S01]  /*3d70*/  BSSY B0, `(.L_x_232) ;  /* 0x0000036000007945 */ /* 0x000fe20003800000 */
        /* <DEDUP_REMOVED lines=8> */
[----:B------:R-:W-:Y:S02]  /*3e00*/  @!P0 PRMT R2, R23, 0x5432, R2 ;  /* 0x0000543217028816 */ /* 0x000fe40000000002 */
[----:B------:R-:W-:Y:S01]  /*3e10*/  @!P0 SHF.R.U32.HI R4, RZ, 0x10, R43 ;  /* 0x00000010ff048819 */ /* 0x000fe2000001162b */
[----:B------:R-:W-:Y:S01]  /*3e20*/  @!P0 IMAD.U32 R12, R5, 0x10000, RZ ;  /* 0x00010000050c8824 */ /* 0x000fe200078e00ff */
[----:B------:R-:W-:Y:S01]  /*3e30*/  @!P0 PRMT R6, R23, 0x5410, R3 ;  /* 0x0000541017068816 */ /* 0x000fe20000000003 */
[----:B------:R-:W-:Y:S01]  /*3e40*/  @!P0 IMAD.U32 R7, R2, 0x10000, RZ ;  /* 0x0001000002078824 */ /* 0x000fe200078e00ff */
        /* <DEDUP_REMOVED lines=40> */
.L_x_233:
[----:B------:R-:W-:Y:S05]  /*40d0*/  BSYNC B0 ;  /* 0x0000000000007941 */ /* 0x000fea0003800000 */
.L_x_232:
        /* <DEDUP_REMOVED lines=55> */
.L_x_231:
[----:B------:R-:W-:Y:S05]  /*4450*/  BSYNC B1 ;  /* 0x0000000000017941 */ /* 0x000fea0003800000 */
.L_x_230:
        /* <DEDUP_REMOVED lines=12> */
[C---:B------:R-:W-:Y:S01]  /*4520*/  @!P0 IMAD.U32 R12, R5.reuse, 0x10000, RZ ;  /* 0x00010000050c8824 */ /* 0x040fe200078e00ff */
        /* <DEDUP_REMOVED lines=27> */
[-C--:B------:R-:W-:Y:S02]  /*46e0*/  @!P0 FMUL.FTZ R5, R5, R6.reuse ;  /* 0x0000000605058220 */ /* 0x080fe40000410000 */
        /* <DEDUP_REMOVED lines=14> */
.L_x_236:
[----:B------:R-:W-:Y:S05]  /*47d0*/  BSYNC B0 ;  /* 0x0000000000007941 */ /* 0x000fea0003800000 */
.L_x_235:
        /* <DEDUP_REMOVED lines=54> */
[----:B------:R1:W-:Y:S01]  /*4b40*/  STG.E.128 [R62.64+0x40], R8 ;  /* 0x000040083e007986 */ /* 0x0003e2000c101d08 */
[----:B------:R-:W-:-:S05]  /*4b50*/  BRA `(.L_x_234) ;  /* 0x00001c8000007947 */ /* 0x000fca0003800000 */
.L_x_219:
[----:B------:R-:W-:Y:S01]  /*4b60*/  ISETP.GE.AND P0, PT, R146, R66, PT ;  /* 0x000000429200720c */ /* 0x000fe20003f06270 */
[----:B------:R-:W-:Y:S01]  /*4b70*/  CS2R R18, SRZ ;  /* 0x0000000000127805 */ /* 0x000fe2000001ff00 */
[----:B------:R-:W-:Y:S01]  /*4b80*/  CS2R R16, SRZ ;  /* 0x0000000000107805 */ /* 0x000fe2000001ff00 */
[----:B------:R-:W-:Y:S01]  /*4b90*/  CS2R R54, SRZ ;  /* 0x0000000000367805 */ /* 0x000fe2000001ff00 */
[----:B------:R-:W-:Y:S01]  /*4ba0*/  ISETP.GE.OR P3, PT, R28, c[0x0][0x27c], P0 ;  /* 0x00009f001c007a0c */ /* 0x000fe20000766670 */
[----:B------:R-:W-:Y:S01]  /*4bb0*/  CS2R R52, SRZ ;  /* 0x0000000000347805 */ /* 0x000fe2000001ff00 */
[----:B------:R-:W-:Y:S01]  /*4bc0*/  CS2R R22, SRZ ;  /* 0x0000000000167805 */ /* 0x000fe2000001ff00 */
[----:B------:R-:W-:Y:S01]  /*4bd0*/  CS2R R20, SRZ ;  /* 0x0000000000147805 */ /* 0x000fe2000001ff00 */
[----:B------:R-:W-:Y:S01]  /*4be0*/  CS2R R58, SRZ ;  /* 0x00000000003a7805 */ /* 0x000fe2000001ff00 */
[----:B------:R-:W-:Y:S01]  /*4bf0*/  CS2R R56, SRZ ;  /* 0x0000000000387805 */ /* 0x000fe2000001ff00 */
[----:B------:R-:W-:Y:S01]  /*4c00*/  CS2R R38, SRZ ;  /* 0x0000000000267805 */ /* 0x000fe2000001ff00 */
[----:B------:R-:W-:Y:S06]  /*4c10*/  BSSY B0, `(.L_x_237) ;  /* 0x00000b8000007945 */ /* 0x000fec0003800000 */
[----:B------:R-:W-:Y:S04]  /*4c20*/  @!P3 IADD3 R3, P1, P0, R94, R10, R172 ;  /* 0x0000000a5e03b210 */ /* 0x000fe8000783e0ac */
[C---:B------:R-:W-:Y:S02]  /*4c30*/  @!P3 IADD3.X R6, R107.reuse, R32, R155, P1, P0 ;  /* 0x000000206b06b210 */ /* 0x040fe40000fe049b */
[----:B------:R-:W-:Y:S04]  /*4c40*/  @!P3 IADD3 R4, P1, P0, R92, R30, R173 ;  /* 0x0000001e5c04b210 */ /* 0x000fe8000783e0ad */
[----:B------:R-:W-:Y:S02]  /*4c50*/  @!P3 IADD3.X R7, R106, R36, R156, P1, P0 ;  /* 0x000000246a07b210 */ /* 0x000fe40000fe049c */
[----:B------:R-:W-:Y:S04]  /*4c60*/  ISETP.GE.AND P0, PT, R148, R66, PT ;  /* 0x000000429400720c */ /* 0x000fe80003f06270 */
[----:B------:R-:W-:Y:S11]  /*4c70*/  ISETP.GE.OR P2, PT, R28, c[0x0][0x27c], P0 ;  /* 0x00009f001c007a0c */ /* 0x000ff60000746670 */
[----:B------:R-:W-:Y:S02]  /*4c80*/  @!UPT UIADD3 URZ, URZ, URZ, URZ ;  /* 0x0000003f3f3ff290 */ /* 0x000fe4000fffe03f */
[----:B------:R-:W-:Y:S04]  /*4c90*/  @!P2 IADD3 R5, P1, P0, R94, R170, R10 ;  /* 0x000000aa5e05a210 */ /* 0x000fe8000783e00a */
[----:B------:R-:W-:Y:S02]  /*4ca0*/  @!P2 IADD3.X R9, R107, R153, R32, P1, P0 ;  /* 0x000000996b09a210 */ /* 0x000fe40000fe0420 */
[----:B------:R-:W-:Y:S04]  /*4cb0*/  @!P2 IADD3 R11, P1, P0, R92, R171, R30 ;  /* 0x000000ab5c0ba210 */ /* 0x000fe8000783e01e */
[----:B------:R-:W-:Y:S02]  /*4cc0*/  @!P2 IADD3.X R13, R106, R154, R36, P1, P0 ;  /* 0x0000009a6a0da210 */ /* 0x000fe40000fe0424 */
[C---:B------:R-:W-:Y:S04]  /*4cd0*/  @!P3 LEA R2, P0, R3.reuse, c[0x0][0x270], 0x1 ;  /* 0x00009c000302ba11 */ /* 0x040fe800078008ff */
[----:B------:R-:W-:Y:S02]  /*4ce0*/  @!P3 LEA.HI.X R3, R3, c[0x0][0x274], R6, 0x1, P0 ;  /* 0x00009d000303ba11 */ /* 0x000fe400000f0c06 */
[C---:B------:R-:W-:Y:S03]  /*4cf0*/  @!P3 LEA R6, P0, R4.reuse, c[0x0][0x288], 0x1 ;  /* 0x0000a2000406ba11 */ /* 0x040fe600078008ff */
[----:B------:R1:W2:Y:S01]  /*4d00*/  @!P3 LDG.E.128 R16, [R2.64] ;  /* 0x000000080210b981 */ /* 0x0002a2000c1e1d00 */
[----:B------:R-:W-:Y:S02]  /*4d10*/  @!P3 LEA.HI.X R7, R4, c[0x0][0x28c], R7, 0x1, P0 ;  /* 0x0000a3000407ba11 */ /* 0x000fe400000f0c07 */
[C---:B------:R-:W-:Y:S04]  /*4d20*/  @!P2 LEA R8, P0, R5.reuse, c[0x0][0x270], 0x1 ;  /* 0x00009c000508aa11 */ /* 0x040fe800078008ff */
[----:B------:R-:W-:Y:S01]  /*4d30*/  @!P2 LEA.HI.X R9, R5, c[0x0][0x274], R9, 0x1, P0 ;  /* 0x00009d000509aa11 */ /* 0x000fe200000f0c09 */
[----:B------:R3:W4:Y:S01]  /*4d40*/  @!P3 LDG.E.128 R52, [R6.64] ;  /* 0x000000080634b981 */ /* 0x000722000c1e1d00 */
[C---:B------:R-:W-:Y:S04]  /*4d50*/  @!P2 LEA R12, P0, R11.reuse, c[0x0][0x288], 0x1 ;  /* 0x0000a2000b0caa11 */ /* 0x040fe800078008ff */
[----:B------:R-:W-:Y:S02]  /*4d60*/  @!P2 LEA.HI.X R13, R11, c[0x0][0x28c], R13, 0x1, P0 ;  /* 0x0000a3000b0daa11 */ /* 0x000fe400000f0c0d */
[----:B------:R-:W-:Y:S01]  /*4d70*/  ISETP.GE.AND P0, PT, R240, R66, PT ;  /* 0x00000042f000720c */ /* 0x000fe20003f06270 */
[----:B------:R2:W4:Y:S03]  /*4d80*/  @!P2 LDG.E.128 R20, [R8.64] ;  /* 0x000000080814a981 */ /* 0x000526000c1e1d00 */
[----:B------:R-:W-:Y:S05]  /*4d90*/  ISETP.GE.OR P0, PT, R28, c[0x0][0x27c], P0 ;  /* 0x00009f001c007a0c */ /* 0x000fea0000706670 */
[----:B------:R-:W4:Y:S08]  /*4da0*/  @!P2 LDG.E.128 R56, [R12.64] ;  /* 0x000000080c38a981 */ /* 0x000f30000c1e1d00 */
[----:B------:R-:W-:Y:S01]  /*4db0*/  @!P0 IADD3 R4, P1, R94, R10, RZ ;  /* 0x0000000a5e048210 */ /* 0x000fe20007f3e0ff */
[----:B---3--:R-:W-:Y:S04]  /*4dc0*/  CS2R R6, SRZ ;  /* 0x0000000000067805 */ /* 0x008fe8000001ff00 */
[----:B------:R-:W-:Y:S01]  /*4dd0*/  @!P0 IMAD.X R5, R32, 0x1, R107, P1 ;  /* 0x0000000120058824 */ /* 0x000fe200008e066b */
[C---:B------:R-:W-:Y:S04]  /*4de0*/  @!P0 LEA R10, P1, R4.reuse, c[0x0][0x270], 0x1 ;  /* 0x00009c00040a8a11 */ /* 0x040fe800078208ff */
[----:B------:R-:W-:Y:S02]  /*4df0*/  @!P0 LEA.HI.X R11, R4, c[0x0][0x274], R5, 0x1, P1 ;  /* 0x00009d00040b8a11 */ /* 0x000fe400008f0c05 */
[----:B-1----:R-:W-:Y:S05]  /*4e00*/  @!P0 IADD3 R3, P1, R92, R30, RZ ;  /* 0x0000001e5c038210 */ /* 0x002fea0007f3e0ff */
[----:B------:R-:W-:Y:S01]  /*4e10*/  @!P0 IMAD.X R4, R36, 0x1, R106, P1 ;  /* 0x0000000124048824 */ /* 0x000fe200008e066a */
[C---:B------:R-:W-:Y:S01]  /*4e20*/  @!P0 LEA R2, P1, R3.reuse, c[0x0][0x288], 0x1 ;  /* 0x0000a20003028a11 */ /* 0x040fe200078208ff */
[----:B------:R-:W-:Y:S03]  /*4e30*/  CS2R R36, SRZ ;  /* 0x0000000000247805 */ /* 0x000fe6000001ff00 */
[----:B------:R-:W-:Y:S02]  /*4e40*/  @!P0 LEA.HI.X R3, R3, c[0x0][0x28c], R4, 0x1, P1 ;  /* 0x0000a30003038a11 */ /* 0x000fe400008f0c04 */
[----:B------:R-:W-:Y:S01]  /*4e50*/  CS2R R4, SRZ ;  /* 0x0000000000047805 */ /* 0x000fe2000001ff00 */
[----:B------:R-:W-:Y:S02]  /*4e60*/  ISETP.GE.OR P1, PT, R240, R66, P6 ;  /* 0x00000042f000720c */ /* 0x000fe40003726670 */
[----:B------:R1:W5:Y:S08]  /*4e70*/  @!P0 LDG.E.128 R36, [R2.64] ;  /* 0x0000000802248981 */ /* 0x000370000c1e1d00 */
[----:B------:R3:W5:Y:S01]  /*4e80*/  @!P0 LDG.E.128 R4, [R10.64] ;  /* 0x000000080a048981 */ /* 0x000762000c1e1d00 */
[----:B------:R-:W-:Y:S01]  /*4e90*/  ISETP.GE.AND P0, PT, R28, c[0x0][0x27c], PT ;  /* 0x00009f001c007a0c */ /* 0x000fe20003f06270 */
[----:B--2---:R-:W-:Y:S02]  /*4ea0*/  IMAD.MOV.U32 R9, RZ, RZ, R18 ;  /* 0x000000ffff097224 */ /* 0x004fe400078e0012 */
[----:B------:R-:W-:Y:S02]  /*4eb0*/  IMAD.MOV.U32 R8, RZ, RZ, R19 ;  /* 0x000000ffff087224 */ /* 0x000fe400078e0013 */
[----:B-1----:R-:W-:Y:S02]  /*4ec0*/  IMAD.MOV.U32 R3, RZ, RZ, R16 ;  /* 0x000000ffff037224 */ /* 0x002fe400078e0010 */
[----:B------:R-:W-:Y:S01]  /*4ed0*/  IMAD.MOV.U32 R2, RZ, RZ, R17 ;  /* 0x000000ffff027224 */ /* 0x000fe200078e0011 */
[----:B------:R-:W-:Y:S01]  /*4ee0*/  PRMT R30, R8, 0x5410, R9 ;  /* 0x00005410081e7816 */ /* 0x000fe20000000009 */
[----:B----4-:R-:W-:Y:S02]  /*4ef0*/  IMAD.MOV.U32 R9, RZ, RZ, R54 ;  /* 0x000000ffff097224 */ /* 0x010fe400078e0036 */
[----:B------:R-:W-:Y:S01]  /*4f00*/  IMAD.MOV.U32 R8, RZ, RZ, R55 ;  /* 0x000000ffff087224 */ /* 0x000fe200078e0037 */
[----:B------:R-:W-:Y:S01]  /*4f10*/  PRMT R27, R2, 0x5410, R3 ;  /* 0x00005410021b7816 */ /* 0x000fe20000000003 */
[----:B------:R-:W-:Y:S02]  /*4f20*/  IMAD.MOV.U32 R3, RZ, RZ, R52 ;  /* 0x000000ffff037224 */ /* 0x000fe400078e0034 */
        /* <DEDUP_REMOVED lines=13> */
[----:B------:R-:W-:Y:S04]  /*5000*/  PRMT R63, R8, 0x5410, R9 ;  /* 0x00005410083f7816 */ /* 0x000fe80000000009 */
[----:B------:R-:W-:Y:S01]  /*5010*/  PRMT R62, R2, 0x5410, R3 ;  /* 0x00005410023e7816 */ /* 0x000fe20000000003 */
[----:B------:R-:W-:-:S05]  /*5020*/  @P1 BRA `(.L_x_238) ;  /* 0x0000076000001947 */ /* 0x000fca0003800000 */
[----:B---3--:R-:W-:Y:S01]  /*5030*/  IADD3 R2, P1, R178, R64, RZ ;  /* 0x00000040b2027210 */ /* 0x008fe20007f3e0ff */
[----:B------:R-:W-:Y:S01]  /*5040*/  LDS.128 R12, [R119+0x2900] ;  /* 0x00290000770c7984 */ /* 0x000fe20000000c00 */
[----:B-----5:R-:W-:Y:S01]  /*5050*/  @!P0 SHF.R.U64 R35, R36, 0x10, R37 ;  /* 0x0000001024238819 */ /* 0x020fe20000001225 */
[----:B------:R-:W-:Y:S01]  /*5060*/  IMAD.MOV.U32 R11, RZ, RZ, R7 ;  /* 0x000000ffff0b7224 */ /* 0x000fe200078e0007 */
[----:B------:R-:W-:Y:S01]  /*5070*/  @!P0 SHF.R.U32.HI R34, RZ, 0x10, R37 ;  /* 0x00000010ff228819 */ /* 0x000fe20000011625 */
[----:B------:R-:W-:Y:S01]  /*5080*/  IMAD.X R3, R68, 0x1, R121, P1 ;  /* 0x0000000144037824 */ /* 0x000fe200008e0679 */
[-C--:B------:R-:W-:Y:S01]  /*5090*/  IADD3 R8, P2, P1, R82, R2.reuse, R102 ;  /* 0x0000000252087210 */ /* 0x080fe2000795e066 */
[----:B------:R-:W-:Y:S02]  /*50a0*/  IMAD.MOV.U32 R41, RZ, RZ, R39 ;  /* 0x000000ffff297224 */ /* 0x000fe400078e0027 */
[----:B------:R-:W1:Y:S01]  /*50b0*/  LDS.128 R48, [R124+0x2900] ;  /* 0x002900007c307984 */ /* 0x000e620000000c00 */
[-C--:B------:R-:W-:Y:S01]  /*50c0*/  IADD3.X R9, R85, R3.reuse, R104, P2, P1 ;  /* 0x0000000355097210 */ /* 0x080fe200017e2468 */
[----:B------:R-:W-:Y:S01]  /*50d0*/  IMAD.MOV.U32 R10, RZ, RZ, R36 ;  /* 0x000000ffff0a7224 */ /* 0x000fe200078e0024 */
[----:B------:R-:W-:Y:S01]  /*50e0*/  ISETP.GE.AND P1, PT, R84, c[0x0][0x1d4], PT ;  /* 0x0000750054007a0c */ /* 0x000fe20003f26270 */
[----:B------:R-:W-:Y:S01]  /*50f0*/  IMAD.MOV.U32 R40, RZ, RZ, R37 ;  /* 0x000000ffff287224 */ /* 0x000fe200078e0025 */
[----:B------:R-:W-:Y:S01]  /*5100*/  @!P0 SHF.R.U64 R37, R38, 0x10, R39 ;  /* 0x0000001026258819 */ /* 0x000fe20000001227 */
[----:B------:R-:W-:Y:S01]  /*5110*/  IMAD.MOV.U32 R36, RZ, RZ, R38 ;  /* 0x000000ffff247224 */ /* 0x000fe200078e0026 */
[----:B------:R-:W-:Y:S02]  /*5120*/  @!P0 PRMT R35, R10, 0x5410, R35 ;  /* 0x000054100a238816 */ /* 0x000fe40000000023 */
[----:B------:R-:W-:Y:S02]  /*5130*/  @!P0 SHF.R.U32.HI R38, RZ, 0x10, R39 ;  /* 0x00000010ff268819 */ /* 0x000fe40000011627 */
[----:B------:R-:W-:Y:S02]  /*5140*/  @!P0 PRMT R42, R36, 0x5410, R37 ;  /* 0x00005410242a8816 */ /* 0x000fe40000000025 */
[----:B------:R-:W-:Y:S02]  /*5150*/  @!P0 PRMT R46, R41, 0x5410, R38 ;  /* 0x00005410292e8816 */ /* 0x000fe40000000026 */
[----:B------:R-:W-:Y:S02]  /*5160*/  @!P0 PRMT R34, R40, 0x5410, R34 ;  /* 0x0000541028228816 */ /* 0x000fe40000000022 */
[----:B------:R-:W-:Y:S03]  /*5170*/  @!P1 IADD3 R2, P3, P2, R82, R2, R84 ;  /* 0x0000000252029210 */ /* 0x000fe60007a7e054 */
[----:B------:R-:W-:Y:S01]  /*5180*/  @!P0 IMAD.U32 R36, R34, 0x10000, RZ ;  /* 0x0001000022248824 */ /* 0x000fe200078e00ff */
[----:B------:R-:W-:Y:S02]  /*5190*/  @!P1 IADD3.X R3, R85, R3, R103, P3, P2 ;  /* 0x0000000355039210 */ /* 0x000fe40001fe4467 */
[C---:B------:R-:W-:Y:S04]  /*51a0*/  LEA R72, P2, R8.reuse, c[0x0][0x1c8], 0x1 ;  /* 0x0000720008487a11 */ /* 0x040fe800078408ff */
[----:B------:R-:W-:Y:S01]  /*51b0*/  LEA.HI.X R73, R8, c[0x0][0x1cc], R9, 0x1, P2 ;  /* 0x0000730008497a11 */ /* 0x000fe200010f0c09 */
[----:B------:R-:W-:Y:S01]  /*51c0*/  IMAD.MOV.U32 R9, RZ, RZ, R4 ;  /* 0x000000ffff097224 */ /* 0x000fe200078e0004 */
[----:B------:R-:W-:Y:S02]  /*51d0*/  @!P1 LEA R70, P2, R2, c[0x0][0x1c8], 0x1 ;  /* 0x0000720002469a11 */ /* 0x000fe400078408ff */
[----:B------:R-:W-:Y:S02]  /*51e0*/  @!P0 SHF.R.U64 R4, R4, 0x10, R5 ;  /* 0x0000001004048819 */ /* 0x000fe40000001205 */
[----:B------:R-:W-:Y:S02]  /*51f0*/  @!P1 LEA.HI.X R71, R2, c[0x0][0x1cc], R3, 0x1, P2 ;  /* 0x0000730002479a11 */ /* 0x000fe400010f0c03 */
[----:B------:R-:W-:Y:S02]  /*5200*/  @!P0 PRMT R9, R9, 0x5410, R4 ;  /* 0x0000541009098816 */ /* 0x000fe40000000004 */
[----:B------:R-:W-:Y:S02]  /*5210*/  @!P0 SHF.R.U32.HI R2, RZ, 0x10, R7 ;  /* 0x00000010ff028819 */ /* 0x000fe40000011607 */
[----:B------:R-:W-:Y:S01]  /*5220*/  MOV R8, R5 ;  /* 0x0000000500087202 */ /* 0x000fe20000000f00 */
[----:B-1----:R-:W-:Y:S01]  /*5230*/  @!P0 IMAD.U32 R37, R49, 0x10000, RZ ;  /* 0x0001000031258824 */ /* 0x002fe200078e00ff */
[----:B------:R-:W-:Y:S02]  /*5240*/  @!P0 SHF.L.U32 R4, R13, 0x10, RZ ;  /* 0x000000100d048819 */ /* 0x000fe400000006ff */
[C---:B------:R-:W-:Y:S02]  /*5250*/  @!P0 SHF.L.U32 R41, R50.reuse, 0x10, RZ ;  /* 0x0000001032298819 */ /* 0x040fe400000006ff */
[----:B------:R-:W-:Y:S01]  /*5260*/  @!P0 LOP3.LUT R43, R50, 0xffff0000, RZ, 0xc0, !PT ;  /* 0xffff0000322b8812 */ /* 0x000fe200078ec0ff */
[----:B------:R-:W-:Y:S01]  /*5270*/  @!P0 FMUL.FTZ R39, R4, R36 ;  /* 0x0000002404278220 */ /* 0x000fe20000410000 */
[C---:B------:R-:W-:Y:S02]  /*5280*/  @!P0 SHF.L.U32 R45, R51.reuse, 0x10, RZ ;  /* 0x00000010332d8819 */ /* 0x040fe400000006ff */
[----:B------:R-:W-:Y:S02]  /*5290*/  @!P0 LOP3.LUT R47, R51, 0xffff0000, RZ, 0xc0, !PT ;  /* 0xffff0000332f8812 */ /* 0x000fe400078ec0ff */
[----:B------:R-:W-:Y:S01]  /*52a0*/  @!P0 PRMT R11, R11, 0x5410, R2 ;  /* 0x000054100b0b8816 */ /* 0x000fe20000000002 */
[----:B------:R-:W-:Y:S01]  /*52b0*/  @!P0 IMAD.U32 R2, R12, 0x10000, RZ ;  /* 0x000100000c028824 */ /* 0x000fe200078e00ff */
[----:B------:R-:W-:Y:S02]  /*52c0*/  @!P0 SHF.R.U32.HI R3, RZ, 0x10, R5 ;  /* 0x00000010ff038819 */ /* 0x000fe40000011605 */
[----:B------:R-:W-:Y:S02]  /*52d0*/  @!P0 SHF.R.U64 R5, R6, 0x10, R7 ;  /* 0x0000001006058819 */ /* 0x000fe40000001207 */
[----:B------:R-:W-:Y:S02]  /*52e0*/  @!P0 SHF.L.U32 R7, R48, 0x10, RZ ;  /* 0x0000001030078819 */ /* 0x000fe400000006ff */
[----:B------:R-:W-:Y:S01]  /*52f0*/  @!P0 PRMT R8, R8, 0x5410, R3 ;  /* 0x0000541008088816 */ /* 0x000fe20000000003 */
[----:B------:R-:W-:Y:S01]  /*5300*/  @!P0 IMAD.U32 R3, R9, 0x10000, RZ ;  /* 0x0001000009038824 */ /* 0x000fe200078e00ff */
[----:B------:R-:W-:Y:S01]  /*5310*/  @!P0 PRMT R10, R6, 0x5410, R5 ;  /* 0x00005410060a8816 */ /* 0x000fe20000000005 */
[----:B------:R-:W-:Y:S02]  /*5320*/  @!P0 IMAD.U32 R6, R35, 0x10000, RZ ;  /* 0x0001000023068824 */ /* 0x000fe400078e00ff */
[----:B------:R-:W-:Y:S02]  /*5330*/  @!P0 IMAD.U32 R5, R8, 0x10000, RZ ;  /* 0x0001000008058824 */ /* 0x000fe400078e00ff */
[C---:B------:R-:W-:Y:S02]  /*5340*/  @!P0 FMUL.FTZ R38, R2.reuse, R6 ;  /* 0x0000000602268220 */ /* 0x040fe40000410000 */
[-C--:B------:R-:W-:Y:S02]  /*5350*/  @!P0 FMUL.FTZ R2, R2, R3.reuse ;  /* 0x0000000302028220 */ /* 0x080fe40000410000 */
[----:B------:R-:W-:Y:S01]  /*5360*/  @!P0 FFMA.FTZ R79, R7, R3, -R38 ;  /* 0x00000003074f8223 */ /* 0x000fe20000010826 */
[----:B------:R-:W-:Y:S01]  /*5370*/  @!P0 LOP3.LUT R3, R13, 0xffff0000, RZ, 0xc0, !PT ;  /* 0xffff00000d038812 */ /* 0x000fe200078ec0ff */
[----:B------:R-:W-:Y:S01]  /*5380*/  @!P0 FFMA.FTZ R2, R6, R7, R2 ;  /* 0x0000000706028223 */ /* 0x000fe20000010002 */
[----:B------:R-:W-:Y:S01]  /*5390*/  @!P0 LOP3.LUT R7, R12, 0xffff0000, RZ, 0xc0, !PT ;  /* 0xffff00000c078812 */ /* 0x000fe200078ec0ff */
[-C--:B------:R-:W-:Y:S01]  /*53a0*/  @!P0 FFMA.FTZ R78, R37, R5.reuse, -R39 ;  /* 0x00000005254e8223 */ /* 0x080fe20000010827 */
[----:B------:R-:W-:Y:S01]  /*53b0*/  @!P0 LOP3.LUT R39, R49, 0xffff0000, RZ, 0xc0, !PT ;  /* 0xffff000031278812 */ /* 0x000fe200078ec0ff */
[----:B------:R-:W-:Y:S01]  /*53c0*/  @!P0 FMUL.FTZ R4, R4, R5 ;  /* 0x0000000504048220 */ /* 0x000fe20000410000 */
[----:B------:R-:W-:Y:S02]  /*53d0*/  @!P0 LOP3.LUT R38, R34, 0xffff0000, RZ, 0xc0, !PT ;  /* 0xffff000022268812 */ /* 0x000fe400078ec0ff */
[----:B------:R-:W-:Y:S02]  /*53e0*/  @!P0 LOP3.LUT R34, R35, 0xffff0000, RZ, 0xc0, !PT ;  /* 0xffff000023228812 */ /* 0x000fe400078ec0ff */
[----:B------:R-:W-:Y:S02]  /*53f0*/  @!P0 LOP3.LUT R35, R48, 0xffff0000, RZ, 0xc0, !PT ;  /* 0xffff000030238812 */ /* 0x000fe400078ec0ff */
[----:B------:R-:W-:Y:S01]  /*5400*/  @!P0 LOP3.LUT R6, R8, 0xffff0000, RZ, 0xc0, !PT ;  /* 0xffff000008068812 */ /* 0x000fe200078ec0ff */
[----:B------:R-:W-:Y:S01]  /*5410*/  @!P0 FMUL.FTZ R40, R7, R34 ;  /* 0x0000002207288220 */ /* 0x000fe20000410000 */
[----:B------:R-:W-:Y:S01]  /*5420*/  @!P0 LOP3.LUT R8, R9, 0xffff0000, RZ, 0xc0, !PT ;  /* 0xffff000009088812 */ /* 0x000fe200078ec0ff */
[C---:B------:R-:W-:Y:S02]  /*5430*/  @!P0 FMUL.FTZ R9, R3.reuse, R38 ;  /* 0x0000002603098220 */ /* 0x040fe40000410000 */
[----:B------:R-:W-:Y:S02]  /*5440*/  @!P0 FMUL.FTZ R5, R3, R6 ;  /* 0x0000000603058220 */ /* 0x000fe40000410000 */
[-C--:B------:R-:W-:Y:S02]  /*5450*/  @!P0 FMUL.FTZ R3, R7, R8.reuse ;  /* 0x0000000807038220 */ /* 0x080fe40000410000 */
[----:B------:R-:W-:Y:S01]  /*5460*/  @!P0 FFMA.FTZ R76, R35, R8, -R40 ;  /* 0x00000008234c8223 */ /* 0x000fe20000010828 */
[----:B------:R-:W-:Y:S01]  /*5470*/  @!P0 LOP3.LUT R8, R14, 0xffff0000, RZ, 0xc0, !PT ;  /* 0xffff00000e088812 */ /* 0x000fe200078ec0ff */
[C---:B------:R-:W-:Y:S01]  /*5480*/  @!P0 IMAD.U32 R40, R42.reuse, 0x10000, RZ ;  /* 0x000100002a288824 */ /* 0x040fe200078e00ff */
[----:B------:R-:W-:Y:S01]  /*5490*/  @!P0 LOP3.LUT R42, R42, 0xffff0000, RZ, 0xc0, !PT ;  /* 0xffff00002a2a8812 */ /* 0x000fe200078ec0ff */
[----:B------:R-:W-:Y:S01]  /*54a0*/  @!P0 FFMA.FTZ R77, R39, R6, -R9 ;  /* 0x00000006274d8223 */ /* 0x000fe20000010809 */
[----:B------:R-:W-:Y:S01]  /*54b0*/  @!P0 LOP3.LUT R9, R10, 0xffff0000, RZ, 0xc0, !PT ;  /* 0xffff00000a098812 */ /* 0x000fe200078ec0ff */
[----:B------:R-:W-:Y:S02]  /*54c0*/  @!P0 IMAD.U32 R6, R14, 0x10000, RZ ;  /* 0x000100000e068824 */ /* 0x000fe400078e00ff */
[----:B------:R-:W-:Y:S02]  /*54d0*/  @!P0 IMAD.U32 R7, R10, 0x10000, RZ ;  /* 0x000100000a078824 */ /* 0x000fe400078e00ff */
[----:B------:R-:W-:Y:S02]  /*54e0*/  @!P0 FMUL.FTZ R10, R6, R40 ;  /* 0x00000028060a8220 */ /* 0x000fe40000410000 */
[----:B------:R-:W-:Y:S02]  /*54f0*/  @!P0 FMUL.FTZ R44, R8, R42 ;  /* 0x0000002a082c8220 */ /* 0x000fe40000410000 */
[----:B------:R-:W-:Y:S01]  /*5500*/  @!P0 FFMA.FTZ R75, R41, R7, -R10 ;  /* 0x00000007294b8223 */ /* 0x000fe2000001080a */
[----:B------:R-:W-:Y:S01]  /*5510*/  @!P0 LOP3.LUT R10, R15, 0xffff0000, RZ, 0xc0, !PT ;  /* 0xffff00000f0a8812 */ /* 0x000fe200078ec0ff */
[----:B------:R-:W-:Y:S02]  /*5520*/  @!P0 FFMA.FTZ R74, R43, R9, -R44 ;  /* 0x000000092b4a8223 */ /* 0x000fe4000001082c */
[C---:B------:R-:W-:Y:S01]  /*5530*/  @!P0 IMAD.U32 R44, R46.reuse, 0x10000, RZ ;  /* 0x000100002e2c8824 */ /* 0x040fe200078e00ff */
[----:B------:R-:W-:Y:S01]  /*5540*/  @!P0 LOP3.LUT R46, R46, 0xffff0000, RZ, 0xc0, !PT ;  /* 0xffff00002e2e8812 */ /* 0x000fe200078ec0ff */
[----:B------:R-:W-:Y:S02]  /*5550*/  @!P0 FMUL.FTZ R6, R6, R7 ;  /* 0x0000000706068220 */ /* 0x000fe40000410000 */
[----:B------:R-:W-:Y:S02]  /*5560*/  @!P0 FMUL.FTZ R7, R8, R9 ;  /* 0x0000000908078220 */ /* 0x000fe40000410000 */
[----:B------:R-:W-:Y:S02]  /*5570*/  @!P0 IMAD.U32 R8, R15, 0x10000, RZ ;  /* 0x000100000f088824 */ /* 0x000fe400078e00ff */
[C---:B------:R-:W-:Y:S01]  /*5580*/  @!P0 IMAD.U32 R9, R11.reuse, 0x10000, RZ ;  /* 0x000100000b098824 */ /* 0x040fe200078e00ff */
[----:B------:R-:W-:Y:S01]  /*5590*/  @!P0 LOP3.LUT R11, R11, 0xffff0000, RZ, 0xc0, !PT ;  /* 0xffff00000b0b8812 */ /* 0x000fe200078ec0ff */
[----:B------:R-:W-:Y:S01]  /*55a0*/  @!P0 FFMA.FTZ R3, R34, R35, R3 ;  /* 0x0000002322038223 */ /* 0x000fe20000010003 */
[----:B------:R-:W-:Y:S01]  /*55b0*/  @!P0 F2FP.BF16.PACK_AB R34, R74, R75 ;  /* 0x0000004b4a22823e */ /* 0x000fe200000010ff */
[----:B------:R-:W-:Y:S02]  /*55c0*/  @!P0 FMUL.FTZ R67, R8, R44 ;  /* 0x0000002c08438220 */ /* 0x000fe40000410000 */
[----:B------:R-:W-:Y:S02]  /*55d0*/  @!P0 FMUL.FTZ R69, R10, R46 ;  /* 0x0000002e0a458220 */ /* 0x000fe40000410000 */
[----:B------:R-:W-:Y:S02]  /*55e0*/  @!P0 FFMA.FTZ R4, R36, R37, R4 ;  /* 0x0000002524048223 */ /* 0x000fe40000010004 */
[----:B------:R-:W-:Y:S02]  /*55f0*/  @!P0 FFMA.FTZ R5, R38, R39, R5 ;  /* 0x0000002726058223 */ /* 0x000fe40000010005 */
[----:B------:R-:W-:Y:S02]  /*5600*/  @!P0 FFMA.FTZ R67, R45, R9, -R67 ;  /* 0x000000092d438223 */ /* 0x000fe40000010843 */
[----:B------:R-:W-:Y:S01]  /*5610*/  @!P0 FFMA.FTZ R69, R47, R11, -R69 ;  /* 0x0000000b2f458223 */ /* 0x000fe20000010845 */
[----:B------:R-:W-:Y:S01]  /*5620*/  @!P0 F2FP.BF16.PACK_AB R4, R5, R4 ;  /* 0x000000040504823e */ /* 0x000fe200000010ff */
[----:B------:R-:W-:Y:S02]  /*5630*/  @!P0 FMUL.FTZ R8, R8, R9 ;  /* 0x0000000908088220 */ /* 0x000fe40000410000 */
[----:B------:R-:W-:Y:S01]  /*5640*/  @!P0 FFMA.FTZ R6, R40, R41, R6 ;  /* 0x0000002928068223 */ /* 0x000fe20000010006 */
[----:B------:R-:W-:Y:S01]  /*5650*/  @!P0 F2FP.BF16.PACK_AB R35, R69, R67 ;  /* 0x000000434523823e */ /* 0x000fe200000010ff */
[----:B------:R-:W-:Y:S01]  /*5660*/  @!P0 FMUL.FTZ R9, R10, R11 ;  /* 0x0000000b0a098220 */ /* 0x000fe20000410000 */
[----:B------:R-:W-:Y:S01]  /*5670*/  @!P0 F2FP.BF16.PACK_AB R11, R77, R78 ;  /* 0x0000004e4d0b823e */ /* 0x000fe200000010ff */
[----:B------:R-:W-:Y:S01]  /*5680*/  @!P0 FFMA.FTZ R7, R42, R43, R7 ;  /* 0x0000002b2a078223 */ /* 0x000fe20000010007 */
[----:B------:R-:W-:Y:S01]  /*5690*/  @!P0 F2FP.BF16.PACK_AB R10, R76, R79 ;  /* 0x0000004f4c0a823e */ /* 0x000fe200000010ff */
[----:B------:R-:W-:Y:S01]  /*56a0*/  @!P0 FFMA.FTZ R8, R44, R45, R8 ;  /* 0x0000002d2c088223 */ /* 0x000fe20000010008 */
[----:B------:R-:W-:Y:S01]  /*56b0*/  @!P0 MOV R51, R35 ;  /* 0x0000002300338202 */ /* 0x000fe20000000f00 */
[----:B------:R-:W-:Y:S01]  /*56c0*/  @!P0 FFMA.FTZ R9, R46, R47, R9 ;  /* 0x0000002f2e098223 */ /* 0x000fe20000010009 */
[----:B------:R-:W-:Y:S01]  /*56d0*/  @!P0 MOV R48, R10 ;  /* 0x0000000a00308202 */ /* 0x000fe20000000f00 */
[----:B------:R-:W-:Y:S01]  /*56e0*/  @!P0 IMAD.MOV.U32 R49, RZ, RZ, R11 ;  /* 0x000000ffff318224 */ /* 0x000fe200078e000b */
[----:B------:R-:W-:Y:S01]  /*56f0*/  @!P0 F2FP.BF16.PACK_AB R10, R3, R2 ;  /* 0x00000002030a823e */ /* 0x000fe200000010ff */
[----:B------:R-:W-:Y:S01]  /*5700*/  @!P0 IMAD.MOV.U32 R50, RZ, RZ, R34 ;  /* 0x000000ffff328224 */ /* 0x000fe200078e0022 */
[----:B------:R-:W-:Y:S01]  /*5710*/  @!P0 F2FP.BF16.PACK_AB R2, R9, R8 ;  /* 0x000000080902823e */ /* 0x000fe200000010ff */
[----:B------:R-:W-:Y:S01]  /*5720*/  @!P0 IMAD.MOV.U32 R13, RZ, RZ, R4 ;  /* 0x000000ffff0d8224 */ /* 0x000fe200078e0004 */
[----:B------:R-:W-:Y:S01]  /*5730*/  @!P0 F2FP.BF16.PACK_AB R3, R7, R6 ;  /* 0x000000060703823e */ /* 0x000fe200000010ff */
[----:B------:R-:W-:Y:S01]  /*5740*/  @!P0 IMAD.MOV.U32 R12, RZ, RZ, R10 ;  /* 0x000000ffff0c8224 */ /* 0x000fe200078e000a */
[----:B------:R1:W-:Y:S01]  /*5750*/  STG.E.128 [R72.64], R48 ;  /* 0x0000003048007986 */ /* 0x0003e2000c101d08 */
[----:B------:R-:W-:Y:S01]  /*5760*/  @!P0 IMAD.MOV.U32 R15, RZ, RZ, R2 ;  /* 0x000000ffff0f8224 */ /* 0x000fe200078e0002 */
[----:B------:R-:W-:Y:S06]  /*5770*/  @!P0 MOV R14, R3 ;  /* 0x00000003000e8202 */ /* 0x000fec0000000f00 */
[----:B------:R1:W-:Y:S02]  /*5780*/  @!P1 STG.E.128 [R70.64], R12 ;  /* 0x0000000c46009986 */ /* 0x0003e4000c101d08 */
.L_x_238:
[----:B---3--:R-:W-:Y:S05]  /*5790*/  BSYNC B0 ;  /* 0x0000000000007941 */ /* 0x008fea0003800000 */
.L_x_237:
[----:B------:R-:W-:Y:S01]  /*57a0*/  ISETP.GE.OR P1, PT, R146, R66, P6 ;  /* 0x000000429200720c */ /* 0x000fe20003726670 */
[----:B------:R-:W-:Y:S01]  /*57b0*/  @!UPT UIADD3 URZ, URZ, URZ, URZ ;  /* 0x0000003f3f3ff290 */ /* 0x000fe2000fffe03f */
[----:B------:R-:W-:Y:S11]  /*57c0*/  BSSY B0, `(.L_x_239) ;  /* 0x0000071000007945 */ /* 0x000ff60003800000 */
[----:B------:R-:W-:-:S05]  /*57d0*/  @P1 BRA `(.L_x_240) ;  /* 0x000006f000001947 */ /* 0x000fca0003800000 */
[----:B------:R-:W-:Y:S01]  /*57e0*/  IADD3 R2, P1, R176, R64, RZ ;  /* 0x00000040b0027210 */ /* 0x000fe20007f3e0ff */
[----:B-1----:R-:W1:Y:S01]  /*57f0*/  LDS.128 R12, [R118+0x2900] ;  /* 0x00290000760c7984 */ /* 0x002e620000000c00 */
[--C-:B-----5:R-:W-:Y:S02]  /*5800*/  @!P0 SHF.R.U64 R6, R52, 0x10, R53.reuse ;  /* 0x0000001034068819 */ /* 0x120fe40000001235 */
[----:B------:R-:W-:Y:S01]  /*5810*/  @!P0 SHF.R.U32.HI R7, RZ, 0x10, R53 ;  /* 0x00000010ff078819 */ /* 0x000fe20000011635 */
[----:B------:R-:W-:Y:S01]  /*5820*/  IMAD.X R3, R68, 0x1, R126, P1 ;  /* 0x0000000144037824 */ /* 0x000fe200008e067e */
[-C--:B------:R-:W-:Y:S02]  /*5830*/  IADD3 R4, P2, P1, R82, R2.reuse, R102 ;  /* 0x0000000252047210 */ /* 0x080fe4000795e066 */
[----:B------:R-:W-:Y:S01]  /*5840*/  @!P0 SHF.R.U64 R9, R54, 0x10, R55 ;  /* 0x0000001036098819 */ /* 0x000fe20000001237 */
[----:B------:R-:W2:Y:S01]  /*5850*/  LDS.128 R44, [R123+0x2900] ;  /* 0x002900007b2c7984 */ /* 0x000ea20000000c00 */
[-C--:B------:R-:W-:Y:S02]  /*5860*/  IADD3.X R5, R85, R3.reuse, R104, P2, P1 ;  /* 0x0000000355057210 */ /* 0x080fe400017e2468 */
[----:B------:R-:W-:Y:S02]  /*5870*/  ISETP.GE.AND P1, PT, R84, c[0x0][0x1d4], PT ;  /* 0x0000750054007a0c */ /* 0x000fe40003f26270 */
[C---:B------:R-:W-:Y:S02]  /*5880*/  @!P0 PRMT R36, R61.reuse, 0x5432, R9 ;  /* 0x000054323d248816 */ /* 0x040fe40000000009 */
[----:B------:R-:W-:Y:S04]  /*5890*/  @!P0 SHF.R.U32.HI R10, RZ, 0x10, R55 ;  /* 0x00000010ff0a8819 */ /* 0x000fe80000011637 */
[----:B------:R-:W-:Y:S04]  /*58a0*/  @!P0 PRMT R34, R61, 0x5410, R10 ;  /* 0x000054103d228816 */ /* 0x000fe8000000000a */
[C---:B------:R-:W-:Y:S01]  /*58b0*/  @!P0 LOP3.LUT R40, R34.reuse, 0xffff0000, RZ, 0xc0, !PT ;  /* 0xffff000022288812 */ /* 0x040fe200078ec0ff */
[----:B------:R-:W-:Y:S01]  /*58c0*/  @!P0 IMAD.U32 R38, R34, 0x10000, RZ ;  /* 0x0001000022268824 */ /* 0x000fe200078e00ff */
[----:B------:R-:W-:Y:S04]  /*58d0*/  @!P1 IADD3 R2, P3, P2, R82, R2, R84 ;  /* 0x0000000252029210 */ /* 0x000fe80007a7e054 */
[----:B------:R-:W-:Y:S02]  /*58e0*/  @!P1 IADD3.X R3, R85, R3, R103, P3, P2 ;  /* 0x0000000355039210 */ /* 0x000fe40001fe4467 */
[C---:B------:R-:W-:Y:S04]  /*58f0*/  LEA R70, P2, R4.reuse, c[0x0][0x1c8], 0x1 ;  /* 0x0000720004467a11 */ /* 0x040fe800078408ff */
[----:B------:R-:W-:Y:S02]  /*5900*/  LEA.HI.X R71, R4, c[0x0][0x1cc], R5, 0x1, P2 ;  /* 0x0000730004477a11 */ /* 0x000fe400010f0c05 */
[----:B------:R-:W-:Y:S02]  /*5910*/  @!P1 LEA R50, P2, R2, c[0x0][0x1c8], 0x1 ;  /* 0x0000720002329a11 */ /* 0x000fe400078408ff */
[----:B------:R-:W-:Y:S02]  /*5920*/  @!P0 SHF.R.U64 R4, R18, 0x10, R19 ;  /* 0x0000001012048819 */ /* 0x000fe40000001213 */
[----:B------:R-:W-:Y:S02]  /*5930*/  @!P1 LEA.HI.X R51, R2, c[0x0][0x1cc], R3, 0x1, P2 ;  /* 0x0000730002339a11 */ /* 0x000fe400010f0c03 */
[----:B------:R-:W-:Y:S02]  /*5940*/  @!P0 SHF.R.U64 R2, R16, 0x10, R17 ;  /* 0x0000001010028819 */ /* 0x000fe40000001211 */
[----:B------:R-:W-:Y:S02]  /*5950*/  @!P0 PRMT R11, R30, 0x5432, R4 ;  /* 0x000054321e0b8816 */ /* 0x000fe40000000004 */
[----:B------:R-:W-:Y:S01]  /*5960*/  @!P0 PRMT R8, R27, 0x5432, R2 ;  /* 0x000054321b088816 */ /* 0x000fe20000000002 */
[----:B-1----:R-:W-:Y:S01]  /*5970*/  @!P0 IMAD.U32 R2, R12, 0x10000, RZ ;  /* 0x000100000c028824 */ /* 0x002fe200078e00ff */
[----:B------:R-:W-:Y:S01]  /*5980*/  @!P0 SHF.L.U32 R4, R13, 0x10, RZ ;  /* 0x000000100d048819 */ /* 0x000fe200000006ff */
[----:B--2---:R-:W-:Y:S01]  /*5990*/  @!P0 IMAD.U32 R9, R44, 0x10000, RZ ;  /* 0x000100002c098824 */ /* 0x004fe200078e00ff */
[C---:B------:R-:W-:Y:S01]  /*59a0*/  @!P0 LOP3.LUT R41, R47.reuse, 0xffff0000, RZ, 0xc0, !PT ;  /* 0xffff00002f298812 */ /* 0x040fe200078ec0ff */
[----:B------:R-:W-:Y:S01]  /*59b0*/  @!P0 IMAD.U32 R39, R47, 0x10000, RZ ;  /* 0x000100002f278824 */ /* 0x000fe200078e00ff */
[----:B------:R-:W-:Y:S02]  /*59c0*/  @!P0 LOP3.LUT R37, R46, 0xffff0000, RZ, 0xc0, !PT ;  /* 0xffff00002e258812 */ /* 0x000fe400078ec0ff */
[----:B------:R-:W-:Y:S01]  /*59d0*/  @!P0 SHF.R.U32.HI R5, RZ, 0x10, R19 ;  /* 0x00000010ff058819 */ /* 0x000fe20000011613 */
[----:B------:R-:W-:Y:S01]  /*59e0*/  @!P0 IMAD.U32 R19, R45, 0x10000, RZ ;  /* 0x000100002d138824 */ /* 0x000fe200078e00ff */
[----:B------:R-:W-:Y:S02]  /*59f0*/  @!P0 SHF.R.U32.HI R3, RZ, 0x10, R17 ;  /* 0x00000010ff038819 */ /* 0x000fe40000011611 */
[C---:B------:R-:W-:Y:S02]  /*5a00*/  @!P0 PRMT R17, R60.reuse, 0x5410, R6 ;  /* 0x000054103c118816 */ /* 0x040fe40000000006 */
[----:B------:R-:W-:Y:S02]  /*5a10*/  @!P0 PRMT R16, R60, 0x5432, R7 ;  /* 0x000054323c108816 */ /* 0x000fe40000000007 */
[----:B------:R-:W-:Y:S01]  /*5a20*/  @!P0 PRMT R6, R27, 0x5410, R3 ;  /* 0x000054101b068816 */ /* 0x000fe20000000003 */
[----:B------:R-:W-:Y:S01]  /*5a30*/  @!P0 IMAD.U32 R7, R17, 0x10000, RZ ;  /* 0x0001000011078824 */ /* 0x000fe200078e00ff */
[----:B------:R-:W-:Y:S01]  /*5a40*/  @!P0 PRMT R10, R30, 0x5410, R5 ;  /* 0x000054101e0a8816 */ /* 0x000fe20000000005 */
[C---:B------:R-:W-:Y:S01]  /*5a50*/  @!P0 IMAD.U32 R3, R8.reuse, 0x10000, RZ ;  /* 0x0001000008038824 */ /* 0x040fe200078e00ff */
[----:B------:R-:W-:Y:S01]  /*5a60*/  @!P0 LOP3.LUT R8, R8, 0xffff0000, RZ, 0xc0, !PT ;  /* 0xffff000008088812 */ /* 0x000fe200078ec0ff */
[----:B------:R-:W-:Y:S02]  /*5a70*/  @!P0 IMAD.U32 R18, R16, 0x10000, RZ ;  /* 0x0001000010128824 */ /* 0x000fe400078e00ff */
[----:B------:R-:W-:Y:S02]  /*5a80*/  @!P0 FMUL.FTZ R27, R2, R7 ;  /* 0x00000007021b8220 */ /* 0x000fe40000410000 */
[C---:B------:R-:W-:Y:S01]  /*5a90*/  @!P0 IMAD.U32 R5, R6.reuse, 0x10000, RZ ;  /* 0x0001000006058824 */ /* 0x040fe200078e00ff */
[----:B------:R-:W-:Y:S01]  /*5aa0*/  @!P0 LOP3.LUT R6, R6, 0xffff0000, RZ, 0xc0, !PT ;  /* 0xffff000006068812 */ /* 0x000fe200078ec0ff */
[-C--:B------:R-:W-:Y:S02]  /*5ab0*/  @!P0 FMUL.FTZ R2, R2, R3.reuse ;  /* 0x0000000302028220 */ /* 0x080fe40000410000 */
[----:B------:R-:W-:Y:S02]  /*5ac0*/  @!P0 FMUL.FTZ R30, R4, R18 ;  /* 0x00000012041e8220 */ /* 0x000fe40000410000 */
[----:B------:R-:W-:Y:S01]  /*5ad0*/  @!P0 FFMA.FTZ R55, R9, R3, -R27 ;  /* 0x0000000309378223 */ /* 0x000fe2000001081b */
[----:B------:R-:W-:Y:S01]  /*5ae0*/  @!P0 LOP3.LUT R3, R13, 0xffff0000, RZ, 0xc0, !PT ;  /* 0xffff00000d038812 */ /* 0x000fe200078ec0ff */
[----:B------:R-:W-:Y:S01]  /*5af0*/  @!P0 FFMA.FTZ R54, R19, R5, -R30 ;  /* 0x0000000513368223 */ /* 0x000fe2000001081e */
[----:B------:R-:W-:Y:S01]  /*5b00*/  @!P0 LOP3.LUT R30, R45, 0xffff0000, RZ, 0xc0, !PT ;  /* 0xffff00002d1e8812 */ /* 0x000fe200078ec0ff */
[----:B------:R-:W-:Y:S01]  /*5b10*/  @!P0 FFMA.FTZ R2, R7, R9, R2 ;  /* 0x0000000907028223 */ /* 0x000fe20000010002 */
[----:B------:R-:W-:Y:S01]  /*5b20*/  @!P0 LOP3.LUT R27, R16, 0xffff0000, RZ, 0xc0, !PT ;  /* 0xffff0000101b8812 */ /* 0x000fe200078ec0ff */
[----:B------:R-:W-:Y:S01]  /*5b30*/  @!P0 FMUL.FTZ R4, R4, R5 ;  /* 0x0000000504048220 */ /* 0x000fe20000410000 */
[----:B------:R-:W-:Y:S01]  /*5b40*/  @!P0 LOP3.LUT R7, R12, 0xffff0000, RZ, 0xc0, !PT ;  /* 0xffff00000c078812 */ /* 0x000fe200078ec0ff */
[----:B------:R-:W-:Y:S01]  /*5b50*/  @!P0 FMUL.FTZ R5, R3, R6 ;  /* 0x0000000603058220 */ /* 0x000fe20000410000 */
[----:B------:R-:W-:Y:S01]  /*5b60*/  @!P0 LOP3.LUT R16, R17, 0xffff0000, RZ, 0xc0, !PT ;  /* 0xffff000011108812 */ /* 0x000fe200078ec0ff */
[----:B------:R-:W-:Y:S01]  /*5b70*/  @!P0 FMUL.FTZ R9, R3, R27 ;  /* 0x0000001b03098220 */ /* 0x000fe20000410000 */
[----:B------:R-:W-:Y:S01]  /*5b80*/  @!P0 LOP3.LUT R17, R44, 0xffff0000, RZ, 0xc0, !PT ;  /* 0xffff00002c118812 */ /* 0x000fe200078ec0ff */
[----:B------:R-:W-:Y:S02]  /*5b90*/  @!P0 FMUL.FTZ R3, R7, R8 ;  /* 0x0000000807038220 */ /* 0x000fe40000410000 */
[----:B------:R-:W-:Y:S01]  /*5ba0*/  @!P0 FFMA.FTZ R53, R30, R6, -R9 ;  /* 0x000000061e358223 */ /* 0x000fe20000010809 */
[----:B------:R-:W-:Y:S01]  /*5bb0*/  @!P0 SHF.L.U32 R6, R15, 0x10, RZ ;  /* 0x000000100f068819 */ /* 0x000fe200000006ff */
[----:B------:R-:W-:Y:S01]  /*5bc0*/  @!P0 FMUL.FTZ R35, R7, R16 ;  /* 0x0000001007238220 */ /* 0x000fe20000410000 */
[----:B------:R-:W-:Y:S01]  /*5bd0*/  @!P0 LOP3.LUT R9, R15, 0xffff0000, RZ, 0xc0, !PT ;  /* 0xffff00000f098812 */ /* 0x000fe200078ec0ff */
[C---:B------:R-:W-:Y:S01]  /*5be0*/  @!P0 IMAD.U32 R7, R10.reuse, 0x10000, RZ ;  /* 0x000100000a078824 */ /* 0x040fe200078e00ff */
[----:B------:R-:W-:Y:S01]  /*5bf0*/  @!P0 LOP3.LUT R10, R10, 0xffff0000, RZ, 0xc0, !PT ;  /* 0xffff00000a0a8812 */ /* 0x000fe200078ec0ff */
[----:B------:R-:W-:Y:S02]  /*5c00*/  @!P0 FFMA.FTZ R52, R17, R8, -R35 ;  /* 0x0000000811348223 */ /* 0x000fe40000010823 */
[C---:B------:R-:W-:Y:S02]  /*5c10*/  @!P0 FMUL.FTZ R34, R6.reuse, R38 ;  /* 0x0000002606228220 */ /* 0x040fe40000410000 */
[----:B------:R-:W-:Y:S02]  /*5c20*/  @!P0 FMUL.FTZ R35, R9, R40 ;  /* 0x0000002809238220 */ /* 0x000fe40000410000 */
[-C--:B------:R-:W-:Y:S01]  /*5c30*/  @!P0 FMUL.FTZ R8, R6, R7.reuse ;  /* 0x0000000706088220 */ /* 0x080fe20000410000 */
[C---:B------:R-:W-:Y:S01]  /*5c40*/  @!P0 SHF.L.U32 R6, R14.reuse, 0x10, RZ ;  /* 0x000000100e068819 */ /* 0x040fe200000006ff */
[----:B------:R-:W-:Y:S02]  /*5c50*/  @!P0 FFMA.FTZ R49, R39, R7, -R34 ;  /* 0x0000000727318223 */ /* 0x000fe40000010822 */
[-C--:B------:R-:W-:Y:S02]  /*5c60*/  @!P0 FMUL.FTZ R9, R9, R10.reuse ;  /* 0x0000000a09098220 */ /* 0x080fe40000410000 */
[----:B------:R-:W-:Y:S01]  /*5c70*/  @!P0 FFMA.FTZ R48, R41, R10, -R35 ;  /* 0x0000000a29308223 */ /* 0x000fe20000010823 */
[----:B------:R-:W-:Y:S01]  /*5c80*/  @!P0 LOP3.LUT R10, R14, 0xffff0000, RZ, 0xc0, !PT ;  /* 0xffff00000e0a8812 */ /* 0x000fe200078ec0ff */
[C---:B------:R-:W-:Y:S01]  /*5c90*/  @!P0 IMAD.U32 R34, R36.reuse, 0x10000, RZ ;  /* 0x0001000024228824 */ /* 0x040fe200078e00ff */
[----:B------:R-:W-:Y:S01]  /*5ca0*/  @!P0 LOP3.LUT R36, R36, 0xffff0000, RZ, 0xc0, !PT ;  /* 0xffff000024248812 */ /* 0x000fe200078ec0ff */
[C---:B------:R-:W-:Y:S01]  /*5cb0*/  @!P0 IMAD.U32 R7, R11.reuse, 0x10000, RZ ;  /* 0x000100000b078824 */ /* 0x040fe200078e00ff */
[----:B------:R-:W-:Y:S01]  /*5cc0*/  @!P0 LOP3.LUT R11, R11, 0xffff0000, RZ, 0xc0, !PT ;  /* 0xffff00000b0b8812 */ /* 0x000fe200078ec0ff */
[----:B------:R-:W-:Y:S02]  /*5cd0*/  @!P0 IMAD.U32 R35, R46, 0x10000, RZ ;  /* 0x000100002e238824 */ /* 0x000fe400078e00ff */
[----:B------:R-:W-:Y:S02]  /*5ce0*/  @!P0 FMUL.FTZ R42, R6, R34 ;  /* 0x00000022062a8220 */ /* 0x000fe40000410000 */
[----:B------:R-:W-:Y:S02]  /*5cf0*/  @!P0 FMUL.FTZ R43, R10, R36 ;  /* 0x000000240a2b8220 */ /* 0x000fe40000410000 */
[----:B------:R-:W-:Y:S01]  /*5d00*/  @!P0 FFMA.FTZ R3, R16, R17, R3 ;  /* 0x0000001110038223 */ /* 0x000fe20000010003 */
[----:B------:R-:W-:Y:S01]  /*5d10*/  @!P0 F2FP.BF16.PACK_AB R17, R48, R49 ;  /* 0x000000313011823e */ /* 0x000fe200000010ff */
[----:B------:R-:W-:Y:S02]  /*5d20*/  @!P0 FMUL.FTZ R6, R6, R7 ;  /* 0x0000000706068220 */ /* 0x000fe40000410000 */
[----:B------:R-:W-:Y:S02]  /*5d30*/  @!P0 FFMA.FTZ R4, R18, R19, R4 ;  /* 0x0000001312048223 */ /* 0x000fe40000010004 */
[----:B------:R-:W-:Y:S02]  /*5d40*/  @!P0 FFMA.FTZ R42, R35, R7, -R42 ;  /* 0x00000007232a8223 */ /* 0x000fe4000001082a */
[----:B------:R-:W-:Y:S01]  /*5d50*/  @!P0 FMUL.FTZ R7, R10, R11 ;  /* 0x0000000b0a078220 */ /* 0x000fe20000410000 */
[----:B------:R-:W-:Y:S01]  /*5d60*/  @!P0 F2FP.BF16.PACK_AB R10, R52, R55 ;  /* 0x00000037340a823e */ /* 0x000fe200000010ff */
[----:B------:R-:W-:Y:S01]  /*5d70*/  @!P0 FFMA.FTZ R43, R37, R11, -R43 ;  /* 0x0000000b252b8223 */ /* 0x000fe2000001082b */
[----:B------:R-:W-:Y:S01]  /*5d80*/  @!P0 F2FP.BF16.PACK_AB R11, R53, R54 ;  /* 0x00000036350b823e */ /* 0x000fe200000010ff */
[----:B------:R-:W-:Y:S02]  /*5d90*/  @!P0 FFMA.FTZ R5, R27, R30, R5 ;  /* 0x0000001e1b058223 */ /* 0x000fe40000010005 */
[----:B------:R-:W-:Y:S01]  /*5da0*/  @!P0 FFMA.FTZ R6, R34, R35, R6 ;  /* 0x0000002322068223 */ /* 0x000fe20000010006 */
[----:B------:R-:W-:Y:S01]  /*5db0*/  @!P0 MOV R45, R11 ;  /* 0x0000000b002d8202 */ /* 0x000fe20000000f00 */
[----:B------:R-:W-:Y:S01]  /*5dc0*/  @!P0 FFMA.FTZ R7, R36, R37, R7 ;  /* 0x0000002524078223 */ /* 0x000fe20000010007 */
[----:B------:R-:W-:Y:S01]  /*5dd0*/  @!P0 F2FP.BF16.PACK_AB R16, R43, R42 ;  /* 0x0000002a2b10823e */ /* 0x000fe200000010ff */
[----:B------:R-:W-:Y:S01]  /*5de0*/  @!P0 FFMA.FTZ R8, R38, R39, R8 ;  /* 0x0000002726088223 */ /* 0x000fe20000010008 */
[----:B------:R-:W-:Y:S01]  /*5df0*/  @!P0 F2FP.BF16.PACK_AB R4, R5, R4 ;  /* 0x000000040504823e */ /* 0x000fe200000010ff */
[----:B------:R-:W-:Y:S02]  /*5e00*/  @!P0 FFMA.FTZ R9, R40, R41, R9 ;  /* 0x0000002928098223 */ /* 0x000fe40000010009 */
[----:B------:R-:W-:Y:S01]  /*5e10*/  @!P0 IMAD.MOV.U32 R44, RZ, RZ, R10 ;  /* 0x000000ffff2c8224 */ /* 0x000fe200078e000a */
[----:B------:R-:W-:Y:S01]  /*5e20*/  @!P0 F2FP.BF16.PACK_AB R10, R3, R2 ;  /* 0x00000002030a823e */ /* 0x000fe200000010ff */
[----:B------:R-:W-:Y:S01]  /*5e30*/  @!P0 IMAD.MOV.U32 R46, RZ, RZ, R16 ;  /* 0x000000ffff2e8224 */ /* 0x000fe200078e0010 */
[----:B------:R-:W-:Y:S01]  /*5e40*/  @!P0 F2FP.BF16.PACK_AB R3, R7, R6 ;  /* 0x000000060703823e */ /* 0x000fe200000010ff */
[----:B------:R-:W-:Y:S01]  /*5e50*/  @!P0 IMAD.MOV.U32 R47, RZ, RZ, R17 ;  /* 0x000000ffff2f8224 */ /* 0x000fe200078e0011 */
[----:B------:R-:W-:Y:S01]  /*5e60*/  @!P0 F2FP.BF16.PACK_AB R2, R9, R8 ;  /* 0x000000080902823e */ /* 0x000fe200000010ff */
[----:B------:R-:W-:Y:S01]  /*5e70*/  @!P0 IMAD.MOV.U32 R12, RZ, RZ, R10 ;  /* 0x000000ffff0c8224 */ /* 0x000fe200078e000a */
[----:B------:R-:W-:Y:S01]  /*5e80*/  @!P0 MOV R13, R4 ;  /* 0x00000004000d8202 */ /* 0x000fe20000000f00 */
[----:B------:R-:W-:Y:S01]  /*5e90*/  @!P0 IMAD.MOV.U32 R14, RZ, RZ, R3 ;  /* 0x000000ffff0e8224 */ /* 0x000fe200078e0003 */
[----:B------:R1:W-:Y:S01]  /*5ea0*/  STG.E.128 [R70.64], R44 ;  /* 0x0000002c46007986 */ /* 0x0003e2000c101d08 */
[----:B------:R-:W-:Y:S07]  /*5eb0*/  @!P0 IMAD.MOV.U32 R15, RZ, RZ, R2 ;  /* 0x000000ffff0f8224 */ /* 0x000fee00078e0002 */
[----:B------:R1:W-:Y:S02]  /*5ec0*/  @!P1 STG.E.128 [R50.64], R12 ;  /* 0x0000000c32009986 */ /* 0x0003e4000c101d08 */
.L_x_240:
[----:B------:R-:W-:Y:S05]  /*5ed0*/  BSYNC B0 ;  /* 0x0000000000007941 */ /* 0x000fea0003800000 */
.L_x_239:
[----:B------:R-:W-:Y:S05]  /*5ee0*/  IADD3 R61, P1, R174, R64, RZ ;  /* 0x00000040ae3d7210 */ /* 0x000fea0007f3e0ff */
[----:B------:R-:W-:Y:S01]  /*5ef0*/  IMAD.X R60, R68, 0x1, R125, P1 ;  /* 0x00000001443c7824 */ /* 0x000fe200008e067d */
[----:B------:R-:W-:Y:S11]  /*5f00*/  ISETP.GE.OR P1, PT, R148, R66, P6 ;  /* 0x000000429400720c */ /* 0x000ff60003726670 */
[----:B------:R-:W-:Y:S02]  /*5f10*/  @!UPT UIADD3 URZ, URZ, URZ, URZ ;  /* 0x0000003f3f3ff290 */ /* 0x000fe4000fffe03f */
[----:B------:R-:W-:-:S05]  /*5f20*/  @P1 BRA `(.L_x_234) ;  /* 0x000008b000001947 */ /* 0x000fca0003800000 */
[----:B-----5:R-:W-:Y:S01]  /*5f30*/  @!P0 SHF.R.U32.HI R5, RZ, 0x10, R57 ;  /* 0x00000010ff058819 */ /* 0x020fe20000011639 */
[----:B-1----:R-:W1:Y:S01]  /*5f40*/  LDS.128 R12, [R114+0x2900] ;  /* 0x00290000720c7984 */ /* 0x002e620000000c00 */
[----:B------:R-:W-:Y:S02]  /*5f50*/  @!P0 SHF.R.U32.HI R3, RZ, 0x10, R21 ;  /* 0x00000010ff038819 */ /* 0x000fe40000011615 */
[----:B------:R-:W-:Y:S02]  /*5f60*/  @!P0 PRMT R34, R62, 0x5410, R5 ;  /* 0x000054103e228816 */ /* 0x000fe40000000005 */
[----:B------:R-:W-:Y:S02]  /*5f70*/  @!P0 SHF.R.U64 R8, R56, 0x10, R57 ;  /* 0x0000001038088819 */ /* 0x000fe40000001239 */
[----:B------:R-:W-:Y:S01]  /*5f80*/  IADD3 R16, P2, P1, R82, R61, R102 ;  /* 0x0000003d52107210 */ /* 0x000fe2000795e066 */
[----:B------:R-:W-:Y:S01]  /*5f90*/  @!P0 IMAD.U32 R27, R34, 0x10000, RZ ;  /* 0x00010000221b8824 */ /* 0x000fe200078e00ff */
[----:B------:R-:W2:Y:S01]  /*5fa0*/  LDS.128 R44, [R120+0x2900] ;  /* 0x00290000782c7984 */ /* 0x000ea20000000c00 */
[----:B------:R-:W-:Y:S02]  /*5fb0*/  @!P0 SHF.R.U64 R2, R20, 0x10, R21 ;  /* 0x0000001014028819 */ /* 0x000fe40000001215 */
[----:B------:R-:W-:Y:S02]  /*5fc0*/  IADD3.X R18, R85, R60, R104, P2, P1 ;  /* 0x0000003c55127210 */ /* 0x000fe400017e2468 */
[----:B------:R-:W-:Y:S02]  /*5fd0*/  LEA R50, P1, R16, c[0x0][0x1c8], 0x1 ;  /* 0x0000720010327a11 */ /* 0x000fe400078208ff */
[--C-:B------:R-:W-:Y:S02]  /*5fe0*/  @!P0 SHF.R.U64 R6, R22, 0x10, R23.reuse ;  /* 0x0000001016068819 */ /* 0x100fe40000001217 */
[----:B------:R-:W-:Y:S02]  /*5ff0*/  LEA.HI.X R51, R16, c[0x0][0x1cc], R18, 0x1, P1 ;  /* 0x0000730010337a11 */ /* 0x000fe400008f0c12 */
[----:B------:R-:W-:Y:S02]  /*6000*/  @!P0 SHF.R.U32.HI R4, RZ, 0x10, R23 ;  /* 0x00000010ff048819 */ /* 0x000fe40000011617 */
[----:B------:R-:W-:Y:S02]  /*6010*/  @!P0 PRMT R19, R32, 0x5432, R6 ;  /* 0x0000543220138816 */ /* 0x000fe40000000006 */
[----:B------:R-:W-:Y:S02]  /*6020*/  @!P0 SHF.R.U64 R9, R58, 0x10, R59 ;  /* 0x000000103a098819 */ /* 0x000fe4000000123b */
[----:B------:R-:W-:Y:S02]  /*6030*/  @!P0 PRMT R7, R31, 0x5410, R3 ;  /* 0x000054101f078816 */ /* 0x000fe40000000003 */
[----:B------:R-:W-:Y:S02]  /*6040*/  @!P0 PRMT R17, R63, 0x5432, R9 ;  /* 0x000054323f118816 */ /* 0x000fe40000000009 */
[----:B------:R-:W-:Y:S01]  /*6050*/  @!P0 PRMT R9, R32, 0x5410, R4 ;  /* 0x0000541020098816 */ /* 0x000fe20000000004 */
[----:B------:R-:W-:Y:S01]  /*6060*/  @!P0 IMAD.U32 R3, R7, 0x10000, RZ ;  /* 0x0001000007038824 */ /* 0x000fe200078e00ff */
[----:B------:R-:W-:Y:S02]  /*6070*/  @!P0 LOP3.LUT R36, R17, 0xffff0000, RZ, 0xc0, !PT ;  /* 0xffff000011248812 */ /* 0x000fe400078ec0ff */
[----:B------:R-:W-:Y:S02]  /*6080*/  @!P0 SHF.R.U32.HI R10, RZ, 0x10, R59 ;  /* 0x00000010ff0a8819 */ /* 0x000fe4000001163b */
[----:B------:R-:W-:Y:S02]  /*6090*/  @!P0 PRMT R8, R62, 0x5432, R8 ;  /* 0x000054323e088816 */ /* 0x000fe40000000008 */
[----:B------:R-:W-:Y:S01]  /*60a0*/  @!P0 PRMT R5, R31, 0x5432, R2 ;  /* 0x000054321f058816 */ /* 0x000fe20000000002 */
[----:B-1----:R-:W-:Y:S01]  /*60b0*/  @!P0 IMAD.U32 R2, R13, 0x10000, RZ ;  /* 0x000100000d028824 */ /* 0x002fe200078e00ff */
[----:B------:R-:W-:Y:S01]  /*60c0*/  @!P0 PRMT R11, R63, 0x5410, R10 ;  /* 0x000054103f0b8816 */ /* 0x000fe2000000000a */
[----:B------:R-:W-:Y:S01]  /*60d0*/  @!P0 IMAD.U32 R20, R8, 0x10000, RZ ;  /* 0x0001000008148824 */ /* 0x000fe200078e00ff */
[----:B------:R-:W-:Y:S01]  /*60e0*/  @!P0 LOP3.LUT R6, R12, 0xffff0000, RZ, 0xc0, !PT ;  /* 0xffff00000c068812 */ /* 0x000fe200078ec0ff */
[----:B------:R-:W-:Y:S01]  /*60f0*/  @!P0 FMUL.FTZ R10, R2, R27 ;  /* 0x0000001b020a8220 */ /* 0x000fe20000410000 */
[----:B------:R-:W-:Y:S01]  /*6100*/  @!P0 LOP3.LUT R22, R8, 0xffff0000, RZ, 0xc0, !PT ;  /* 0xffff000008168812 */ /* 0x000fe200078ec0ff */
[-C--:B------:R-:W-:Y:S01]  /*6110*/  @!P0 FMUL.FTZ R4, R2, R3.reuse ;  /* 0x0000000302048220 */ /* 0x080fe20000410000 */
[----:B------:R-:W-:Y:S01]  /*6120*/  @!P0 SHF.L.U32 R16, R15, 0x10, RZ ;  /* 0x000000100f108819 */ /* 0x000fe200000006ff */
[----:B------:R-:W-:Y:S01]  /*6130*/  @!P0 IMAD.U32 R2, R12, 0x10000, RZ ;  /* 0x000100000c028824 */ /* 0x000fe200078e00ff */
[C---:B--2---:R-:W-:Y:S01]  /*6140*/  @!P0 SHF.L.U32 R30, R45.reuse, 0x10, RZ ;  /* 0x000000102d1e8819 */ /* 0x044fe200000006ff */
[C---:B------:R-:W-:Y:S01]  /*6150*/  @!P0 IMAD.U32 R21, R44.reuse, 0x10000, RZ ;  /* 0x000100002c158824 */ /* 0x040fe200078e00ff */
[----:B------:R-:W-:Y:S01]  /*6160*/  @!P0 LOP3.LUT R23, R44, 0xffff0000, RZ, 0xc0, !PT ;  /* 0xffff00002c178812 */ /* 0x000fe200078ec0ff */
[----:B------:R-:W-:Y:S01]  /*6170*/  @!P0 FMUL.FTZ R8, R2, R20 ;  /* 0x0000001402088220 */ /* 0x000fe20000410000 */
[----:B------:R-:W-:Y:S01]  /*6180*/  @!P0 LOP3.LUT R32, R45, 0xffff0000, RZ, 0xc0, !PT ;  /* 0xffff00002d208812 */ /* 0x000fe200078ec0ff */
[----:B------:R-:W-:Y:S01]  /*6190*/  @!P0 FFMA.FTZ R56, R30, R3, -R10 ;  /* 0x000000031e388223 */ /* 0x000fe2000001080a */
[----:B------:R-:W-:Y:S01]  /*61a0*/  @!P0 LOP3.LUT R41, R47, 0xffff0000, RZ, 0xc0, !PT ;  /* 0xffff00002f298812 */ /* 0x000fe200078ec0ff */
[----:B------:R-:W-:Y:S01]  /*61b0*/  @!P0 FMUL.FTZ R10, R6, R22 ;  /* 0x00000016060a8220 */ /* 0x000fe20000410000 */
[C---:B------:R-:W-:Y:S01]  /*61c0*/  @!P0 LOP3.LUT R37, R46.reuse, 0xffff0000, RZ, 0xc0, !PT ;  /* 0xffff00002e258812 */ /* 0x040fe200078ec0ff */
[----:B------:R-:W-:Y:S01]  /*61d0*/  @!P0 IMAD.U32 R38, R11, 0x10000, RZ ;  /* 0x000100000b268824 */ /* 0x000fe200078e00ff */
[----:B------:R-:W-:Y:S01]  /*61e0*/  @!P0 SHF.L.U32 R3, R5, 0x10, RZ ;  /* 0x0000001005038819 */ /* 0x000fe200000006ff */
[----:B------:R-:W-:Y:S01]  /*61f0*/  @!P0 IMAD.U32 R39, R47, 0x10000, RZ ;  /* 0x000100002f278824 */ /* 0x000fe200078e00ff */
[----:B------:R-:W-:Y:S01]  /*6200*/  @!P0 LOP3.LUT R5, R5, 0xffff0000, RZ, 0xc0, !PT ;  /* 0xffff000005058812 */ /* 0x000fe200078ec0ff */
[----:B------:R-:W-:Y:S01]  /*6210*/  @!P0 IMAD.U32 R35, R46, 0x10000, RZ ;  /* 0x000100002e238824 */ /* 0x000fe200078e00ff */
[----:B------:R-:W-:Y:S01]  /*6220*/  @!P0 LOP3.LUT R18, R15, 0xffff0000, RZ, 0xc0, !PT ;  /* 0xffff00000f128812 */ /* 0x000fe200078ec0ff */
[-C--:B------:R-:W-:Y:S01]  /*6230*/  @!P0 FMUL.FTZ R2, R2, R3.reuse ;  /* 0x0000000302028220 */ /* 0x080fe20000410000 */
[----:B------:R-:W-:Y:S01]  /*6240*/  @!P0 LOP3.LUT R31, R34, 0xffff0000, RZ, 0xc0, !PT ;  /* 0xffff0000221f8812 */ /* 0x000fe200078ec0ff */
[----:B------:R-:W-:Y:S01]  /*6250*/  @!P0 FFMA.FTZ R55, R21, R3, -R8 ;  /* 0x0000000315378223 */ /* 0x000fe20000010808 */
[----:B------:R-:W-:Y:S01]  /*6260*/  @!P0 SHF.L.U32 R34, R17, 0x10, RZ ;  /* 0x0000001011228819 */ /* 0x000fe200000006ff */
[-C--:B------:R-:W-:Y:S01]  /*6270*/  @!P0 FMUL.FTZ R3, R6, R5.reuse ;  /* 0x0000000506038220 */ /* 0x080fe20000410000 */
[----:B------:R-:W-:Y:S01]  /*6280*/  @!P0 LOP3.LUT R17, R9, 0xffff0000, RZ, 0xc0, !PT ;  /* 0xffff000009118812 */ /* 0x000fe200078ec0ff */
[----:B------:R-:W-:Y:S01]  /*6290*/  @!P0 FFMA.FTZ R54, R23, R5, -R10 ;  /* 0x0000000517368223 */ /* 0x000fe2000001080a */
[C---:B------:R-:W-:Y:S01]  /*62a0*/  @!P0 LOP3.LUT R10, R14.reuse, 0xffff0000, RZ, 0xc0, !PT ;  /* 0xffff00000e0a8812 */ /* 0x040fe200078ec0ff */
[----:B------:R-:W-:Y:S01]  /*62b0*/  @!P0 IMAD.U32 R8, R14, 0x10000, RZ ;  /* 0x000100000e088824 */ /* 0x000fe200078e00ff */
[----:B------:R-:W-:Y:S01]  /*62c0*/  @!P0 LOP3.LUT R5, R7, 0xffff0000, RZ, 0xc0, !PT ;  /* 0xffff000007058812 */ /* 0x000fe200078ec0ff */
[----:B------:R-:W-:Y:S01]  /*62d0*/  @!P0 IMAD.U32 R7, R19, 0x10000, RZ ;  /* 0x0001000013078824 */ /* 0x000fe200078e00ff */
[----:B------:R-:W-:Y:S01]  /*62e0*/  @!P0 LOP3.LUT R6, R13, 0xffff0000, RZ, 0xc0, !PT ;  /* 0xffff00000d068812 */ /* 0x000fe200078ec0ff */
[----:B------:R-:W-:Y:S01]  /*62f0*/  @!P0 FMUL.FTZ R42, R16, R38 ;  /* 0x00000026102a8220 */ /* 0x000fe20000410000 */
[----:B------:R-:W-:Y:S01]  /*6300*/  @!P0 LOP3.LUT R40, R11, 0xffff0000, RZ, 0xc0, !PT ;  /* 0xffff00000b288812 */ /* 0x000fe200078ec0ff */
[----:B------:R-:W-:Y:S01]  /*6310*/  @!P0 IMAD.U32 R11, R9, 0x10000, RZ ;  /* 0x00010000090b8824 */ /* 0x000fe200078e00ff */
[----:B------:R-:W-:Y:S01]  /*6320*/  @!P0 LOP3.LUT R9, R19, 0xffff0000, RZ, 0xc0, !PT ;  /* 0xffff000013098812 */ /* 0x000fe200078ec0ff */
[----:B------:R-:W-:Y:S01]  /*6330*/  @!P0 FMUL.FTZ R49, R6, R31 ;  /* 0x0000001f06318220 */ /* 0x000fe20000410000 */
[----:B------:R-:W-:Y:S01]  /*6340*/  ISETP.GE.AND P1, PT, R84, c[0x0][0x1d4], PT ;  /* 0x0000750054007a0c */ /* 0x000fe20003f26270 */
[----:B------:R-:W-:Y:S02]  /*6350*/  @!P0 FMUL.FTZ R19, R18, R40 ;  /* 0x0000002812138220 */ /* 0x000fe40000410000 */
[----:B------:R-:W-:Y:S02]  /*6360*/  @!P0 FMUL.FTZ R48, R8, R34 ;  /* 0x0000002208308220 */ /* 0x000fe40000410000 */
[----:B------:R-:W-:Y:S02]  /*6370*/  @!P0 FMUL.FTZ R43, R10, R36 ;  /* 0x000000240a2b8220 */ /* 0x000fe40000410000 */
[----:B------:R-:W-:Y:S02]  /*6380*/  @!P0 FFMA.FTZ R53, R32, R5, -R49 ;  /* 0x0000000520358223 */ /* 0x000fe40000010831 */
[----:B------:R-:W-:Y:S02]  /*6390*/  @!P0 FFMA.FTZ R42, R39, R11, -R42 ;  /* 0x0000000b272a8223 */ /* 0x000fe4000001082a */
[----:B------:R-:W-:Y:S02]  /*63a0*/  @!P0 FFMA.FTZ R19, R41, R17, -R19 ;  /* 0x0000001129138223 */ /* 0x000fe40000010813 */
[----:B------:R-:W-:Y:S01]  /*63b0*/  @!P0 FFMA.FTZ R52, R35, R7, -R48 ;  /* 0x0000000723348223 */ /* 0x000fe20000010830 */
[----:B------:R-:W-:Y:S01]  /*63c0*/  @!P0 F2FP.BF16.PACK_AB R48, R53, R56 ;  /* 0x000000383530823e */ /* 0x000fe200000010ff */
[----:B------:R-:W-:Y:S01]  /*63d0*/  @!P0 FFMA.FTZ R49, R37, R9, -R43 ;  /* 0x0000000925318223 */ /* 0x000fe2000001082b */
[----:B------:R-:W-:Y:S01]  /*63e0*/  @!P0 F2FP.BF16.PACK_AB R42, R19, R42 ;  /* 0x0000002a132a823e */ /* 0x000fe200000010ff */
[----:B------:R-:W-:Y:S01]  /*63f0*/  @!P0 FFMA.FTZ R2, R20, R21, R2 ;  /* 0x0000001514028223 */ /* 0x000fe20000010002 */
[----:B------:R-:W-:Y:S01]  /*6400*/  @!P0 F2FP.BF16.PACK_AB R43, R54, R55 ;  /* 0x00000037362b823e */ /* 0x000fe200000010ff */
[----:B------:R-:W-:Y:S01]  /*6410*/  @!P0 IMAD.MOV.U32 R45, RZ, RZ, R48 ;  /* 0x000000ffff2d8224 */ /* 0x000fe200078e0030 */
[----:B------:R-:W-:Y:S01]  /*6420*/  @!P0 F2FP.BF16.PACK_AB R19, R49, R52 ;  /* 0x000000343113823e */ /* 0x000fe200000010ff */
[----:B------:R-:W-:Y:S01]  /*6430*/  @!P0 FMUL.FTZ R5, R6, R5 ;  /* 0x0000000506058220 */ /* 0x000fe20000410000 */
[----:B------:R-:W-:Y:S01]  /*6440*/  @!P0 MOV R44, R43 ;  /* 0x0000002b002c8202 */ /* 0x000fe20000000f00 */
[----:B------:R-:W-:Y:S01]  /*6450*/  @!P0 FFMA.FTZ R3, R22, R23, R3 ;  /* 0x0000001716038223 */ /* 0x000fe20000010003 */
[----:B------:R-:W-:Y:S01]  /*6460*/  @!P0 MOV R47, R42 ;  /* 0x0000002a002f8202 */ /* 0x000fe20000000f00 */
[----:B------:R-:W-:Y:S02]  /*6470*/  @!P0 IMAD.MOV.U32 R46, RZ, RZ, R19 ;  /* 0x000000ffff2e8224 */ /* 0x000fe400078e0013 */
[----:B------:R-:W-:Y:S02]  /*6480*/  @!P0 FMUL.FTZ R6, R8, R7 ;  /* 0x0000000708068220 */ /* 0x000fe40000410000 */
[----:B------:R-:W-:Y:S01]  /*6490*/  @!P0 FFMA.FTZ R4, R27, R30, R4 ;  /* 0x0000001e1b048223 */ /* 0x000fe20000010004 */
[----:B------:R1:W-:Y:S01]  /*64a0*/  STG.E.128 [R50.64], R44 ;  /* 0x0000002c32007986 */ /* 0x0003e2000c101d08 */
[----:B------:R-:W-:Y:S01]  /*64b0*/  @!P0 FMUL.FTZ R7, R10, R9 ;  /* 0x000000090a078220 */ /* 0x000fe20000410000 */
[----:B------:R-:W-:Y:S01]  /*64c0*/  @!P0 F2FP.BF16.PACK_AB R10, R3, R2 ;  /* 0x00000002030a823e */ /* 0x000fe200000010ff */
[----:B------:R-:W-:Y:S02]  /*64d0*/  @!P0 FFMA.FTZ R5, R31, R32, R5 ;  /* 0x000000201f058223 */ /* 0x000fe40000010005 */
[----:B------:R-:W-:Y:S02]  /*64e0*/  @!P0 FMUL.FTZ R8, R16, R11 ;  /* 0x0000000b10088220 */ /* 0x000fe40000410000 */
[----:B------:R-:W-:Y:S01]  /*64f0*/  @!P0 FFMA.FTZ R6, R34, R35, R6 ;  /* 0x0000002322068223 */ /* 0x000fe20000010006 */
[----:B------:R-:W-:Y:S01]  /*6500*/  @!P0 F2FP.BF16.PACK_AB R4, R5, R4 ;  /* 0x000000040504823e */ /* 0x000fe200000010ff */
[----:B------:R-:W-:Y:S02]  /*6510*/  @!P0 FMUL.FTZ R9, R18, R17 ;  /* 0x0000001112098220 */ /* 0x000fe40000410000 */
[----:B------:R-:W-:Y:S02]  /*6520*/  @!P0 FFMA.FTZ R7, R36, R37, R7 ;  /* 0x0000002524078223 */ /* 0x000fe40000010007 */
[----:B------:R-:W-:Y:S02]  /*6530*/  @!P0 FFMA.FTZ R8, R38, R39, R8 ;  /* 0x0000002726088223 */ /* 0x000fe40000010008 */
[----:B------:R-:W-:Y:S01]  /*6540*/  @!P0 FFMA.FTZ R9, R40, R41, R9 ;  /* 0x0000002928098223 */ /* 0x000fe20000010009 */
[----:B------:R-:W-:Y:S01]  /*6550*/  @!P0 F2FP.BF16.PACK_AB R3, R7, R6 ;  /* 0x000000060703823e */ /* 0x000fe200000010ff */
[----:B------:R-:W-:Y:S02]  /*6560*/  @!P0 IMAD.MOV.U32 R12, RZ, RZ, R10 ;  /* 0x000000ffff0c8224 */ /* 0x000fe400078e000a */
[----:B------:R-:W-:Y:S01]  /*6570*/  @!P0 IMAD.MOV.U32 R13, RZ, RZ, R4 ;  /* 0x000000ffff0d8224 */ /* 0x000fe200078e0004 */
[----:B------:R-:W-:Y:S02]  /*6580*/  @!P0 F2FP.BF16.PACK_AB R2, R9, R8 ;  /* 0x000000080902823e */ /* 0x000fe400000010ff */
[----:B------:R-:W-:Y:S03]  /*6590*/  @!P0 MOV R14, R3 ;  /* 0x00000003000e8202 */ /* 0x000fe60000000f00 */
[----:B------:R-:W-:Y:S01]  /*65a0*/  @!P0 IMAD.MOV.U32 R15, RZ, RZ, R2 ;  /* 0x000000ffff0f8224 */ /* 0x000fe200078e0002 */
[----:B------:R-:W-:-:S05]  /*65b0*/  @P1 BRA `(.L_x_234) ;  /* 0x0000022000001947 */ /* 0x000fca0003800000 */
[----:B------:R-:W-:Y:S04]  /*65c0*/  IADD3 R3, P1, P0, R82, R61, R84 ;  /* 0x0000003d52037210 */ /* 0x000fe8000783e054 */
[----:B------:R-:W-:Y:S02]  /*65d0*/  IADD3.X R4, R85, R60, R103, P1, P0 ;  /* 0x0000003c55047210 */ /* 0x000fe40000fe0467 */
[C---:B------:R-:W-:Y:S04]  /*65e0*/  LEA R2, P0, R3.reuse, c[0x0][0x1c8], 0x1 ;  /* 0x0000720003027a11 */ /* 0x040fe800078008ff */
[----:B------:R-:W-:Y:S05]  /*65f0*/  LEA.HI.X R3, R3, c[0x0][0x1cc], R4, 0x1, P0 ;  /* 0x0000730003037a11 */ /* 0x000fea00000f0c04 */
[----:B------:R2:W-:Y:S01]  /*6600*/  STG.E.128 [R2.64], R12 ;  /* 0x0000000c02007986 */ /* 0x0005e2000c101d08 */
[----:B------:R-:W-:-:S05]  /*6610*/  BRA `(.L_x_234) ;  /* 0x000001c000007947 */ /* 0x000fca0003800000 */
.L_x_218:
[----:B------:R-:W-:Y:S01]  /*6620*/  LOP3.LUT P1, RZ, R245, 0x2, RZ, 0xc0, !PT ;  /* 0x00000002f5ff7812 */ /* 0x000fe2000782c0ff */
[----:B------:R-:W-:Y:S01]  /*6630*/  IMAD R2, R33, -0x50, R0 ;  /* 0xffffffb021027824 */ /* 0x000fe200078e0200 */
[----:B------:R-:W-:Y:S04]  /*6640*/  BSSY B0, `(.L_x_241) ;  /* 0x0000009000007945 */ /* 0x000fe80003800000 */
[----:B------:R-:W-:Y:S04]  /*6650*/  IMNMX R2, R2, 0x50, PT ;  /* 0x0000005002027817 */ /* 0x000fe80003800200 */
[----:B------:R-:W-:Y:S11]  /*6660*/  ISETP.GE.AND P0, PT, R240, R2, PT ;  /* 0x00000002f000720c */ /* 0x000ff60003f06270 */
[----:B------:R-:W-:Y:S02]  /*6670*/  @!UPT UIADD3 URZ, URZ, URZ, URZ ;  /* 0x0000003f3f3ff290 */ /* 0x000fe4000fffe03f */
[----:B------:R-:W-:-:S05]  /*6680*/  @P0 BRA `(.L_x_242) ;  /* 0x0000004000000947 */ /* 0x000fca0003800000 */
[----:B------:R-:W1:Y:S04]  /*6690*/  @!P6 LDS.128 R8, [R80+0x2800] ;  /* 0x002800005008e984 */ /* 0x000e680000000c00 */
[----:B------:R-:W2:Y:S04]  /*66a0*/  @!P1 LDS.128 R4, [R81+0x2800] ;  /* 0x0028000051049984 */ /* 0x000ea80000000c00 */
[----:B-1----:R1:W-:Y:S04]  /*66b0*/  @!P6 STG.E.128 [R54.64], R8 ;  /* 0x000000083600e986 */ /* 0x0023e8000c101d08 */
[----:B--2---:R1:W-:Y:S02]  /*66c0*/  @!P1 STG.E.128 [R54.64+0x40], R4 ;  /* 0x0000400436009986 */ /* 0x0043e4000c101d08 */
.L_x_242:
[----:B------:R-:W-:Y:S05]  /*66d0*/  BSYNC B0 ;  /* 0x0000000000007941 */ /* 0x000fea0003800000 */
.L_x_241:
[----:B------:R-:W-:Y:S01]  /*66e0*/  ISETP.GE.AND P0, PT, R146, R2, PT ;  /* 0x000000029200720c */ /* 0x000fe20003f06270 */
[----:B------:R-:W-:Y:S01]  /*66f0*/  @!UPT UIADD3 URZ, URZ, URZ, URZ ;  /* 0x0000003f3f3ff290 */ /* 0x000fe2000fffe03f */
[----:B------:R-:W-:Y:S11]  /*6700*/  BSSY B0, `(.L_x_243) ;  /* 0x0000006000007945 */ /* 0x000ff60003800000 */
[----:B------:R-:W-:-:S05]  /*6710*/  @P0 BRA `(.L_x_244) ;  /* 0x0000004000000947 */ /* 0x000fca0003800000 */
[----:B-1----:R-:W1:Y:S04]  /*6720*/  @!P6 LDS.128 R8, [R80+0x3800] ;  /* 0x003800005008e984 */ /* 0x002e680000000c00 */
[----:B------:R-:W2:Y:S04]  /*6730*/  @!P1 LDS.128 R4, [R81+0x3800] ;  /* 0x0038000051049984 */ /* 0x000ea80000000c00 */
[----:B-1----:R1:W-:Y:S04]  /*6740*/  @!P6 STG.E.128 [R60.64], R8 ;  /* 0x000000083c00e986 */ /* 0x0023e8000c101d08 */
[----:B--2---:R1:W-:Y:S02]  /*6750*/  @!P1 STG.E.128 [R60.64+0x40], R4 ;  /* 0x000040043c009986 */ /* 0x0043e4000c101d08 */
.L_x_244:
[----:B------:R-:W-:Y:S05]  /*6760*/  BSYNC B0 ;  /* 0x0000000000007941 */ /* 0x000fea0003800000 */
.L_x_243:
[----:B------:R-:W-:Y:S11]  /*6770*/  ISETP.GE.AND P0, PT, R148, R2, PT ;  /* 0x000000029400720c */ /* 0x000ff60003f06270 */
[----:B------:R-:W-:Y:S02]  /*6780*/  @!UPT UIADD3 URZ, URZ, URZ, URZ ;  /* 0x0000003f3f3ff290 */ /* 0x000fe4000fffe03f */
[----:B------:R-:W-:-:S05]  /*6790*/  @P0 BRA `(.L_x_234) ;  /* 0x0000004000000947 */ /* 0x000fca0003800000 */
[----:B-1----:R-:W1:Y:S04]  /*67a0*/  @!P6 LDS.128 R8, [R80+0x4800] ;  /* 0x004800005008e984 */ /* 0x002e680000000c00 */
[----:B------:R-:W2:Y:S04]  /*67b0*/  @!P1 LDS.128 R4, [R81+0x4800] ;  /* 0x0048000051049984 */ /* 0x000ea80000000c00 */
[----:B-1----:R1:W-:Y:S04]  /*67c0*/  @!P6 STG.E.128 [R62.64], R8 ;  /* 0x000000083e00e986 */ /* 0x0023e8000c101d08 */
[----:B--2---:R1:W-:Y:S02]  /*67d0*/  @!P1 STG.E.128 [R62.64+0x40], R4 ;  /* 0x000040043e009986 */ /* 0x0043e4000c101d08 */
.L_x_234:
[----:B------:R-:W-:Y:S05]  /*67e0*/  BSYNC B2 ;  /* 0x0000000000027941 */ /* 0x000fea0003800000 */
.L_x_217:
[----:B-12---:R-:W-:Y:S01]  /*67f0*/  IMAD R15, R33, -0x50, RZ ;  /* 0xffffffb0210f7824 */ /* 0x006fe200078e02ff */
[----:B------:R-:W-:Y:S01]  /*6800*/  BSSY B0, `(.L_x_245) ;  /* 0x000005e000007945 */ /* 0x000fe20003800000 */
[----:B------:R-:W-:Y:S02]  /*6810*/  IMAD R2, R88, 0x50, RZ ;  /* 0x0000005058027824 */ /* 0x000fe400078e02ff */
[----:B-----5:R-:W-:Y:S02]  /*6820*/  IMAD.IADD R4, R111, 0x1, R15 ;  /* 0x000000016f047824 */ /* 0x020fe400078e020f */
[----:B------:R-:W-:Y:S03]  /*6830*/  IMAD.WIDE.U32 R16, R33, 0x50, RZ ;  /* 0x0000005021107825 */ /* 0x000fe600078e00ff */
[C---:B------:R-:W-:Y:S01]  /*6840*/  ISETP.GE.AND P4, PT, R4.reuse, 0x11, PT ;  /* 0x000000110400780c */ /* 0x040fe20003f86270 */
[----:B------:R-:W-:Y:S01]  /*6850*/  IMAD.IADD R17, R17, 0x1, R2 ;  /* 0x0000000111117824 */ /* 0x000fe200078e0202 */
[----:B------:R-:W-:Y:S02]  /*6860*/  ISETP.GE.AND P3, PT, R4, 0x1, PT ;  /* 0x000000010400780c */ /* 0x000fe40003f66270 */
[----:B------:R-:W-:Y:S02]  /*6870*/  IADD3 R2, P0, R122, R16, RZ ;  /* 0x000000107a027210 */ /* 0x000fe40007f1e0ff */
[C---:B------:R-:W-:Y:S02]  /*6880*/  ISETP.GE.AND P2, PT, R4.reuse, 0x21, PT ;  /* 0x000000210400780c */ /* 0x040fe40003f46270 */
[----:B------:R-:W-:Y:S02]  /*6890*/  IADD3.X R3, R17, R130, RZ, P0, !PT ;  /* 0x0000008211037210 */ /* 0x000fe400007fe4ff */
[----:B------:R-:W-:Y:S03]  /*68a0*/  ISETP.GE.AND P1, PT, R4, 0x31, PT ;  /* 0x000000310400780c */ /* 0x000fe60003f26270 */
[C---:B------:R-:W-:Y:S02]  /*68b0*/  @P4 IADD3 R5, P0, R2.reuse, 0x10, RZ ;  /* 0x0000001002054810 */ /* 0x040fe40007f1e0ff */
[----:B------:R-:W-:Y:S01]  /*68c0*/  @P3 IMAD R9, R3, c[0x0][0x258], RZ ;  /* 0x0000960003093a24 */ /* 0x000fe200078e02ff */
[-C--:B------:R-:W-:Y:S01]  /*68d0*/  @P3 MOV R6, R86.reuse ;  /* 0x0000005600063202 */ /* 0x080fe20000000f00 */
[----:B------:R-:W-:Y:S02]  /*68e0*/  @P3 IMAD.MOV.U32 R7, RZ, RZ, R89 ;  /* 0x000000ffff073224 */ /* 0x000fe400078e0059 */
[----:B------:R-:W-:Y:S01]  /*68f0*/  @P4 IMAD.X R10, RZ, RZ, R3, P0 ;  /* 0x000000ffff0a4224 */ /* 0x000fe200000e0603 */
[C---:B------:R-:W-:Y:S01]  /*6900*/  @P2 IADD3 R8, P0, R2.reuse, 0x20, RZ ;  /* 0x0000002002082810 */ /* 0x040fe20007f1e0ff */
[C---:B------:R-:W-:Y:S04]  /*6910*/  @P3 IMAD.WIDE.U32 R6, R2.reuse, c[0x0][0x258], R6 ;  /* 0x0000960002063a25 */ /* 0x040fe800078e0006 */
[----:B------:R-:W-:Y:S02]  /*6920*/  @P3 IMAD R9, R2, c[0x0][0x25c], R9 ;  /* 0x0000970002093a24 */ /* 0x000fe400078e0209 */
[----:B------:R-:W-:Y:S01]  /*6930*/  @P2 IMAD.X R14, RZ, RZ, R3, P0 ;  /* 0x000000ffff0e2224 */ /* 0x000fe200000e0603 */
[----:B------:R-:W-:Y:S01]  /*6940*/  @P3 LEA R12, P0, R6, c[0x0][0x250], 0x1 ;  /* 0x00009400060c3a11 */ /* 0x000fe200078008ff */
[----:B------:R-:W-:Y:S02]  /*6950*/  @P3 IMAD.IADD R7, R7, 0x1, R9 ;  /* 0x0000000107073824 */ /* 0x000fe400078e0209 */
[----:B------:R-:W-:Y:S03]  /*6960*/  @P4 IMAD R9, R10, c[0x0][0x258], RZ ;  /* 0x000096000a094a24 */ /* 0x000fe600078e02ff */
[----:B------:R-:W-:Y:S01]  /*6970*/  @P3 LEA.HI.X R13, R6, c[0x0][0x254], R7, 0x1, P0 ;  /* 0x00009500060d3a11 */ /* 0x000fe200000f0c07 */
[----:B------:R-:W-:Y:S01]  /*6980*/  @P4 IMAD.MOV.U32 R7, RZ, RZ, R89 ;  /* 0x000000ffff074224 */ /* 0x000fe200078e0059 */
[-C--:B------:R-:W-:Y:S05]  /*6990*/  @P4 MOV R6, R86.reuse ;  /* 0x0000005600064202 */ /* 0x080fea0000000f00 */
[C---:B------:R-:W-:Y:S04]  /*69a0*/  @P4 IMAD.WIDE.U32 R6, R5.reuse, c[0x0][0x258], R6 ;  /* 0x0000960005064a25 */ /* 0x040fe800078e0006 */
[----:B------:R-:W-:Y:S01]  /*69b0*/  @P4 IMAD R5, R5, c[0x0][0x25c], R9 ;  /* 0x0000970005054a24 */ /* 0x000fe200078e0209 */
[C---:B------:R-:W-:Y:S03]  /*69c0*/  @P4 LEA R10, P0, R6.reuse, c[0x0][0x250], 0x1 ;  /* 0x00009400060a4a11 */ /* 0x040fe600078008ff */
[----:B------:R-:W-:Y:S02]  /*69d0*/  @P4 IMAD.IADD R5, R7, 0x1, R5 ;  /* 0x0000000107054824 */ /* 0x000fe400078e0205 */
[----:B------:R-:W-:Y:S03]  /*69e0*/  @P2 IMAD.MOV.U32 R7, RZ, RZ, R89 ;  /* 0x000000ffff072224 */ /* 0x000fe600078e0059 */
[----:B------:R-:W-:Y:S01]  /*69f0*/  @P4 LEA.HI.X R11, R6, c[0x0][0x254], R5, 0x1, P0 ;  /* 0x00009500060b4a11 */ /* 0x000fe200000f0c05 */
[----:B------:R-:W-:Y:S01]  /*6a00*/  @P2 IMAD R5, R14, c[0x0][0x258], RZ ;  /* 0x000096000e052a24 */ /* 0x000fe200078e02ff */
[-C--:B------:R-:W-:Y:S03]  /*6a10*/  @P2 MOV R6, R86.reuse ;  /* 0x0000005600062202 */ /* 0x080fe60000000f00 */
[C---:B------:R-:W-:Y:S02]  /*6a20*/  @P2 IMAD R5, R8.reuse, c[0x0][0x25c], R5 ;  /* 0x0000970008052a24 */ /* 0x040fe400078e0205 */
[----:B------:R-:W-:Y:S05]  /*6a30*/  @P2 IMAD.WIDE.U32 R6, R8, c[0x0][0x258], R6 ;  /* 0x0000960008062a25 */ /* 0x000fea00078e0006 */
[C---:B------:R-:W-:Y:S02]  /*6a40*/  @P2 LEA R8, P0, R6.reuse, c[0x0][0x250], 0x1 ;  /* 0x0000940006082a11 */ /* 0x040fe400078008ff */
[----:B------:R-:W-:Y:S04]  /*6a50*/  @P2 IADD3 R5, R7, R5, RZ ;  /* 0x0000000507052210 */ /* 0x000fe80007ffe0ff */
[----:B------:R-:W-:Y:S02]  /*6a60*/  @P2 LEA.HI.X R9, R6, c[0x0][0x254], R5, 0x1, P0 ;  /* 0x0000950006092a11 */ /* 0x000fe400000f0c05 */
[----:B------:R-:W-:Y:S05]  /*6a70*/  @P1 IADD3 R5, P0, R2, 0x30, RZ ;  /* 0x0000003002051810 */ /* 0x000fea0007f1e0ff */
[----:B------:R-:W-:Y:S01]  /*6a80*/  @P1 IMAD.X R6, RZ, RZ, R3, P0 ;  /* 0x000000ffff061224 */ /* 0x000fe200000e0603 */
[----:B------:R-:W-:Y:S03]  /*6a90*/  ISETP.GE.AND P0, PT, R4, 0x41, PT ;  /* 0x000000410400780c */ /* 0x000fe60003f06270 */
[----:B------:R-:W-:Y:S10]  /*6aa0*/  @P1 IMAD R6, R6, c[0x0][0x258], RZ ;  /* 0x0000960006061a24 */ /* 0x000ff400078e02ff */
[----:B------:R-:W-:Y:S01]  /*6ab0*/  @P0 IADD3 R4, P5, R2, 0x40, RZ ;  /* 0x0000004002040810 */ /* 0x000fe20007fbe0ff */
[----:B------:R-:W-:Y:S03]  /*6ac0*/  @P1 IMAD.MOV.U32 R2, RZ, RZ, R86 ;  /* 0x000000ffff021224 */ /* 0x000fe600078e0056 */
[----:B------:R-:W-:Y:S02]  /*6ad0*/  @P0 IADD3.X R14, RZ, R3, RZ, P5, !PT ;  /* 0x00000003ff0e0210 */ /* 0x000fe40002ffe4ff */
[----:B------:R-:W-:Y:S05]  /*6ae0*/  @P1 MOV R3, R89 ;  /* 0x0000005900031202 */ /* 0x000fea0000000f00 */
[C---:B------:R-:W-:Y:S04]  /*6af0*/  @P1 IMAD.WIDE.U32 R2, R5.reuse, c[0x0][0x258], R2 ;  /* 0x0000960005021a25 */ /* 0x040fe800078e0002 */
[----:B------:R-:W-:Y:S01]  /*6b00*/  @P1 IMAD R5, R5, c[0x0][0x25c], R6 ;  /* 0x0000970005051a24 */ /* 0x000fe200078e0206 */
[----:B------:R-:W-:Y:S03]  /*6b10*/  @P1 LEA R6, P5, R2, c[0x0][0x250], 0x1 ;  /* 0x0000940002061a11 */ /* 0x000fe600078a08ff */
[----:B------:R-:W-:Y:S02]  /*6b20*/  @P1 IMAD.IADD R3, R3, 0x1, R5 ;  /* 0x0000000103031824 */ /* 0x000fe400078e0205 */
[----:B------:R-:W-:Y:S03]  /*6b30*/  @P0 IMAD R5, R14, c[0x0][0x258], RZ ;  /* 0x000096000e050a24 */ /* 0x000fe600078e02ff */
[----:B------:R-:W-:Y:S01]  /*6b40*/  @P1 LEA.HI.X R7, R2, c[0x0][0x254], R3, 0x1, P5 ;  /* 0x0000950002071a11 */ /* 0x000fe200028f0c03 */
[----:B------:R-:W-:Y:S01]  /*6b50*/  @P0 IMAD.MOV.U32 R3, RZ, RZ, R89 ;  /* 0x000000ffff030224 */ /* 0x000fe200078e0059 */
[----:B------:R-:W-:Y:S05]  /*6b60*/  @P0 MOV R2, R86 ;  /* 0x0000005600020202 */ /* 0x000fea0000000f00 */
[C---:B------:R-:W-:Y:S04]  /*6b70*/  @P0 IMAD.WIDE.U32 R2, R4.reuse, c[0x0][0x258], R2 ;  /* 0x0000960004020a25 */ /* 0x040fe800078e0002 */
[----:B------:R-:W-:Y:S05]  /*6b80*/  @P0 IMAD R4, R4, c[0x0][0x25c], R5 ;  /* 0x0000970004040a24 */ /* 0x000fea00078e0205 */
[----:B------:R-:W-:Y:S02]  /*6b90*/  @P0 IADD3 R3, R3, R4, RZ ;  /* 0x0000000403030210 */ /* 0x000fe40007ffe0ff */
[C---:B------:R-:W-:Y:S04]  /*6ba0*/  @P0 LEA R4, P5, R2.reuse, c[0x0][0x250], 0x1 ;  /* 0x0000940002040a11 */ /* 0x040fe800078a08ff */
[----:B------:R-:W-:Y:S01]  /*6bb0*/  @P0 LEA.HI.X R5, R2, c[0x0][0x254], R3, 0x1, P5 ;  /* 0x0000950002050a11 */ /* 0x000fe200028f0c03 */
[----:B------:R-:W-:Y:S01]  /*6bc0*/  IMAD.IADD R2, R15, 0x1, R0 ;  /* 0x000000010f027824 */ /* 0x000fe200078e0200 */
[----:B------:R-:W-:Y:S11]  /*6bd0*/  LOP3.LUT P5, RZ, R245, 0x1, RZ, 0xc0, !PT ;  /* 0x00000001f5ff7812 */ /* 0x000ff600078ac0ff */
[----:B------:R-:W-:Y:S02]  /*6be0*/  @!UPT UIADD3 URZ, URZ, URZ, URZ ;  /* 0x0000003f3f3ff290 */ /* 0x000fe4000fffe03f */
[----:B------:R-:W-:Y:S01]  /*6bf0*/  @!PT LDS RZ, [RZ] ;  /* 0x00000000fffff984 */ /* 0x000fe20000000800 */
[----:B------:R-:W-:Y:S01]  /*6c00*/  @!PT LDS RZ, [RZ] ;  /* 0x00000000fffff984 */ /* 0x000fe20000000800 */
[----:B------:R-:W-:Y:S01]  /*6c10*/  @!PT LDS RZ, [RZ] ;  /* 0x00000000fffff984 */ /* 0x000fe20000000800 */
[----:B------:R1:W-:Y:S08]  /*6c20*/  @P3 LDGSTS.E.BYPASS.LTC128B.128 [R215+0x100], [R12.64], !P5 ;  /* 0x001000000cd73fae */ /* 0x0003f0000e901d48 */
[----:B------:R1:W-:Y:S08]  /*6c30*/  @P4 LDGSTS.E.BYPASS.LTC128B.128 [R215+0x900], [R10.64], !P5 ;  /* 0x009000000ad74fae */ /* 0x0003f0000e901d48 */
[----:B------:R2:W-:Y:S08]  /*6c40*/  @P2 LDGSTS.E.BYPASS.LTC128B.128 [R215+0x1100], [R8.64], !P5 ;  /* 0x0110000008d72fae */ /* 0x0005f0000e901d48 */
[----:B------:R3:W-:Y:S08]  /*6c50*/  @P1 LDGSTS.E.BYPASS.LTC128B.128 [R215+0x1900], [R6.64], !P5 ;  /* 0x0190000006d71fae */ /* 0x0007f0000e901d48 */
[----:B------:R1:W-:Y:S08]  /*6c60*/  @P0 LDGSTS.E.BYPASS.LTC128B.128 [R215+0x2100], [R4.64], !P5 ;  /* 0x0210000004d70fae */ /* 0x0003f0000e901d48 */
[----:B------:R-:W0:Y:S01]  /*6c70*/  LDGDEPBAR ;  /* 0x00000000000079af */ /* 0x000e220000000000 */
[----:B---3--:R-:W-:Y:S02]  /*6c80*/  IMNMX R7, R2, 0x50, PT ;  /* 0x0000005002077817 */ /* 0x008fe40003800200 */
[----:B------:R-:W-:Y:S02]  /*6c90*/  IADD3 R6, P0, R129, R16, RZ ;  /* 0x0000001081067210 */ /* 0x000fe40007f1e0ff */
[----:B------:R-:W-:Y:S02]  /*6ca0*/  ISETP.GE.AND P1, PT, R240, R7, PT ;  /* 0x00000007f000720c */ /* 0x000fe40003f26270 */
[----:B--2---:R-:W-:Y:S01]  /*6cb0*/  IADD3.X R8, R17, R128, RZ, P0, !PT ;  /* 0x0000008011087210 */ /* 0x004fe200007fe4ff */
[----:B------:R-:W-:Y:S04]  /*6cc0*/  DEPBAR.LE SB0, 0x0 ;  /* 0x000080000000791a */ /* 0x000fe80000000000 */
[----:B------:R-:W-:Y:S06]  /*6cd0*/  BAR.SYNC.DEFER_BLOCKING 0x0 ;  /* 0x0000000000007b1d */ /* 0x000fec0000010000 */
[----:B------:R-:W-:-:S05]  /*6ce0*/  @P1 BRA `(.L_x_246) ;  /* 0x000000f000001947 */ /* 0x000fca0003800000 */
[----:B-1----:R-:W-:Y:S01]  /*6cf0*/  MOV R5, R101 ;  /* 0x0000006500057202 */ /* 0x002fe20000000f00 */
[----:B------:R-:W-:Y:S01]  /*6d00*/  IMAD R2, R8, c[0x0][0x208], RZ ;  /* 0x0000820008027a24 */ /* 0x000fe200078e02ff */
[----:B------:R-:W-:Y:S01]  /*6d10*/  ISETP.GE.AND P1, PT, R28, c[0x0][0x1d4], PT ;  /* 0x000075001c007a0c */ /* 0x000fe20003f26270 */
[----:B------:R-:W-:Y:S02]  /*6d20*/  IMAD.MOV.U32 R4, RZ, RZ, R90 ;  /* 0x000000ffff047224 */ /* 0x000fe400078e005a */
[C---:B------:R-:W-:Y:S02]  /*6d30*/  IMAD R2, R6.reuse, c[0x0][0x20c], R2 ;  /* 0x0000830006027a24 */ /* 0x040fe400078e0202 */
[----:B------:R-:W-:Y:S04]  /*6d40*/  IMAD.WIDE.U32 R4, R6, c[0x0][0x208], R4 ;  /* 0x0000820006047a25 */ /* 0x000fe800078e0004 */
[----:B------:R-:W-:Y:S01]  /*6d50*/  IMAD.IADD R3, R5, 0x1, R2 ;  /* 0x0000000105037824 */ /* 0x000fe200078e0202 */
[C---:B------:R-:W-:Y:S03]  /*6d60*/  LEA R2, P0, R4.reuse, c[0x0][0x1f8], 0x1 ;  /* 0x00007e0004027a11 */ /* 0x040fe600078008ff */
[----:B------:R-:W1:Y:S01]  /*6d70*/  @!P1 LDS.128 R16, [R80] ;  /* 0x0000000050109984 */ /* 0x000e620000000c00 */
[----:B------:R-:W-:Y:S02]  /*6d80*/  LEA.HI.X R3, R4, c[0x0][0x1fc], R3, 0x1, P0 ;  /* 0x00007f0004037a11 */ /* 0x000fe400000f0c03 */
[----:B------:R-:W-:Y:S11]  /*6d90*/  ISETP.GE.AND P0, PT, R100, c[0x0][0x1d4], PT ;  /* 0x0000750064007a0c */ /* 0x000ff60003f06270 */
[----:B------:R-:W-:Y:S02]  /*6da0*/  @!UPT UIADD3 URZ, URZ, URZ, URZ ;  /* 0x0000003f3f3ff290 */ /* 0x000fe4000fffe03f */
[----:B------:R-:W2:Y:S04]  /*6db0*/  @!P0 LDS.128 R12, [R81] ;  /* 0x00000000510c8984 */ /* 0x000ea80000000c00 */
[----:B-1----:R1:W-:Y:S04]  /*6dc0*/  @!P1 STG.E.128 [R2.64], R16 ;  /* 0x0000001002009986 */ /* 0x0023e8000c101d08 */
[----:B--2---:R1:W-:Y:S02]  /*6dd0*/  @!P0 STG.E.128 [R2.64+0x40], R12 ;  /* 0x0000400c02008986 */ /* 0x0043e4000c101d08 */
.L_x_246:
[----:B-1----:R-:W-:Y:S05]  /*6de0*/  BSYNC B0 ;  /* 0x0000000000007941 */ /* 0x002fea0003800000 */
.L_x_245:
[----:B------:R-:W-:Y:S01]  /*6df0*/  ISETP.GE.AND P0, PT, R146, R7, PT ;  /* 0x000000079200720c */ /* 0x000fe20003f06270 */
[----:B------:R-:W-:Y:S01]  /*6e00*/  @!UPT UIADD3 URZ, URZ, URZ, URZ ;  /* 0x0000003f3f3ff290 */ /* 0x000fe2000fffe03f */
[----:B------:R-:W-:Y:S11]  /*6e10*/  BSSY B0, `(.L_x_247) ;  /* 0x0000013000007945 */ /* 0x000ff60003800000 */
[----:B------:R-:W-:-:S05]  /*6e20*/  @P0 BRA `(.L_x_248) ;  /* 0x0000011000000947 */ /* 0x000fca0003800000 */
[----:B------:R-:W-:Y:S01]  /*6e30*/  IADD3 R2, P0, R6, 0x20, RZ ;  /* 0x0000002006027810 */ /* 0x000fe20007f1e0ff */
[----:B------:R-:W-:Y:S01]  /*6e40*/  IMAD.MOV.U32 R4, RZ, RZ, R90 ;  /* 0x000000ffff047224 */ /* 0x000fe200078e005a */
[----:B------:R-:W-:Y:S02]  /*6e50*/  MOV R5, R101 ;  /* 0x0000006500057202 */ /* 0x000fe40000000f00 */
[----:B------:R-:W-:Y:S01]  /*6e60*/  ISETP.GE.AND P1, PT, R28, c[0x0][0x1d4], PT ;  /* 0x000075001c007a0c */ /* 0x000fe20003f26270 */
[----:B------:R-:W-:Y:S02]  /*6e70*/  IMAD.X R3, RZ, RZ, R8, P0 ;  /* 0x000000ffff037224 */ /* 0x000fe400000e0608 */
[C---:B------:R-:W-:Y:S04]  /*6e80*/  IMAD.WIDE.U32 R4, R2.reuse, c[0x0][0x208], R4 ;  /* 0x0000820002047a25 */ /* 0x040fe800078e0004 */
[----:B------:R-:W-:Y:S04]  /*6e90*/  IMAD R3, R3, c[0x0][0x208], RZ ;  /* 0x0000820003037a24 */ /* 0x000fe800078e02ff */
[----:B------:R-:W-:Y:S01]  /*6ea0*/  IMAD R3, R2, c[0x0][0x20c], R3 ;  /* 0x0000830002037a24 */ /* 0x000fe200078e0203 */
[C---:B------:R-:W-:Y:S01]  /*6eb0*/  LEA R2, P0, R4.reuse, c[0x0][0x1f8], 0x1 ;  /* 0x00007e0004027a11 */ /* 0x040fe200078008ff */
[----:B------:R-:W1:Y:S02]  /*6ec0*/  @!P1 LDS.128 R16, [R80+0x1000] ;  /* 0x0010000050109984 */ /* 0x000e640000000c00 */
[----:B------:R-:W-:Y:S05]  /*6ed0*/  IMAD.IADD R3, R5, 0x1, R3 ;  /* 0x0000000105037824 */ /* 0x000fea00078e0203 */
[----:B------:R-:W-:Y:S02]  /*6ee0*/  LEA.HI.X R3, R4, c[0x0][0x1fc], R3, 0x1, P0 ;  /* 0x00007f0004037a11 */ /* 0x000fe400000f0c03 */
[----:B------:R-:W-:Y:S11]  /*6ef0*/  ISETP.GE.AND P0, PT, R100, c[0x0][0x1d4], PT ;  /* 0x0000750064007a0c */ /* 0x000ff60003f06270 */
[----:B------:R-:W-:Y:S02]  /*6f00*/  @!UPT UIADD3 URZ, URZ, URZ, URZ ;  /* 0x0000003f3f3ff290 */ /* 0x000fe4000fffe03f */
[----:B------:R-:W2:Y:S04]  /*6f10*/  @!P0 LDS.128 R12, [R81+0x1000] ;  /* 0x00100000510c8984 */ /* 0x000ea80000000c00 */
[----:B-1----:R1:W-:Y:S04]  /*6f20*/  @!P1 STG.E.128 [R2.64], R16 ;  /* 0x0000001002009986 */ /* 0x0023e8000c101d08 */
[----:B--2---:R1:W-:Y:S02]  /*6f30*/  @!P0 STG.E.128 [R2.64+0x40], R12 ;  /* 0x0000400c02008986 */ /* 0x0043e4000c101d08 */
.L_x_248:
[----:B------:R-:W-:Y:S05]  /*6f40*/  BSYNC B0 ;  /* 0x0000000000007941 */ /* 0x000fea0003800000 */
.L_x_247:
[----:B------:R-:W-:Y:S01]  /*6f50*/  ISETP.GE.AND P0, PT, R148, R7, PT ;  /* 0x000000079400720c */ /* 0x000fe20003f06270 */
[----:B------:R-:W-:Y:S01]  /*6f60*/  @!UPT UIADD3 URZ, URZ, URZ, URZ ;  /* 0x0000003f3f3ff290 */ /* 0x000fe2000fffe03f */
[----:B------:R-:W-:Y:S11]  /*6f70*/  BSSY B0, `(.L_x_249) ;  /* 0x0000013000007945 */ /* 0x000ff60003800000 */
[----:B------:R-:W-:-:S05]  /*6f80*/  @P0 BRA `(.L_x_250) ;  /* 0x0000011000000947 */ /* 0x000fca0003800000 */
[----:B-1----:R-:W-:Y:S01]  /*6f90*/  IADD3 R2, P0, R6, 0x40, RZ ;  /* 0x0000004006027810 */ /* 0x002fe20007f1e0ff */
        /* <DEDUP_REMOVED lines=16> */
.L_x_250:
[----:B------:R-:W-:Y:S05]  /*70a0*/  BSYNC B0 ;  /* 0x0000000000007941 */ /* 0x000fea0003800000 */
.L_x_249:
[C---:B------:R-:W-:Y:S02]  /*70b0*/  ISETP.GT.AND P0, PT, R33.reuse, R127, PT ;  /* 0x0000007f2100720c */ /* 0x040fe40003f04270 */
[----:B------:R-:W-:Y:S11]  /*70c0*/  IADD3 R33, R33, -0x1, RZ ;  /* 0xffffffff21217810 */ /* 0x000ff60007ffe0ff */
[----:B-1----:R-:W-:Y:S01]  /*70d0*/  @P0 SHF.R.S32.HI R5, RZ, 0x1f, R33 ;  /* 0x0000001fff050819 */ /* 0x002fe20000011421 */
[----:B------:R-:W-:Y:S02]  /*70e0*/  @P0 IMAD R4, R169, R33, RZ ;  /* 0x00000021a9040224 */ /* 0x000fe400078e02ff */
[----:B------:R-:W-:Y:S02]  /*70f0*/  @P0 IMAD.MOV.U32 R2, RZ, RZ, R116 ;  /* 0x000000ffff020224 */ /* 0x000fe400078e0074 */
[----:B------:R-:W-:Y:S02]  /*7100*/  @P0 IMAD.MOV.U32 R3, RZ, RZ, R113 ;  /* 0x000000ffff030224 */ /* 0x000fe400078e0071 */
[-C--:B------:R-:W-:Y:S02]  /*7110*/  @P0 IMAD R4, R5, R144.reuse, R4 ;  /* 0x0000009005040224 */ /* 0x080fe400078e0204 */
[----:B------:R-:W-:Y:S04]  /*7120*/  @P0 IMAD.WIDE.U32 R2, R33, R144, R2 ;  /* 0x0000009021020225 */ /* 0x000fe800078e0002 */
[----:B------:R-:W-:Y:S01]  /*7130*/  @P0 IMAD.IADD R3, R3, 0x1, R4 ;  /* 0x0000000103030824 */ /* 0x000fe200078e0204 */
[C---:B------:R-:W-:Y:S04]  /*7140*/  @P0 LEA R8, P1, R2.reuse, c[0x0][0x220], 0x1 ;  /* 0x0000880002080a11 */ /* 0x040fe800078208ff */
[----:B------:R-:W-:Y:S02]  /*7150*/  @P0 LEA.HI.X R9, R2, c[0x0][0x224], R3, 0x1, P1 ;  /* 0x0000890002090a11 */ /* 0x000fe400008f0c03 */
[----:B------:R-:W-:Y:S03]  /*7160*/  @P0 IADD3 R6, P1, R8, R152, RZ ;  /* 0x0000009808060210 */ /* 0x000fe60007f3e0ff */
[----:B------:R-:W-:Y:S01]  /*7170*/  @!PT LDS RZ, [RZ] ;  /* 0x00000000fffff984 */ /* 0x000fe20000000800 */
[----:B------:R-:W-:Y:S01]  /*7180*/  @!PT LDS RZ, [RZ] ;  /* 0x00000000fffff984 */ /* 0x000fe20000000800 */
[----:B------:R-:W-:Y:S01]  /*7190*/  @!PT LDS RZ, [RZ] ;  /* 0x00000000fffff984 */ /* 0x000fe20000000800 */
[----:B------:R1:W-:Y:S01]  /*71a0*/  @P0 LDGSTS.E.BYPASS.LTC128B.128 [R215+0x2900], [R8.64], !P5 ;  /* 0x0290000008d70fae */ /* 0x0003e2000e901d48 */
[----:B------:R-:W-:Y:S02]  /*71b0*/  @P0 IADD3.X R7, R9, R136, RZ, P1, !PT ;  /* 0x0000008809070210 */ /* 0x000fe40000ffe4ff */
[-C--:B------:R-:W-:Y:S03]  /*71c0*/  @P0 IADD3 R4, P1, R6, R152.reuse, RZ ;  /* 0x0000009806040210 */ /* 0x080fe60007f3e0ff */
[----:B------:R1:W-:Y:S02]  /*71d0*/  @P0 LDGSTS.E.BYPASS.LTC128B.128 [R215+0x3100], [R6.64], !P5 ;  /* 0x0310000006d70fae */ /* 0x0003e4000e901d48 */
[--C-:B------:R-:W-:Y:S01]  /*71e0*/  @P0 IMAD.X R5, R7, 0x1, R136.reuse, P1 ;  /* 0x0000000107050824 */ /* 0x100fe200008e0688 */
[-C--:B------:R-:W-:Y:S04]  /*71f0*/  @P0 IADD3 R2, P1, R4, R152.reuse, RZ ;  /* 0x0000009804020210 */ /* 0x080fe80007f3e0ff */
[----:B------:R1:W-:Y:S01]  /*7200*/  @P0 LDGSTS.E.BYPASS.LTC128B.128 [R215+0x3900], [R4.64], !P5 ;  /* 0x0390000004d70fae */ /* 0x0003e2000e901d48 */
[----:B------:R-:W-:Y:S01]  /*7210*/  @P0 IMAD.X R3, R5, 0x1, R136, P1 ;  /* 0x0000000105030824 */ /* 0x000fe200008e0688 */
[----:B------:R-:W-:Y:S04]  /*7220*/  @P0 IADD3 R10, P1, R2, R152, RZ ;  /* 0x00000098020a0210 */ /* 0x000fe80007f3e0ff */
[----:B------:R1:W-:Y:S01]  /*7230*/  @P0 LDGSTS.E.BYPASS.LTC128B.128 [R215+0x4100], [R2.64], !P5 ;  /* 0x0410000002d70fae */ /* 0x0003e2000e901d48 */
[----:B------:R-:W-:Y:S05]  /*7240*/  @P0 IADD3.X R11, R3, R136, RZ, P1, !PT ;  /* 0x00000088030b0210 */ /* 0x000fea0000ffe4ff */
[----:B------:R1:W-:Y:S04]  /*7250*/  @P0 LDGSTS.E.BYPASS.LTC128B.128 [R215+0x4900], [R10.64], !P5 ;  /* 0x049000000ad70fae */ /* 0x0003e8000e901d48 */
[----:B------:R-:W0:Y:S01]  /*7260*/  LDGDEPBAR ;  /* 0x00000000000079af */ /* 0x000e220000000000 */
[----:B------:R-:W-:-:S05]  /*7270*/  @P0 BRA `(.L_x_251) ;  /* 0xffffba2000000947 */ /* 0x000fca000383ffff */
[----:B------:R-:W-:Y:S01]  /*7280*/  WARPSYNC 0xffffffff ;  /* 0xffffffff00007948 */ /* 0x000fe20003800000 */
[----:B------:R-:W-:Y:S06]  /*7290*/  BAR.SYNC.DEFER_BLOCKING 0x0 ;  /* 0x0000000000007b1d */ /* 0x000fec0000010000 */
.L_x_216:
[----:B------:R-:W-:Y:S01]  /*72a0*/  ISETP.GE.AND P0, PT, R182, 0x1, PT ;  /* 0x00000001b600780c */ /* 0x000fe20003f06270 */
[----:B------:R-:W-:Y:S01]  /*72b0*/  BSSY B0, `(.L_x_252) ;  /* 0x0000020000007945 */ /* 0x000fe20003800000 */
[----:B-1----:R-:W-:Y:S01]  /*72c0*/  IMAD.IADD R9, R158, 0x1, R159 ;  /* 0x000000019e097824 */ /* 0x002fe200078e029f */
[----:B------:R-:W-:-:S10]  /*72d0*/  MOV R0, RZ ;  /* 0x000000ff00007202 */ /* 0x000fd40000000f00 */
[----:B------:R-:W-:Y:S05]  /*72e0*/  @!P0 BRA `(.L_x_253) ;  /* 0x000001c000008947 */ /* 0x000fea0003800000 */
[----:B------:R-:W-:Y:S01]  /*72f0*/  IABS R2, R131 ;  /* 0x0000008300027213 */ /* 0x000fe20000000000 */
[----:B------:R-:W-:Y:S01]  /*7300*/  IMAD.MOV.U32 R4, RZ, RZ, RZ ;  /* 0x000000ffff047224 */ /* 0x000fe200078e00ff */
[----:B------:R-:W-:Y:S02]  /*7310*/  IADD3 R6, R150, -0x1, R131 ;  /* 0xffffffff96067810 */ /* 0x000fe40007ffe083 */
[----:B------:R-:W1:Y:S02]  /*7320*/  I2F.RP R0, R2 ;  /* 0x0000000200007306 */ /* 0x000e640000209400 */
[----:B------:R-:W-:-:S06]  /*7330*/  IABS R8, R6 ;  /* 0x0000000600087213 */ /* 0x000fcc0000000000 */
[----:B-1----:R-:W1:Y:S02]  /*7340*/  MUFU.RCP R0, R0 ;  /* 0x0000000000007308 */ /* 0x002e640000001000 */
[----:B-1----:R-:W-:-:S06]  /*7350*/  IADD3 R0, R0, 0xffffffe, RZ ;  /* 0x0ffffffe00007810 */ /* 0x002fcc0007ffe0ff */
[----:B------:R-:W1:Y:S02]  /*7360*/  F2I.FTZ.U32.TRUNC.NTZ R5, R0 ;  /* 0x0000000000057305 */ /* 0x000e64000021f000 */
        /* <DEDUP_REMOVED lines=20> */
.L_x_253:
[----:B------:R-:W-:Y:S05]  /*74b0*/  BSYNC B0 ;  /* 0x0000000000007941 */ /* 0x000fea0003800000 */
.L_x_252:
[----:B------:R-:W2:Y:S01]  /*74c0*/  LDL R2, [R1+0x1c] ;  /* 0x00001c0001027983 */ /* 0x000ea20000100800 */
[----:B------:R-:W-:Y:S01]  /*74d0*/  MOV R27, RZ ;  /* 0x000000ff001b7202 */ /* 0x000fe20000000f00 */
[----:B------:R-:W-:Y:S01]  /*74e0*/  IMAD.MOV.U32 R32, RZ, RZ, RZ ;  /* 0x000000ffff207224 */ /* 0x000fe200078e00ff */
        /* <DEDUP_REMOVED lines=33> */
[----:B--2---:R-:W-:-:S04]  /*7700*/  IMAD R247, R2, R0, RZ ;  /* 0x0000000002f77224 */ /* 0x004fc800078e02ff */
[--C-:B------:R-:W-:Y:S01]  /*7710*/  IMAD.IADD R2, R247, 0x1, R0.reuse ;  /* 0x00000001f7027824 */ /* 0x100fe200078e0200 */
[----:B------:R-:W-:-:S04]  /*7720*/  PRMT R0, RZ, 0x7610, R0 ;  /* 0x00007610ff007816 */ /* 0x000fc80000000000 */
[----:B------:R-:W-:-:S04]  /*7730*/  IMNMX R18, R150, R2, PT ;  /* 0x0000000296127217 */ /* 0x000fc80003800200 */
[----:B------:R-:W-:Y:S01]  /*7740*/  ISETP.GT.AND P0, PT, R18, R247, PT ;  /* 0x000000f71200720c */ /* 0x000fe20003f04270 */
[----:B------:R1:W-:-:S12]  /*7750*/  STL [R1+0x14], R18 ;  /* 0x0000141201007387 */ /* 0x0003d80000100800 */
[----:B------:R-:W-:Y:S05]  /*7760*/  @!P0 BRA `(.L_x_254) ;  /* 0x0000ab0000008947 */ /* 0x000fea0003800000 */
[----:B------:R-:W2:Y:S01]  /*7770*/  LDL R17, [R1+0x4] ;  /* 0x0000040001117983 */ /* 0x000ea20000100800 */
[----:B------:R-:W-:-:S03]  /*7780*/  ISETP.NE.U32.AND P0, PT, RZ, c[0x0][0x340], PT ;  /* 0x0000d000ff007a0c */ /* 0x000fc60003f05070 */
[----:B------:R-:W3:Y:S01]  /*7790*/  LDL R19, [R1+0x10] ;  /* 0x0000100001137983 */ /* 0x000ee20000100800 */
[----:B------:R-:W-:-:S13]  /*77a0*/  ISETP.NE.AND.EX P2, PT, RZ, c[0x0][0x344], PT, P0 ;  /* 0x0000d100ff007a0c */ /* 0x000fda0003f45300 */
[----:B------:R-:W-:-:S05]  /*77b0*/  @P2 MOV R2, 0x4 ;  /* 0x0000000400022802 */ /* 0x000fca0000000f00 */
[----:B------:R-:W-:-:S05]  /*77c0*/  @P2 IMAD.WIDE R2, R246, R2, c[0x0][0x340] ;  /* 0x0000d000f6022625 */ /* 0x000fca00078e0202 */
[----:B------:R4:W3:Y:S01]  /*77d0*/  @P2 LDG.E R14, [R2.64] ;  /* 0x00000008020e2981 */ /* 0x0008e2000c1e1900 */
[----:B------:R-:W-:-:S05]  /*77e0*/  SHF.R.S32.HI R0, RZ, 0x1f, R157 ;  /* 0x0000001fff007819 */ /* 0x000fca000001149d */
[----:B------:R-:W-:Y:S01]  /*77f0*/  IMAD R0, R0, c[0x0][0x178], RZ ;  /* 0x00005e0000007a24 */ /* 0x000fe200078e02ff */
[----:B------:R-:W-:-:S03]  /*7800*/  IADD3 R4, P0, R137, R9, RZ ;  /* 0x0000000989047210 */ /* 0x000fc60007f1e0ff */
[----:B------:R-:W-:Y:S01]  /*7810*/  IMAD R5, R157, c[0x0][0x17c], R0 ;  /* 0x00005f009d057a24 */ /* 0x000fe200078e0200 */
[----:B----4-:R-:W-:-:S04]  /*7820*/  MOV R2, c[0x0][0x2c4] ;  /* 0x0000b10000027a02 */ /* 0x010fc80000000f00 */
[----:B------:R-:W-:Y:S01]  /*7830*/  ISETP.NE.AND P1, PT, R2, 0x1, PT ;  /* 0x000000010200780c */ /* 0x000fe20003f25270 */
[----:B------:R-:W-:Y:S01]  /*7840*/  IMAD R2, R163, 0x10, R137 ;  /* 0x00000010a3027824 */ /* 0x000fe200078e0289 */
[----:B------:R-:W-:Y:S02]  /*7850*/  MOV R7, R133 ;  /* 0x0000008500077202 */ /* 0x000fe40000000f00 */
[----:B------:R-:W-:Y:S02]  /*7860*/  ISETP.GE.AND P3, PT, R132, c[0x0][0x198], PT ;  /* 0x0000660084007a0c */ /* 0x000fe40003f66270 */
[----:B------:R-:W-:Y:S02]  /*7870*/  IADD3 R112, R18, -0x1, RZ ;  /* 0xffffffff12707810 */ /* 0x000fe40007ffe0ff */
[----:B--2---:R-:W-:Y:S01]  /*7880*/  LEA R12, R17, R2, 0x7 ;  /* 0x00000002110c7211 */ /* 0x004fe200078e38ff */
[----:B------:R-:W-:-:S04]  /*7890*/  IMAD.WIDE.U32 R2, R157, c[0x0][0x178], RZ ;  /* 0x00005e009d027a25 */ /* 0x000fc800078e00ff */
[----:B------:R-:W-:-:S04]  /*78a0*/  @P1 IMAD.HI.U32 R6, R12, c[0x0][0x2c8], RZ ;  /* 0x0000b2000c061a27 */ /* 0x000fc800078e00ff */
[----:B------:R-:W-:Y:S01]  /*78b0*/  IMAD.IADD R3, R3, 0x1, R5 ;  /* 0x0000000103037824 */ /* 0x000fe200078e0205 */
[----:B------:R-:W-:Y:S02]  /*78c0*/  LEA.HI.X.SX32 R5, R9, R183, 0x1, P0 ;  /* 0x000000b709057211 */ /* 0x000fe400000f0eff */
[----:B------:R-:W-:Y:S02]  /*78d0*/  MOV R0, R12 ;  /* 0x0000000c00007202 */ /* 0x000fe40000000f00 */
[----:B------:R-:W-:Y:S01]  /*78e0*/  ISETP.NE.U32.AND P0, PT, RZ, c[0x0][0x348], PT ;  /* 0x0000d200ff007a0c */ /* 0x000fe20003f05070 */
[----:B------:R-:W-:Y:S01]  /*78f0*/  IMAD R10, R5, c[0x0][0x1e0], RZ ;  /* 0x00007800050a7a24 */ /* 0x000fe200078e02ff */
[----:B------:R-:W-:Y:S02]  /*7900*/  @P1 SHF.R.U32.HI R0, RZ, c[0x0][0x2cc], R6 ;  /* 0x0000b300ff001a19 */ /* 0x000fe40000011606 */
[----:B------:R-:W-:Y:S02]  /*7910*/  MOV R6, R132 ;  /* 0x0000008400067202 */ /* 0x000fe40000000f00 */
[----:B------:R-:W-:Y:S01]  /*7920*/  ISETP.NE.AND.EX P0, PT, RZ, c[0x0][0x34c], PT, P0 ;  /* 0x0000d300ff007a0c */ /* 0x000fe20003f05300 */
[----:B------:R-:W-:-:S02]  /*7930*/  IMAD R13, R4, c[0x0][0x1e4], R10 ;  /* 0x00007900040d7a24 */ /* 0x000fc400078e020a */
[----:B------:R-:W-:-:S04]  /*7940*/  IMAD.WIDE.U32 R8, R4, c[0x0][0x1e0], R6 ;  /* 0x0000780004087a25 */ /* 0x000fc800078e0006 */
[----:B------:R-:W-:Y:S01]  /*7950*/  IMAD.WIDE.U32 R10, R4, c[0x0][0x208], R6 ;  /* 0x00008200040a7a25 */ /* 0x000fe200078e0006 */
[----:B------:R-:W-:-:S03]  /*7960*/  SEL R7, R135, RZ, !P0 ;  /* 0x000000ff87077207 */ /* 0x000fc60004000000 */
[----:B------:R-:W-:Y:S02]  /*7970*/  IMAD R6, R5, c[0x0][0x208], RZ ;  /* 0x0000820005067a24 */ /* 0x000fe400078e02ff */
[----:B---3--:R-:W-:-:S04]  /*7980*/  IMAD.WIDE.U32 R2, R19, c[0x0][0x1b8], R2 ;  /* 0x00006e0013027a25 */ /* 0x008fc800078e0002 */
[----:B------:R-:W-:Y:S01]  /*7990*/  IMAD.IADD R5, R9, 0x1, R13 ;  /* 0x0000000109057824 */ /* 0x000fe200078e020d */
[----:B------:R-:W-:Y:S01]  /*79a0*/  SEL R9, R246, RZ, !P0 ;  /* 0x000000fff6097207 */ /* 0x000fe20004000000 */
[----:B------:R-:W-:Y:S01]  /*79b0*/  IMAD R13, R4, c[0x0][0x20c], R6 ;  /* 0x00008300040d7a24 */ /* 0x000fe200078e0206 */
[----:B------:R-:W-:Y:S01]  /*79c0*/  MOV R4, R8 ;  /* 0x0000000800047202 */ /* 0x000fe20000000f00 */
[----:B------:R-:W-:Y:S02]  /*79d0*/  IMAD R7, R7, c[0x0][0x1c0], RZ ;  /* 0x0000700007077a24 */ /* 0x000fe400078e02ff */
[----:B------:R-:W-:Y:S01]  /*79e0*/  IMAD R3, R19, c[0x0][0x1bc], R3 ;  /* 0x00006f0013037a24 */ /* 0x000fe200078e0203 */
[----:B------:R-:W-:Y:S01]  /*79f0*/  SHF.R.S32.HI R8, RZ, 0x1f, R0 ;  /* 0x0000001fff087819 */ /* 0x000fe20000011400 */
[----:B------:R-:W-:Y:S01]  /*7a00*/  IMAD R16, R9, c[0x0][0x1c4], R7 ;  /* 0x0000710009107a24 */ /* 0x000fe200078e0207 */
[----:B------:R-:W-:Y:S01]  /*7a10*/  IADD3 R15, -R0, RZ, RZ ;  /* 0x000000ff000f7210 */ /* 0x000fe20007ffe1ff */
[----:B------:R-:W-:Y:S01]  /*7a20*/  IMAD.WIDE.U32 R6, R19, c[0x0][0x1e8], R4 ;  /* 0x00007a0013067a25 */ /* 0x000fe200078e0004 */
[----:B------:R-:W-:-:S03]  /*7a30*/  MOV R4, R10 ;  /* 0x0000000a00047202 */ /* 0x000fc60000000f00 */
[----:B------:R-:W-:-:S04]  /*7a40*/  IMAD.WIDE.U32 R2, R9, c[0x0][0x1c0], R2 ;  /* 0x0000700009027a25 */ /* 0x000fc800078e0002 */
[----:B------:R-:W-:Y:S01]  /*7a50*/  IMAD.IADD R5, R11, 0x1, R13 ;  /* 0x000000010b057824 */ /* 0x000fe200078e020d */
[----:B------:R-:W-:Y:S01]  /*7a60*/  IADD3 R3, R3, R16, RZ ;  /* 0x0000001003037210 */ /* 0x000fe20007ffe0ff */
[----:B------:R-:W-:Y:S02]  /*7a70*/  IMAD R9, R19, c[0x0][0x1ec], R7 ;  /* 0x00007b0013097a24 */ /* 0x000fe400078e0207 */
[----:B------:R-:W-:Y:S02]  /*7a80*/  IMAD R7, R8, c[0x0][0x1b0], RZ ;  /* 0x00006c0008077a24 */ /* 0x000fe400078e02ff */
[----:B------:R-:W-:Y:S02]  /*7a90*/  IMAD R11, R15, c[0x0][0x2c4], R12 ;  /* 0x0000b1000f0b7a24 */ /* 0x000fe400078e020c */
[----:B------:R-:W-:Y:S01]  /*7aa0*/  IMAD.WIDE.U32 R4, R19, c[0x0][0x210], R4 ;  /* 0x0000840013047a25 */ /* 0x000fe200078e0004 */
[----:B------:R-:W-:Y:S02]  /*7ab0*/  MOV R8, R6 ;  /* 0x0000000600087202 */ /* 0x000fe40000000f00 */
[----:B------:R-:W-:Y:S01]  /*7ac0*/  ISETP.NE.U32.AND P0, PT, RZ, c[0x0][0x350], PT ;  /* 0x0000d400ff007a0c */ /* 0x000fe20003f05070 */
[----:B------:R-:W-:-:S02]  /*7ad0*/  IMAD R6, R0, c[0x0][0x1b4], R7 ;  /* 0x00006d0000067a24 */ /* 0x000fc400078e0207 */
[----:B------:R-:W-:Y:S01]  /*7ae0*/  IMAD.WIDE.U32 R2, R0, c[0x0][0x1b0], R2 ;  /* 0x00006c0000027a25 */ /* 0x000fe200078e0002 */
[----:B------:R-:W-:-:S03]  /*7af0*/  @P2 SHF.R.S32.HI R0, RZ, 0x1f, R14 ;  /* 0x0000001fff002819 */ /* 0x000fc6000001140e */
[----:B------:R-:W-:Y:S01]  /*7b00*/  IMAD R7, R19, c[0x0][0x214], R5 ;  /* 0x0000850013077a24 */ /* 0x000fe200078e0205 */
[----:B------:R-:W-:Y:S02]  /*7b10*/  SHF.R.S32.HI R5, RZ, 0x1f, R11 ;  /* 0x0000001fff057819 */ /* 0x000fe4000001140b */
[----:B------:R-:W-:Y:S02]  /*7b20*/  @!P2 MOV R0, R135 ;  /* 0x000000870000a202 */ /* 0x000fe40000000f00 */
[----:B------:R-:W-:Y:S01]  /*7b30*/  ISETP.NE.AND.EX P0, PT, RZ, c[0x0][0x354], PT, P0 ;  /* 0x0000d500ff007a0c */ /* 0x000fe20003f05300 */
[----:B------:R-:W-:Y:S01]  /*7b40*/  IMAD.IADD R3, R3, 0x1, R6 ;  /* 0x0000000103037824 */ /* 0x000fe200078e0206 */
[----:B------:R-:W-:Y:S01]  /*7b50*/  MOV R6, R4 ;  /* 0x0000000400067202 */ /* 0x000fe20000000f00 */
[----:B------:R-:W-:Y:S01]  /*7b60*/  IMAD R5, R5, c[0x0][0x1a8], RZ ;  /* 0x00006a0005057a24 */ /* 0x000fe200078e02ff */
[----:B------:R-:W-:Y:S02]  /*7b70*/  @!P2 MOV R14, R246 ;  /* 0x000000f6000ea202 */ /* 0x000fe40000000f00 */
[----:B------:R-:W-:Y:S01]  /*7b80*/  SEL R4, R0, RZ, !P0 ;  /* 0x000000ff00047207 */ /* 0x000fe20004000000 */
[C---:B------:R-:W-:Y:S01]  /*7b90*/  IMAD R5, R11.reuse, c[0x0][0x1ac], R5 ;  /* 0x00006b000b057a24 */ /* 0x040fe200078e0205 */
[----:B------:R-:W-:Y:S01]  /*7ba0*/  SEL R0, R14, RZ, !P0 ;  /* 0x000000ff0e007207 */ /* 0x000fe20004000000 */
[----:B------:R-:W-:-:S04]  /*7bb0*/  IMAD.WIDE.U32 R2, R11, c[0x0][0x1a8], R2 ;  /* 0x00006a000b027a25 */ /* 0x000fc800078e0002 */
[C---:B------:R-:W-:Y:S02]  /*7bc0*/  IMAD R10, R4.reuse, c[0x0][0x1f0], RZ ;  /* 0x00007c00040a7a24 */ /* 0x040fe400078e02ff */
[----:B------:R-:W-:Y:S02]  /*7bd0*/  IMAD R4, R4, c[0x0][0x218], RZ ;  /* 0x0000860004047a24 */ /* 0x000fe400078e02ff */
[----:B------:R-:W-:Y:S01]  /*7be0*/  IMAD.IADD R3, R3, 0x1, R5 ;  /* 0x0000000103037824 */ /* 0x000fe200078e0205 */
[----:B------:R-:W-:Y:S01]  /*7bf0*/  LEA R5, P0, R2, c[0x0][0x160], 0x1 ;  /* 0x0000580002057a11 */ /* 0x000fe200078008ff */
[----:B------:R-:W-:-:S04]  /*7c00*/  IMAD.WIDE.U32 R248, R0, c[0x0][0x218], R6 ;  /* 0x0000860000f87a25 */ /* 0x000fc800078e0006 */
[----:B------:R-:W-:-:S04]  /*7c10*/  IMAD.WIDE.U32 R250, R0, c[0x0][0x1f0], R8 ;  /* 0x00007c0000fa7a25 */ /* 0x000fc800078e0008 */
[C---:B------:R-:W-:Y:S02]  /*7c20*/  IMAD R7, R0.reuse, c[0x0][0x1f4], R10 ;  /* 0x00007d0000077a24 */ /* 0x040fe400078e020a */
[----:B------:R-:W-:Y:S01]  /*7c30*/  IMAD R6, R0, c[0x0][0x21c], R4 ;  /* 0x0000870000067a24 */ /* 0x000fe200078e0204 */
[----:B------:R-:W-:Y:S02]  /*7c40*/  LEA.HI.X R4, R2, c[0x0][0x164], R3, 0x1, P0 ;  /* 0x0000590002047a11 */ /* 0x000fe400000f0c03 */
[----:B------:R-:W-:-:S05]  /*7c50*/  IADD3 R2, R251, R7, RZ ;  /* 0x00000007fb027210 */ /* 0x000fca0007ffe0ff */
[----:B------:R2:W-:Y:S01]  /*7c60*/  STL [R1+0x8], R2 ;  /* 0x0000080201007387 */ /* 0x0005e20000100800 */
[----:B------:R-:W-:Y:S02]  /*7c70*/  ISETP.GE.AND P1, PT, R132, c[0x0][0x1d4], PT ;  /* 0x0000750084007a0c */ /* 0x000fe40003f26270 */
[----:B------:R-:W-:Y:S02]  /*7c80*/  LEA R0, R17, R137, 0x7 ;  /* 0x0000008911007211 */ /* 0x000fe400078e38ff */
[----:B------:R-:W-:Y:S01]  /*7c90*/  IADD3 R252, R249, R6, RZ ;  /* 0x00000006f9fc7210 */ /* 0x000fe20007ffe0ff */
[----:B------:R-:W-:Y:S06]  /*7ca0*/  BRA.DIV ~URZ, `(.L_x_255) ;  /* 0x0000e4427f007947 */ /* 0x000fec000b800000 */
[----:B------:R3:W4:Y:S02]  /*7cb0*/  SHFL.IDX PT, R6, R4, RZ, 0x181f ;  /* 0x00181fff04067589 */ /* 0x00072400000e0000 */
.L_x_385:
[----:B------:R-:W-:Y:S05]  /*7cc0*/  BRA.DIV ~URZ, `(.L_x_256) ;  /* 0x0000e4927f007947 */ /* 0x000fea000b800000 */
[----:B--2---:R2:W1:Y:S02]  /*7cd0*/  SHFL.IDX PT, R2, R5, RZ, 0x181f ;  /* 0x00181fff05027589 */ /* 0x00446400000e0000 */
.L_x_386:
[----:B------:R-:W-:Y:S01]  /*7ce0*/  IMAD R13, R162, c[0x0][0x2c4], RZ ;  /* 0x0000b100a20d7a24 */ /* 0x000fe200078e02ff */
[----:B------:R-:W-:Y:S04]  /*7cf0*/  BSSY B0, `(.L_x_257) ;  /* 0x0000009000007945 */ /* 0x000fe80003800000 */
[----:B------:R-:W-:-:S13]  /*7d00*/  ISETP.GE.AND P0, PT, R0, R13, PT ;  /* 0x0000000d0000720c */ /* 0x000fda0003f06270 */
[----:B------:R-:W-:Y:S05]  /*7d10*/  @P0 BRA `(.L_x_258) ;  /* 0x0000006000000947 */ /* 0x000fea0003800000 */
[----:B-1----:R-:W-:-:S04]  /*7d20*/  LEA R2, P0, R132, R2, 0x1 ;  /* 0x0000000284027211 */ /* 0x002fc800078008ff */
[----:B----4-:R-:W-:-:S05]  /*7d30*/  LEA.HI.X R3, R132, R6, R133, 0x1, P0 ;  /* 0x0000000684037211 */ /* 0x010fca00000f0c85 */
[----:B------:R-:W-:Y:S01]  /*7d40*/  @!PT LDS RZ, [RZ] ;  /* 0x00000000fffff984 */ /* 0x000fe20000000800 */
[----:B------:R-:W-:Y:S01]  /*7d50*/  @!PT LDS RZ, [RZ] ;  /* 0x00000000fffff984 */ /* 0x000fe20000000800 */
[----:B------:R-:W-:Y:S01]  /*7d60*/  @!PT LDS RZ, [RZ] ;  /* 0x00000000fffff984 */ /* 0x000fe20000000800 */
[----:B------:R1:W-:Y:S04]  /*7d70*/  LDGSTS.E.BYPASS.LTC128B.128 [R215+0x5100], [R2.64], !P3 ;  /* 0x0510000002d77fae */ /* 0x0003e8000d901d48 */
.L_x_258:
[----:B------:R-:W-:Y:S05]  /*7d80*/  BSYNC B0 ;  /* 0x0000000000007941 */ /* 0x000fea0003800000 */
.L_x_257:
[----:B------:R-:W-:Y:S05]  /*7d90*/  BRA.DIV ~URZ, `(.L_x_259) ;  /* 0x0000e4327f007947 */ /* 0x000fea000b800000 */
[----:B----4-:R4:W2:Y:S04]  /*7da0*/  SHFL.IDX PT, R6, R4, 0x1, 0x181f ;  /* 0x00381f0004067f89 */ /* 0x0108a800000e0000 */
[----:B-1----:R4:W1:Y:S02]  /*7db0*/  SHFL.IDX PT, R2, R5, 0x1, 0x181f ;  /* 0x00381f0005027f89 */ /* 0x00286400000e0000 */
.L_x_387:
        /* <DEDUP_REMOVED lines=10> */
.L_x_261:
[----:B------:R-:W-:Y:S05]  /*7e60*/  BSYNC B0 ;  /* 0x0000000000007941 */ /* 0x000fea0003800000 */
.L_x_260:
[----:B------:R-:W-:Y:S05]  /*7e70*/  BRA.DIV ~URZ, `(.L_x_262) ;  /* 0x0000e4227f007947 */ /* 0x000fea000b800000 */
[----:B--2---:R2:W3:Y:S02]  /*7e80*/  SHFL.IDX PT, R6, R4, 0x2, 0x181f ;  /* 0x00581f0004067f89 */ /* 0x0044e400000e0000 */
.L_x_388:
[----:B------:R-:W-:Y:S05]  /*7e90*/  BRA.DIV ~URZ, `(.L_x_263) ;  /* 0x0000e4727f007947 */ /* 0x000fea000b800000 */
[----:B-1----:R1:W2:Y:S02]  /*7ea0*/  SHFL.IDX PT, R2, R5, 0x2, 0x181f ;  /* 0x00581f0005027f89 */ /* 0x0022a400000e0000 */
.L_x_389:
[----:B------:R-:W-:Y:S01]  /*7eb0*/  IADD3 R3, R0, 0x20, RZ ;  /* 0x0000002000037810 */ /* 0x000fe20007ffe0ff */
[----:B------:R-:W-:Y:S03]  /*7ec0*/  BSSY B0, `(.L_x_264) ;  /* 0x0000009000007945 */ /* 0x000fe60003800000 */
[----:B------:R-:W-:-:S13]  /*7ed0*/  ISETP.GE.AND P0, PT, R3, R13, PT ;  /* 0x0000000d0300720c */ /* 0x000fda0003f06270 */
[----:B------:R-:W-:Y:S05]  /*7ee0*/  @P0 BRA `(.L_x_265) ;  /* 0x0000006000000947 */ /* 0x000fea0003800000 */
[----:B--2---:R-:W-:-:S04]  /*7ef0*/  LEA R2, P0, R132, R2, 0x1 ;  /* 0x0000000284027211 */ /* 0x004fc800078008ff */
[----:B---3--:R-:W-:-:S05]  /*7f00*/  LEA.HI.X R3, R132, R6, R133, 0x1, P0 ;  /* 0x0000000684037211 */ /* 0x008fca00000f0c85 */
[----:B------:R-:W-:Y:S01]  /*7f10*/  @!PT LDS RZ, [RZ] ;  /* 0x00000000fffff984 */ /* 0x000fe20000000800 */
[----:B------:R-:W-:Y:S01]  /*7f20*/  @!PT LDS RZ, [RZ] ;  /* 0x00000000fffff984 */ /* 0x000fe20000000800 */
[----:B------:R-:W-:Y:S01]  /*7f30*/  @!PT LDS RZ, [RZ] ;  /* 0x00000000fffff984 */ /* 0x000fe20000000800 */
[----:B------:R2:W-:Y:S04]  /*7f40*/  LDGSTS.E.BYPASS.LTC128B.128 [R215+0x6100], [R2.64], !P3 ;  /* 0x0610000002d77fae */ /* 0x0005e8000d901d48 */
.L_x_265:
[----:B------:R-:W-:Y:S05]  /*7f50*/  BSYNC B0 ;  /* 0x0000000000007941 */ /* 0x000fea0003800000 */
.L_x_264:
[----:B------:R-:W-:Y:S05]  /*7f60*/  BRA.DIV ~URZ, `(.L_x_266) ;  /* 0x0000e4127f007947 */ /* 0x000fea000b800000 */
[----:B---3--:R3:W1:Y:S04]  /*7f70*/  SHFL.IDX PT, R6, R4, 0x3, 0x181f ;  /* 0x00781f0004067f89 */ /* 0x00866800000e0000 */
[----:B--2---:R3:W2:Y:S02]  /*7f80*/  SHFL.IDX PT, R2, R5, 0x3, 0x181f ;  /* 0x00781f0005027f89 */ /* 0x0046a400000e0000 */
.L_x_390:
[----:B------:R-:W-:Y:S01]  /*7f90*/  IADD3 R3, R0, 0x30, RZ ;  /* 0x0000003000037810 */ /* 0x000fe20007ffe0ff */
[----:B------:R-:W-:Y:S03]  /*7fa0*/  BSSY B0, `(.L_x_267) ;  /* 0x0000009000007945 */ /* 0x000fe60003800000 */
[----:B------:R-:W-:-:S13]  /*7fb0*/  ISETP.GE.AND P0, PT, R3, R13, PT ;  /* 0x0000000d0300720c */ /* 0x000fda0003f06270 */
[----:B------:R-:W-:Y:S05]  /*7fc0*/  @P0 BRA `(.L_x_268) ;  /* 0x0000006000000947 */ /* 0x000fea0003800000 */
[----:B--2---:R-:W-:-:S04]  /*7fd0*/  LEA R2, P0, R132, R2, 0x1 ;  /* 0x0000000284027211 */ /* 0x004fc800078008ff */
[----:B-1----:R-:W-:-:S05]  /*7fe0*/  LEA.HI.X R3, R132, R6, R133, 0x1, P0 ;  /* 0x0000000684037211 */ /* 0x002fca00000f0c85 */
[----:B------:R-:W-:Y:S01]  /*7ff0*/  @!PT LDS RZ, [RZ] ;  /* 0x00000000fffff984 */ /* 0x000fe20000000800 */
[----:B------:R-:W-:Y:S01]  /*8000*/  @!PT LDS RZ, [RZ] ;  /* 0x00000000fffff984 */ /* 0x000fe20000000800 */
[----:B------:R-:W-:Y:S01]  /*8010*/  @!PT LDS RZ, [RZ] ;  /* 0x00000000fffff984 */ /* 0x000fe20000000800 */
[----:B------:R1:W-:Y:S04]  /*8020*/  LDGSTS.E.BYPASS.LTC128B.128 [R215+0x6900], [R2.64], !P3 ;  /* 0x0690000002d77fae */ /* 0x0003e8000d901d48 */
.L_x_268:
[----:B------:R-:W-:Y:S05]  /*8030*/  BSYNC B0 ;  /* 0x0000000000007941 */ /* 0x000fea0003800000 */
.L_x_267:
[----:B------:R-:W-:Y:S05]  /*8040*/  BRA.DIV ~URZ, `(.L_x_269) ;  /* 0x0000e4027f007947 */ /* 0x000fea000b800000 */
[----:B-1----:R1:W3:Y:S02]  /*8050*/  SHFL.IDX PT, R6, R4, 0x4, 0x181f ;  /* 0x00981f0004067f89 */ /* 0x0022e400000e0000 */
.L_x_391:
[----:B------:R-:W-:Y:S05]  /*8060*/  BRA.DIV ~URZ, `(.L_x_270) ;  /* 0x0000e4527f007947 */ /* 0x000fea000b800000 */
[----:B--2---:R2:W1:Y:S02]  /*8070*/  SHFL.IDX PT, R2, R5, 0x4, 0x181f ;  /* 0x00981f0005027f89 */ /* 0x00446400000e0000 */
.L_x_392:
        /* <DEDUP_REMOVED lines=10> */
.L_x_272:
[----:B------:R-:W-:Y:S05]  /*8120*/  BSYNC B0 ;  /* 0x0000000000007941 */ /* 0x000fea0003800000 */
.L_x_271:
[----:B------:R-:W-:Y:S05]  /*8130*/  BRA.DIV ~URZ, `(.L_x_273) ;  /* 0x0000e3f27f007947 */ /* 0x000fea000b800000 */
[----:B---3--:R3:W2:Y:S04]  /*8140*/  SHFL.IDX PT, R6, R4, 0x5, 0x181f ;  /* 0x00b81f0004067f89 */ /* 0x0086a800000e0000 */
[----:B-1----:R3:W1:Y:S02]  /*8150*/  SHFL.IDX PT, R2, R5, 0x5, 0x181f ;  /* 0x00b81f0005027f89 */ /* 0x00266400000e0000 */
.L_x_393:
        /* <DEDUP_REMOVED lines=10> */
.L_x_275:
[----:B------:R-:W-:Y:S05]  /*8200*/  BSYNC B0 ;  /* 0x0000000000007941 */ /* 0x000fea0003800000 */
.L_x_274:
[----:B------:R-:W-:Y:S05]  /*8210*/  BRA.DIV ~URZ, `(.L_x_276) ;  /* 0x0000e3e27f007947 */ /* 0x000fea000b800000 */
[----:B--2---:R2:W3:Y:S02]  /*8220*/  SHFL.IDX PT, R6, R4, 0x6, 0x181f ;  /* 0x00d81f0004067f89 */ /* 0x0044e400000e0000 */
.L_x_394:
[----:B------:R-:W-:Y:S05]  /*8230*/  BRA.DIV ~URZ, `(.L_x_277) ;  /* 0x0000e4327f007947 */ /* 0x000fea000b800000 */
[----:B-1----:R1:W2:Y:S02]  /*8240*/  SHFL.IDX PT, R2, R5, 0x6, 0x181f ;  /* 0x00d81f0005027f89 */ /* 0x0022a400000e0000 */
.L_x_395:
        /* <DEDUP_REMOVED lines=10> */
.L_x_279:
[----:B------:R-:W-:Y:S05]  /*82f0*/  BSYNC B0 ;  /* 0x0000000000007941 */ /* 0x000fea0003800000 */
.L_x_278:
[----:B------:R-:W-:Y:S05]  /*8300*/  BRA.DIV ~URZ, `(.L_x_280) ;  /* 0x0000e3d27f007947 */ /* 0x000fea000b800000 */
[----:B--234-:R-:W2:Y:S04]  /*8310*/  SHFL.IDX PT, R4, R4, 0x7, 0x181f ;  /* 0x00f81f0004047f89 */ /* 0x01cea800000e0000 */
[----:B------:R3:W4:Y:S02]  /*8320*/  SHFL.IDX PT, R2, R5, 0x7, 0x181f ;  /* 0x00f81f0005027f89 */ /* 0x00072400000e0000 */
.L_x_396:
[----:B------:R-:W-:-:S04]  /*8330*/  IADD3 R0, R0, 0x70, RZ ;  /* 0x0000007000007810 */ /* 0x000fc80007ffe0ff */
[----:B------:R-:W-:-:S13]  /*8340*/  ISETP.GE.AND P0, PT, R0, R13, PT ;  /* 0x0000000d0000720c */ /* 0x000fda0003f06270 */
[----:B----4-:R-:W-:-:S04]  /*8350*/  @!P0 LEA R2, P2, R132, R2, 0x1 ;  /* 0x0000000284028211 */ /* 0x010fc800078408ff */
[----:B--2---:R-:W-:-:S05]  /*8360*/  @!P0 LEA.HI.X R3, R132, R4, R133, 0x1, P2 ;  /* 0x0000000484038211 */ /* 0x004fca00010f0c85 */
[----:B------:R-:W-:Y:S01]  /*8370*/  @!PT LDS RZ, [RZ] ;  /* 0x00000000fffff984 */ /* 0x000fe20000000800 */
[----:B------:R-:W-:Y:S01]  /*8380*/  @!PT LDS RZ, [RZ] ;  /* 0x00000000fffff984 */ /* 0x000fe20000000800 */
[----:B------:R-:W-:Y:S01]  /*8390*/  @!PT LDS RZ, [RZ] ;  /* 0x00000000fffff984 */ /* 0x000fe20000000800 */
[----:B------:R2:W-:Y:S04]  /*83a0*/  @!P0 LDGSTS.E.BYPASS.LTC128B.128 [R215+0x8900], [R2.64], !P3 ;  /* 0x0890000002d78fae */ /* 0x0005e8000d901d48 */
[----:B------:R-:W0:Y:S01]  /*83b0*/  LDGDEPBAR ;  /* 0x00000000000079af */ /* 0x000e220000000000 */
[----:B------:R-:W-:Y:S02]  /*83c0*/  WARPSYNC 0xffffffff ;  /* 0xffffffff00007948 */ /* 0x000fe40003800000 */
[----:B------:R-:W4:Y:S04]  /*83d0*/  LDL R186, [R1+0x14] ;  /* 0x0000140001ba7983 */ /* 0x000f280000100800 */
[----:B-1-3--:R-:W3:Y:S01]  /*83e0*/  LDL R5, [R1+0x8] ;  /* 0x0000080001057983 */ /* 0x00aee20000100800 */
[----:B------:R-:W-:Y:S01]  /*83f0*/  IMAD.MOV.U32 R113, RZ, RZ, -0x50 ;  /* 0xffffffb0ff717424 */ /* 0x000fe200078e00ff */
[----:B------:R-:W-:Y:S01]  /*8400*/  SHF.R.S32.HI R72, RZ, 0x1f, R112 ;  /* 0x0000001fff487819 */ /* 0x000fe20000011470 */
[----:B--2---:R-:W-:-:S04]  /*8410*/  IMAD.WIDE.U32 R2, R112, c[0x0][0x1e0], RZ ;  /* 0x0000780070027a25 */ /* 0x004fc800078e00ff */
[----:B------:R-:W-:-:S04]  /*8420*/  IMAD R0, R72, c[0x0][0x1e0], RZ ;  /* 0x0000780048007a24 */ /* 0x000fc800078e02ff */
[----:B------:R-:W-:Y:S02]  /*8430*/  IMAD R0, R112, c[0x0][0x1e4], R0 ;  /* 0x0000790070007a24 */ /* 0x000fe400078e0200 */
[----:B------:R-:W-:Y:S02]  /*8440*/  IMAD.MOV.U32 R180, RZ, RZ, R250 ;  /* 0x000000ffffb47224 */ /* 0x000fe400078e00fa */
[----:B------:R-:W-:Y:S02]  /*8450*/  IMAD.IADD R0, R3, 0x1, R0 ;  /* 0x0000000103007824 */ /* 0x000fe400078e0200 */
[----:B------:R-:W-:Y:S02]  /*8460*/  IMAD.MOV.U32 R114, RZ, RZ, c[0x0][0x1e0] ;  /* 0x00007800ff727624 */ /* 0x000fe400078e00ff */
[----:B------:R-:W-:Y:S02]  /*8470*/  IMAD.MOV.U32 R183, RZ, RZ, c[0x0][0x1e4] ;  /* 0x00007900ffb77624 */ /* 0x000fe400078e00ff */
[----:B------:R-:W-:-:S04]  /*8480*/  IMAD.WIDE.U32 R6, R114, 0x20, RZ ;  /* 0x0000002072067825 */ /* 0x000fc800078e00ff */
[----:B------:R-:W-:Y:S01]  /*8490*/  IMAD.SHL.U32 R9, R183, 0x20, RZ ;  /* 0x00000020b7097824 */ /* 0x000fe200078e00ff */
[----:B------:R-:W-:Y:S01]  /*84a0*/  BSSY B0, `(.L_x_281) ;  /* 0x000002a000007945 */ /* 0x000fe20003800000 */
[----:B------:R-:W-:Y:S01]  /*84b0*/  BAR.SYNC.DEFER_BLOCKING 0x0 ;  /* 0x0000000000007b1d */ /* 0x000fe20000010000 */
[----:B----4-:R-:W-:-:S05]  /*84c0*/  IMAD R113, R186, R113, 0x50 ;  /* 0x00000050ba717424 */ /* 0x010fca00078e0271 */
[----:B------:R-:W-:Y:S01]  /*84d0*/  IADD3 R88, R113, R182, -R137 ;  /* 0x000000b671587210 */ /* 0x000fe20007ffe889 */
[----:B---3--:R-:W-:-:S03]  /*84e0*/  IMAD.MOV.U32 R181, RZ, RZ, R5 ;  /* 0x000000ffffb57224 */ /* 0x008fc600078e0005 */
[----:B------:R-:W-:Y:S01]  /*84f0*/  ISETP.GE.AND P3, PT, R88, 0x11, PT ;  /* 0x000000115800780c */ /* 0x000fe20003f66270 */
[----:B------:R-:W-:Y:S01]  /*8500*/  IMAD.WIDE.U32 R4, R2, 0x50, R180 ;  /* 0x0000005002047825 */ /* 0x000fe200078e00b4 */
[C---:B------:R-:W-:Y:S02]  /*8510*/  ISETP.GE.AND P2, PT, R88.reuse, 0x21, PT ;  /* 0x000000215800780c */ /* 0x040fe40003f46270 */
[----:B------:R-:W-:Y:S01]  /*8520*/  ISETP.GE.AND P0, PT, R88, 0x31, PT ;  /* 0x000000315800780c */ /* 0x000fe20003f06270 */
[----:B------:R-:W-:Y:S01]  /*8530*/  IMAD R2, R0, 0x50, RZ ;  /* 0x0000005000027824 */ /* 0x000fe200078e02ff */
[----:B------:R-:W-:-:S03]  /*8540*/  ISETP.GE.AND P6, PT, R88, 0x1, PT ;  /* 0x000000015800780c */ /* 0x000fc60003fc6270 */
[----:B------:R-:W-:-:S04]  /*8550*/  IMAD.IADD R3, R5, 0x1, R2 ;  /* 0x0000000105037824 */ /* 0x000fc800078e0202 */
[----:B------:R-:W-:-:S04]  /*8560*/  @P3 LEA R0, P4, R114, R4, 0x4 ;  /* 0x0000000472003211 */ /* 0x000fc800078820ff */
[----:B------:R-:W-:Y:S02]  /*8570*/  @P3 LEA R14, P5, R0, c[0x0][0x1c8], 0x1 ;  /* 0x00007200000e3a11 */ /* 0x000fe400078a08ff */
[----:B------:R-:W-:Y:S02]  /*8580*/  @P3 LEA.HI.X R2, R114, R3, R183, 0x4, P4 ;  /* 0x0000000372023211 */ /* 0x000fe400020f24b7 */
[----:B------:R-:W-:Y:S02]  /*8590*/  @P2 IADD3 R8, P4, R4, R6, RZ ;  /* 0x0000000604082210 */ /* 0x000fe40007f9e0ff */
[----:B------:R-:W-:Y:S01]  /*85a0*/  @P3 LEA.HI.X R15, R0, c[0x0][0x1cc], R2, 0x1, P5 ;  /* 0x00007300000f3a11 */ /* 0x000fe200028f0c02 */
[----:B------:R-:W-:Y:S01]  /*85b0*/  @P0 IMAD.MOV.U32 R2, RZ, RZ, R4 ;  /* 0x000000ffff020224 */ /* 0x000fe200078e0004 */
[----:B------:R-:W-:Y:S01]  /*85c0*/  @P2 IADD3.X R0, R3, R7, R9, P4, !PT ;  /* 0x0000000703002210 */ /* 0x000fe200027fe409 */
[----:B------:R-:W-:Y:S01]  /*85d0*/  @P0 IMAD R9, R183, 0x30, RZ ;  /* 0x00000030b7090824 */ /* 0x000fe200078e02ff */
[----:B------:R-:W-:Y:S01]  /*85e0*/  @P2 LEA R10, P4, R8, c[0x0][0x1c8], 0x1 ;  /* 0x00007200080a2a11 */ /* 0x000fe200078808ff */
[----:B------:R-:W-:Y:S01]  /*85f0*/  @P0 IMAD.WIDE.U32 R6, R114, 0x30, R2 ;  /* 0x0000003072060825 */ /* 0x000fe200078e0002 */
[----:B------:R-:W-:-:S02]  /*8600*/  @P6 LEA R16, P5, R4, c[0x0][0x1c8], 0x1 ;  /* 0x0000720004106a11 */ /* 0x000fc400078a08ff */
[----:B------:R-:W-:Y:S01]  /*8610*/  @P2 LEA.HI.X R11, R8, c[0x0][0x1cc], R0, 0x1, P4 ;  /* 0x00007300080b2a11 */ /* 0x000fe200020f0c00 */
[----:B------:R-:W-:Y:S01]  /*8620*/  @P0 IMAD.IADD R0, R7, 0x1, R9 ;  /* 0x0000000107000824 */ /* 0x000fe200078e0209 */
[----:B------:R-:W-:Y:S02]  /*8630*/  @P0 LEA R8, P4, R6, c[0x0][0x1c8], 0x1 ;  /* 0x0000720006080a11 */ /* 0x000fe400078808ff */
[----:B------:R-:W-:Y:S02]  /*8640*/  @P6 LEA.HI.X R17, R4, c[0x0][0x1cc], R3, 0x1, P5 ;  /* 0x0000730004116a11 */ /* 0x000fe400028f0c03 */
[----:B------:R-:W-:-:S03]  /*8650*/  @P0 LEA.HI.X R9, R6, c[0x0][0x1cc], R0, 0x1, P4 ;  /* 0x0000730006090a11 */ /* 0x000fc600020f0c00 */
[----:B------:R-:W-:Y:S01]  /*8660*/  @!PT LDS RZ, [RZ] ;  /* 0x00000000fffff984 */ /* 0x000fe20000000800 */
[----:B------:R-:W-:Y:S01]  /*8670*/  @!PT LDS RZ, [RZ] ;  /* 0x00000000fffff984 */ /* 0x000fe20000000800 */
[----:B------:R-:W-:Y:S01]  /*8680*/  @!PT LDS RZ, [RZ] ;  /* 0x00000000fffff984 */ /* 0x000fe20000000800 */
[----:B------:R1:W-:Y:S04]  /*8690*/  @P6 LDGSTS.E.BYPASS.LTC128B.128 [R215+0x2900], [R16.64], !P1 ;  /* 0x0290000010d76fae */ /* 0x0003e8000c901d48 */
[----:B------:R1:W-:Y:S04]  /*86a0*/  @P3 LDGSTS.E.BYPASS.LTC128B.128 [R215+0x3100], [R14.64], !P1 ;  /* 0x031000000ed73fae */ /* 0x0003e8000c901d48 */
[----:B------:R1:W-:Y:S04]  /*86b0*/  @P2 LDGSTS.E.BYPASS.LTC128B.128 [R215+0x3900], [R10.64], !P1 ;  /* 0x039000000ad72fae */ /* 0x0003e8000c901d48 */
[----:B------:R1:W-:Y:S01]  /*86c0*/  @P0 LDGSTS.E.BYPASS.LTC128B.128 [R215+0x4100], [R8.64], !P1 ;  /* 0x0410000008d70fae */ /* 0x0003e2000c901d48 */
[----:B------:R-:W-:-:S13]  /*86d0*/  ISETP.GE.AND P0, PT, R88, 0x41, PT ;  /* 0x000000415800780c */ /* 0x000fda0003f06270 */
[----:B------:R-:W-:Y:S05]  /*86e0*/  @!P0 BRA `(.L_x_282) ;  /* 0x0000005000008947 */ /* 0x000fea0003800000 */
[----:B------:R-:W-:-:S04]  /*86f0*/  LEA R0, P0, R114, R4, 0x6 ;  /* 0x0000000472007211 */ /* 0x000fc800078030ff */
[----:B------:R-:W-:Y:S02]  /*8700*/  LEA.HI.X R3, R114, R3, R183, 0x6, P0 ;  /* 0x0000000372037211 */ /* 0x000fe400000f34b7 */
[----:B------:R-:W-:-:S04]  /*8710*/  LEA R2, P0, R0, c[0x0][0x1c8], 0x1 ;  /* 0x0000720000027a11 */ /* 0x000fc800078008ff */
[----:B------:R-:W-:-:S05]  /*8720*/  LEA.HI.X R3, R0, c[0x0][0x1cc], R3, 0x1, P0 ;  /* 0x0000730000037a11 */ /* 0x000fca00000f0c03 */
[----:B------:R2:W-:Y:S04]  /*8730*/  LDGSTS.E.BYPASS.LTC128B.128 [R215+0x4900], [R2.64], !P1 ;  /* 0x0490000002d77fae */ /* 0x0005e8000c901d48 */
.L_x_282:
[----:B------:R-:W-:Y:S05]  /*8740*/  BSYNC B0 ;  /* 0x0000000000007941 */ /* 0x000fea0003800000 */
.L_x_281:
[----:B------:R-:W-:Y:S01]  /*8750*/  ISETP.LT.AND P0, PT, RZ, c[0x0][0x27c], PT ;  /* 0x00009f00ff007a0c */ /* 0x000fe20003f01270 */
[----:B------:R-:W0:-:S12]  /*8760*/  LDGDEPBAR ;  /* 0x00000000000079af */ /* 0x000e180000000000 */
[----:B------:R-:W-:Y:S05]  /*8770*/  @P0 BRA `(.L_x_283) ;  /* 0x0000002000000947 */ /* 0x000fea0003800000 */
[----:B------:R-:W-:-:S04]  /*8780*/  DEPBAR.LE SB0, 0x1 ;  /* 0x000080400000791a */ /* 0x000fc80000000000 */
[----:B------:R-:W-:Y:S05]  /*8790*/  BRA `(.L_x_284) ;  /* 0x0000340000007947 */ /* 0x000fea0003800000 */
.L_x_283:
[----:B------:R-:W3:Y:S01]  /*87a0*/  LDL R30, [R1+0x4] ;  /* 0x00000400011e7983 */ /* 0x000ee20000100800 */
[----:B-----5:R-:W-:Y:S01]  /*87b0*/  SHF.R.S32.HI R0, RZ, 0x1f, R134 ;  /* 0x0000001fff007819 */ /* 0x020fe20000011486 */
[----:B------:R-:W-:Y:S01]  /*87c0*/  ULDC.U8 UR4, c[0x0][0x298] ;  /* 0x0000a60000047ab9 */ /* 0x000fe20000000000 */
[----:B--2---:R-:W-:Y:S01]  /*87d0*/  IMAD.WIDE.U32 R2, R134, c[0x0][0x280], RZ ;  /* 0x0000a00086027a25 */ /* 0x004fe200078e00ff */
[----:B------:R-:W-:Y:S01]  /*87e0*/  ISETP.NE.AND P3, PT, RZ, UR4, PT ;  /* 0x00000004ff007c0c */ /* 0x000fe2000bf65270 */
[----:B------:R-:W-:Y:S01]  /*87f0*/  BSSY B2, `(.L_x_284) ;  /* 0x000033a000027945 */ /* 0x000fe20003800000 */
[----:B------:R-:W-:Y:S01]  /*8800*/  IADD3 R44, R240, 0x60, RZ ;  /* 0x00000060f02c7810 */ /* 0x000fe20007ffe0ff */
[C---:B------:R-:W-:Y:S02]  /*8810*/  IMAD R6, R0.reuse, c[0x0][0x280], RZ ;  /* 0x0000a00000067a24 */ /* 0x040fe400078e02ff */
[----:B------:R-:W-:Y:S02]  /*8820*/  IMAD R0, R0, c[0x0][0x290], RZ ;  /* 0x0000a40000007a24 */ /* 0x000fe400078e02ff */
[----:B-1----:R-:W-:Y:S01]  /*8830*/  IMAD R8, R134, c[0x0][0x284], R6 ;  /* 0x0000a10086087a24 */ /* 0x002fe200078e0206 */
[----:B------:R-:W-:Y:S01]  /*8840*/  LEA R6, P2, R2, c[0x0][0x270], 0x1 ;  /* 0x00009c0002067a11 */ /* 0x000fe200078408ff */
[----:B------:R-:W-:-:S04]  /*8850*/  IMAD.WIDE.U32 R4, R134, c[0x0][0x290], RZ ;  /* 0x0000a40086047a25 */ /* 0x000fc800078e00ff */
[----:B------:R-:W-:Y:S01]  /*8860*/  IMAD R0, R134, c[0x0][0x294], R0 ;  /* 0x0000a50086007a24 */ /* 0x000fe200078e0200 */
[----:B------:R-:W-:Y:S01]  /*8870*/  LEA R7, P0, R4, c[0x0][0x288], 0x1 ;  /* 0x0000a20004077a11 */ /* 0x000fe200078008ff */
[----:B------:R-:W-:-:S03]  /*8880*/  IMAD.IADD R3, R8, 0x1, R3 ;  /* 0x0000000108037824 */ /* 0x000fc600078e0203 */
[----:B------:R-:W-:Y:S02]  /*8890*/  IADD3 R5, R0, R5, RZ ;  /* 0x0000000500057210 */ /* 0x000fe40007ffe0ff */
[----:B------:R-:W-:Y:S02]  /*88a0*/  LEA.HI.X R0, R2, c[0x0][0x274], R3, 0x1, P2 ;  /* 0x00009d0002007a11 */ /* 0x000fe400010f0c03 */
[----:B------:R-:W-:Y:S01]  /*88b0*/  LEA.HI.X R2, R4, c[0x0][0x28c], R5, 0x1, P0 ;  /* 0x0000a30004027a11 */ /* 0x000fe200000f0c05 */
[----:B---3--:R-:W-:Y:S01]  /*88c0*/  IMAD R3, R30, 0x80, R240 ;  /* 0x000000801e037824 */ /* 0x008fe200078e02f0 */
[----:B------:R-:W-:Y:S05]  /*88d0*/  @!P3 BRA `(.L_x_285) ;  /* 0x000019000000b947 */ /* 0x000fea0003800000 */
[----:B------:R-:W-:Y:S01]  /*88e0*/  ISETP.GE.AND P0, PT, R3, R13, PT ;  /* 0x0000000d0300720c */ /* 0x000fe20003f06270 */
[----:B------:R-:W1:Y:S01]  /*88f0*/  SHFL.IDX PT, R11, R0, RZ, 0x1c1f ;  /* 0x001c1fff000b7589 */ /* 0x000e6200000e0000 */
[----:B------:R-:W-:Y:S01]  /*8900*/  BSSY B0, `(.L_x_286) ;  /* 0x000001a000007945 */ /* 0x000fe20003800000 */
[----:B------:R-:W-:Y:S01]  /*8910*/  CS2R R4, SRZ ;  /* 0x0000000000047805 */ /* 0x000fe2000001ff00 */
[----:B------:R-:W-:Y:S01]  /*8920*/  CS2R R8, SRZ ;  /* 0x0000000000087805 */ /* 0x000fe2000001ff00 */
[----:B------:R-:W2:Y:S04]  /*8930*/  SHFL.IDX PT, R10, R6, RZ, 0x1c1f ;  /* 0x001c1fff060a7589 */ /* 0x000ea800000e0000 */
[----:B------:R3:W4:Y:S04]  /*8940*/  SHFL.IDX PT, R15, R2, RZ, 0x1c1f ;  /* 0x001c1fff020f7589 */ /* 0x00072800000e0000 */
[----:B------:R5:W1:Y:S01]  /*8950*/  SHFL.IDX PT, R14, R7, RZ, 0x1c1f ;  /* 0x001c1fff070e7589 */ /* 0x000a6200000e0000 */
[----:B---3--:R-:W-:Y:S01]  /*8960*/  CS2R R2, SRZ ;  /* 0x0000000000027805 */ /* 0x008fe2000001ff00 */
[----:B-----5:R-:W-:Y:S01]  /*8970*/  CS2R R6, SRZ ;  /* 0x0000000000067805 */ /* 0x020fe2000001ff00 */
[----:B------:R-:W-:Y:S05]  /*8980*/  @P0 BRA `(.L_x_287) ;  /* 0x0000011000000947 */ /* 0x000fea0003800000 */
[----:B-12-4-:R-:W-:Y:S01]  /*8990*/  ISETP.GE.AND P2, PT, R24, c[0x0][0x27c], PT ;  /* 0x00009f0018007a0c */ /* 0x016fe20003f46270 */
[C---:B------:R-:W-:Y:S01]  /*89a0*/  IMAD.SHL.U32 R0, R26.reuse, 0x2, RZ ;  /* 0x000000021a007824 */ /* 0x040fe200078e00ff */
[----:B------:R-:W-:-:S02]  /*89b0*/  ISETP.GE.AND P0, PT, R26, c[0x0][0x27c], PT ;  /* 0x00009f001a007a0c */ /* 0x000fc40003f06270 */
[----:B------:R-:W-:-:S04]  /*89c0*/  SHF.R.S32.HI R2, RZ, 0x1f, R26 ;  /* 0x0000001fff027819 */ /* 0x000fc8000001141a */
[----:B------:R-:W-:-:S05]  /*89d0*/  SHF.L.U64.HI R2, R26, 0x1, R2 ;  /* 0x000000011a027819 */ /* 0x000fca0000010202 */
[----:B------:R-:W-:Y:S02]  /*89e0*/  @!P2 IMAD.WIDE R4, R24, 0x2, R10 ;  /* 0x000000021804a825 */ /* 0x000fe400078e020a */
[-C--:B------:R-:W-:Y:S02]  /*89f0*/  @!P0 IADD3 R16, P4, R10, R0.reuse, RZ ;  /* 0x000000000a108210 */ /* 0x080fe40007f9e0ff */
[----:B------:R-:W-:Y:S01]  /*8a00*/  @!P0 IADD3 R10, P3, R14, R0, RZ ;  /* 0x000000000e0a8210 */ /* 0x000fe20007f7e0ff */
[----:B------:R1:W5:Y:S01]  /*8a10*/  @!P2 LD.E.64 R8, [R4.64] ;  /* 0x000000080408a980 */ /* 0x000362000c101b00 */
[----:B------:R-:W-:-:S04]  /*8a20*/  @!P2 IMAD.WIDE R18, R24, 0x2, R14 ;  /* 0x000000021812a825 */ /* 0x000fc800078e020e */
[--C-:B------:R-:W-:Y:S01]  /*8a30*/  @!P0 IMAD.X R17, R11, 0x1, R2.reuse, P4 ;  /* 0x000000010b118824 */ /* 0x100fe200020e0602 */
[----:B------:R2:W5:Y:S01]  /*8a40*/  @!P2 LD.E.64 R6, [R18.64] ;  /* 0x000000081206a980 */ /* 0x000562000c101b00 */
[----:B------:R-:W-:Y:S02]  /*8a50*/  @!P0 IMAD.X R11, R15, 0x1, R2, P3 ;  /* 0x000000010f0b8824 */ /* 0x000fe400018e0602 */
[----:B------:R-:W-:-:S06]  /*8a60*/  CS2R R2, SRZ ;  /* 0x0000000000027805 */ /* 0x000fcc000001ff00 */
[----:B------:R2:W5:Y:S01]  /*8a70*/  @!P0 LD.E.64 R2, [R10.64] ;  /* 0x000000080a028980 */ /* 0x000562000c101b00 */
[----:B-1----:R-:W-:-:S06]  /*8a80*/  CS2R R4, SRZ ;  /* 0x0000000000047805 */ /* 0x002fcc000001ff00 */
[----:B------:R2:W5:Y:S02]  /*8a90*/  @!P0 LD.E.64 R4, [R16.64] ;  /* 0x0000000810048980 */ /* 0x000564000c101b00 */
.L_x_287:
[----:B-12-4-:R-:W-:Y:S05]  /*8aa0*/  BSYNC B0 ;  /* 0x0000000000007941 */ /* 0x016fea0003800000 */
.L_x_286:
[----:B------:R-:W-:Y:S01]  /*8ab0*/  IMAD R0, R30, -0x80, R13 ;  /* 0xffffff801e007824 */ /* 0x000fe200078e020d */
[--C-:B-----5:R-:W-:Y:S01]  /*8ac0*/  SHF.R.U64 R17, R8, 0x10, R9.reuse ;  /* 0x0000001008117819 */ /* 0x120fe20000001209 */
[----:B------:R-:W-:Y:S01]  /*8ad0*/  IMAD.MOV.U32 R19, RZ, RZ, R8 ;  /* 0x000000ffff137224 */ /* 0x000fe200078e0008 */
[--C-:B------:R-:W-:Y:S01]  /*8ae0*/  SHF.R.U32.HI R12, RZ, 0x10, R9.reuse ;  /* 0x00000010ff0c7819 */ /* 0x100fe20000011609 */
[----:B------:R-:W-:Y:S01]  /*8af0*/  IMAD.MOV.U32 R18, RZ, RZ, R9 ;  /* 0x000000ffff127224 */ /* 0x000fe200078e0009 */
[----:B------:R-:W-:Y:S01]  /*8b00*/  IMNMX R28, R0, 0x80, PT ;  /* 0x00000080001c7817 */ /* 0x000fe20003800200 */
[----:B------:R-:W-:Y:S01]  /*8b10*/  IMAD.MOV.U32 R16, RZ, RZ, R4 ;  /* 0x000000ffff107224 */ /* 0x000fe200078e0004 */
[--C-:B------:R-:W-:Y:S01]  /*8b20*/  SHF.R.U64 R14, R4, 0x10, R5.reuse ;  /* 0x00000010040e7819 */ /* 0x100fe20000001205 */
[----:B------:R-:W-:Y:S01]  /*8b30*/  IMAD.MOV.U32 R10, RZ, RZ, R6 ;  /* 0x000000ffff0a7224 */ /* 0x000fe200078e0006 */
[----:B------:R-:W-:Y:S01]  /*8b40*/  ISETP.GE.AND P0, PT, R240, R28, PT ;  /* 0x0000001cf000720c */ /* 0x000fe20003f06270 */
[----:B------:R-:W-:Y:S01]  /*8b50*/  IMAD.MOV.U32 R15, RZ, RZ, R5 ;  /* 0x000000ffff0f7224 */ /* 0x000fe200078e0005 */
[--C-:B------:R-:W-:Y:S01]  /*8b60*/  SHF.R.U64 R8, R6, 0x10, R7.reuse ;  /* 0x0000001006087819 */ /* 0x100fe20000001207 */
[----:B------:R-:W-:Y:S01]  /*8b70*/  IMAD.MOV.U32 R9, RZ, RZ, R7 ;  /* 0x000000ffff097224 */ /* 0x000fe200078e0007 */
[----:B------:R-:W-:Y:S01]  /*8b80*/  SHF.R.U32.HI R11, RZ, 0x10, R5 ;  /* 0x00000010ff0b7819 */ /* 0x000fe20000011605 */
[----:B------:R-:W-:Y:S01]  /*8b90*/  IMAD.MOV.U32 R6, RZ, RZ, R2 ;  /* 0x000000ffff067224 */ /* 0x000fe200078e0002 */
[----:B------:R-:W-:-:S04]  /*8ba0*/  DEPBAR.LE SB0, 0x1 ;  /* 0x000080400000791a */ /* 0x000fc80000000000 */
[----:B------:R-:W-:Y:S01]  /*8bb0*/  IMAD.MOV.U32 R4, RZ, RZ, R3 ;  /* 0x000000ffff047224 */ /* 0x000fe200078e0003 */
[----:B------:R-:W-:Y:S01]  /*8bc0*/  SHF.R.U32.HI R5, RZ, 0x10, R7 ;  /* 0x00000010ff057819 */ /* 0x000fe20000011607 */
[----:B------:R-:W-:Y:S01]  /*8bd0*/  BSSY B1, `(.L_x_288) ;  /* 0x000005f000017945 */ /* 0x000fe20003800000 */
[--C-:B------:R-:W-:Y:S02]  /*8be0*/  SHF.R.U64 R2, R2, 0x10, R3.reuse ;  /* 0x0000001002027819 */ /* 0x100fe40000001203 */
[----:B------:R-:W-:Y:S02]  /*8bf0*/  SHF.R.U32.HI R0, RZ, 0x10, R3 ;  /* 0x00000010ff007819 */ /* 0x000fe40000011603 */
[----:B------:R-:W-:Y:S02]  /*8c00*/  PRMT R19, R19, 0x5410, R17 ;  /* 0x0000541013137816 */ /* 0x000fe40000000011 */
[----:B------:R-:W-:Y:S02]  /*8c10*/  PRMT R20, R18, 0x5410, R12 ;  /* 0x0000541012147816 */ /* 0x000fe4000000000c */
[----:B------:R-:W-:-:S02]  /*8c20*/  PRMT R22, R16, 0x5410, R14 ;  /* 0x0000541010167816 */ /* 0x000fc4000000000e */
[----:B------:R-:W-:Y:S02]  /*8c30*/  PRMT R27, R15, 0x5410, R11 ;  /* 0x000054100f1b7816 */ /* 0x000fe4000000000b */
[----:B------:R-:W-:Y:S02]  /*8c40*/  PRMT R17, R10, 0x5410, R8 ;  /* 0x000054100a117816 */ /* 0x000fe40000000008 */
[----:B------:R-:W-:Y:S02]  /*8c50*/  PRMT R18, R9, 0x5410, R5 ;  /* 0x0000541009127816 */ /* 0x000fe40000000005 */
[----:B------:R-:W-:Y:S02]  /*8c60*/  PRMT R21, R6, 0x5410, R2 ;  /* 0x0000541006157816 */ /* 0x000fe40000000002 */
[----:B------:R-:W-:Y:S01]  /*8c70*/  PRMT R23, R4, 0x5410, R0 ;  /* 0x0000541004177816 */ /* 0x000fe20000000000 */
[----:B------:R-:W-:Y:S06]  /*8c80*/  BAR.SYNC.DEFER_BLOCKING 0x0 ;  /* 0x0000000000007b1d */ /* 0x000fec0000010000 */
[----:B------:R-:W-:Y:S05]  /*8c90*/  @P0 BRA `(.L_x_289) ;  /* 0x0000052000000947 */ /* 0x000fea0003800000 */
[----:B------:R-:W-:Y:S01]  /*8ca0*/  ISETP.GE.AND P0, PT, R24, c[0x0][0x27c], PT ;  /* 0x00009f0018007a0c */ /* 0x000fe20003f06270 */
[----:B------:R-:W-:-:S12]  /*8cb0*/  BSSY B0, `(.L_x_290) ;  /* 0x0000028000007945 */ /* 0x000fd80003800000 */
[----:B------:R-:W-:Y:S05]  /*8cc0*/  @P0 BRA `(.L_x_291) ;  /* 0x0000026000000947 */ /* 0x000fea0003800000 */
[----:B------:R-:W1:Y:S01]  /*8cd0*/  LDS.128 R4, [R80+0x5000] ;  /* 0x0050000050047984 */ /* 0x000e620000000c00 */
[----:B------:R-:W-:Y:S01]  /*8ce0*/  SHF.L.U32 R3, R19, 0x10, RZ ;  /* 0x0000001013037819 */ /* 0x000fe200000006ff */
[----:B------:R-:W-:Y:S01]  /*8cf0*/  IMAD.U32 R0, R17, 0x10000, RZ ;  /* 0x0001000011007824 */ /* 0x000fe200078e00ff */
[----:B------:R-:W-:Y:S02]  /*8d00*/  LOP3.LUT R2, R19, 0xffff0000, RZ, 0xc0, !PT ;  /* 0xffff000013027812 */ /* 0x000fe400078ec0ff */
[C---:B-1----:R-:W-:Y:S01]  /*8d10*/  SHF.L.U32 R9, R4.reuse, 0x10, RZ ;  /* 0x0000001004097819 */ /* 0x042fe200000006ff */
[----:B------:R-:W-:Y:S01]  /*8d20*/  IMAD.U32 R10, R7, 0x10000, RZ ;  /* 0x00010000070a7824 */ /* 0x000fe200078e00ff */
[----:B------:R-:W-:Y:S02]  /*8d30*/  LOP3.LUT R8, R4, 0xffff0000, RZ, 0xc0, !PT ;  /* 0xffff000004087812 */ /* 0x000fe400078ec0ff */
[C---:B------:R-:W-:Y:S02]  /*8d40*/  SHF.L.U32 R13, R5.reuse, 0x10, RZ ;  /* 0x00000010050d7819 */ /* 0x040fe400000006ff */
[----:B------:R-:W-:Y:S01]  /*8d50*/  LOP3.LUT R4, R5, 0xffff0000, RZ, 0xc0, !PT ;  /* 0xffff000005047812 */ /* 0x000fe200078ec0ff */
[CC--:B------:R-:W-:Y:S01]  /*8d60*/  FMUL.FTZ R15, R8.reuse, R0.reuse ;  /* 0x00000000080f7220 */ /* 0x0c0fe20000410000 */
[----:B------:R-:W-:Y:S01]  /*8d70*/  LOP3.LUT R5, R17, 0xffff0000, RZ, 0xc0, !PT ;  /* 0xffff000011057812 */ /* 0x000fe200078ec0ff */
[-C--:B------:R-:W-:Y:S01]  /*8d80*/  FMUL.FTZ R14, R8, R3.reuse ;  /* 0x00000003080e7220 */ /* 0x080fe20000410000 */
[C---:B------:R-:W-:Y:S01]  /*8d90*/  SHF.L.U32 R12, R6.reuse, 0x10, RZ ;  /* 0x00000010060c7819 */ /* 0x040fe200000006ff */
[----:B------:R-:W-:Y:S01]  /*8da0*/  FFMA.FTZ R16, R9, R3, -R15 ;  /* 0x0000000309107223 */ /* 0x000fe2000001080f */
[----:B------:R-:W-:Y:S01]  /*8db0*/  LOP3.LUT R11, R6, 0xffff0000, RZ, 0xc0, !PT ;  /* 0xffff0000060b7812 */ /* 0x000fe200078ec0ff */
[-C--:B------:R-:W-:Y:S01]  /*8dc0*/  FMUL.FTZ R8, R4, R5.reuse ;  /* 0x0000000504087220 */ /* 0x080fe20000410000 */
[----:B------:R-:W-:Y:S01]  /*8dd0*/  LOP3.LUT R6, R7, 0xffff0000, RZ, 0xc0, !PT ;  /* 0xffff000007067812 */ /* 0x000fe200078ec0ff */
[----:B------:R-:W-:Y:S01]  /*8de0*/  FFMA.FTZ R15, R9, R0, R14 ;  /* 0x00000000090f7223 */ /* 0x000fe2000001000e */
[----:B------:R-:W-:Y:S01]  /*8df0*/  LOP3.LUT R0, R18, 0xffff0000, RZ, 0xc0, !PT ;  /* 0xffff000012007812 */ /* 0x000fe200078ec0ff */
[-C--:B------:R-:W-:Y:S01]  /*8e00*/  FMUL.FTZ R7, R4, R2.reuse ;  /* 0x0000000204077220 */ /* 0x080fe20000410000 */
[----:B------:R-:W-:Y:S01]  /*8e10*/  SHF.L.U32 R4, R20, 0x10, RZ ;  /* 0x0000001014047819 */ /* 0x000fe200000006ff */
[C---:B------:R-:W-:Y:S01]  /*8e20*/  FFMA.FTZ R14, R13.reuse, R2, -R8 ;  /* 0x000000020d0e7223 */ /* 0x040fe20000010808 */
[----:B------:R-:W-:Y:S01]  /*8e30*/  SHF.L.U32 R2, R18, 0x10, RZ ;  /* 0x0000001012027819 */ /* 0x000fe200000006ff */
[----:B------:R-:W-:Y:S01]  /*8e40*/  FFMA.FTZ R9, R13, R5, R7 ;  /* 0x000000050d097223 */ /* 0x000fe20000010007 */
[----:B------:R-:W-:Y:S01]  /*8e50*/  LOP3.LUT R3, R20, 0xffff0000, RZ, 0xc0, !PT ;  /* 0xffff000014037812 */ /* 0x000fe200078ec0ff */
[----:B------:R-:W-:-:S02]  /*8e60*/  FMUL.FTZ R7, R6, R0 ;  /* 0x0000000006077220 */ /* 0x000fc40000410000 */
[C---:B------:R-:W-:Y:S02]  /*8e70*/  FMUL.FTZ R8, R11.reuse, R2 ;  /* 0x000000020b087220 */ /* 0x040fe40000410000 */
[-C--:B------:R-:W-:Y:S02]  /*8e80*/  FMUL.FTZ R5, R11, R4.reuse ;  /* 0x000000040b057220 */ /* 0x080fe40000410000 */
[-C--:B------:R-:W-:Y:S02]  /*8e90*/  FMUL.FTZ R6, R6, R3.reuse ;  /* 0x0000000306067220 */ /* 0x080fe40000410000 */
[C---:B------:R-:W-:Y:S01]  /*8ea0*/  FFMA.FTZ R8, R12.reuse, R4, -R8 ;  /* 0x000000040c087223 */ /* 0x040fe20000010808 */
[----:B------:R-:W-:Y:S01]  /*8eb0*/  F2FP.BF16.PACK_AB R4, R15, R16 ;  /* 0x000000100f04723e */ /* 0x000fe200000010ff */
[----:B------:R-:W-:Y:S01]  /*8ec0*/  FFMA.FTZ R2, R12, R2, R5 ;  /* 0x000000020c027223 */ /* 0x000fe20000010005 */
[----:B------:R-:W-:Y:S01]  /*8ed0*/  F2FP.BF16.PACK_AB R5, R9, R14 ;  /* 0x0000000e0905723e */ /* 0x000fe200000010ff */
[----:B------:R-:W-:-:S02]  /*8ee0*/  FFMA.FTZ R3, R10, R3, -R7 ;  /* 0x000000030a037223 */ /* 0x000fc40000010807 */
[----:B------:R-:W-:Y:S01]  /*8ef0*/  FFMA.FTZ R0, R10, R0, R6 ;  /* 0x000000000a007223 */ /* 0x000fe20000010006 */
[----:B------:R-:W-:-:S04]  /*8f00*/  F2FP.BF16.PACK_AB R6, R2, R8 ;  /* 0x000000080206723e */ /* 0x000fc800000010ff */
[----:B------:R-:W-:-:S05]  /*8f10*/  F2FP.BF16.PACK_AB R7, R0, R3 ;  /* 0x000000030007723e */ /* 0x000fca00000010ff */
[----:B------:R1:W-:Y:S02]  /*8f20*/  STS.128 [R80+0x5000], R4 ;  /* 0x0050000450007388 */ /* 0x0003e40000000c00 */
.L_x_291:
[----:B------:R-:W-:Y:S05]  /*8f30*/  BSYNC B0 ;  /* 0x0000000000007941 */ /* 0x000fea0003800000 */
.L_x_290:
[----:B------:R-:W-:-:S13]  /*8f40*/  ISETP.GE.AND P0, PT, R26, c[0x0][0x27c], PT ;  /* 0x00009f001a007a0c */ /* 0x000fda0003f06270 */
[----:B------:R-:W-:Y:S05]  /*8f50*/  @P0 BRA `(.L_x_289) ;  /* 0x0000026000000947 */ /* 0x000fea0003800000 */
[----:B-1----:R-:W1:Y:S01]  /*8f60*/  LDS.128 R4, [R81+0x5000] ;  /* 0x0050000051047984 */ /* 0x002e620000000c00 */
[C---:B------:R-:W-:Y:S01]  /*8f70*/  SHF.L.U32 R3, R22.reuse, 0x10, RZ ;  /* 0x0000001016037819 */ /* 0x040fe200000006ff */
        /* <DEDUP_REMOVED lines=13> */
[CC--:B------:R-:W-:Y:S01]  /*9050*/  FMUL.FTZ R8, R4.reuse, R5.reuse ;  /* 0x0000000504087220 */ /* 0x0c0fe20000410000 */
[----:B------:R-:W-:Y:S01]  /*9060*/  LOP3.LUT R6, R7, 0xffff0000, RZ, 0xc0, !PT ;  /* 0xffff000007067812 */ /* 0x000fe200078ec0ff */
[----:B------:R-:W-:Y:S01]  /*9070*/  FFMA.FTZ R15, R9, R0, R14 ;  /* 0x00000000090f7223 */ /* 0x000fe2000001000e */
[----:B------:R-:W-:Y:S01]  /*9080*/  LOP3.LUT R0, R23, 0xffff0000, RZ, 0xc0, !PT ;  /* 0xffff000017007812 */ /* 0x000fe200078ec0ff */
[-C--:B------:R-:W-:Y:S01]  /*9090*/  FMUL.FTZ R7, R4, R2.reuse ;  /* 0x0000000204077220 */ /* 0x080fe20000410000 */
[----:B------:R-:W-:Y:S01]  /*90a0*/  SHF.L.U32 R4, R27, 0x10, RZ ;  /* 0x000000101b047819 */ /* 0x000fe200000006ff */
[----:B------:R-:W-:Y:S01]  /*90b0*/  FFMA.FTZ R14, R13, R2, -R8 ;  /* 0x000000020d0e7223 */ /* 0x000fe20000010808 */
        /* <DEDUP_REMOVED lines=16> */
.L_x_289:
[----:B------:R-:W-:Y:S05]  /*91c0*/  BSYNC B1 ;  /* 0x0000000000017941 */ /* 0x000fea0003800000 */
.L_x_288:
[----:B------:R-:W-:Y:S01]  /*91d0*/  ISETP.GE.AND P0, PT, R146, R28, PT ;  /* 0x0000001c9200720c */ /* 0x000fe20003f06270 */
[----:B------:R-:W-:-:S12]  /*91e0*/  BSSY B1, `(.L_x_292) ;  /* 0x0000054000017945 */ /* 0x000fd80003800000 */
[----:B------:R-:W-:Y:S05]  /*91f0*/  @P0 BRA `(.L_x_293) ;  /* 0x0000052000000947 */ /* 0x000fea0003800000 */
[----:B------:R-:W-:Y:S01]  /*9200*/  ISETP.GE.AND P0, PT, R24, c[0x0][0x27c], PT ;  /* 0x00009f0018007a0c */ /* 0x000fe20003f06270 */
[----:B------:R-:W-:-:S12]  /*9210*/  BSSY B0, `(.L_x_294) ;  /* 0x0000028000007945 */ /* 0x000fd80003800000 */
[----:B------:R-:W-:Y:S05]  /*9220*/  @P0 BRA `(.L_x_295) ;  /* 0x0000026000000947 */ /* 0x000fea0003800000 */
[----:B-1----:R-:W1:Y:S01]  /*9230*/  LDS.128 R4, [R80+0x6000] ;  /* 0x0060000050047984 */ /* 0x002e620000000c00 */
        /* <DEDUP_REMOVED lines=8> */
[-C--:B------:R-:W-:Y:S01]  /*92c0*/  FMUL.FTZ R15, R0, R8.reuse ;  /* 0x00000008000f7220 */ /* 0x080fe20000410000 */
[----:B------:R-:W-:Y:S01]  /*92d0*/  LOP3.LUT R5, R17, 0xffff0000, RZ, 0xc0, !PT ;  /* 0xffff000011057812 */ /* 0x000fe200078ec0ff */
[C---:B------:R-:W-:Y:S01]  /*92e0*/  FMUL.FTZ R14, R3.reuse, R8 ;  /* 0x00000008030e7220 */ /* 0x040fe20000410000 */
[C---:B------:R-:W-:Y:S01]  /*92f0*/  SHF.L.U32 R12, R6.reuse, 0x10, RZ ;  /* 0x00000010060c7819 */ /* 0x040fe200000006ff */
[-C--:B------:R-:W-:Y:S01]  /*9300*/  FFMA.FTZ R16, R3, R9.reuse, -R15 ;  /* 0x0000000903107223 */ /* 0x080fe2000001080f */
[----:B------:R-:W-:Y:S01]  /*9310*/  LOP3.LUT R11, R6, 0xffff0000, RZ, 0xc0, !PT ;  /* 0xffff0000060b7812 */ /* 0x000fe200078ec0ff */
[-C--:B------:R-:W-:Y:S01]  /*9320*/  FMUL.FTZ R8, R5, R4.reuse ;  /* 0x0000000405087220 */ /* 0x080fe20000410000 */
[----:B------:R-:W-:Y:S01]  /*9330*/  LOP3.LUT R6, R7, 0xffff0000, RZ, 0xc0, !PT ;  /* 0xffff000007067812 */ /* 0x000fe200078ec0ff */
[----:B------:R-:W-:Y:S01]  /*9340*/  FFMA.FTZ R15, R0, R9, R14 ;  /* 0x00000009000f7223 */ /* 0x000fe2000001000e */
[----:B------:R-:W-:Y:S01]  /*9350*/  LOP3.LUT R0, R18, 0xffff0000, RZ, 0xc0, !PT ;  /* 0xffff000012007812 */ /* 0x000fe200078ec0ff */
[----:B------:R-:W-:Y:S01]  /*9360*/  FMUL.FTZ R7, R2, R4 ;  /* 0x0000000402077220 */ /* 0x000fe20000410000 */
[----:B------:R-:W-:Y:S01]  /*9370*/  SHF.L.U32 R4, R20, 0x10, RZ ;  /* 0x0000001014047819 */ /* 0x000fe200000006ff */
[-C--:B------:R-:W-:Y:S01]  /*9380*/  FFMA.FTZ R14, R2, R13.reuse, -R8 ;  /* 0x0000000d020e7223 */ /* 0x080fe20000010808 */
[----:B------:R-:W-:Y:S01]  /*9390*/  SHF.L.U32 R2, R18, 0x10, RZ ;  /* 0x0000001012027819 */ /* 0x000fe200000006ff */
[----:B------:R-:W-:Y:S01]  /*93a0*/  FFMA.FTZ R9, R5, R13, R7 ;  /* 0x0000000d05097223 */ /* 0x000fe20000010007 */
[----:B------:R-:W-:Y:S01]  /*93b0*/  LOP3.LUT R3, R20, 0xffff0000, RZ, 0xc0, !PT ;  /* 0xffff000014037812 */ /* 0x000fe200078ec0ff */
[----:B------:R-:W-:-:S02]  /*93c0*/  FMUL.FTZ R7, R0, R6 ;  /* 0x0000000600077220 */ /* 0x000fc40000410000 */
[-C--:B------:R-:W-:Y:S02]  /*93d0*/  FMUL.FTZ R8, R2, R11.reuse ;  /* 0x0000000b02087220 */ /* 0x080fe40000410000 */
[C---:B------:R-:W-:Y:S02]  /*93e0*/  FMUL.FTZ R5, R4.reuse, R11 ;  /* 0x0000000b04057220 */ /* 0x040fe40000410000 */
[----:B------:R-:W-:Y:S02]  /*93f0*/  FMUL.FTZ R6, R3, R6 ;  /* 0x0000000603067220 */ /* 0x000fe40000410000 */
[----:B------:R-:W-:Y:S01]  /*9400*/  FFMA.FTZ R8, R4, R12, -R8 ;  /* 0x0000000c04087223 */ /* 0x000fe20000010808 */
        /* <DEDUP_REMOVED lines=8> */
.L_x_295:
[----:B------:R-:W-:Y:S05]  /*9490*/  BSYNC B0 ;  /* 0x0000000000007941 */ /* 0x000fea0003800000 */
.L_x_294:
        /* <DEDUP_REMOVED lines=21> */
[C---:B------:R-:W-:Y:S01]  /*95f0*/  FMUL.FTZ R7, R2.reuse, R4 ;  /* 0x0000000402077220 */ /* 0x040fe20000410000 */
        /* <DEDUP_REMOVED lines=18> */
.L_x_293:
[----:B------:R-:W-:Y:S05]  /*9720*/  BSYNC B1 ;  /* 0x0000000000017941 */ /* 0x000fea0003800000 */
.L_x_292:
        /* <DEDUP_REMOVED lines=44> */
.L_x_299:
[----:B------:R-:W-:Y:S05]  /*99f0*/  BSYNC B0 ;  /* 0x0000000000007941 */ /* 0x000fea0003800000 */
.L_x_298:
        /* <DEDUP_REMOVED lines=40> */
.L_x_297:
[----:B------:R-:W-:Y:S05]  /*9c80*/  BSYNC B1 ;  /* 0x0000000000017941 */ /* 0x000fea0003800000 */
.L_x_296:
[----:B------:R-:W-:-:S13]  /*9c90*/  ISETP.GE.AND P0, PT, R44, R28, PT ;  /* 0x0000001c2c00720c */ /* 0x000fda0003f06270 */
        /* <DEDUP_REMOVED lines=42> */
.L_x_302:
[----:B------:R-:W-:Y:S05]  /*9f40*/  BSYNC B0 ;  /* 0x0000000000007941 */ /* 0x000fea0003800000 */
.L_x_301:
        /* <DEDUP_REMOVED lines=31> */
[-C--:B------:R-:W-:Y:S01]  /*a140*/  FFMA.FTZ R8, R4, R11.reuse, -R8 ;  /* 0x0000000b04087223 */ /* 0x080fe20000010808 */
[----:B------:R-:W-:Y:S01]  /*a150*/  F2FP.BF16.PACK_AB R4, R15, R16 ;  /* 0x000000100f04723e */ /* 0x000fe200000010ff */
[----:B------:R-:W-:Y:S01]  /*a160*/  FFMA.FTZ R2, R2, R11, R5 ;  /* 0x0000000b02027223 */ /* 0x000fe20000010005 */
[----:B------:R-:W-:Y:S01]  /*a170*/  F2FP.BF16.PACK_AB R5, R9, R14 ;  /* 0x0000000e0905723e */ /* 0x000fe200000010ff */
[----:B------:R-:W-:-:S02]  /*a180*/  FFMA.FTZ R3, R3, R13, -R7 ;  /* 0x0000000d03037223 */ /* 0x000fc40000010807 */
[----:B------:R-:W-:Y:S01]  /*a190*/  FFMA.FTZ R0, R0, R13, R6 ;  /* 0x0000000d00007223 */ /* 0x000fe20000010006 */
[----:B------:R-:W-:-:S04]  /*a1a0*/  F2FP.BF16.PACK_AB R6, R2, R8 ;  /* 0x000000080206723e */ /* 0x000fc800000010ff */
[----:B------:R-:W-:-:S05]  /*a1b0*/  F2FP.BF16.PACK_AB R7, R0, R3 ;  /* 0x000000030007723e */ /* 0x000fca00000010ff */
[----:B------:R1:W-:Y:S01]  /*a1c0*/  STS.128 [R81+0x8000], R4 ;  /* 0x0080000451007388 */ /* 0x0003e20000000c00 */
[----:B------:R-:W-:Y:S05]  /*a1d0*/  BRA `(.L_x_300) ;  /* 0x000019b000007947 */ /* 0x000fea0003800000 */
.L_x_285:
[----:B------:R-:W-:Y:S01]  /*a1e0*/  ISETP.GE.AND P0, PT, R3, R13, PT ;  /* 0x0000000d0300720c */ /* 0x000fe20003f06270 */
[----:B------:R-:W1:Y:S01]  /*a1f0*/  SHFL.IDX PT, R15, R0, RZ, 0x1c1f ;  /* 0x001c1fff000f7589 */ /* 0x000e6200000e0000 */
[----:B------:R-:W-:Y:S01]  /*a200*/  BSSY B0, `(.L_x_303) ;  /* 0x0000014000007945 */ /* 0x000fe20003800000 */
[----:B------:R-:W-:Y:S01]  /*a210*/  CS2R R4, SRZ ;  /* 0x0000000000047805 */ /* 0x000fe2000001ff00 */
[----:B------:R-:W-:Y:S01]  /*a220*/  CS2R R10, SRZ ;  /* 0x00000000000a7805 */ /* 0x000fe2000001ff00 */
[----:B------:R-:W2:Y:S01]  /*a230*/  SHFL.IDX PT, R14, R6, RZ, 0x1c1f ;  /* 0x001c1fff060e7589 */ /* 0x000ea200000e0000 */
[----:B------:R-:W-:-:S03]  /*a240*/  CS2R R8, SRZ ;  /* 0x0000000000087805 */ /* 0x000fc6000001ff00 */
[----:B------:R-:W3:Y:S04]  /*a250*/  SHFL.IDX PT, R16, R2, RZ, 0x1c1f ;  /* 0x001c1fff02107589 */ /* 0x000ee800000e0000 */
[----:B------:R4:W1:Y:S02]  /*a260*/  SHFL.IDX PT, R12, R7, RZ, 0x1c1f ;  /* 0x001c1fff070c7589 */ /* 0x00086400000e0000 */
[----:B----4-:R-:W-:Y:S01]  /*a270*/  CS2R R6, SRZ ;  /* 0x0000000000067805 */ /* 0x010fe2000001ff00 */
[----:B------:R-:W-:Y:S05]  /*a280*/  @P0 BRA `(.L_x_304) ;  /* 0x000000b000000947 */ /* 0x000fea0003800000 */
[C---:B-123--:R-:W-:Y:S01]  /*a290*/  ISETP.GE.AND P0, PT, R28.reuse, c[0x0][0x27c], PT ;  /* 0x00009f001c007a0c */ /* 0x04efe20003f06270 */
[C---:B------:R-:W-:Y:S01]  /*a2a0*/  IMAD.SHL.U32 R2, R28.reuse, 0x2, RZ ;  /* 0x000000021c027824 */ /* 0x040fe200078e00ff */
[----:B------:R-:W-:Y:S01]  /*a2b0*/  SHF.L.U64.HI R0, R28, 0x1, R29 ;  /* 0x000000011c007819 */ /* 0x000fe2000001021d */
[----:B------:R-:W-:-:S03]  /*a2c0*/  CS2R R6, SRZ ;  /* 0x0000000000067805 */ /* 0x000fc6000001ff00 */
[-C--:B------:R-:W-:Y:S02]  /*a2d0*/  IADD3 R14, P3, R14, R2.reuse, RZ ;  /* 0x000000020e0e7210 */ /* 0x080fe40007f7e0ff */
[----:B------:R-:W-:-:S03]  /*a2e0*/  IADD3 R2, P2, R12, R2, RZ ;  /* 0x000000020c027210 */ /* 0x000fc60007f5e0ff */
[--C-:B------:R-:W-:Y:S02]  /*a2f0*/  IMAD.X R15, R15, 0x1, R0.reuse, P3 ;  /* 0x000000010f0f7824 */ /* 0x100fe400018e0600 */
[----:B------:R-:W-:Y:S01]  /*a300*/  IMAD.X R3, R16, 0x1, R0, P2 ;  /* 0x0000000110037824 */ /* 0x000fe200010e0600 */
[----:B------:R-:W-:Y:S05]  /*a310*/  @P0 BRA `(.L_x_304) ;  /* 0x0000002000000947 */ /* 0x000fea0003800000 */
[----:B------:R1:W5:Y:S04]  /*a320*/  LD.E.128 R8, [R14.64] ;  /* 0x000000080e087980 */ /* 0x000368000c101d00 */
[----:B------:R1:W5:Y:S02]  /*a330*/  LD.E.128 R4, [R2.64] ;  /* 0x0000000802047980 */ /* 0x000364000c101d00 */
.L_x_304:
[----:B-123--:R-:W-:Y:S05]  /*a340*/  BSYNC B0 ;  /* 0x0000000000007941 */ /* 0x00efea0003800000 */
.L_x_303:
[----:B------:R-:W-:Y:S01]  /*a350*/  IMAD R0, R30, -0x80, R13 ;  /* 0xffffff801e007824 */ /* 0x000fe200078e020d */
[----:B------:R-:W-:Y:S01]  /*a360*/  ISETP.GE.AND P0, PT, R28, c[0x0][0x27c], PT ;  /* 0x00009f001c007a0c */ /* 0x000fe20003f06270 */
[----:B-----5:R-:W-:Y:S01]  /*a370*/  IMAD.MOV.U32 R19, RZ, RZ, R8 ;  /* 0x000000ffff137224 */ /* 0x020fe200078e0008 */
[--C-:B------:R-:W-:Y:S01]  /*a380*/  SHF.R.U64 R17, R8, 0x10, R9.reuse ;  /* 0x0000001008117819 */ /* 0x100fe20000001209 */
[----:B------:R-:W-:Y:S01]  /*a390*/  IMAD.MOV.U32 R16, RZ, RZ, R10 ;  /* 0x000000ffff107224 */ /* 0x000fe200078e000a */
[----:B------:R-:W-:Y:S01]  /*a3a0*/  IMNMX R43, R0, 0x80, PT ;  /* 0x00000080002b7817 */ /* 0x000fe20003800200 */
[----:B------:R-:W-:Y:S01]  /*a3b0*/  IMAD.MOV.U32 R18, RZ, RZ, R9 ;  /* 0x000000ffff127224 */ /* 0x000fe200078e0009 */
[--C-:B------:R-:W-:Y:S01]  /*a3c0*/  SHF.R.U64 R14, R10, 0x10, R11.reuse ;  /* 0x000000100a0e7819 */ /* 0x100fe2000000120b */
[----:B------:R-:W-:Y:S01]  /*a3d0*/  IMAD.MOV.U32 R10, RZ, RZ, R4 ;  /* 0x000000ffff0a7224 */ /* 0x000fe200078e0004 */
[----:B------:R-:W-:Y:S01]  /*a3e0*/  ISETP.GE.OR P2, PT, R240, R43, P0 ;  /* 0x0000002bf000720c */ /* 0x000fe20000746670 */
[----:B------:R-:W-:Y:S01]  /*a3f0*/  IMAD.MOV.U32 R15, RZ, RZ, R11 ;  /* 0x000000ffff0f7224 */ /* 0x000fe200078e000b */
[----:B------:R-:W-:Y:S01]  /*a400*/  SHF.R.U32.HI R12, RZ, 0x10, R9 ;  /* 0x00000010ff0c7819 */ /* 0x000fe20000011609 */
[--C-:B------:R-:W-:Y:S01]  /*a410*/  IMAD.MOV.U32 R9, RZ, RZ, R5.reuse ;  /* 0x000000ffff097224 */ /* 0x100fe200078e0005 */
[----:B------:R-:W-:Y:S01]  /*a420*/  SHF.R.U64 R8, R4, 0x10, R5 ;  /* 0x0000001004087819 */ /* 0x000fe20000001205 */
[----:B------:R-:W-:Y:S01]  /*a430*/  IMAD.MOV.U32 R3, RZ, RZ, R7 ;  /* 0x000000ffff037224 */ /* 0x000fe200078e0007 */
[----:B------:R-:W-:Y:S01]  /*a440*/  SHF.R.U32.HI R4, RZ, 0x10, R5 ;  /* 0x00000010ff047819 */ /* 0x000fe20000011605 */
[----:B------:R-:W-:Y:S01]  /*a450*/  IMAD.MOV.U32 R5, RZ, RZ, R6 ;  /* 0x000000ffff057224 */ /* 0x000fe200078e0006 */
[----:B------:R-:W-:Y:S01]  /*a460*/  SHF.R.U32.HI R11, RZ, 0x10, R11 ;  /* 0x00000010ff0b7819 */ /* 0x000fe2000001160b */
[----:B------:R-:W-:-:S04]  /*a470*/  DEPBAR.LE SB0, 0x1 ;  /* 0x000080400000791a */ /* 0x000fc80000000000 */
[--C-:B------:R-:W-:Y:S01]  /*a480*/  SHF.R.U64 R2, R6, 0x10, R7.reuse ;  /* 0x0000001006027819 */ /* 0x100fe20000001207 */
[----:B------:R-:W-:Y:S01]  /*a490*/  BSSY B0, `(.L_x_305) ;  /* 0x0000062000007945 */ /* 0x000fe20003800000 */
[----:B------:R-:W-:Y:S02]  /*a4a0*/  SHF.R.U32.HI R0, RZ, 0x10, R7 ;  /* 0x00000010ff007819 */ /* 0x000fe40000011607 */
[----:B------:R-:W-:Y:S02]  /*a4b0*/  PRMT R33, R19, 0x5410, R17 ;  /* 0x0000541013217816 */ /* 0x000fe40000000011 */
[----:B------:R-:W-:Y:S02]  /*a4c0*/  PRMT R37, R18, 0x5410, R12 ;  /* 0x0000541012257816 */ /* 0x000fe4000000000c */
[----:B------:R-:W-:Y:S02]  /*a4d0*/  PRMT R27, R16, 0x5410, R14 ;  /* 0x00005410101b7816 */ /* 0x000fe4000000000e */
[----:B------:R-:W-:-:S02]  /*a4e0*/  PRMT R36, R15, 0x5410, R11 ;  /* 0x000054100f247816 */ /* 0x000fc4000000000b */
[----:B------:R-:W-:Y:S02]  /*a4f0*/  PRMT R32, R10, 0x5410, R8 ;  /* 0x000054100a207816 */ /* 0x000fe40000000008 */
[----:B------:R-:W-:Y:S02]  /*a500*/  PRMT R34, R9, 0x5410, R4 ;  /* 0x0000541009227816 */ /* 0x000fe40000000004 */
[----:B------:R-:W-:Y:S02]  /*a510*/  PRMT R26, R5, 0x5410, R2 ;  /* 0x00005410051a7816 */ /* 0x000fe40000000002 */
[----:B------:R-:W-:Y:S01]  /*a520*/  PRMT R35, R3, 0x5410, R0 ;  /* 0x0000541003237816 */ /* 0x000fe20000000000 */
[----:B------:R-:W-:Y:S06]  /*a530*/  BAR.SYNC.DEFER_BLOCKING 0x0 ;  /* 0x0000000000007b1d */ /* 0x000fec0000010000 */
[----:B------:R-:W-:Y:S05]  /*a540*/  @P2 BRA `(.L_x_306) ;  /* 0x0000056000002947 */ /* 0x000fea0003800000 */
[----:B------:R-:W2:Y:S04]  /*a550*/  LDL R21, [R1+0x24] ;  /* 0x0000240001157983 */ /* 0x000ea80000100800 */
[----:B------:R-:W3:Y:S01]  /*a560*/  LDL R20, [R1+0x2c] ;  /* 0x00002c0001147983 */ /* 0x000ee20000100800 */
[----:B------:R-:W-:-:S02]  /*a570*/  IADD3 R2, R28, c[0x0][0x27c], RZ ;  /* 0x00009f001c027a10 */ /* 0x000fc40007ffe0ff */
[C---:B--2---:R-:W-:Y:S02]  /*a580*/  LOP3.LUT R0, R21.reuse, 0x38, R28, 0xf8, !PT ;  /* 0x0000003815007812 */ /* 0x044fe400078ef81c */
[----:B------:R-:W-:Y:S02]  /*a590*/  LOP3.LUT R2, R21, 0x38, R2, 0xf8, !PT ;  /* 0x0000003815027812 */ /* 0x000fe400078ef802 */
[----:B---3--:R-:W-:-:S04]  /*a5a0*/  LOP3.LUT R0, R151, R0, R20, 0xf6, !PT ;  /* 0x0000000097007212 */ /* 0x008fc800078ef614 */
[----:B------:R-:W-:Y:S02]  /*a5b0*/  LEA R30, R0, 0x5100, 0x1 ;  /* 0x00005100001e7811 */ /* 0x000fe400078e08ff */
[----:B------:R-:W-:-:S03]  /*a5c0*/  LOP3.LUT R0, R2, R20, RZ, 0x3c, !PT ;  /* 0x0000001402007212 */ /* 0x000fc600078e3cff */
[----:B------:R-:W1:Y:S01]  /*a5d0*/  LDS.128 R8, [R30] ;  /* 0x000000001e087984 */ /* 0x000e620000000c00 */
[----:B------:R-:W-:-:S05]  /*a5e0*/  IADD3 R0, R151, R0, RZ ;  /* 0x0000000097007210 */ /* 0x000fca0007ffe0ff */
[----:B------:R-:W-:Y:S02]  /*a5f0*/  IMAD.SHL.U32 R25, R0, 0x2, RZ ;  /* 0x0000000200197824 */ /* 0x000fe400078e00ff */
[----:B------:R-:W-:-:S03]  /*a600*/  IMAD.U32 R0, R33, 0x10000, RZ ;  /* 0x0001000021007824 */ /* 0x000fc600078e00ff */
[----:B------:R-:W2:Y:S01]  /*a610*/  LDS.128 R4, [R25+0x5100] ;  /* 0x0051000019047984 */ /* 0x000ea20000000c00 */
[C---:B-1----:R-:W-:Y:S01]  /*a620*/  SHF.L.U32 R12, R8.reuse, 0x10, RZ ;  /* 0x00000010080c7819 */ /* 0x042fe200000006ff */
[C---:B------:R-:W-:Y:S01]  /*a630*/  IMAD.U32 R18, R9.reuse, 0x10000, RZ ;  /* 0x0001000009127824 */ /* 0x040fe200078e00ff */
[----:B------:R-:W-:Y:S01]  /*a640*/  LOP3.LUT R23, R9, 0xffff0000, RZ, 0xc0, !PT ;  /* 0xffff000009177812 */ /* 0x000fe200078ec0ff */
[C---:B------:R-:W-:Y:S01]  /*a650*/  IMAD.U32 R21, R11.reuse, 0x10000, RZ ;  /* 0x000100000b157824 */ /* 0x040fe200078e00ff */
[----:B------:R-:W-:Y:S02]  /*a660*/  LOP3.LUT R14, R8, 0xffff0000, RZ, 0xc0, !PT ;  /* 0xffff0000080e7812 */ /* 0x000fe400078ec0ff */
[C---:B------:R-:W-:Y:S02]  /*a670*/  SHF.L.U32 R13, R10.reuse, 0x10, RZ ;  /* 0x000000100a0d7819 */ /* 0x040fe400000006ff */
[----:B------:R-:W-:Y:S02]  /*a680*/  LOP3.LUT R17, R10, 0xffff0000, RZ, 0xc0, !PT ;  /* 0xffff00000a117812 */ /* 0x000fe400078ec0ff */
[----:B------:R-:W-:Y:S01]  /*a690*/  LOP3.LUT R22, R11, 0xffff0000, RZ, 0xc0, !PT ;  /* 0xffff00000b167812 */ /* 0x000fe200078ec0ff */
[C---:B--2---:R-:W-:Y:S01]  /*a6a0*/  IMAD.U32 R16, R5.reuse, 0x10000, RZ ;  /* 0x0001000005107824 */ /* 0x044fe200078e00ff */
[----:B------:R-:W-:Y:S01]  /*a6b0*/  LOP3.LUT R20, R5, 0xffff0000, RZ, 0xc0, !PT ;  /* 0xffff000005147812 */ /* 0x000fe200078ec0ff */
[----:B------:R-:W-:Y:S01]  /*a6c0*/  IMAD.U32 R15, R7, 0x10000, RZ ;  /* 0x00010000070f7824 */ /* 0x000fe200078e00ff */
[----:B------:R-:W-:-:S02]  /*a6d0*/  SHF.L.U32 R2, R4, 0x10, RZ ;  /* 0x0000001004027819 */ /* 0x000fc400000006ff */
[----:B------:R-:W-:Y:S02]  /*a6e0*/  SHF.L.U32 R5, R32, 0x10, RZ ;  /* 0x0000001020057819 */ /* 0x000fe400000006ff */
[----:B------:R-:W-:Y:S02]  /*a6f0*/  LOP3.LUT R9, R4, 0xffff0000, RZ, 0xc0, !PT ;  /* 0xffff000004097812 */ /* 0x000fe400078ec0ff */
[----:B------:R-:W-:Y:S01]  /*a700*/  LOP3.LUT R4, R32, 0xffff0000, RZ, 0xc0, !PT ;  /* 0xffff000020047812 */ /* 0x000fe200078ec0ff */
[----:B------:R-:W-:Y:S01]  /*a710*/  FMUL.FTZ R3, R2, R5 ;  /* 0x0000000502037220 */ /* 0x000fe20000410000 */
[C---:B------:R-:W-:Y:S02]  /*a720*/  SHF.L.U32 R8, R6.reuse, 0x10, RZ ;  /* 0x0000001006087819 */ /* 0x040fe400000006ff */
[----:B------:R-:W-:Y:S01]  /*a730*/  LOP3.LUT R10, R6, 0xffff0000, RZ, 0xc0, !PT ;  /* 0xffff0000060a7812 */ /* 0x000fe200078ec0ff */
[-C--:B------:R-:W-:Y:S01]  /*a740*/  FFMA.FTZ R42, R12, R0.reuse, -R3 ;  /* 0x000000000c2a7223 */ /* 0x080fe20000010803 */
[----:B------:R-:W-:Y:S01]  /*a750*/  SHF.L.U32 R3, R26, 0x10, RZ ;  /* 0x000000101a037819 */ /* 0x000fe200000006ff */
[----:B------:R-:W-:Y:S01]  /*a760*/  FMUL.FTZ R6, R2, R0 ;  /* 0x0000000002067220 */ /* 0x000fe20000410000 */
[----:B------:R-:W-:Y:S01]  /*a770*/  LOP3.LUT R2, R33, 0xffff0000, RZ, 0xc0, !PT ;  /* 0xffff000021027812 */ /* 0x000fe200078ec0ff */
[----:B------:R-:W-:Y:S01]  /*a780*/  FMUL.FTZ R11, R9, R4 ;  /* 0x00000004090b7220 */ /* 0x000fe20000410000 */
[----:B------:R-:W-:Y:S01]  /*a790*/  LOP3.LUT R19, R7, 0xffff0000, RZ, 0xc0, !PT ;  /* 0xffff000007137812 */ /* 0x000fe200078ec0ff */
[----:B------:R-:W-:-:S02]  /*a7a0*/  IMAD.U32 R0, R27, 0x10000, RZ ;  /* 0x000100001b007824 */ /* 0x000fc400078e00ff */
[----:B------:R-:W-:Y:S01]  /*a7b0*/  FFMA.FTZ R41, R12, R5, R6 ;  /* 0x000000050c297223 */ /* 0x000fe20000010006 */
[----:B------:R-:W-:Y:S01]  /*a7c0*/  LOP3.LUT R6, R26, 0xffff0000, RZ, 0xc0, !PT ;  /* 0xffff00001a067812 */ /* 0x000fe200078ec0ff */
[-C--:B------:R-:W-:Y:S02]  /*a7d0*/  FMUL.FTZ R5, R8, R3.reuse ;  /* 0x0000000308057220 */ /* 0x080fe40000410000 */
[-C--:B------:R-:W-:Y:S02]  /*a7e0*/  FMUL.FTZ R7, R9, R2.reuse ;  /* 0x0000000209077220 */ /* 0x080fe40000410000 */
[----:B------:R-:W-:Y:S02]  /*a7f0*/  FFMA.FTZ R40, R14, R2, -R11 ;  /* 0x000000020e287223 */ /* 0x000fe4000001080b */
[-C--:B------:R-:W-:Y:S02]  /*a800*/  FMUL.FTZ R2, R8, R0.reuse ;  /* 0x0000000008027220 */ /* 0x080fe40000410000 */
[----:B------:R-:W-:Y:S01]  /*a810*/  FFMA.FTZ R38, R13, R0, -R5 ;  /* 0x000000000d267223 */ /* 0x000fe20000010805 */
[----:B------:R-:W-:Y:S01]  /*a820*/  LOP3.LUT R0, R27, 0xffff0000, RZ, 0xc0, !PT ;  /* 0xffff00001b007812 */ /* 0x000fe200078ec0ff */
[----:B------:R-:W-:Y:S01]  /*a830*/  FFMA.FTZ R39, R14, R4, R7 ;  /* 0x000000040e277223 */ /* 0x000fe20000010007 */
[----:B------:R-:W-:Y:S01]  /*a840*/  SHF.L.U32 R5, R35, 0x10, RZ ;  /* 0x0000001023057819 */ /* 0x000fe200000006ff */
[----:B------:R-:W-:Y:S01]  /*a850*/  FFMA.FTZ R31, R13, R3, R2 ;  /* 0x000000030d1f7223 */ /* 0x000fe20000010002 */
[----:B------:R-:W-:Y:S01]  /*a860*/  SHF.L.U32 R3, R37, 0x10, RZ ;  /* 0x0000001025037819 */ /* 0x000fe200000006ff */
[----:B------:R-:W-:-:S02]  /*a870*/  FMUL.FTZ R4, R10, R6 ;  /* 0x000000060a047220 */ /* 0x000fc40000410000 */
[----:B------:R-:W-:Y:S02]  /*a880*/  IMAD.U32 R2, R34, 0x10000, RZ ;  /* 0x0001000022027824 */ /* 0x000fe400078e00ff */
[-C--:B------:R-:W-:Y:S02]  /*a890*/  FMUL.FTZ R10, R10, R0.reuse ;  /* 0x000000000a0a7220 */ /* 0x080fe40000410000 */
[----:B------:R-:W-:Y:S01]  /*a8a0*/  FFMA.FTZ R24, R17, R0, -R4 ;  /* 0x0000000011187223 */ /* 0x000fe20000010804 */
[----:B------:R-:W-:Y:S01]  /*a8b0*/  SHF.L.U32 R0, R36, 0x10, RZ ;  /* 0x0000001024007819 */ /* 0x000fe200000006ff */
[C---:B------:R-:W-:Y:S02]  /*a8c0*/  FMUL.FTZ R7, R16.reuse, R3 ;  /* 0x0000000310077220 */ /* 0x040fe40000410000 */
[----:B------:R-:W-:Y:S02]  /*a8d0*/  FMUL.FTZ R4, R15, R5 ;  /* 0x000000050f047220 */ /* 0x000fe40000410000 */
[----:B------:R-:W-:-:S02]  /*a8e0*/  FMUL.FTZ R8, R16, R2 ;  /* 0x0000000210087220 */ /* 0x000fc40000410000 */
[----:B------:R-:W-:Y:S01]  /*a8f0*/  FFMA.FTZ R17, R17, R6, R10 ;  /* 0x0000000611117223 */ /* 0x000fe2000001000a */
[----:B------:R-:W-:Y:S01]  /*a900*/  F2FP.BF16.PACK_AB R10, R24, R38 ;  /* 0x00000026180a723e */ /* 0x000fe200000010ff */
[----:B------:R-:W-:Y:S01]  /*a910*/  FFMA.FTZ R13, R18, R2, R7 ;  /* 0x00000002120d7223 */ /* 0x000fe20000010007 */
[----:B------:R-:W-:Y:S01]  /*a920*/  LOP3.LUT R2, R34, 0xffff0000, RZ, 0xc0, !PT ;  /* 0xffff000022027812 */ /* 0x000fe200078ec0ff */
[-C--:B------:R-:W-:Y:S02]  /*a930*/  FMUL.FTZ R6, R15, R0.reuse ;  /* 0x000000000f067220 */ /* 0x080fe40000410000 */
[----:B------:R-:W-:Y:S01]  /*a940*/  FFMA.FTZ R11, R21, R0, -R4 ;  /* 0x00000000150b7223 */ /* 0x000fe20000010804 */
[----:B------:R-:W-:Y:S01]  /*a950*/  LOP3.LUT R0, R35, 0xffff0000, RZ, 0xc0, !PT ;  /* 0xffff000023007812 */ /* 0x000fe200078ec0ff */
[----:B------:R-:W-:Y:S01]  /*a960*/  FFMA.FTZ R14, R18, R3, -R8 ;  /* 0x00000003120e7223 */ /* 0x000fe20000010808 */
[----:B------:R-:W-:Y:S01]  /*a970*/  LOP3.LUT R4, R37, 0xffff0000, RZ, 0xc0, !PT ;  /* 0xffff000025047812 */ /* 0x000fe200078ec0ff */
[----:B------:R-:W-:Y:S01]  /*a980*/  FFMA.FTZ R12, R21, R5, R6 ;  /* 0x00000005150c7223 */ /* 0x000fe20000010006 */
[----:B------:R-:W-:Y:S01]  /*a990*/  LOP3.LUT R3, R36, 0xffff0000, RZ, 0xc0, !PT ;  /* 0xffff000024037812 */ /* 0x000fe200078ec0ff */
[----:B------:R-:W-:-:S02]  /*a9a0*/  FMUL.FTZ R8, R20, R2 ;  /* 0x0000000214087220 */ /* 0x000fc40000410000 */
[C---:B------:R-:W-:Y:S02]  /*a9b0*/  FMUL.FTZ R6, R19.reuse, R0 ;  /* 0x0000000013067220 */ /* 0x040fe40000410000 */
[-C--:B------:R-:W-:Y:S02]  /*a9c0*/  FMUL.FTZ R7, R20, R4.reuse ;  /* 0x0000000414077220 */ /* 0x080fe40000410000 */
[-C--:B------:R-:W-:Y:S02]  /*a9d0*/  FMUL.FTZ R5, R19, R3.reuse ;  /* 0x0000000313057220 */ /* 0x080fe40000410000 */
[----:B------:R-:W-:Y:S01]  /*a9e0*/  FFMA.FTZ R9, R23, R4, -R8 ;  /* 0x0000000417097223 */ /* 0x000fe20000010808 */
[----:B------:R-:W-:Y:S01]  /*a9f0*/  F2FP.BF16.PACK_AB R8, R40, R42 ;  /* 0x0000002a2808723e */ /* 0x000fe200000010ff */
[C---:B------:R-:W-:Y:S01]  /*aa00*/  FFMA.FTZ R3, R22.reuse, R3, -R6 ;  /* 0x0000000316037223 */ /* 0x040fe20000010806 */
[----:B------:R-:W-:Y:S01]  /*aa10*/  F2FP.BF16.PACK_AB R4, R39, R41 ;  /* 0x000000292704723e */ /* 0x000fe200000010ff */
[----:B------:R-:W-:Y:S01]  /*aa20*/  FFMA.FTZ R2, R23, R2, R7 ;  /* 0x0000000217027223 */ /* 0x000fe20000010007 */
[----:B------:R-:W-:Y:S01]  /*aa30*/  F2FP.BF16.PACK_AB R9, R9, R14 ;  /* 0x0000000e0909723e */ /* 0x000fe200000010ff */
[----:B------:R-:W-:Y:S01]  /*aa40*/  FFMA.FTZ R0, R22, R0, R5 ;  /* 0x0000000016007223 */ /* 0x000fe20000010005 */
[----:B------:R-:W-:-:S02]  /*aa50*/  F2FP.BF16.PACK_AB R11, R3, R11 ;  /* 0x0000000b030b723e */ /* 0x000fc400000010ff */
[----:B------:R-:W-:Y:S02]  /*aa60*/  F2FP.BF16.PACK_AB R6, R17, R31 ;  /* 0x0000001f1106723e */ /* 0x000fe400000010ff */
[----:B------:R-:W-:Y:S01]  /*aa70*/  F2FP.BF16.PACK_AB R5, R2, R13 ;  /* 0x0000000d0205723e */ /* 0x000fe200000010ff */
[----:B------:R1:W-:Y:S01]  /*aa80*/  STS.128 [R30], R8 ;  /* 0x000000081e007388 */ /* 0x0003e20000000c00 */
[----:B------:R-:W-:-:S05]  /*aa90*/  F2FP.BF16.PACK_AB R7, R0, R12 ;  /* 0x0000000c0007723e */ /* 0x000fca00000010ff */
[----:B------:R1:W-:Y:S02]  /*aaa0*/  STS.128 [R25+0x5100], R4 ;  /* 0x0051000419007388 */ /* 0x0003e40000000c00 */
.L_x_306:
[----:B------:R-:W-:Y:S05]  /*aab0*/  BSYNC B0 ;  /* 0x0000000000007941 */ /* 0x000fea0003800000 */
.L_x_305:
[----:B------:R-:W-:Y:S01]  /*aac0*/  ISETP.GE.OR P2, PT, R146, R43, P0 ;  /* 0x0000002b9200720c */ /* 0x000fe20000746670 */
[----:B------:R-:W-:-:S12]  /*aad0*/  BSSY B0, `(.L_x_307) ;  /* 0x0000056000007945 */ /* 0x000fd80003800000 */
[----:B------:R-:W-:Y:S05]  /*aae0*/  @P2 BRA `(.L_x_308) ;  /* 0x0000054000002947 */ /* 0x000fea0003800000 */
[----:B------:R-:W-:Y:S02]  /*aaf0*/  IADD3 R2, R28, c[0x0][0x27c], RZ ;  /* 0x00009f001c027a10 */ /* 0x000fe40007ffe0ff */
[C---:B------:R-:W-:Y:S02]  /*ab00*/  LOP3.LUT R0, R147.reuse, 0x38, R28, 0xf8, !PT ;  /* 0x0000003893007812 */ /* 0x040fe400078ef81c */
[----:B------:R-:W-:Y:S02]  /*ab10*/  LOP3.LUT R2, R147, 0x38, R2, 0xf8, !PT ;  /* 0x0000003893027812 */ /* 0x000fe400078ef802 */
[----:B------:R-:W-:Y:S02]  /*ab20*/  LOP3.LUT R0, R160, R0, R184, 0xf6, !PT ;  /* 0x00000000a0007212 */ /* 0x000fe400078ef6b8 */
[----:B------:R-:W-:Y:S02]  /*ab30*/  LOP3.LUT R2, R2, R184, RZ, 0x3c, !PT ;  /* 0x000000b802027212 */ /* 0x000fe400078e3cff */
[----:B------:R-:W-:Y:S01]  /*ab40*/  LEA R31, R0, 0x5100, 0x1 ;  /* 0x00005100001f7811 */ /* 0x000fe200078e08ff */
[----:B------:R-:W-:Y:S01]  /*ab50*/  IMAD.U32 R0, R33, 0x10000, RZ ;  /* 0x0001000021007824 */ /* 0x000fe200078e00ff */
[----:B------:R-:W-:-:S03]  /*ab60*/  IADD3 R2, R160, R2, RZ ;  /* 0x00000002a0027210 */ /* 0x000fc60007ffe0ff */
[----:B-1----:R-:W1:Y:S02]  /*ab70*/  LDS.128 R8, [R31] ;  /* 0x000000001f087984 */ /* 0x002e640000000c00 */
[----:B------:R-:W-:-:S05]  /*ab80*/  IMAD.SHL.U32 R25, R2, 0x2, RZ ;  /* 0x0000000202197824 */ /* 0x000fca00078e00ff */
[----:B------:R-:W2:Y:S01]  /*ab90*/  LDS.128 R4, [R25+0x5100] ;  /* 0x0051000019047984 */ /* 0x000ea20000000c00 */
[C---:B-1----:R-:W-:Y:S01]  /*aba0*/  SHF.L.U32 R12, R8.reuse, 0x10, RZ ;  /* 0x00000010080c7819 */ /* 0x042fe200000006ff */
[C---:B------:R-:W-:Y:S01]  /*abb0*/  IMAD.U32 R18, R9.reuse, 0x10000, RZ ;  /* 0x0001000009127824 */ /* 0x040fe200078e00ff */
[----:B------:R-:W-:Y:S01]  /*abc0*/  LOP3.LUT R23, R9, 0xffff0000, RZ, 0xc0, !PT ;  /* 0xffff000009177812 */ /* 0x000fe200078ec0ff */
[----:B------:R-:W-:Y:S01]  /*abd0*/  IMAD.U32 R21, R11, 0x10000, RZ ;  /* 0x000100000b157824 */ /* 0x000fe200078e00ff */
[----:B------:R-:W-:Y:S02]  /*abe0*/  LOP3.LUT R14, R8, 0xffff0000, RZ, 0xc0, !PT ;  /* 0xffff0000080e7812 */ /* 0x000fe400078ec0ff */
[----:B------:R-:W-:Y:S01]  /*abf0*/  SHF.L.U32 R13, R10, 0x10, RZ ;  /* 0x000000100a0d7819 */ /* 0x000fe200000006ff */
        /* <DEDUP_REMOVED lines=8> */
[----:B------:R-:W-:Y:S02]  /*ac80*/  LOP3.LUT R17, R10, 0xffff0000, RZ, 0xc0, !PT ;  /* 0xffff00000a117812 */ /* 0x000fe400078ec0ff */
[----:B------:R-:W-:Y:S01]  /*ac90*/  SHF.L.U32 R8, R6, 0x10, RZ ;  /* 0x0000001006087819 */ /* 0x000fe200000006ff */
[----:B------:R-:W-:Y:S01]  /*aca0*/  FFMA.FTZ R42, R0, R12, -R3 ;  /* 0x0000000c002a7223 */ /* 0x000fe20000010803 */
[----:B------:R-:W-:Y:S01]  /*acb0*/  LOP3.LUT R10, R6, 0xffff0000, RZ, 0xc0, !PT ;  /* 0xffff0000060a7812 */ /* 0x000fe200078ec0ff */
[----:B------:R-:W-:Y:S01]  /*acc0*/  FMUL.FTZ R6, R0, R2 ;  /* 0x0000000200067220 */ /* 0x000fe20000410000 */
[----:B------:R-:W-:Y:S01]  /*acd0*/  SHF.L.U32 R3, R26, 0x10, RZ ;  /* 0x000000101a037819 */ /* 0x000fe200000006ff */
[----:B------:R-:W-:Y:S01]  /*ace0*/  IMAD.U32 R0, R27, 0x10000, RZ ;  /* 0x000100001b007824 */ /* 0x000fe200078e00ff */
[----:B------:R-:W-:Y:S01]  /*acf0*/  LOP3.LUT R22, R11, 0xffff0000, RZ, 0xc0, !PT ;  /* 0xffff00000b167812 */ /* 0x000fe200078ec0ff */
[-C--:B------:R-:W-:Y:S01]  /*ad00*/  FMUL.FTZ R11, R4, R9.reuse ;  /* 0x00000009040b7220 */ /* 0x080fe20000410000 */
[----:B------:R-:W-:Y:S01]  /*ad10*/  LOP3.LUT R2, R33, 0xffff0000, RZ, 0xc0, !PT ;  /* 0xffff000021027812 */ /* 0x000fe200078ec0ff */
[----:B------:R-:W-:Y:S01]  /*ad20*/  FFMA.FTZ R41, R5, R12, R6 ;  /* 0x0000000c05297223 */ /* 0x000fe20000010006 */
[----:B------:R-:W-:Y:S01]  /*ad30*/  LOP3.LUT R19, R7, 0xffff0000, RZ, 0xc0, !PT ;  /* 0xffff000007137812 */ /* 0x000fe200078ec0ff */
[----:B------:R-:W-:Y:S01]  /*ad40*/  FMUL.FTZ R5, R3, R8 ;  /* 0x0000000803057220 */ /* 0x000fe20000410000 */
[----:B------:R-:W-:Y:S01]  /*ad50*/  LOP3.LUT R6, R26, 0xffff0000, RZ, 0xc0, !PT ;  /* 0xffff00001a067812 */ /* 0x000fe200078ec0ff */
[----:B------:R-:W-:-:S02]  /*ad60*/  FMUL.FTZ R7, R2, R9 ;  /* 0x0000000902077220 */ /* 0x000fc40000410000 */
[----:B------:R-:W-:Y:S02]  /*ad70*/  FFMA.FTZ R40, R2, R14, -R11 ;  /* 0x0000000e02287223 */ /* 0x000fe4000001080b */
[C---:B------:R-:W-:Y:S02]  /*ad80*/  FMUL.FTZ R2, R0.reuse, R8 ;  /* 0x0000000800027220 */ /* 0x040fe40000410000 */
[-C--:B------:R-:W-:Y:S01]  /*ad90*/  FFMA.FTZ R38, R0, R13.reuse, -R5 ;  /* 0x0000000d00267223 */ /* 0x080fe20000010805 */
[----:B------:R-:W-:Y:S01]  /*ada0*/  LOP3.LUT R0, R27, 0xffff0000, RZ, 0xc0, !PT ;  /* 0xffff00001b007812 */ /* 0x000fe200078ec0ff */
[----:B------:R-:W-:Y:S01]  /*adb0*/  FFMA.FTZ R39, R4, R14, R7 ;  /* 0x0000000e04277223 */ /* 0x000fe20000010007 */
[----:B------:R-:W-:Y:S01]  /*adc0*/  SHF.L.U32 R5, R35, 0x10, RZ ;  /* 0x0000001023057819 */ /* 0x000fe200000006ff */
[----:B------:R-:W-:Y:S01]  /*add0*/  FFMA.FTZ R30, R3, R13, R2 ;  /* 0x0000000d031e7223 */ /* 0x000fe20000010002 */
[----:B------:R-:W-:Y:S01]  /*ade0*/  SHF.L.U32 R3, R37, 0x10, RZ ;  /* 0x0000001025037819 */ /* 0x000fe200000006ff */
[----:B------:R-:W-:-:S02]  /*adf0*/  FMUL.FTZ R4, R6, R10 ;  /* 0x0000000a06047220 */ /* 0x000fc40000410000 */
[----:B------:R-:W-:Y:S02]  /*ae00*/  IMAD.U32 R2, R34, 0x10000, RZ ;  /* 0x0001000022027824 */ /* 0x000fe400078e00ff */
[C---:B------:R-:W-:Y:S02]  /*ae10*/  FMUL.FTZ R10, R0.reuse, R10 ;  /* 0x0000000a000a7220 */ /* 0x040fe40000410000 */
[----:B------:R-:W-:Y:S01]  /*ae20*/  FFMA.FTZ R24, R0, R17, -R4 ;  /* 0x0000001100187223 */ /* 0x000fe20000010804 */
[----:B------:R-:W-:Y:S01]  /*ae30*/  SHF.L.U32 R0, R36, 0x10, RZ ;  /* 0x0000001024007819 */ /* 0x000fe200000006ff */
[-C--:B------:R-:W-:Y:S02]  /*ae40*/  FMUL.FTZ R7, R3, R16.reuse ;  /* 0x0000001003077220 */ /* 0x080fe40000410000 */
[----:B------:R-:W-:Y:S02]  /*ae50*/  FMUL.FTZ R4, R5, R15 ;  /* 0x0000000f05047220 */ /* 0x000fe40000410000 */
[----:B------:R-:W-:-:S02]  /*ae60*/  FMUL.FTZ R8, R2, R16 ;  /* 0x0000001002087220 */ /* 0x000fc40000410000 */
[----:B------:R-:W-:Y:S01]  /*ae70*/  FFMA.FTZ R14, R6, R17, R10 ;  /* 0x00000011060e7223 */ /* 0x000fe2000001000a */
[----:B------:R-:W-:Y:S01]  /*ae80*/  F2FP.BF16.PACK_AB R10, R24, R38 ;  /* 0x00000026180a723e */ /* 0x000fe200000010ff */
[-C--:B------:R-:W-:Y:S01]  /*ae90*/  FFMA.FTZ R13, R2, R18.reuse, R7 ;  /* 0x00000012020d7223 */ /* 0x080fe20000010007 */
[----:B------:R-:W-:Y:S01]  /*aea0*/  LOP3.LUT R2, R34, 0xffff0000, RZ, 0xc0, !PT ;  /* 0xffff000022027812 */ /* 0x000fe200078ec0ff */
[C---:B------:R-:W-:Y:S02]  /*aeb0*/  FMUL.FTZ R6, R0.reuse, R15 ;  /* 0x0000000f00067220 */ /* 0x040fe40000410000 */
[-C--:B------:R-:W-:Y:S01]  /*aec0*/  FFMA.FTZ R11, R0, R21.reuse, -R4 ;  /* 0x00000015000b7223 */ /* 0x080fe20000010804 */
[----:B------:R-:W-:Y:S01]  /*aed0*/  LOP3.LUT R0, R35, 0xffff0000, RZ, 0xc0, !PT ;  /* 0xffff000023007812 */ /* 0x000fe200078ec0ff */
[----:B------:R-:W-:Y:S01]  /*aee0*/  FFMA.FTZ R16, R3, R18, -R8 ;  /* 0x0000001203107223 */ /* 0x000fe20000010808 */
[----:B------:R-:W-:Y:S01]  /*aef0*/  LOP3.LUT R4, R37, 0xffff0000, RZ, 0xc0, !PT ;  /* 0xffff000025047812 */ /* 0x000fe200078ec0ff */
[----:B------:R-:W-:Y:S01]  /*af00*/  FFMA.FTZ R12, R5, R21, R6 ;  /* 0x00000015050c7223 */ /* 0x000fe20000010006 */
[----:B------:R-:W-:Y:S01]  /*af10*/  LOP3.LUT R3, R36, 0xffff0000, RZ, 0xc0, !PT ;  /* 0xffff000024037812 */ /* 0x000fe200078ec0ff */
[----:B------:R-:W-:-:S02]  /*af20*/  FMUL.FTZ R8, R2, R20 ;  /* 0x0000001402087220 */ /* 0x000fc40000410000 */
[-C--:B------:R-:W-:Y:S02]  /*af30*/  FMUL.FTZ R6, R0, R19.reuse ;  /* 0x0000001300067220 */ /* 0x080fe40000410000 */
[C---:B------:R-:W-:Y:S02]  /*af40*/  FMUL.FTZ R7, R4.reuse, R20 ;  /* 0x0000001404077220 */ /* 0x040fe40000410000 */
[C---:B------:R-:W-:Y:S02]  /*af50*/  FMUL.FTZ R5, R3.reuse, R19 ;  /* 0x0000001303057220 */ /* 0x040fe40000410000 */
[-C--:B------:R-:W-:Y:S01]  /*af60*/  FFMA.FTZ R9, R4, R23.reuse, -R8 ;  /* 0x0000001704097223 */ /* 0x080fe20000010808 */
[----:B------:R-:W-:Y:S01]  /*af70*/  F2FP.BF16.PACK_AB R8, R40, R42 ;  /* 0x0000002a2808723e */ /* 0x000fe200000010ff */
[----:B------:R-:W-:Y:S01]  /*af80*/  FFMA.FTZ R3, R3, R22, -R6 ;  /* 0x0000001603037223 */ /* 0x000fe20000010806 */
        /* <DEDUP_REMOVED lines=10> */
.L_x_308:
[----:B------:R-:W-:Y:S05]  /*b030*/  BSYNC B0 ;  /* 0x0000000000007941 */ /* 0x000fea0003800000 */
.L_x_307:
        /* <DEDUP_REMOVED lines=8> */
[----:B-1----:R-:W-:Y:S01]  /*b0c0*/  LEA R31, R0, 0x5100, 0x1 ;  /* 0x00005100001f7811 */ /* 0x002fe200078e08ff */
[----:B------:R-:W-:Y:S01]  /*b0d0*/  IMAD.U32 R0, R33, 0x10000, RZ ;  /* 0x0001000021007824 */ /* 0x000fe200078e00ff */
[----:B------:R-:W-:-:S03]  /*b0e0*/  IADD3 R2, R161, R2, RZ ;  /* 0x00000002a1027210 */ /* 0x000fc60007ffe0ff */
[----:B------:R-:W1:Y:S02]  /*b0f0*/  LDS.128 R8, [R31] ;  /* 0x000000001f087984 */ /* 0x000e640000000c00 */
        /* <DEDUP_REMOVED lines=75> */
.L_x_310:
[----:B------:R-:W-:Y:S05]  /*b5b0*/  BSYNC B0 ;  /* 0x0000000000007941 */ /* 0x000fea0003800000 */
.L_x_309:
[----:B------:R-:W-:-:S13]  /*b5c0*/  ISETP.GE.OR P0, PT, R44, R43, P0 ;  /* 0x0000002b2c00720c */ /* 0x000fda0000706670 */
[----:B------:R-:W-:Y:S05]  /*b5d0*/  @P0 BRA `(.L_x_300) ;  /* 0x000005b000000947 */ /* 0x000fea0003800000 */
[----:B------:R-:W-:Y:S01]  /*b5e0*/  SHF.R.S32.HI R2, RZ, 0x1f, R44 ;  /* 0x0000001fff027819 */ /* 0x000fe2000001142c */
[----:B------:R-:W-:Y:S01]  /*b5f0*/  IMAD.SHL.U32 R0, R44, 0x40, RZ ;  /* 0x000000402c007824 */ /* 0x000fe200078e00ff */
[----:B-1----:R-:W-:Y:S02]  /*b600*/  IADD3 R5, R28, c[0x0][0x27c], RZ ;  /* 0x00009f001c057a10 */ /* 0x002fe40007ffe0ff */
[----:B------:R-:W-:Y:S02]  /*b610*/  LEA.HI R2, R2, R44, RZ, 0x3 ;  /* 0x0000002c02027211 */ /* 0x000fe400078f18ff */
[----:B------:R-:W-:-:S03]  /*b620*/  LOP3.LUT R0, R0, 0x1c0, RZ, 0xc0, !PT ;  /* 0x000001c000007812 */ /* 0x000fc600078ec0ff */
[----:B------:R-:W-:Y:S01]  /*b630*/  IMAD.SHL.U32 R2, R2, 0x40, RZ ;  /* 0x0000004002027824 */ /* 0x000fe200078e00ff */
[----:B------:R-:W-:Y:S02]  /*b640*/  LOP3.LUT R4, R0, 0x38, R28, 0xf8, !PT ;  /* 0x0000003800047812 */ /* 0x000fe400078ef81c */
[----:B------:R-:W-:Y:S02]  /*b650*/  SHF.R.U32.HI R3, RZ, 0x3, R0 ;  /* 0x00000003ff037819 */ /* 0x000fe40000011600 */
[----:B------:R-:W-:Y:S02]  /*b660*/  LOP3.LUT R2, R2, 0xfffffe00, RZ, 0xc0, !PT ;  /* 0xfffffe0002027812 */ /* 0x000fe400078ec0ff */
[----:B------:R-:W-:Y:S02]  /*b670*/  LOP3.LUT R5, R0, 0x38, R5, 0xf8, !PT ;  /* 0x0000003800057812 */ /* 0x000fe400078ef805 */
[----:B------:R-:W-:Y:S02]  /*b680*/  LOP3.LUT R0, R2, R4, R3, 0xf6, !PT ;  /* 0x0000000402007212 */ /* 0x000fe400078ef603 */
[----:B------:R-:W-:-:S02]  /*b690*/  LOP3.LUT R3, R5, R3, RZ, 0x3c, !PT ;  /* 0x0000000305037212 */ /* 0x000fc400078e3cff */
[----:B------:R-:W-:Y:S02]  /*b6a0*/  LEA R28, R0, 0x5100, 0x1 ;  /* 0x00005100001c7811 */ /* 0x000fe400078e08ff */
[----:B------:R-:W-:Y:S02]  /*b6b0*/  IADD3 R3, R2, R3, RZ ;  /* 0x0000000302037210 */ /* 0x000fe40007ffe0ff */
[----:B------:R-:W-:Y:S01]  /*b6c0*/  SHF.L.U32 R2, R27, 0x10, RZ ;  /* 0x000000101b027819 */ /* 0x000fe200000006ff */
[----:B------:R-:W1:Y:S01]  /*b6d0*/  LDS.128 R8, [R28] ;  /* 0x000000001c087984 */ /* 0x000e620000000c00 */
[----:B------:R-:W-:Y:S01]  /*b6e0*/  LOP3.LUT R0, R26, 0xffff0000, RZ, 0xc0, !PT ;  /* 0xffff00001a007812 */ /* 0x000fe200078ec0ff */
[----:B------:R-:W-:-:S05]  /*b6f0*/  IMAD.SHL.U32 R25, R3, 0x2, RZ ;  /* 0x0000000203197824 */ /* 0x000fca00078e00ff */
[----:B------:R-:W2:Y:S01]  /*b700*/  LDS.128 R4, [R25+0x5100] ;  /* 0x0051000019047984 */ /* 0x000ea20000000c00 */
[C---:B-1----:R-:W-:Y:S01]  /*b710*/  SHF.L.U32 R13, R8.reuse, 0x10, RZ ;  /* 0x00000010080d7819 */ /* 0x042fe200000006ff */
[----:B------:R-:W-:Y:S01]  /*b720*/  IMAD.U32 R17, R9, 0x10000, RZ ;  /* 0x0001000009117824 */ /* 0x000fe200078e00ff */
[----:B------:R-:W-:Y:S01]  /*b730*/  LOP3.LUT R16, R8, 0xffff0000, RZ, 0xc0, !PT ;  /* 0xffff000008107812 */ /* 0x000fe200078ec0ff */
[----:B------:R-:W-:Y:S01]  /*b740*/  IMAD.U32 R20, R11, 0x10000, RZ ;  /* 0x000100000b147824 */ /* 0x000fe200078e00ff */
[----:B------:R-:W-:Y:S02]  /*b750*/  SHF.L.U32 R8, R26, 0x10, RZ ;  /* 0x000000101a087819 */ /* 0x000fe400000006ff */
[----:B------:R-:W-:Y:S01]  /*b760*/  LOP3.LUT R22, R9, 0xffff0000, RZ, 0xc0, !PT ;  /* 0xffff000009167812 */ /* 0x000fe200078ec0ff */
[----:B--2---:R-:W-:Y:S01]  /*b770*/  IMAD.U32 R3, R6, 0x10000, RZ ;  /* 0x0001000006037824 */ /* 0x004fe200078e00ff */
[----:B------:R-:W-:Y:S01]  /*b780*/  LOP3.LUT R21, R11, 0xffff0000, RZ, 0xc0, !PT ;  /* 0xffff00000b157812 */ /* 0x000fe200078ec0ff */
[----:B------:R-:W-:Y:S01]  /*b790*/  IMAD.U32 R15, R5, 0x10000, RZ ;  /* 0x00010000050f7824 */ /* 0x000fe200078e00ff */
[----:B------:R-:W-:Y:S01]  /*b7a0*/  SHF.L.U32 R12, R10, 0x10, RZ ;  /* 0x000000100a0c7819 */ /* 0x000fe200000006ff */
[----:B------:R-:W-:Y:S01]  /*b7b0*/  IMAD.U32 R14, R7, 0x10000, RZ ;  /* 0x00010000070e7824 */ /* 0x000fe200078e00ff */
[----:B------:R-:W-:-:S02]  /*b7c0*/  SHF.L.U32 R9, R4, 0x10, RZ ;  /* 0x0000001004097819 */ /* 0x000fc400000006ff */
[----:B------:R-:W-:Y:S01]  /*b7d0*/  LOP3.LUT R11, R4, 0xffff0000, RZ, 0xc0, !PT ;  /* 0xffff0000040b7812 */ /* 0x000fe200078ec0ff */
[-C--:B------:R-:W-:Y:S01]  /*b7e0*/  FMUL.FTZ R4, R8, R3.reuse ;  /* 0x0000000308047220 */ /* 0x080fe20000410000 */
[----:B------:R-:W-:Y:S01]  /*b7f0*/  LOP3.LUT R19, R5, 0xffff0000, RZ, 0xc0, !PT ;  /* 0xffff000005137812 */ /* 0x000fe200078ec0ff */
[----:B------:R-:W-:Y:S01]  /*b800*/  FMUL.FTZ R3, R2, R3 ;  /* 0x0000000302037220 */ /* 0x000fe20000410000 */
[----:B------:R-:W-:Y:S01]  /*b810*/  LOP3.LUT R5, R6, 0xffff0000, RZ, 0xc0, !PT ;  /* 0xffff000006057812 */ /* 0x000fe200078ec0ff */
[-C--:B------:R-:W-:Y:S01]  /*b820*/  FFMA.FTZ R31, R2, R12.reuse, -R4 ;  /* 0x0000000c021f7223 */ /* 0x080fe20000010804 */
[----:B------:R-:W-:Y:S01]  /*b830*/  LOP3.LUT R10, R10, 0xffff0000, RZ, 0xc0, !PT ;  /* 0xffff00000a0a7812 */ /* 0x000fe200078ec0ff */
[----:B------:R-:W-:Y:S01]  /*b840*/  FFMA.FTZ R30, R8, R12, R3 ;  /* 0x0000000c081e7223 */ /* 0x000fe20000010003 */
[----:B------:R-:W-:Y:S01]  /*b850*/  LOP3.LUT R2, R27, 0xffff0000, RZ, 0xc0, !PT ;  /* 0xffff00001b027812 */ /* 0x000fe200078ec0ff */
[-C--:B------:R-:W-:Y:S01]  /*b860*/  FMUL.FTZ R6, R0, R5.reuse ;  /* 0x0000000500067220 */ /* 0x080fe20000410000 */
[----:B------:R-:W-:Y:S01]  /*b870*/  SHF.L.U32 R4, R32, 0x10, RZ ;  /* 0x0000001020047819 */ /* 0x000fe200000006ff */
[----:B------:R-:W-:Y:S01]  /*b880*/  IMAD.U32 R3, R33, 0x10000, RZ ;  /* 0x0001000021037824 */ /* 0x000fe200078e00ff */
[----:B------:R-:W-:Y:S01]  /*b890*/  LOP3.LUT R18, R7, 0xffff0000, RZ, 0xc0, !PT ;  /* 0xffff000007127812 */ /* 0x000fe200078ec0ff */
[----:B------:R-:W-:-:S02]  /*b8a0*/  FMUL.FTZ R7, R2, R5 ;  /* 0x0000000502077220 */ /* 0x000fc40000410000 */
[-C--:B------:R-:W-:Y:S01]  /*b8b0*/  FFMA.FTZ R29, R2, R10.reuse, -R6 ;  /* 0x0000000a021d7223 */ /* 0x080fe20000010806 */
[----:B------:R-:W-:Y:S01]  /*b8c0*/  LOP3.LUT R6, R32, 0xffff0000, RZ, 0xc0, !PT ;  /* 0xffff000020067812 */ /* 0x000fe200078ec0ff */
[-C--:B------:R-:W-:Y:S02]  /*b8d0*/  FMUL.FTZ R5, R4, R9.reuse ;  /* 0x0000000904057220 */ /* 0x080fe40000410000 */
[----:B------:R-:W-:Y:S02]  /*b8e0*/  FMUL.FTZ R2, R3, R9 ;  /* 0x0000000903027220 */ /* 0x000fe40000410000 */
[----:B------:R-:W-:Y:S01]  /*b8f0*/  FFMA.FTZ R27, R0, R10, R7 ;  /* 0x0000000a001b7223 */ /* 0x000fe20000010007 */
[----:B------:R-:W-:Y:S01]  /*b900*/  LOP3.LUT R0, R33, 0xffff0000, RZ, 0xc0, !PT ;  /* 0xffff000021007812 */ /* 0x000fe200078ec0ff */
[-C--:B------:R-:W-:Y:S01]  /*b910*/  FFMA.FTZ R26, R3, R13.reuse, -R5 ;  /* 0x0000000d031a7223 */ /* 0x080fe20000010805 */
[----:B------:R-:W-:Y:S01]  /*b920*/  SHF.L.U32 R3, R37, 0x10, RZ ;  /* 0x0000001025037819 */ /* 0x000fe200000006ff */
[----:B------:R-:W-:Y:S01]  /*b930*/  FFMA.FTZ R24, R4, R13, R2 ;  /* 0x0000000d04187223 */ /* 0x000fe20000010002 */
[----:B------:R-:W-:Y:S01]  /*b940*/  SHF.L.U32 R5, R35, 0x10, RZ ;  /* 0x0000001023057819 */ /* 0x000fe200000006ff */
[----:B------:R-:W-:Y:S01]  /*b950*/  FMUL.FTZ R4, R6, R11 ;  /* 0x0000000b06047220 */ /* 0x000fe20000410000 */
[----:B------:R-:W-:Y:S01]  /*b960*/  F2FP.BF16.PACK_AB R10, R29, R31 ;  /* 0x0000001f1d0a723e */ /* 0x000fe200000010ff */
[----:B------:R-:W-:-:S02]  /*b970*/  IMAD.U32 R2, R34, 0x10000, RZ ;  /* 0x0001000022027824 */ /* 0x000fc400078e00ff */
[C---:B------:R-:W-:Y:S02]  /*b980*/  FMUL.FTZ R9, R0.reuse, R11 ;  /* 0x0000000b00097220 */ /* 0x040fe40000410000 */
[----:B------:R-:W-:Y:S02]  /*b990*/  FFMA.FTZ R23, R0, R16, -R4 ;  /* 0x0000001000177223 */ /* 0x000fe40000010804 */
[----:B------:R-:W-:Y:S02]  /*b9a0*/  IMAD.U32 R0, R36, 0x10000, RZ ;  /* 0x0001000024007824 */ /* 0x000fe400078e00ff */
[-C--:B------:R-:W-:Y:S02]  /*b9b0*/  FMUL.FTZ R7, R3, R15.reuse ;  /* 0x0000000f03077220 */ /* 0x080fe40000410000 */
[----:B------:R-:W-:Y:S02]  /*b9c0*/  FMUL.FTZ R4, R5, R14 ;  /* 0x0000000e05047220 */ /* 0x000fe40000410000 */
[----:B------:R-:W-:-:S02]  /*b9d0*/  FMUL.FTZ R8, R2, R15 ;  /* 0x0000000f02087220 */ /* 0x000fc40000410000 */
[----:B------:R-:W-:Y:S02]  /*b9e0*/  FFMA.FTZ R16, R6, R16, R9 ;  /* 0x0000001006107223 */ /* 0x000fe40000010009 */
        /* <DEDUP_REMOVED lines=26> */
.L_x_300:
[----:B------:R-:W-:Y:S05]  /*bb90*/  BSYNC B2 ;  /* 0x0000000000027941 */ /* 0x000fea0003800000 */
.L_x_284:
[----:B------:R-:W-:-:S04]  /*bba0*/  DEPBAR.LE SB0, 0x0 ;  /* 0x000080000000791a */ /* 0x000fc80000000000 */
[----:B------:R-:W-:Y:S01]  /*bbb0*/  BAR.SYNC.DEFER_BLOCKING 0x0 ;  /* 0x0000000000007b1d */ /* 0x000fe20000010000 */
[----:B------:R-:W-:Y:S01]  /*bbc0*/  IMAD R0, R72, c[0x0][0x208], RZ ;  /* 0x0000820048007a24 */ /* 0x000fe200078e02ff */
[----:B------:R-:W-:Y:S01]  /*bbd0*/  ISETP.GE.AND P0, PT, R132, c[0x0][0x1d4], PT ;  /* 0x0000750084007a0c */ /* 0x000fe20003f06270 */
[----:B--2---:R-:W-:-:S03]  /*bbe0*/  IMAD.WIDE.U32 R2, R112, c[0x0][0x208], RZ ;  /* 0x0000820070027a25 */ /* 0x004fc600078e00ff */
[----:B------:R-:W-:Y:S01]  /*bbf0*/  ULDC.64 UR4, c[0x0][0x208] ;  /* 0x0000820000047ab9 */ /* 0x000fe20000000a00 */
[----:B------:R-:W-:Y:S01]  /*bc00*/  IMAD R0, R112, c[0x0][0x20c], R0 ;  /* 0x0000830070007a24 */ /* 0x000fe200078e0200 */
[----:B------:R-:W-:Y:S01]  /*bc10*/  USHF.L.U32 UR7, UR4, 0x5, URZ ;  /* 0x0000000504077899 */ /* 0x000fe2000800063f */
[C---:B------:R-:W-:Y:S01]  /*bc20*/  ISETP.LT.OR P4, PT, R88.reuse, 0x1, P0 ;  /* 0x000000015800780c */ /* 0x040fe20000781670 */
[----:B------:R-:W-:Y:S01]  /*bc30*/  UMOV UR6, 0x5 ;  /* 0x0000000500067882 */ /* 0x000fe20000000000 */
[----:B------:R-:W-:Y:S01]  /*bc40*/  IMAD.IADD R0, R3, 0x1, R0 ;  /* 0x0000000103007824 */ /* 0x000fe200078e0200 */
[----:B------:R-:W-:Y:S01]  /*bc50*/  USHF.L.U64.HI UR5, UR4, UR6, UR5 ;  /* 0x0000000604057299 */ /* 0x000fe20008010205 */
[----:B------:R-:W-:Y:S01]  /*bc60*/  ISETP.LT.OR P6, PT, R88, 0x11, P0 ;  /* 0x000000115800780c */ /* 0x000fe200007c1670 */
[----:B------:R-:W-:Y:S01]  /*bc70*/  BSSY B0, `(.L_x_311) ;  /* 0x00000ac000007945 */ /* 0x000fe20003800000 */
[----:B------:R-:W-:Y:S01]  /*bc80*/  IMAD R0, R0, 0x50, RZ ;  /* 0x0000005000007824 */ /* 0x000fe200078e02ff */
[----:B------:R-:W-:Y:S01]  /*bc90*/  ISETP.LT.OR P5, PT, R88, 0x21, P0 ;  /* 0x000000215800780c */ /* 0x000fe200007a1670 */
[----:B-1----:R-:W-:Y:S04]  /*bca0*/  LDSM.16.M88.4 R16, [R115] ;  /* 0x000000007310783b */ /* 0x002fe80000000200 */
[----:B------:R-:W-:Y:S04]  /*bcb0*/  LDSM.16.M88.4 R12, [R115+0x800] ;  /* 0x00080000730c783b */ /* 0x000fe80000000200 */
[----:B------:R-:W-:Y:S04]  /*bcc0*/  LDSM.16.M88.4 R28, [R115+0x1000] ;  /* 0x00100000731c783b */ /* 0x000fe80000000200 */
[----:B------:R-:W-:Y:S04]  /*bcd0*/  LDSM.16.M88.4 R24, [R115+0x1800] ;  /* 0x001800007318783b */ /* 0x000fe80000000200 */
[----:B------:R-:W-:Y:S04]  /*bce0*/  LDSM.16.M88.4 R20, [R115+0x2000] ;  /* 0x002000007314783b */ /* 0x000fe80000000200 */
[----:B------:R-:W1:Y:S04]  /*bcf0*/  LDSM.16.M88.4 R8, [R206] ;  /* 0x00000000ce08783b */ /* 0x000e680000000200 */
[----:B------:R-:W2:Y:S04]  /*bd00*/  LDSM.16.M88.4 R4, [R206+0x2000] ;  /* 0x00200000ce04783b */ /* 0x000ea80000000200 */
[----:B------:R-:W-:Y:S04]  /*bd10*/  LDSM.16.M88.4 R60, [R210] ;  /* 0x00000000d23c783b */ /* 0x000fe80000000200 */
[----:B------:R-:W-:Y:S04]  /*bd20*/  LDSM.16.M88.4 R32, [R213] ;  /* 0x00000000d520783b */ /* 0x000fe80000000200 */
[----:B------:R-:W-:Y:S01]  /*bd30*/  LDSM.16.M88.4 R36, [R214] ;  /* 0x00000000d624783b */ /* 0x000fe20000000200 */
[C---:B-1----:R-:W-:Y:S08]  /*bd40*/  HMMA.16816.F32.BF16 R120, R8.reuse, R16, RZ ;  /* 0x000000100878723c */ /* 0x042ff000000418ff */
        /* <DEDUP_REMOVED lines=9> */
[----:B------:R-:W-:Y:S01]  /*bde0*/  IMAD.MOV.U32 R8, RZ, RZ, R248 ;  /* 0x000000ffff087224 */ /* 0x000fe200078e00f8 */
[----:B--2---:R-:W-:Y:S01]  /*bdf0*/  HMMA.16816.F32.BF16 R40, R4, R16, RZ ;  /* 0x000000100428723c */ /* 0x004fe200000418ff */
[----:B------:R-:W-:-:S04]  /*be00*/  IMAD.MOV.U32 R9, RZ, RZ, R252 ;  /* 0x000000ffff097224 */ /* 0x000fc800078e00fc */
[----:B------:R-:W-:Y:S02]  /*be10*/  IMAD.WIDE.U32 R2, R2, 0x50, R8 ;  /* 0x0000005002027825 */ /* 0x000fe400078e0008 */
[----:B------:R-:W1:Y:S01]  /*be20*/  LDSM.16.M88.4 R8, [R209] ;  /* 0x00000000d108783b */ /* 0x000e620000000200 */
[C---:B------:R-:W-:Y:S01]  /*be30*/  HMMA.16816.F32.BF16 R44, R4.reuse, R12, RZ ;  /* 0x0000000c042c723c */ /* 0x040fe200000418ff */
[----:B------:R-:W-:Y:S01]  /*be40*/  IMAD.IADD R0, R3, 0x1, R0 ;  /* 0x0000000103007824 */ /* 0x000fe200078e0200 */
[C---:B------:R-:W-:Y:S02]  /*be50*/  LEA R16, P2, R2.reuse, c[0x0][0x1f8], 0x1 ;  /* 0x00007e0002107a11 */ /* 0x040fe400078408ff */
[----:B------:R-:W-:Y:S02]  /*be60*/  P2R R3, PR, RZ, 0x10 ;  /* 0x00000010ff037803 */ /* 0x000fe40000000000 */
[----:B------:R-:W-:Y:S02]  /*be70*/  LEA.HI.X R17, R2, c[0x0][0x1fc], R0, 0x1, P2 ;  /* 0x00007f0002117a11 */ /* 0x000fe400010f0c00 */
[----:B------:R-:W-:Y:S01]  /*be80*/  HMMA.16816.F32.BF16 R48, R4, R28, RZ ;  /* 0x0000001c0430723c */ /* 0x000fe200000418ff */
[----:B------:R-:W-:-:S07]  /*be90*/  ISETP.LT.OR P4, PT, R88, 0x31, P0 ;  /* 0x000000315800780c */ /* 0x000fce0000781670 */
[C---:B------:R-:W-:Y:S08]  /*bea0*/  HMMA.16816.F32.BF16 R52, R4.reuse, R24, RZ ;  /* 0x000000180434723c */ /* 0x040ff000000418ff */
[C---:B------:R-:W-:Y:S08]  /*beb0*/  HMMA.16816.F32.BF16 R56, R4.reuse, R20, RZ ;  /* 0x000000140438723c */ /* 0x040ff000000418ff */
[C---:B------:R-:W-:Y:S08]  /*bec0*/  HMMA.16816.F32.BF16 R68, R4.reuse, R18, RZ ;  /* 0x000000120444723c */ /* 0x040ff000000418ff */
[C---:B------:R-:W-:Y:S07]  /*bed0*/  HMMA.16816.F32.BF16 R64, R4.reuse, R14, RZ ;  /* 0x0000000e0440723c */ /* 0x040fee00000418ff */
[----:B------:R-:W-:Y:S01]  /*bee0*/  IADD3 R14, P3, R16, UR7, RZ ;  /* 0x00000007100e7c10 */ /* 0x000fe2000ff7e0ff */
[----:B------:R-:W-:Y:S01]  /*bef0*/  HMMA.16816.F32.BF16 R96, R4, R30, RZ ;  /* 0x0000001e0460723c */ /* 0x000fe200000418ff */
[----:B------:R-:W2:Y:S02]  /*bf00*/  LDSM.16.M88.4 R28, [R212] ;  /* 0x00000000d41c783b */ /* 0x000ea40000000200 */
[----:B------:R-:W-:-:S02]  /*bf10*/  IADD3 R12, P2, R14, UR7, RZ ;  /* 0x000000070e0c7c10 */ /* 0x000fc4000ff5e0ff */
[----:B------:R-:W-:Y:S02]  /*bf20*/  IADD3.X R15, R17, UR5, RZ, P3, !PT ;  /* 0x00000005110f7c10 */ /* 0x000fe40009ffe4ff */
[----:B------:R-:W-:Y:S01]  /*bf30*/  ISETP.LT.OR P3, PT, R88, 0x41, P0 ;  /* 0x000000415800780c */ /* 0x000fe20000761670 */
[C---:B------:R-:W-:Y:S01]  /*bf40*/  HMMA.16816.F32.BF16 R116, R4.reuse, R26, RZ ;  /* 0x0000001a0474723c */ /* 0x040fe200000418ff */
[----:B------:R-:W-:Y:S01]  /*bf50*/  LDSM.16.M88.4 R24, [R211] ;  /* 0x00000000d318783b */ /* 0x000fe20000000200 */
[----:B------:R-:W-:Y:S02]  /*bf60*/  IADD3.X R13, R15, UR5, RZ, P2, !PT ;  /* 0x000000050f0d7c10 */ /* 0x000fe400097fe4ff */
[----:B------:R-:W-:Y:S02]  /*bf70*/  ISETP.NE.AND P2, PT, R3, RZ, PT ;  /* 0x000000ff0300720c */ /* 0x000fe40003f45270 */
[----:B------:R-:W-:Y:S02]  /*bf80*/  IADD3 R2, P0, R12, UR7, RZ ;  /* 0x000000070c027c10 */ /* 0x000fe4000ff1e0ff */
[----:B------:R-:W-:Y:S01]  /*bf90*/  HMMA.16816.F32.BF16 R108, R4, R22, RZ ;  /* 0x00000016046c723c */ /* 0x000fe200000418ff */
[----:B------:R-:W3:Y:S01]  /*bfa0*/  LDSM.16.M88.4 R4, [R209+0x2000] ;  /* 0x00200000d104783b */ /* 0x000ee20000000200 */
[----:B------:R-:W-:-:S06]  /*bfb0*/  IADD3.X R3, R13, UR5, RZ, P0, !PT ;  /* 0x000000050d037c10 */ /* 0x000fcc00087fe4ff */
[C---:B-1---5:R-:W-:Y:S01]  /*bfc0*/  HMMA.16816.F32.BF16 R132, R8.reuse, R60, R120 ;  /* 0x0000003c0884723c */ /* 0x062fe20000041878 */
[----:B------:R-:W-:Y:S01]  /*bfd0*/  @!PT LDS RZ, [RZ] ;  /* 0x00000000fffff984 */ /* 0x000fe20000000800 */
[----:B------:R-:W-:Y:S01]  /*bfe0*/  @!PT LDS RZ, [RZ] ;  /* 0x00000000fffff984 */ /* 0x000fe20000000800 */
[----:B------:R-:W-:Y:S01]  /*bff0*/  @!PT LDS RZ, [RZ] ;  /* 0x00000000fffff984 */ /* 0x000fe20000000800 */
[----:B------:R1:W-:Y:S04]  /*c000*/  LDGSTS.E.BYPASS.LTC128B.128 [R215+0x100], [R16.64], !P2 ;  /* 0x0010000010d77fae */ /* 0x0003e8000d101d48 */
[----:B------:R4:W-:Y:S03]  /*c010*/  LDGSTS.E.BYPASS.LTC128B.128 [R215+0x900], [R14.64], !P6 ;  /* 0x009000000ed77fae */ /* 0x0009e6000f101d48 */
[C---:B------:R-:W-:Y:S01]  /*c020*/  HMMA.16816.F32.BF16 R144, R8.reuse, R36, R104 ;  /* 0x000000240890723c */ /* 0x040fe20000041868 */
[----:B------:R4:W-:Y:S04]  /*c030*/  LDGSTS.E.BYPASS.LTC128B.128 [R215+0x1100], [R12.64], !P5 ;  /* 0x011000000cd77fae */ /* 0x0009e8000e901d48 */
[----:B------:R4:W-:Y:S03]  /*c040*/  LDGSTS.E.BYPASS.LTC128B.128 [R215+0x1900], [R2.64], !P4 ;  /* 0x0190000002d77fae */ /* 0x0009e6000e101d48 */
[C---:B------:R-:W-:Y:S08]  /*c050*/  HMMA.16816.F32.BF16 R156, R8.reuse, R32, R100 ;  /* 0x00000020089c723c */ /* 0x040ff00000041864 */
[----:B--2---:R-:W-:Y:S01]  /*c060*/  HMMA.16816.F32.BF16 R168, R8, R28, R92 ;  /* 0x0000001c08a8723c */ /* 0x004fe2000004185c */
[----:B-1----:R-:W-:-:S04]  /*c070*/  IADD3 R16, P0, R2, UR7, RZ ;  /* 0x0000000702107c10 */ /* 0x002fc8000ff1e0ff */
[----:B------:R-:W-:-:S03]  /*c080*/  IADD3.X R17, R3, UR5, RZ, P0, !PT ;  /* 0x0000000503117c10 */ /* 0x000fc600087fe4ff */
[C---:B---3--:R-:W-:Y:S01]  /*c090*/  HMMA.16816.F32.BF16 R76, R4.reuse, R60, R40 ;  /* 0x0000003c044c723c */ /* 0x048fe20000041828 */
[----:B------:R-:W-:Y:S01]  /*c0a0*/  ISETP.GT.AND P0, PT, R112, R247, PT ;  /* 0x000000f77000720c */ /* 0x000fe20003f04270 */
[----:B------:R1:W-:Y:S06]  /*c0b0*/  LDGSTS.E.BYPASS.LTC128B.128 [R215+0x2100], [R16.64], !P3 ;  /* 0x0210000010d77fae */ /* 0x0003ec000d901d48 */
[C---:B------:R-:W-:Y:S01]  /*c0c0*/  HMMA.16816.F32.BF16 R160, R4.reuse, R28, R52 ;  /* 0x0000001c04a0723c */ /* 0x040fe20000041834 */
[----:B------:R-:W-:Y:S04]  /*c0d0*/  LDSM.16.M88.4 R40, [R205+0x2000] ;  /* 0x00200000cd28783b */ /* 0x000fe80000000200 */
[----:B------:R-:W-:Y:S03]  /*c0e0*/  LDSM.16.M88.4 R52, [R205+0x800] ;  /* 0x00080000cd34783b */ /* 0x000fe60000000200 */
[C---:B------:R-:W-:Y:S01]  /*c0f0*/  HMMA.16816.F32.BF16 R88, R4.reuse, R24, R56 ;  /* 0x000000180458723c */ /* 0x040fe20000041838 */
[----:B------:R-:W-:Y:S04]  /*c100*/  LDSM.16.M88.4 R56, [R205] ;  /* 0x00000000cd38783b */ /* 0x000fe80000000200 */
[----:B----4-:R-:W-:Y:S03]  /*c110*/  LDSM.16.M88.4 R12, [R207] ;  /* 0x00000000cf0c783b */ /* 0x010fe60000000200 */
[C---:B------:R-:W-:Y:S01]  /*c120*/  HMMA.16816.F32.BF16 R72, R4.reuse, R32, R48 ;  /* 0x000000200448723c */ /* 0x040fe20000041830 */
[----:B------:R-:W-:Y:S04]  /*c130*/  LDSM.16.M88.4 R48, [R205+0x1000] ;  /* 0x00100000cd30783b */ /* 0x000fe80000000200 */
[----:B------:R-:W0:Y:S03]  /*c140*/  LDGDEPBAR ;  /* 0x00000000000079af */ /* 0x000e260000000000 */
[C---:B------:R-:W-:Y:S01]  /*c150*/  HMMA.16816.F32.BF16 R140, R4.reuse, R36, R44 ;  /* 0x00000024048c723c */ /* 0x040fe2000004182c */
[----:B-1----:R-:W1:Y:S04]  /*c160*/  LDSM.16.M88.4 R16, [R207+0x2000] ;  /* 0x00200000cf10783b */ /* 0x002e680000000200 */
[----:B------:R-:W2:Y:S03]  /*c170*/  LDSM.16.M88.4 R44, [R205+0x1800] ;  /* 0x00180000cd2c783b */ /* 0x000ea60000000200 */
[C---:B------:R-:W-:Y:S08]  /*c180*/  HMMA.16816.F32.BF16 R20, R4.reuse, R38, R64 ;  /* 0x000000260414723c */ /* 0x040ff00000041840 */
[-C--:B------:R-:W-:Y:S08]  /*c190*/  HMMA.16816.F32.BF16 R68, R4, R62.reuse, R68 ;  /* 0x0000003e0444723c */ /* 0x080ff00000041844 */
[----:B------:R-:W-:Y:S08]  /*c1a0*/  HMMA.16816.F32.BF16 R64, R8, R62, R152 ;  /* 0x0000003e0840723c */ /* 0x000ff00000041898 */
[----:B------:R-:W-:Y:S08]  /*c1b0*/  HMMA.16816.F32.BF16 R136, R4, R26, R108 ;  /* 0x0000001a0488723c */ /* 0x000ff0000004186c */
[----:B------:R-:W-:Y:S01]  /*c1c0*/  HMMA.16816.F32.BF16 R60, R8, R38, R148 ;  /* 0x00000026083c723c */ /* 0x000fe20000041894 */
[----:B------:R-:W-:Y:S07]  /*c1d0*/  LDSM.16.M88.4 R36, [R202] ;  /* 0x00000000ca24783b */ /* 0x000fee0000000200 */
[-C--:B------:R-:W-:Y:S08]  /*c1e0*/  HMMA.16816.F32.BF16 R172, R4, R34.reuse, R96 ;  /* 0x0000002204ac723c */ /* 0x080ff00000041860 */
[----:B------:R-:W-:Y:S01]  /*c1f0*/  HMMA.16816.F32.BF16 R108, R8, R34, R124 ;  /* 0x00000022086c723c */ /* 0x000fe2000004187c */
[----:B------:R-:W-:Y:S07]  /*c200*/  LDSM.16.M88.4 R32, [R202+0x800] ;  /* 0x00080000ca20783b */ /* 0x000fee0000000200 */
[----:B------:R-:W-:Y:S01]  /*c210*/  HMMA.16816.F32.BF16 R164, R4, R30, R116 ;  /* 0x0000001e04a4723c */ /* 0x000fe20000041874 */
[----:B------:R-:W-:Y:S07]  /*c220*/  LDSM.16.M88.4 R4, [R208+0x2000] ;  /* 0x00200000d004783b */ /* 0x000fee0000000200 */
[C---:B------:R-:W-:Y:S08]  /*c230*/  HMMA.16816.F32.BF16 R176, R8.reuse, R24, R80 ;  /* 0x0000001808b0723c */ /* 0x040ff00000041850 */
[C---:B------:R-:W-:Y:S01]  /*c240*/  HMMA.16816.F32.BF16 R128, R8.reuse, R30, R128 ;  /* 0x0000001e0880723c */ /* 0x040fe20000041880 */
[----:B------:R-:W-:Y:S07]  /*c250*/  LDSM.16.M88.4 R28, [R202+0x1000] ;  /* 0x00100000ca1c783b */ /* 0x000fee0000000200 */
[----:B------:R-:W-:Y:S01]  /*c260*/  HMMA.16816.F32.BF16 R124, R8, R26, R84 ;  /* 0x0000001a087c723c */ /* 0x000fe20000041854 */
[----:B------:R-:W-:Y:S04]  /*c270*/  LDSM.16.M88.4 R8, [R208] ;  /* 0x00000000d008783b */ /* 0x000fe80000000200 */
[----:B------:R-:W-:Y:S03]  /*c280*/  LDSM.16.M88.4 R24, [R202+0x1800] ;  /* 0x00180000ca18783b */ /* 0x000fe60000000200 */
[C---:B-1----:R-:W-:Y:S08]  /*c290*/  HMMA.16816.F32.BF16 R96, R16.reuse, R40, R88 ;  /* 0x000000281060723c */ /* 0x042ff00000041858 */
[----:B------:R-:W-:Y:S01]  /*c2a0*/  HMMA.16816.F32.BF16 R88, R16, R54, R20 ;  /* 0x000000361058723c */ /* 0x000fe20000041814 */
[----:B------:R-:W1:Y:S01]  /*c2b0*/  LDSM.16.M88.4 R20, [R202+0x2000] ;  /* 0x00200000ca14783b */ /* 0x000e620000000200 */
[----:B------:R-:W-:-:S06]  /*c2c0*/  DEPBAR.LE SB0, 0x0 ;  /* 0x000080000000791a */ /* 0x000fcc0000000000 */
[C---:B------:R-:W-:Y:S08]  /*c2d0*/  HMMA.16816.F32.BF16 R92, R16.reuse, R58, R68 ;  /* 0x0000003a105c723c */ /* 0x040ff00000041844 */
[----:B------:R-:W-:Y:S08]  /*c2e0*/  HMMA.16816.F32.BF16 R104, R16, R48, R72 ;  /* 0x000000301068723c */ /* 0x000ff00000041848 */
[----:B------:R-:W-:Y:S08]  /*c2f0*/  HMMA.16816.F32.BF16 R68, R12, R58, R64 ;  /* 0x0000003a0c44723c */ /* 0x000ff00000041840 */
[C---:B------:R-:W-:Y:S08]  /*c300*/  HMMA.16816.F32.BF16 R120, R16.reuse, R56, R76 ;  /* 0x000000381078723c */ /* 0x040ff0000004184c */
[----:B------:R-:W-:Y:S08]  /*c310*/  HMMA.16816.F32.BF16 R116, R16, R52, R140 ;  /* 0x000000341074723c */ /* 0x000ff0000004188c */
[C---:B------:R-:W-:Y:S08]  /*c320*/  HMMA.16816.F32.BF16 R72, R12.reuse, R56, R132 ;  /* 0x000000380c48723c */ /* 0x040ff00000041884 */
[C---:B------:R-:W-:Y:S08]  /*c330*/  HMMA.16816.F32.BF16 R64, R12.reuse, R52, R144 ;  /* 0x000000340c40723c */ /* 0x040ff00000041890 */
[----:B------:R-:W-:Y:S08]  /*c340*/  HMMA.16816.F32.BF16 R60, R12, R54, R60 ;  /* 0x000000360c3c723c */ /* 0x000ff0000004183c */
[----:B------:R-:W-:Y:S08]  /*c350*/  HMMA.16816.F32.BF16 R84, R16, R50, R172 ;  /* 0x000000321054723c */ /* 0x000ff000000418ac */
[C---:B------:R-:W-:Y:S08]  /*c360*/  HMMA.16816.F32.BF16 R56, R12.reuse, R48, R156 ;  /* 0x000000300c38723c */ /* 0x040ff0000004189c */
[----:B------:R-:W-:Y:S08]  /*c370*/  HMMA.16816.F32.BF16 R52, R12, R50, R108 ;  /* 0x000000320c34723c */ /* 0x000ff0000004186c */
[C---:B--2---:R-:W-:Y:S08]  /*c380*/  HMMA.16816.F32.BF16 R100, R16.reuse, R44, R160 ;  /* 0x0000002c1064723c */ /* 0x044ff000000418a0 */
[C---:B------:R-:W-:Y:S08]  /*c390*/  HMMA.16816.F32.BF16 R80, R16.reuse, R46, R164 ;  /* 0x0000002e1050723c */ /* 0x040ff000000418a4 */
[----:B------:R-:W-:Y:S08]  /*c3a0*/  HMMA.16816.F32.BF16 R76, R16, R42, R136 ;  /* 0x0000002a104c723c */ /* 0x000ff00000041888 */
[C---:B------:R-:W-:Y:S08]  /*c3b0*/  HMMA.16816.F32.BF16 R48, R12.reuse, R44, R168 ;  /* 0x0000002c0c30723c */ /* 0x040ff000000418a8 */
[C---:B------:R-:W-:Y:S08]  /*c3c0*/  HMMA.16816.F32.BF16 R44, R12.reuse, R46, R128 ;  /* 0x0000002e0c2c723c */ /* 0x040ff00000041880 */
[C---:B------:R-:W-:Y:S08]  /*c3d0*/  HMMA.16816.F32.BF16 R16, R12.reuse, R40, R176 ;  /* 0x000000280c10723c */ /* 0x040ff000000418b0 */
[----:B------:R-:W-:Y:S08]  /*c3e0*/  HMMA.16816.F32.BF16 R12, R12, R42, R124 ;  /* 0x0000002a0c0c723c */ /* 0x000ff0000004187c */
[C---:B-1----:R-:W-:Y:S08]  /*c3f0*/  HMMA.16816.F32.BF16 R136, R4.reuse, R20, R96 ;  /* 0x000000140488723c */ /* 0x042ff00000041860 */
[----:B------:R-:W-:Y:S08]  /*c400*/  HMMA.16816.F32.BF16 R76, R4, R22, R76 ;  /* 0x00000016044c723c */ /* 0x000ff0000004184c */
        /* <DEDUP_REMOVED lines=21> */
[----:B------:R-:W-:Y:S01]  /*c560*/  IADD3 R0, R186, -0x2, RZ ;  /* 0xfffffffeba007810 */ /* 0x000fe20007ffe0ff */
        /* <DEDUP_REMOVED lines=11> */
[-C--:B------:R-:W-:Y:S02]  /*c620*/  IADD3 R6, P2, R8, R10.reuse, RZ ;  /* 0x0000000a08067210 */ /* 0x080fe40007f5e0ff */
        /* <DEDUP_REMOVED lines=16> */
.L_x_312:
[----:B------:R-:W-:Y:S05]  /*c730*/  BSYNC B0 ;  /* 0x0000000000007941 */ /* 0x000fea0003800000 */
.L_x_311:
[----:B-1----:R-:W1:Y:S01]  /*c740*/  S2R R2, SR_TID.X ;  /* 0x0000000000027919 */ /* 0x002e620000002100 */
[----:B------:R-:W-:-:S03]  /*c750*/  LOP3.LUT R0, R187, 0xffffffe0, RZ, 0xc0, !PT ;  /* 0xffffffe0bb007812 */ /* 0x000fc600078ec0ff */
[----:B------:R-:W-:Y:S04]  /*c760*/  LDSM.16.MT88.4 R28, [R201] ;  /* 0x00000000c91c783b */ /* 0x000fe80000004200 */
[----:B------:R-:W0:Y:S01]  /*c770*/  LDGDEPBAR ;  /* 0x00000000000079af */ /* 0x000e220000000000 */
[----:B-1----:R-:W-:-:S05]  /*c780*/  IMAD.IADD R0, R2, 0x1, -R0 ;  /* 0x0000000102007824 */ /* 0x002fca00078e0a00 */
[----:B------:R-:W-:-:S04]  /*c790*/  SHF.R.S32.HI R2, RZ, 0x1f, R0 ;  /* 0x0000001fff027819 */ /* 0x000fc80000011400 */
[----:B------:R-:W-:-:S04]  /*c7a0*/  LEA.HI R2, R2, R0, RZ, 0x2 ;  /* 0x0000000002027211 */ /* 0x000fc800078f10ff */
[----:B------:R-:W-:-:S05]  /*c7b0*/  LOP3.LUT R2, R2, 0x7ffffffc, RZ, 0xc0, !PT ;  /* 0x7ffffffc02027812 */ /* 0x000fca00078ec0ff */
[----:B------:R-:W-:-:S04]  /*c7c0*/  IMAD.IADD R0, R0, 0x1, -R2 ;  /* 0x0000000100007824 */ /* 0x000fc800078e0a02 */
[----:B------:R-:W-:-:S05]  /*c7d0*/  IMAD.SHL.U32 R0, R0, 0x2, RZ ;  /* 0x0000000200007824 */ /* 0x000fca00078e00ff */
[----:B------:R-:W-:-:S04]  /*c7e0*/  IADD3 R0, -R0, R182, R113 ;  /* 0x000000b600007210 */ /* 0x000fc80007ffe171 */
        /* <DEDUP_REMOVED lines=21> */
[----:B------:R-:W-:Y:S02]  /*c940*/  FMNMX.FTZ R3, R11, R3, !PT ;  /* 0x000000030b037209 */ /* 0x000fe40007810000 */
[----:B------:R-:W-:Y:S02]  /*c950*/  FSEL R89, R64, -INF , P2 ;  /* 0xff80000040597808 */ /* 0x000fe40001000000 */
        /* <DEDUP_REMOVED lines=23> */
[----:B------:R-:W-:Y:S01]  /*cad0*/  FSEL R113, R62, -INF , P4 ;  /* 0xff8000003e717808 */ /* 0x000fe20002000000 */
[----:B------:R-:W-:Y:S01]  /*cae0*/  LDSM.16.MT88.4 R40, [R203] ;  /* 0x00000000cb28783b */ /* 0x000fe20000004200 */
        /* <DEDUP_REMOVED lines=11> */
[C---:B------:R-:W-:Y:S02]  /*cba0*/  ISETP.GT.AND P4, PT, R0.reuse, 0x28, PT ;  /* 0x000000280000780c */ /* 0x040fe40003f84270 */
        /* <DEDUP_REMOVED lines=21> */
[----:B------:R-:W-:Y:S02]  /*cd00*/  FMNMX.FTZ R2, R91, R2, !PT ;  /* 0x000000025b027209 */ /* 0x000fe40007810000 */
[C---:B------:R-:W-:Y:S02]  /*cd10*/  ISETP.GT.AND P5, PT, R0.reuse, 0x38, PT ;  /* 0x000000380000780c */ /* 0x040fe40003fa4270 */
[C---:B------:R-:W-:Y:S02]  /*cd20*/  ISETP.GT.AND P4, PT, R0.reuse, 0x39, PT ;  /* 0x000000390000780c */ /* 0x040fe40003f84270 */
[----:B------:R-:W-:-:S02]  /*cd30*/  ISETP.GT.AND P3, PT, R0, 0x40, PT ;  /* 0x000000400000780c */ /* 0x000fc40003f64270 */
[C---:B------:R-:W-:Y:S02]  /*cd40*/  ISETP.GT.AND P2, PT, R0.reuse, 0x41, PT ;  /* 0x000000410000780c */ /* 0x040fe40003f44270 */
[C---:B------:R-:W-:Y:S02]  /*cd50*/  ISETP.GT.AND P0, PT, R0.reuse, 0x48, PT ;  /* 0x000000480000780c */ /* 0x040fe40003f04270 */
        /* <DEDUP_REMOVED lines=17> */
[----:B------:R-:W-:Y:S02]  /*ce70*/  FSEL R141, R44, -INF , P5 ;  /* 0xff8000002c8d7808 */ /* 0x000fe40002800000 */
        /* <DEDUP_REMOVED lines=27> */
[----:B------:R-:W-:-:S02]  /*d030*/  FMNMX.FTZ R4, R193, R0, !PT ;  /* 0x00000000c1047209 */ /* 0x000fc40007810000 */
[----:B------:R-:W-:Y:S02]  /*d040*/  FMNMX.FTZ R0, R32, R33, !PT ;  /* 0x0000002120007209 */ /* 0x000fe40007810000 */
[----:B------:R-:W-:Y:S02]  /*d050*/  FMNMX.FTZ R2, R131, R2, !PT ;  /* 0x0000000283027209 */ /* 0x000fe40007810000 */
[----:B------:R-:W-:Y:S02]  /*d060*/  FMNMX.FTZ R3, R181, R3, !PT ;  /* 0x00000003b5037209 */ /* 0x000fe40007810000 */
[----:B------:R-:W-:Y:S02]  /*d070*/  FMNMX.FTZ R0, R34, R0, !PT ;  /* 0x0000000022007209 */ /* 0x000fe40007810000 */
[----:B------:R-:W-:Y:S01]  /*d080*/  FMNMX.FTZ R2, R132, R2, !PT ;  /* 0x0000000284027209 */ /* 0x000fe20007810000 */
[----:B------:R-:W1:Y:S01]  /*d090*/  SHFL.BFLY PT, R6, R3, 0x2, 0x1f ;  /* 0x0c401f0003067f89 */ /* 0x000e6200000e0000 */
[----:B------:R-:W-:-:S02]  /*d0a0*/  FSEL R188, R77, -INF , P6 ;  /* 0xff8000004dbc7808 */ /* 0x000fc40003000000 */
[----:B------:R-:W-:Y:S02]  /*d0b0*/  FMNMX.FTZ R0, R35, R0, !PT ;  /* 0x0000000023007209 */ /* 0x000fe40007810000 */
[----:B------:R-:W-:Y:S02]  /*d0c0*/  FMNMX.FTZ R2, R156, R2, !PT ;  /* 0x000000029c027209 */ /* 0x000fe40007810000 */
[----:B------:R-:W-:Y:S02]  /*d0d0*/  FMNMX.FTZ R5, R188, R4, !PT ;  /* 0x00000004bc057209 */ /* 0x000fe40007810000 */
[----:B------:R-:W-:Y:S02]  /*d0e0*/  FMNMX.FTZ R0, R111, R0, !PT ;  /* 0x000000006f007209 */ /* 0x000fe40007810000 */
[----:B------:R-:W-:Y:S01]  /*d0f0*/  FSEL R153, R82, -INF , P5 ;  /* 0xff80000052997808 */ /* 0x000fe20002800000 */
[----:B------:R-:W2:Y:S01]  /*d100*/  SHFL.BFLY PT, R7, R5, 0x2, 0x1f ;  /* 0x0c401f0005077f89 */ /* 0x000ea200000e0000 */
[----:B------:R-:W-:-:S02]  /*d110*/  FMNMX.FTZ R2, R176, R2, !PT ;  /* 0x00000002b0027209 */ /* 0x000fc40007810000 */
[----:B------:R-:W-:Y:S02]  /*d120*/  FMNMX.FTZ R0, R112, R0, !PT ;  /* 0x0000000070007209 */ /* 0x000fe40007810000 */
[----:B------:R-:W-:Y:S02]  /*d130*/  FSEL R136, R83, -INF , P4 ;  /* 0xff80000053887808 */ /* 0x000fe40002000000 */
[----:B------:R-:W-:Y:S02]  /*d140*/  FMNMX.FTZ R2, R153, R2, !PT ;  /* 0x0000000299027209 */ /* 0x000fe40007810000 */
[----:B------:R-:W-:Y:S02]  /*d150*/  FMNMX.FTZ R0, R113, R0, !PT ;  /* 0x0000000071007209 */ /* 0x000fe40007810000 */
[----:B------:R-:W-:Y:S01]  /*d160*/  FSEL R187, R138, -INF , P3 ;  /* 0xff8000008abb7808 */ /* 0x000fe20001800000 */
[----:B------:R-:W-:Y:S01]  /*d170*/  IMAD.MOV.U32 R138, RZ, RZ, R186 ;  /* 0x000000ffff8a7224 */ /* 0x000fe200078e00ba */
[----:B------:R-:W-:-:S02]  /*d180*/  FMNMX.FTZ R2, R136, R2, !PT ;  /* 0x0000000288027209 */ /* 0x000fc40007810000 */
[----:B------:R-:W-:Y:S02]  /*d190*/  FMNMX.FTZ R4, R114, R0, !PT ;  /* 0x0000000072047209 */ /* 0x000fe40007810000 */
[----:B------:R-:W-:Y:S02]  /*d1a0*/  FSEL R189, R139, -INF , P2 ;  /* 0xff8000008bbd7808 */ /* 0x000fe40001000000 */
[----:B------:R-:W-:Y:S02]  /*d1b0*/  FMNMX.FTZ R2, R187, R2, !PT ;  /* 0x00000002bb027209 */ /* 0x000fe40007810000 */
[----:B------:R-:W-:Y:S02]  /*d1c0*/  FMNMX.FTZ R4, R142, R4, !PT ;  /* 0x000000048e047209 */ /* 0x000fe40007810000 */
[----:B------:R-:W-:Y:S02]  /*d1d0*/  FSEL R194, R78, -INF , P0 ;  /* 0xff8000004ec27808 */ /* 0x000fe40000000000 */
[----:B------:R-:W-:-:S02]  /*d1e0*/  FMNMX.FTZ R2, R189, R2, !PT ;  /* 0x00000002bd027209 */ /* 0x000fc40007810000 */
[----:B-1----:R-:W-:Y:S02]  /*d1f0*/  FMNMX.FTZ R0, R3, R6, !PT ;  /* 0x0000000603007209 */ /* 0x002fe40007810000 */
[----:B------:R-:W-:Y:S02]  /*d200*/  FMNMX.FTZ R4, R145, R4, !PT ;  /* 0x0000000491047209 */ /* 0x000fe40007810000 */
[----:B------:R-:W-:Y:S01]  /*d210*/  FSEL R199, R79, -INF , P6 ;  /* 0xff8000004fc77808 */ /* 0x000fe20003000000 */
[----:B------:R-:W1:Y:S01]  /*d220*/  SHFL.BFLY PT, R6, R0, 0x1, 0x1f ;  /* 0x0c201f0000067f89 */ /* 0x000e6200000e0000 */
[----:B------:R-:W-:Y:S02]  /*d230*/  FMNMX.FTZ R2, R194, R2, !PT ;  /* 0x00000002c2027209 */ /* 0x000fe40007810000 */
[----:B------:R-:W-:Y:S02]  /*d240*/  FMNMX.FTZ R4, R144, R4, !PT ;  /* 0x0000000490047209 */ /* 0x000fe40007810000 */
[----:B------:R-:W-:-:S02]  /*d250*/  FMNMX.FTZ R2, R199, R2, !PT ;  /* 0x00000002c7027209 */ /* 0x000fc40007810000 */
[----:B------:R-:W-:Y:S02]  /*d260*/  FMNMX.FTZ R4, R146, R4, !PT ;  /* 0x0000000492047209 */ /* 0x000fe40007810000 */
[----:B--2---:R-:W-:Y:S02]  /*d270*/  FMNMX.FTZ R3, R5, R7, !PT ;  /* 0x0000000705037209 */ /* 0x004fe40007810000 */
[----:B------:R-:W2:Y:S01]  /*d280*/  SHFL.BFLY PT, R5, R2, 0x2, 0x1f ;  /* 0x0c401f0002057f89 */ /* 0x000ea200000e0000 */
[----:B------:R-:W-:Y:S02]  /*d290*/  FMNMX.FTZ R4, R198, R4, !PT ;  /* 0x00000004c6047209 */ /* 0x000fe40007810000 */
[----:B------:R-:W-:Y:S01]  /*d2a0*/  FSEL R150, R46, -INF , P5 ;  /* 0xff8000002e967808 */ /* 0x000fe20002800000 */
[----:B------:R-:W3:Y:S01]  /*d2b0*/  SHFL.BFLY PT, R7, R3, 0x1, 0x1f ;  /* 0x0c201f0003077f89 */ /* 0x000ee200000e0000 */
[----:B------:R-:W-:Y:S02]  /*d2c0*/  FMNMX.FTZ R4, R217, R4, !PT ;  /* 0x00000004d9047209 */ /* 0x000fe40007810000 */
[----:B------:R-:W-:-:S02]  /*d2d0*/  FSEL R152, R47, -INF , P4 ;  /* 0xff8000002f987808 */ /* 0x000fc40002000000 */
[----:B------:R-:W-:Y:S02]  /*d2e0*/  FMNMX.FTZ R4, R150, R4, !PT ;  /* 0x0000000496047209 */ /* 0x000fe40007810000 */
[----:B------:R-:W-:Y:S02]  /*d2f0*/  FSEL R216, R18, -INF , P3 ;  /* 0xff80000012d87808 */ /* 0x000fe40001800000 */
[----:B------:R-:W-:Y:S02]  /*d300*/  FMNMX.FTZ R4, R152, R4, !PT ;  /* 0x0000000498047209 */ /* 0x000fe40007810000 */
[----:B-1----:R-:W-:Y:S02]  /*d310*/  FMNMX.FTZ R110, R0, R6, !PT ;  /* 0x00000006006e7209 */ /* 0x002fe40007810000 */
[----:B------:R-:W-:Y:S02]  /*d320*/  FSEL R218, R19, -INF , P2 ;  /* 0xff80000013da7808 */ /* 0x000fe40001000000 */
[----:B------:R-:W-:Y:S01]  /*d330*/  FMNMX.FTZ R0, R216, R4, !PT ;  /* 0x00000004d8007209 */ /* 0x000fe20007810000 */
[----:B------:R-:W-:Y:S01]  /*d340*/  FMUL.FTZ R4, R110, c[0x0][0x2d0] ;  /* 0x0000b4006e047a20 */ /* 0x000fe20000410000 */
[----:B------:R-:W-:Y:S01]  /*d350*/  FSEL R219, R22, -INF , P0 ;  /* 0xff80000016db7808 */ /* 0x000fe20000000000 */
[----:B------:R-:W-:Y:S01]  /*d360*/  LDSM.16.MT88.4 R16, [R200] ;  /* 0x00000000c810783b */ /* 0x000fe20000004200 */
[----:B------:R-:W-:-:S02]  /*d370*/  FMNMX.FTZ R0, R218, R0, !PT ;  /* 0x00000000da007209 */ /* 0x000fc40007810000 */
[----:B--2---:R-:W-:Y:S02]  /*d380*/  FMNMX.FTZ R2, R2, R5, !PT ;  /* 0x0000000502027209 */ /* 0x004fe40007810000 */
[----:B------:R-:W-:Y:S02]  /*d390*/  FSEL R220, R23, -INF , P6 ;  /* 0xff80000017dc7808 */ /* 0x000fe40003000000 */
[----:B------:R-:W-:Y:S01]  /*d3a0*/  FMNMX.FTZ R5, R219, R0, !PT ;  /* 0x00000000db057209 */ /* 0x000fe20007810000 */
[----:B------:R-:W1:Y:S01]  /*d3b0*/  SHFL.BFLY PT, R6, R2, 0x1, 0x1f ;  /* 0x0c201f0002067f89 */ /* 0x000e6200000e0000 */
[----:B---3--:R-:W-:Y:S02]  /*d3c0*/  FMNMX.FTZ R108, R3, R7, !PT ;  /* 0x00000007036c7209 */ /* 0x008fe40007810000 */
[----:B------:R-:W-:Y:S01]  /*d3d0*/  FMNMX.FTZ R5, R220, R5, !PT ;  /* 0x00000005dc057209 */ /* 0x000fe20007810000 */
[----:B------:R-:W-:Y:S01]  /*d3e0*/  LDSM.16.MT88.4 R20, [R204] ;  /* 0x00000000cc14783b */ /* 0x000fe20000004200 */
[----:B------:R-:W-:Y:S01]  /*d3f0*/  FSETP.NEU.FTZ.AND P2, PT, R110, -INF , PT ;  /* 0xff8000006e00780b */ /* 0x000fe20003f5d000 */
[C---:B------:R-:W-:Y:S01]  /*d400*/  FMUL.FTZ R3, R108.reuse, c[0x0][0x2d0] ;  /* 0x0000b4006c037a20 */ /* 0x040fe20000410000 */
[----:B------:R-:W-:Y:S01]  /*d410*/  FSETP.NEU.FTZ.AND P0, PT, R108, -INF , PT ;  /* 0xff8000006c00780b */ /* 0x000fe20003f1d000 */
[----:B------:R-:W2:Y:S01]  /*d420*/  SHFL.BFLY PT, R7, R5, 0x2, 0x1f ;  /* 0x0c401f0005077f89 */ /* 0x000ea200000e0000 */
[----:B------:R-:W-:-:S02]  /*d430*/  FSEL R4, R4, RZ, P2 ;  /* 0x000000ff04047208 */ /* 0x000fc40001000000 */
[----:B------:R-:W-:-:S03]  /*d440*/  FSEL R3, R3, RZ, P0 ;  /* 0x000000ff03037208 */ /* 0x000fc60000000000 */
[----:B------:R-:W-:-:S04]  /*d450*/  FFMA.FTZ R0, R8, c[0x0][0x2d0], -R4 ;  /* 0x0000b40008007a23 */ /* 0x000fc80000010804 */
[----:B------:R3:W-:Y:S01]  /*d460*/  MUFU.EX2 R242, R0 ;  /* 0x0000000000f27308 */ /* 0x0007e20000000800 */
[----:B-1----:R-:W-:Y:S01]  /*d470*/  FMNMX.FTZ R2, R2, R6, !PT ;  /* 0x0000000602027209 */ /* 0x002fe20007810000 */
[----:B------:R-:W-:-:S03]  /*d480*/  FFMA.FTZ R6, R11, c[0x0][0x2d0], -R3 ;  /* 0x0000b4000b067a23 */ /* 0x000fc60000010803 */
[----:B------:R-:W-:-:S03]  /*d490*/  FSETP.NEU.FTZ.AND P0, PT, R2, -INF , PT ;  /* 0xff8000000200780b */ /* 0x000fc60003f1d000 */
[----:B------:R1:W-:Y:S01]  /*d4a0*/  MUFU.EX2 R243, R6 ;  /* 0x0000000600f37308 */ /* 0x0003e20000000800 */
[----:B--2---:R-:W-:Y:S01]  /*d4b0*/  FMNMX.FTZ R5, R5, R7, !PT ;  /* 0x0000000705057209 */ /* 0x004fe20007810000 */
[----:B---3--:R-:W-:-:S04]  /*d4c0*/  FFMA.FTZ R0, R9, c[0x0][0x2d0], -R3 ;  /* 0x0000b40009007a23 */ /* 0x008fc80000010803 */
[----:B------:R-:W2:Y:S02]  /*d4d0*/  SHFL.BFLY PT, R7, R5, 0x1, 0x1f ;  /* 0x0c201f0005077f89 */ /* 0x000ea400000e0000 */
[----:B------:R3:W-:Y:S01]  /*d4e0*/  MUFU.EX2 R241, R0 ;  /* 0x0000000000f17308 */ /* 0x0007e20000000800 */
[----:B-1----:R-:W-:-:S07]  /*d4f0*/  FFMA.FTZ R6, R12, c[0x0][0x2d0], -R3 ;  /* 0x0000b4000c067a23 */ /* 0x002fce0000010803 */
[----:B------:R-:W1:Y:S01]  /*d500*/  MUFU.EX2 R244, R6 ;  /* 0x0000000600f47308 */ /* 0x000e620000000800 */
[----:B---3--:R-:W-:-:S07]  /*d510*/  FFMA.FTZ R0, R10, c[0x0][0x2d0], -R3 ;  /* 0x0000b4000a007a23 */ /* 0x008fce0000010803 */
[----:B------:R3:W4:Y:S01]  /*d520*/  MUFU.EX2 R239, R0 ;  /* 0x0000000000ef7308 */ /* 0x0007220000000800 */
[----:B--2---:R-:W-:Y:S01]  /*d530*/  FMNMX.FTZ R109, R5, R7, !PT ;  /* 0x00000007056d7209 */ /* 0x004fe20007810000 */
[----:B------:R-:W-:Y:S01]  /*d540*/  FFMA.FTZ R5, R26, c[0x0][0x2d0], -R4 ;  /* 0x0000b4001a057a23 */ /* 0x000fe20000010804 */
[----:B-1----:R-:W-:-:S05]  /*d550*/  F2FP.BF16.PACK_AB R10, R244, R243 ;  /* 0x000000f3f40a723e */ /* 0x002fca00000010ff */
[----:B------:R-:W-:Y:S01]  /*d560*/  MUFU.EX2 R228, R5 ;  /* 0x0000000500e47308 */ /* 0x000fe20000000800 */
[----:B---3--:R-:W-:Y:S01]  /*d570*/  FMUL.FTZ R0, R2, c[0x0][0x2d0] ;  /* 0x0000b40002007a20 */ /* 0x008fe20000410000 */
[----:B----4-:R-:W-:-:S04]  /*d580*/  F2FP.BF16.PACK_AB R8, R239, R241 ;  /* 0x000000f1ef08723e */ /* 0x010fc800000010ff */
[----:B------:R-:W-:Y:S02]  /*d590*/  FSEL R0, R0, RZ, P0 ;  /* 0x000000ff00007208 */ /* 0x000fe40000000000 */
        /* <DEDUP_REMOVED lines=28> */
[C---:B------:R-:W-:Y:S08]  /*d760*/  HMMA.16816.F32.BF16 R52, R8.reuse, R30, RZ ;  /* 0x0000001e0834723c */ /* 0x040ff000000418ff */
[----:B------:R-:W-:Y:S01]  /*d770*/  HMMA.16816.F32.BF16 R44, R8, R42, RZ ;  /* 0x0000002a082c723c */ /* 0x000fe200000418ff */
[----:B--2---:R-:W-:-:S04]  /*d780*/  FFMA.FTZ R6, R33, c[0x0][0x2d0], -R5 ;  /* 0x0000b40021067a23 */ /* 0x004fc80000010805 */
[----:B------:R2:W3:Y:S02]  /*d790*/  MUFU.EX2 R7, R6 ;  /* 0x0000000600077308 */ /* 0x0004e40000000800 */
[----:B--2---:R-:W-:Y:S01]  /*d7a0*/  FFMA.FTZ R6, R34, c[0x0][0x2d0], -R5 ;  /* 0x0000b40022067a23 */ /* 0x004fe20000010805 */
[----:B---3--:R-:W-:-:S05]  /*d7b0*/  F2FP.BF16.PACK_AB R13, R7, R226 ;  /* 0x000000e2070d723e */ /* 0x008fca00000010ff */
[----:B------:R2:W-:Y:S02]  /*d7c0*/  MUFU.EX2 R225, R6 ;  /* 0x0000000600e17308 */ /* 0x0005e40000000800 */
[----:B--2---:R-:W-:Y:S02]  /*d7d0*/  FFMA.FTZ R6, R35, c[0x0][0x2d0], -R5 ;  /* 0x0000b40023067a23 */ /* 0x004fe40000010805 */
[----:B------:R-:W2:Y:S04]  /*d7e0*/  LDSM.16.MT88.4 R32, [R203+0x800] ;  /* 0x00080000cb20783b */ /* 0x000ea80000004200 */
[----:B------:R3:W4:Y:S02]  /*d7f0*/  MUFU.EX2 R227, R6 ;  /* 0x0000000600e37308 */ /* 0x0007240000000800 */
[----:B---3--:R-:W-:Y:S01]  /*d800*/  FFMA.FTZ R6, R36, c[0x0][0x2d0], -R3 ;  /* 0x0000b40024067a23 */ /* 0x008fe20000010803 */
[----:B----4-:R-:W-:-:S05]  /*d810*/  F2FP.BF16.PACK_AB R15, R227, R225 ;  /* 0x000000e1e30f723e */ /* 0x010fca00000010ff */
[----:B------:R3:W-:Y:S02]  /*d820*/  MUFU.EX2 R230, R6 ;  /* 0x0000000600e67308 */ /* 0x0007e40000000800 */
[C---:B------:R-:W-:Y:S08]  /*d830*/  HMMA.16816.F32.BF16 R84, R12.reuse, R16, RZ ;  /* 0x000000100c54723c */ /* 0x040ff000000418ff */
[----:B------:R-:W-:Y:S01]  /*d840*/  HMMA.16816.F32.BF16 R92, R12, R18, RZ ;  /* 0x000000120c5c723c */ /* 0x000fe200000418ff */
[----:B------:R-:W4:Y:S01]  /*d850*/  LDSM.16.MT88.4 R16, [R201+0x800] ;  /* 0x00080000c910783b */ /* 0x000f220000004200 */
[----:B---3--:R-:W-:-:S04]  /*d860*/  FFMA.FTZ R6, R37, c[0x0][0x2d0], -R3 ;  /* 0x0000b40025067a23 */ /* 0x008fc80000010803 */
[----:B------:R3:W5:Y:S02]  /*d870*/  MUFU.EX2 R234, R6 ;  /* 0x0000000600ea7308 */ /* 0x0007640000000800 */
[C---:B------:R-:W-:Y:S08]  /*d880*/  HMMA.16816.F32.BF16 R80, R12.reuse, R20, RZ ;  /* 0x000000140c50723c */ /* 0x040ff000000418ff */
[----:B------:R-:W-:Y:S01]  /*d890*/  HMMA.16816.F32.BF16 R116, R12, R22, RZ ;  /* 0x000000160c74723c */ /* 0x000fe200000418ff */
[----:B---3--:R-:W-:-:S07]  /*d8a0*/  FFMA.FTZ R6, R38, c[0x0][0x2d0], -R3 ;  /* 0x0000b40026067a23 */ /* 0x008fce0000010803 */
[C---:B------:R-:W-:Y:S01]  /*d8b0*/  HMMA.16816.F32.BF16 R20, R12.reuse, R40, RZ ;  /* 0x000000280c14723c */ /* 0x040fe200000418ff */
[----:B-----5:R-:W-:Y:S01]  /*d8c0*/  F2FP.BF16.PACK_AB R8, R234, R230 ;  /* 0x000000e6ea08723e */ /* 0x020fe200000010ff */
[----:B------:R3:W-:Y:S06]  /*d8d0*/  MUFU.EX2 R233, R6 ;  /* 0x0000000600e97308 */ /* 0x0007ec0000000800 */
[C---:B------:R-:W-:Y:S08]  /*d8e0*/  HMMA.16816.F32.BF16 R100, R12.reuse, R42, RZ ;  /* 0x0000002a0c64723c */ /* 0x040ff000000418ff */
[----:B------:R-:W-:Y:S01]  /*d8f0*/  HMMA.16816.F32.BF16 R120, R12, R30, RZ ;  /* 0x0000001e0c78723c */ /* 0x000fe200000418ff */
[----:B---3--:R-:W-:-:S02]  /*d900*/  FFMA.FTZ R6, R39, c[0x0][0x2d0], -R3 ;  /* 0x0000b40027067a23 */ /* 0x008fc40000010803 */
[----:B------:R-:W3:Y:S02]  /*d910*/  LDSM.16.MT88.4 R36, [R204+0x800] ;  /* 0x00080000cc24783b */ /* 0x000ee40000004200 */
[----:B------:R5:W1:Y:S02]  /*d920*/  MUFU.EX2 R232, R6 ;  /* 0x0000000600e87308 */ /* 0x000a640000000800 */
[----:B-----5:R-:W-:Y:S01]  /*d930*/  FFMA.FTZ R6, R72, c[0x0][0x2d0], -R0 ;  /* 0x0000b40048067a23 */ /* 0x020fe20000010800 */
[----:B-1----:R-:W-:-:S05]  /*d940*/  F2FP.BF16.PACK_AB R10, R232, R233 ;  /* 0x000000e9e80a723e */ /* 0x002fca00000010ff */
[----:B------:R1:W-:Y:S02]  /*d950*/  MUFU.EX2 R222, R6 ;  /* 0x0000000600de7308 */ /* 0x0003e40000000800 */
[----:B-1----:R-:W-:-:S06]  /*d960*/  FFMA.FTZ R6, R73, c[0x0][0x2d0], -R0 ;  /* 0x0000b40049067a23 */ /* 0x002fcc0000010800 */
[----:B------:R1:W5:Y:S02]  /*d970*/  MUFU.EX2 R221, R6 ;  /* 0x0000000600dd7308 */ /* 0x0003640000000800 */
[--C-:B-1----:R-:W-:Y:S01]  /*d980*/  FFMA.FTZ R6, R74, c[0x0][0x2d0], -R0.reuse ;  /* 0x0000b4004a067a23 */ /* 0x102fe20000010800 */
[----:B-----5:R-:W-:Y:S01]  /*d990*/  F2FP.BF16.PACK_AB R9, R221, R222 ;  /* 0x000000dedd09723e */ /* 0x020fe200000010ff */
[----:B------:R-:W-:Y:S01]  /*d9a0*/  HMMA.16816.F32.BF16 R72, R12, R28, RZ ;  /* 0x0000001c0c48723c */ /* 0x000fe200000418ff */
[----:B------:R-:W-:Y:S03]  /*d9b0*/  LDSM.16.MT88.4 R12, [R200+0x1000] ;  /* 0x00100000c80c783b */ /* 0x000fe60000004200 */
[----:B------:R1:W-:Y:S01]  /*d9c0*/  MUFU.EX2 R224, R6 ;  /* 0x0000000600e07308 */ /* 0x0003e20000000800 */
[----:B------:R-:W-:Y:S01]  /*d9d0*/  LDSM.16.MT88.4 R28, [R201+0x1000] ;  /* 0x00100000c91c783b */ /* 0x000fe20000004200 */
[----:B-1----:R-:W-:-:S06]  /*d9e0*/  FFMA.FTZ R6, R88, c[0x0][0x2d0], -R0 ;  /* 0x0000b40058067a23 */ /* 0x002fcc0000010800 */
[----:B------:R1:W5:Y:S02]  /*d9f0*/  MUFU.EX2 R223, R6 ;  /* 0x0000000600df7308 */ /* 0x0003640000000800 */
[----:B-1----:R-:W-:Y:S01]  /*da00*/  FFMA.FTZ R6, R89, c[0x0][0x2d0], -R4 ;  /* 0x0000b40059067a23 */ /* 0x002fe20000010804 */
[----:B-----5:R-:W-:-:S05]  /*da10*/  F2FP.BF16.PACK_AB R11, R223, R224 ;  /* 0x000000e0df0b723e */ /* 0x020fca00000010ff */
[----:B------:R1:W-:Y:S02]  /*da20*/  MUFU.EX2 R192, R6 ;  /* 0x0000000600c07308 */ /* 0x0003e40000000800 */
[C---:B------:R-:W-:Y:S08]  /*da30*/  HMMA.16816.F32.BF16 R104, R8.reuse, R24, R76 ;  /* 0x000000180868723c */ /* 0x040ff0000004184c */
[----:B--2---:R-:W-:Y:S01]  /*da40*/  HMMA.16816.F32.BF16 R76, R8, R32, R48 ;  /* 0x00000020084c723c */ /* 0x004fe20000041830 */
[----:B-1----:R-:W-:-:S04]  /*da50*/  FFMA.FTZ R6, R90, c[0x0][0x2d0], -R4 ;  /* 0x0000b4005a067a23 */ /* 0x002fc80000010804 */
[----:B------:R1:W2:Y:S03]  /*da60*/  MUFU.EX2 R191, R6 ;  /* 0x0000000600bf7308 */ /* 0x0002a60000000800 */
[C---:B------:R-:W-:Y:S08]  /*da70*/  HMMA.16816.F32.BF16 R68, R8.reuse, R26, R68 ;  /* 0x0000001a0844723c */ /* 0x040ff00000041844 */
[----:B------:R-:W-:Y:S01]  /*da80*/  HMMA.16816.F32.BF16 R44, R8, R34, R44 ;  /* 0x00000022082c723c */ /* 0x000fe2000004182c */
[----:B-1----:R-:W-:-:S07]  /*da90*/  FFMA.FTZ R6, R91, c[0x0][0x2d0], -R4 ;  /* 0x0000b4005b067a23 */ /* 0x002fce0000010804 */
[----:B----4-:R-:W-:Y:S01]  /*daa0*/  HMMA.16816.F32.BF16 R88, R8, R16, R56 ;  /* 0x000000100858723c */ /* 0x010fe20000041838 */
[----:B------:R1:W-:Y:S02]  /*dab0*/  MUFU.EX2 R196, R6 ;  /* 0x0000000600c47308 */ /* 0x0003e40000000800 */
[----:B-1----:R-:W-:-:S05]  /*dac0*/  FFMA.FTZ R6, R96, c[0x0][0x2d0], -R4 ;  /* 0x0000b40060067a23 */ /* 0x002fca0000010804 */
[C---:B---3--:R-:W-:Y:S01]  /*dad0*/  HMMA.16816.F32.BF16 R96, R8.reuse, R36, R64 ;  /* 0x000000240860723c */ /* 0x048fe20000041840 */
        /* <DEDUP_REMOVED lines=41> */
[--C-:B---3--:R-:W-:Y:S01]  /*dd70*/  FFMA.FTZ R6, R131, c[0x0][0x2d0], -R0.reuse ;  /* 0x0000b40083067a23 */ /* 0x108fe20000010800 */
[----:B----4-:R-:W-:Y:S01]  /*dd80*/  F2FP.BF16.PACK_AB R9, R173, R174 ;  /* 0x000000aead09723e */ /* 0x010fe200000010ff */
[----:B------:R-:W-:Y:S04]  /*dd90*/  LDSM.16.MT88.4 R128, [R200+0x2000] ;  /* 0x00200000c880783b */ /* 0x000fe80000004200 */
        /* <DEDUP_REMOVED lines=17> */
[----:B-1----:R-:W-:-:S04]  /*deb0*/  FFMA.FTZ R6, R134, c[0x0][0x2d0], -R4 ;  /* 0x0000b40086067a23 */ /* 0x002fc80000010804 */
        /* <DEDUP_REMOVED lines=24> */
[----:B-1----:R-:W-:-:S07]  /*e040*/  FFMA.FTZ R6, R149, c[0x0][0x2d0], -R3 ;  /* 0x0000b40095067a23 */ /* 0x002fce0000010803 */
        /* <DEDUP_REMOVED lines=12> */
[----:B-1----:R-:W-:Y:S02]  /*e110*/  FFMA.FTZ R6, R147, c[0x0][0x2d0], -R3 ;  /* 0x0000b40093067a23 */ /* 0x002fe40000010803 */
[----:B------:R-:W1:Y:S04]  /*e120*/  LDSM.16.MT88.4 R144, [R204+0x2000] ;  /* 0x00200000cc90783b */ /* 0x000e680000004200 */
[----:B------:R4:W2:Y:S02]  /*e130*/  MUFU.EX2 R157, R6 ;  /* 0x00000006009d7308 */ /* 0x0008a40000000800 */
[----:B----4-:R-:W-:Y:S01]  /*e140*/  FFMA.FTZ R6, R156, c[0x0][0x2d0], -R0 ;  /* 0x0000b4009c067a23 */ /* 0x010fe20000010800 */
[----:B--2---:R-:W-:-:S05]  /*e150*/  F2FP.BF16.PACK_AB R10, R157, R158 ;  /* 0x0000009e9d0a723e */ /* 0x004fca00000010ff */
[----:B------:R2:W-:Y:S02]  /*e160*/  MUFU.EX2 R156, R6 ;  /* 0x00000006009c7308 */ /* 0x0005e40000000800 */
[----:B--2---:R-:W-:Y:S02]  /*e170*/  FFMA.FTZ R6, R176, c[0x0][0x2d0], -R0 ;  /* 0x0000b400b0067a23 */ /* 0x004fe40000010800 */
[----:B------:R-:W-:-:S04]  /*e180*/  IMAD.MOV.U32 R176, RZ, RZ, R138 ;  /* 0x000000ffffb07224 */ /* 0x000fc800078e008a */
[----:B------:R2:W4:Y:S02]  /*e190*/  MUFU.EX2 R114, R6 ;  /* 0x0000000600727308 */ /* 0x0005240000000800 */
[----:B--2---:R-:W-:Y:S01]  /*e1a0*/  FFMA.FTZ R6, R153, c[0x0][0x2d0], -R0 ;  /* 0x0000b40099067a23 */ /* 0x004fe20000010800 */
[----:B----4-:R-:W-:-:S05]  /*e1b0*/  F2FP.BF16.PACK_AB R9, R114, R156 ;  /* 0x0000009c7209723e */ /* 0x010fca00000010ff */
[----:B------:R2:W-:Y:S02]  /*e1c0*/  MUFU.EX2 R112, R6 ;  /* 0x0000000600707308 */ /* 0x0005e40000000800 */
[----:B--2---:R-:W-:-:S06]  /*e1d0*/  FFMA.FTZ R6, R136, c[0x0][0x2d0], -R0 ;  /* 0x0000b40088067a23 */ /* 0x004fcc0000010800 */
[----:B------:R2:W4:Y:S02]  /*e1e0*/  MUFU.EX2 R113, R6 ;  /* 0x0000000600717308 */ /* 0x0005240000000800 */
[----:B--2---:R-:W-:Y:S01]  /*e1f0*/  FFMA.FTZ R6, R175, c[0x0][0x2d0], -R4 ;  /* 0x0000b400af067a23 */ /* 0x004fe20000010804 */
[----:B----4-:R-:W-:-:S05]  /*e200*/  F2FP.BF16.PACK_AB R11, R113, R112 ;  /* 0x00000070710b723e */ /* 0x010fca00000010ff */
[----:B------:R2:W4:Y:S02]  /*e210*/  MUFU.EX2 R111, R6 ;  /* 0x00000006006f7308 */ /* 0x0005240000000800 */
[C---:B------:R-:W-:Y:S08]  /*e220*/  HMMA.16816.F32.BF16 R124, R8.reuse, R26, R76 ;  /* 0x0000001a087c723c */ /* 0x040ff0000004184c */
[----:B---3--:R-:W-:Y:S01]  /*e230*/  HMMA.16816.F32.BF16 R140, R8, R22, R72 ;  /* 0x00000016088c723c */ /* 0x008fe20000041848 */
[----:B--2---:R-:W-:-:S04]  /*e240*/  FFMA.FTZ R6, R154, c[0x0][0x2d0], -R4 ;  /* 0x0000b4009a067a23 */ /* 0x004fc80000010804 */
[----:B------:R2:W-:Y:S03]  /*e250*/  MUFU.EX2 R81, R6 ;  /* 0x0000000600517308 */ /* 0x0005e60000000800 */
[C---:B------:R-:W-:Y:S08]  /*e260*/  HMMA.16816.F32.BF16 R104, R8.reuse, R24, R104 ;  /* 0x000000180868723c */ /* 0x040ff00000041868 */
[----:B-----5:R-:W-:Y:S01]  /*e270*/  HMMA.16816.F32.BF16 R88, R8, R16, R88 ;  /* 0x000000100858723c */ /* 0x020fe20000041858 */
[----:B--2---:R-:W-:-:S07]  /*e280*/  FFMA.FTZ R6, R155, c[0x0][0x2d0], -R4 ;  /* 0x0000b4009b067a23 */ /* 0x004fce0000010804 */
[C---:B------:R-:W-:Y:S01]  /*e290*/  HMMA.16816.F32.BF16 R68, R8.reuse, R18, R68 ;  /* 0x000000120844723c */ /* 0x040fe20000041844 */
[----:B------:R2:W-:Y:S07]  /*e2a0*/  MUFU.EX2 R80, R6 ;  /* 0x0000000600507308 */ /* 0x0005ee0000000800 */
[C---:B------:R-:W-:Y:S08]  /*e2b0*/  HMMA.16816.F32.BF16 R100, R8.reuse, R12, R100 ;  /* 0x0000000c0864723c */ /* 0x040ff00000041864 */
[----:B------:R-:W-:Y:S01]  /*e2c0*/  HMMA.16816.F32.BF16 R64, R8, R14, R64 ;  /* 0x0000000e0840723c */ /* 0x000fe20000041840 */
[----:B--2---:R-:W-:-:S02]  /*e2d0*/  FFMA.FTZ R6, R137, c[0x0][0x2d0], -R4 ;  /* 0x0000b40089067a23 */ /* 0x004fc40000010804 */
[----:B------:R-:W-:Y:S02]  /*e2e0*/  FFMA.FTZ R4, R181, c[0x0][0x2d0], -R4 ;  /* 0x0000b400b5047a23 */ /* 0x000fe40000010804 */
[----:B------:R2:W-:Y:S03]  /*e2f0*/  MUFU.EX2 R77, R6 ;  /* 0x00000006004d7308 */ /* 0x0005e60000000800 */
[----:B------:R-:W-:Y:S01]  /*e300*/  HMMA.16816.F32.BF16 R136, R8, R20, R96 ;  /* 0x000000140888723c */ /* 0x000fe20000041860 */
[----:B------:R-:W3:Y:S04]  /*e310*/  LDSM.16.MT88.4 R96, [R201+0x2000] ;  /* 0x00200000c960783b */ /* 0x000ee80000004200 */
[----:B------:R5:W-:Y:S02]  /*e320*/  MUFU.EX2 R74, R4 ;  /* 0x00000004004a7308 */ /* 0x000be40000000800 */
[----:B------:R-:W-:-:S02]  /*e330*/  F2FP.BF16.PACK_AB R8, R165, R167 ;  /* 0x000000a7a508723e */ /* 0x000fc400000010ff */
[----:B----4-:R-:W-:Y:S01]  /*e340*/  F2FP.BF16.PACK_AB R10, R111, R161 ;  /* 0x000000a16f0a723e */ /* 0x010fe200000010ff */
[----:B--2---:R-:W-:-:S04]  /*e350*/  FFMA.FTZ R6, R198, c[0x0][0x2d0], -R5 ;  /* 0x0000b400c6067a23 */ /* 0x004fc80000010805 */
[----:B------:R2:W-:Y:S01]  /*e360*/  MUFU.EX2 R76, R6 ;  /* 0x00000006004c7308 */ /* 0x0005e20000000800 */
[----:B-----5:R-:W-:-:S07]  /*e370*/  FFMA.FTZ R4, R195, c[0x0][0x2d0], -R3 ;  /* 0x0000b400c3047a23 */ /* 0x020fce0000010803 */
[----:B------:R4:W-:Y:S01]  /*e380*/  MUFU.EX2 R56, R4 ;  /* 0x0000000400387308 */ /* 0x0009e20000000800 */
[----:B--2---:R-:W-:-:S07]  /*e390*/  FFMA.FTZ R6, R217, c[0x0][0x2d0], -R5 ;  /* 0x0000b400d9067a23 */ /* 0x004fce0000010805 */
[----:B------:R2:W5:Y:S01]  /*e3a0*/  MUFU.EX2 R73, R6 ;  /* 0x0000000600497308 */ /* 0x0005620000000800 */
[----:B----4-:R-:W-:-:S07]  /*e3b0*/  FFMA.FTZ R4, R197, c[0x0][0x2d0], -R3 ;  /* 0x0000b400c5047a23 */ /* 0x010fce0000010803 */
[----:B------:R4:W1:Y:S01]  /*e3c0*/  MUFU.EX2 R58, R4 ;  /* 0x00000004003a7308 */ /* 0x0008620000000800 */
[----:B--2---:R-:W-:Y:S01]  /*e3d0*/  FFMA.FTZ R6, R150, c[0x0][0x2d0], -R5 ;  /* 0x0000b40096067a23 */ /* 0x004fe20000010805 */
[----:B-----5:R-:W-:-:S06]  /*e3e0*/  F2FP.BF16.PACK_AB R9, R73, R76 ;  /* 0x0000004c4909723e */ /* 0x020fcc00000010ff */
[----:B------:R2:W-:Y:S01]  /*e3f0*/  MUFU.EX2 R72, R6 ;  /* 0x0000000600487308 */ /* 0x0005e20000000800 */
[--C-:B----4-:R-:W-:Y:S02]  /*e400*/  FFMA.FTZ R4, R193, c[0x0][0x2d0], -R3.reuse ;  /* 0x0000b400c1047a23 */ /* 0x110fe40000010803 */
[----:B------:R-:W-:-:S05]  /*e410*/  FFMA.FTZ R3, R188, c[0x0][0x2d0], -R3 ;  /* 0x0000b400bc037a23 */ /* 0x000fca0000010803 */
[----:B------:R4:W-:Y:S01]  /*e420*/  MUFU.EX2 R57, R4 ;  /* 0x0000000400397308 */ /* 0x0009e20000000800 */
[----:B--2---:R-:W-:Y:S01]  /*e430*/  FFMA.FTZ R6, R152, c[0x0][0x2d0], -R5 ;  /* 0x0000b40098067a23 */ /* 0x004fe20000010805 */
[----:B-1----:R-:W-:-:S06]  /*e440*/  F2FP.BF16.PACK_AB R152, R58, R56 ;  /* 0x000000383a98723e */ /* 0x002fcc00000010ff */
[----:B------:R-:W1:Y:S01]  /*e450*/  MUFU.EX2 R59, R6 ;  /* 0x00000006003b7308 */ /* 0x000e620000000800 */
[----:B----4-:R-:W-:-:S04]  /*e460*/  FADD.FTZ R4, R241, R239 ;  /* 0x000000eff1047221 */ /* 0x010fc80000010000 */
[----:B------:R-:W-:Y:S01]  /*e470*/  FADD.FTZ R4, R243, R4 ;  /* 0x00000004f3047221 */ /* 0x000fe20000010000 */
[----:B-1----:R-:W-:-:S07]  /*e480*/  F2FP.BF16.PACK_AB R11, R59, R72 ;  /* 0x000000483b0b723e */ /* 0x002fce00000010ff */
[C---:B------:R-:W-:Y:S01]  /*e490*/  HMMA.16816.F32.BF16 R60, R8.reuse, R24, R60 ;  /* 0x00000018083c723c */ /* 0x040fe2000004183c */
[----:B------:R1:W2:Y:S07]  /*e4a0*/  MUFU.EX2 R25, R3 ;  /* 0x0000000300197308 */ /* 0x0002ae0000000800 */
[C---:B------:R-:W-:Y:S08]  /*e4b0*/  HMMA.16816.F32.BF16 R32, R8.reuse, R22, R32 ;  /* 0x000000160820723c */ /* 0x040ff00000041820 */
[----:B------:R-:W-:Y:S01]  /*e4c0*/  HMMA.16816.F32.BF16 R48, R8, R20, R48 ;  /* 0x000000140830723c */ /* 0x000fe20000041830 */
[----:B-1----:R-:W-:Y:S01]  /*e4d0*/  FFMA.FTZ R3, R187, c[0x0][0x2d0], -R0 ;  /* 0x0000b400bb037a23 */ /* 0x002fe20000010800 */
[----:B--2---:R-:W-:-:S03]  /*e4e0*/  F2FP.BF16.PACK_AB R154, R25, R57 ;  /* 0x00000039199a723e */ /* 0x004fc600000010ff */
[----:B------:R1:W-:Y:S03]  /*e4f0*/  MUFU.EX2 R24, R3 ;  /* 0x0000000300187308 */ /* 0x0003e60000000800 */
[C---:B------:R-:W-:Y:S08]  /*e500*/  HMMA.16816.F32.BF16 R44, R8.reuse, R12, R44 ;  /* 0x0000000c082c723c */ /* 0x040ff0000004182c */
[----:B------:R-:W-:Y:S01]  /*e510*/  HMMA.16816.F32.BF16 R52, R8, R26, R52 ;  /* 0x0000001a0834723c */ /* 0x000fe20000041834 */
[----:B-1----:R-:W-:-:S07]  /*e520*/  FFMA.FTZ R3, R189, c[0x0][0x2d0], -R0 ;  /* 0x0000b400bd037a23 */ /* 0x002fce0000010800 */
[C---:B------:R-:W-:Y:S01]  /*e530*/  HMMA.16816.F32.BF16 R40, R8.reuse, R16, R40 ;  /* 0x000000100828723c */ /* 0x040fe20000041828 */
[----:B------:R1:W2:Y:S07]  /*e540*/  MUFU.EX2 R22, R3 ;  /* 0x0000000300167308 */ /* 0x0002ae0000000800 */
[C---:B------:R-:W-:Y:S01]  /*e550*/  HMMA.16816.F32.BF16 R28, R8.reuse, R18, R28 ;  /* 0x00000012081c723c */ /* 0x040fe2000004181c */
[----:B------:R-:W4:Y:S07]  /*e560*/  LDSM.16.MT88.4 R16, [R203+0x2000] ;  /* 0x00200000cb10783b */ /* 0x000f2e0000004200 */
[----:B------:R-:W-:Y:S01]  /*e570*/  HMMA.16816.F32.BF16 R36, R8, R14, R36 ;  /* 0x0000000e0824723c */ /* 0x000fe20000041824 */
[--C-:B-1----:R-:W-:Y:S01]  /*e580*/  FFMA.FTZ R3, R194, c[0x0][0x2d0], -R0.reuse ;  /* 0x0000b400c2037a23 */ /* 0x102fe20000010800 */
[----:B--2---:R-:W-:Y:S01]  /*e590*/  F2FP.BF16.PACK_AB R153, R22, R24 ;  /* 0x000000181699723e */ /* 0x004fe200000010ff */
[----:B------:R-:W-:-:S02]  /*e5a0*/  FFMA.FTZ R0, R199, c[0x0][0x2d0], -R0 ;  /* 0x0000b400c7007a23 */ /* 0x000fc40000010800 */
[----:B------:R1:W-:Y:S08]  /*e5b0*/  MUFU.EX2 R21, R3 ;  /* 0x0000000300157308 */ /* 0x0003f00000000800 */
[----:B------:R2:W5:Y:S01]  /*e5c0*/  MUFU.EX2 R20, R0 ;  /* 0x0000000000147308 */ /* 0x0005620000000800 */
[----:B-1----:R-:W-:-:S04]  /*e5d0*/  FADD.FTZ R3, R242, R229 ;  /* 0x000000e5f2037221 */ /* 0x002fc80000010000 */
[----:B------:R-:W-:Y:S02]  /*e5e0*/  FADD.FTZ R6, R228, R3 ;  /* 0x00000003e4067221 */ /* 0x000fe40000010000 */
[----:B--2---:R-:W-:Y:S01]  /*e5f0*/  FFMA.FTZ R0, R216, c[0x0][0x2d0], -R5 ;  /* 0x0000b400d8007a23 */ /* 0x004fe20000010805 */
[----:B-----5:R-:W-:-:S03]  /*e600*/  F2FP.BF16.PACK_AB R155, R20, R21 ;  /* 0x00000015149b723e */ /* 0x020fc600000010ff */
[----:B------:R1:W-:Y:S04]  /*e610*/  MUFU.EX2 R12, R0 ;  /* 0x00000000000c7308 */ /* 0x0003e80000000800 */
[C---:B------:R-:W-:Y:S07]  /*e620*/  HMMA.16816.F32.BF16 R116, R152.reuse, R128, R104 ;  /* 0x000000809874723c */ /* 0x040fee0000041868 */
[----:B------:R-:W-:Y:S01]  /*e630*/  F2FP.BF16.PACK_AB R104, R80, R81 ;  /* 0x000000515068723e */ /* 0x000fe200000010ff */
[----:B------:R-:W-:Y:S01]  /*e640*/  HMMA.16816.F32.BF16 R124, R152, R130, R124 ;  /* 0x00000082987c723c */ /* 0x000fe2000004187c */
[----:B------:R-:W-:Y:S01]  /*e650*/  F2FP.BF16.PACK_AB R106, R74, R77 ;  /* 0x0000004d4a6a723e */ /* 0x000fe200000010ff */
[----:B-1----:R-:W-:-:S04]  /*e660*/  FFMA.FTZ R0, R218, c[0x0][0x2d0], -R5 ;  /* 0x0000b400da007a23 */ /* 0x002fc80000010805 */
[----:B------:R1:W2:Y:S02]  /*e670*/  MUFU.EX2 R9, R0 ;  /* 0x0000000000097308 */ /* 0x0002a40000000800 */
[C---:B------:R-:W-:Y:S08]  /*e680*/  HMMA.16816.F32.BF16 R136, R152.reuse, R144, R136 ;  /* 0x000000909888723c */ /* 0x040ff00000041888 */
[----:B------:R-:W-:Y:S01]  /*e690*/  HMMA.16816.F32.BF16 R140, R152, R146, R140 ;  /* 0x00000092988c723c */ /* 0x000fe2000004188c */
[----:B-1----:R-:W-:Y:S01]  /*e6a0*/  FFMA.FTZ R0, R219, c[0x0][0x2d0], -R5 ;  /* 0x0000b400db007a23 */ /* 0x002fe20000010805 */
[----:B--2---:R-:W-:-:S06]  /*e6b0*/  F2FP.BF16.PACK_AB R105, R9, R12 ;  /* 0x0000000c0969723e */ /* 0x004fcc00000010ff */
[C---:B---3--:R-:W-:Y:S01]  /*e6c0*/  HMMA.16816.F32.BF16 R88, R152.reuse, R96, R88 ;  /* 0x000000609858723c */ /* 0x048fe20000041858 */
        /* <DEDUP_REMOVED lines=95> */
.L_x_314:
[----:B------:R-:W-:Y:S04]  /*ecc0*/  DEPBAR.LE SB0, 0x0 ;  /* 0x000080000000791a */ /* 0x000fe80000000000 */
[----:B------:R-:W-:Y:S01]  /*ecd0*/  WARPSYNC 0xffffffff ;  /* 0xffffffff00007948 */ /* 0x000fe20003800000 */
[----:B------:R-:W-:Y:S01]  /*ece0*/  BAR.SYNC.DEFER_BLOCKING 0x0 ;  /* 0x0000000000007b1d */ /* 0x000fe20000010000 */
[----:B------:R-:W-:Y:S01]  /*ecf0*/  SHF.R.S32.HI R2, RZ, 0x1f, R216 ;  /* 0x0000001fff027819 */ /* 0x000fe200000114d8 */
[----:B------:R-:W-:Y:S01]  /*ed00*/  IMAD.WIDE.U32 R68, R216, c[0x0][0x208], RZ ;  /* 0x00008200d8447a25 */ /* 0x000fe200078e00ff */
[----:B------:R-:W-:Y:S02]  /*ed10*/  MOV R72, R248 ;  /* 0x000000f800487202 */ /* 0x000fe40000000f00 */
[----:B------:R-:W-:Y:S01]  /*ed20*/  MOV R73, R252 ;  /* 0x000000fc00497202 */ /* 0x000fe20000000f00 */
[----:B------:R-:W-:Y:S01]  /*ed30*/  IMAD R2, R2, c[0x0][0x208], RZ ;  /* 0x0000820002027a24 */ /* 0x000fe200078e02ff */
[----:B------:R-:W-:Y:S02]  /*ed40*/  MOV R110, c[0x0][0x208] ;  /* 0x00008200006e7a02 */ /* 0x000fe40000000f00 */
[----:B------:R-:W-:Y:S01]  /*ed50*/  MOV R74, 0x5 ;  /* 0x00000005004a7802 */ /* 0x000fe20000000f00 */
[----:B------:R-:W-:Y:S01]  /*ed60*/  IMAD R2, R216, c[0x0][0x20c], R2 ;  /* 0x00008300d8027a24 */ /* 0x000fe200078e0202 */
[----:B------:R-:W-:Y:S01]  /*ed70*/  SHF.L.U32 R190, R110, 0x5, RZ ;  /* 0x000000056ebe7819 */ /* 0x000fe200000006ff */
[----:B------:R-:W-:Y:S01]  /*ed80*/  IMAD.WIDE.U32 R72, R68, 0x50, R72 ;  /* 0x0000005044487825 */ /* 0x000fe200078e0048 */
[----:B------:R-:W-:Y:S02]  /*ed90*/  SHF.L.U64.HI R110, R110, R74, c[0x0][0x20c] ;  /* 0x000083006e6e7619 */ /* 0x000fe4000001024a */
[----:B------:R-:W-:Y:S02]  /*eda0*/  IADD3 R2, R69, R2, RZ ;  /* 0x0000000245027210 */ /* 0x000fe40007ffe0ff */
[----:B------:R-:W-:Y:S03]  /*edb0*/  LEA R112, P0, R72, c[0x0][0x1f8], 0x1 ;  /* 0x00007e0048707a11 */ /* 0x000fe600078008ff */
[----:B------:R-:W-:Y:S01]  /*edc0*/  IMAD R2, R2, 0x50, RZ ;  /* 0x0000005002027824 */ /* 0x000fe200078e02ff */
[----:B------:R-:W-:Y:S04]  /*edd0*/  LDSM.16.M88.4 R80, [R206] ;  /* 0x00000000ce50783b */ /* 0x000fe80000000200 */
[----:B------:R-:W-:Y:S04]  /*ede0*/  IADD3 R2, R73, R2, RZ ;  /* 0x0000000249027210 */ /* 0x000fe80007ffe0ff */
[----:B------:R-:W-:Y:S02]  /*edf0*/  LEA.HI.X R113, R72, c[0x0][0x1fc], R2, 0x1, P0 ;  /* 0x00007f0048717a11 */ /* 0x000fe400000f0c02 */
[----:B------:R-:W-:Y:S01]  /*ee00*/  IADD3 R108, P0, R112, R190, RZ ;  /* 0x000000be706c7210 */ /* 0x000fe20007f1e0ff */
[----:B------:R-:W1:Y:S03]  /*ee10*/  LDSM.16.M88.4 R16, [R115] ;  /* 0x000000007310783b */ /* 0x000e660000000200 */
[----:B------:R-:W-:Y:S02]  /*ee20*/  IADD3.X R109, R113, R110, RZ, P0, !PT ;  /* 0x0000006e716d7210 */ /* 0x000fe400007fe4ff */
[----:B------:R-:W-:Y:S03]  /*ee30*/  IADD3 R188, P3, R108, R190, RZ ;  /* 0x000000be6cbc7210 */ /* 0x000fe60007f7e0ff */
[----:B------:R-:W2:Y:S01]  /*ee40*/  LDSM.16.M88.4 R76, [R206+0x2000] ;  /* 0x00200000ce4c783b */ /* 0x000ea20000000200 */
[----:B------:R-:W-:Y:S07]  /*ee50*/  IADD3.X R189, R109, R110, RZ, P3, !PT ;  /* 0x0000006e6dbd7210 */ /* 0x000fee0001ffe4ff */
[----:B------:R-:W3:Y:S08]  /*ee60*/  LDSM.16.M88.4 R32, [R115+0x800] ;  /* 0x000800007320783b */ /* 0x000ef00000000200 */
[----:B------:R-:W4:Y:S08]  /*ee70*/  LDSM.16.M88.4 R48, [R115+0x1000] ;  /* 0x001000007330783b */ /* 0x000f300000000200 */
[----:B------:R-:W5:Y:S01]  /*ee80*/  LDSM.16.M88.4 R64, [R115+0x1800] ;  /* 0x001800007340783b */ /* 0x000f620000000200 */
[-C--:B-1----:R-:W-:Y:S07]  /*ee90*/  HMMA.16816.F32.BF16 R4, R80, R16.reuse, RZ ;  /* 0x000000105004723c */ /* 0x082fee00000418ff */
[----:B------:R-:W1:Y:S01]  /*eea0*/  LDSM.16.M88.4 R156, [R115+0x2000] ;  /* 0x00200000739c783b */ /* 0x000e620000000200 */
[C---:B--2---:R-:W-:Y:S07]  /*eeb0*/  HMMA.16816.F32.BF16 R8, R76.reuse, R16, RZ ;  /* 0x000000104c08723c */ /* 0x044fee00000418ff */
[----:B------:R-:W-:Y:S01]  /*eec0*/  LDSM.16.M88.4 R160, [R209] ;  /* 0x00000000d1a0783b */ /* 0x000fe20000000200 */
[-C--:B------:R-:W-:Y:S07]  /*eed0*/  HMMA.16816.F32.BF16 R12, R76, R18.reuse, RZ ;  /* 0x000000124c0c723c */ /* 0x080fee00000418ff */
[----:B------:R-:W2:Y:S01]  /*eee0*/  LDSM.16.M88.4 R164, [R210] ;  /* 0x00000000d2a4783b */ /* 0x000ea20000000200 */
[C---:B------:R-:W-:Y:S07]  /*eef0*/  HMMA.16816.F32.BF16 R16, R80.reuse, R18, RZ ;  /* 0x000000125010723c */ /* 0x040fee00000418ff */
[----:B------:R-:W1:Y:S01]  /*ef00*/  LDSM.16.M88.4 R168, [R209+0x2000] ;  /* 0x00200000d1a8783b */ /* 0x000e620000000200 */
[-C--:B---3--:R-:W-:Y:S07]  /*ef10*/  HMMA.16816.F32.BF16 R20, R80, R32.reuse, RZ ;  /* 0x000000205014723c */ /* 0x088fee00000418ff */
[----:B------:R-:W3:Y:S01]  /*ef20*/  LDSM.16.M88.4 R172, [R214] ;  /* 0x00000000d6ac783b */ /* 0x000ee20000000200 */
[C---:B------:R-:W-:Y:S07]  /*ef30*/  HMMA.16816.F32.BF16 R24, R76.reuse, R32, RZ ;  /* 0x000000204c18723c */ /* 0x040fee00000418ff */
[----:B------:R-:W1:Y:S01]  /*ef40*/  LDSM.16.M88.4 R176, [R213] ;  /* 0x00000000d5b0783b */ /* 0x000e620000000200 */
[-C--:B------:R-:W-:Y:S07]  /*ef50*/  HMMA.16816.F32.BF16 R28, R76, R34.reuse, RZ ;  /* 0x000000224c1c723c */ /* 0x080fee00000418ff */
[----:B------:R-:W1:Y:S01]  /*ef60*/  LDSM.16.M88.4 R180, [R212] ;  /* 0x00000000d4b4783b */ /* 0x000e620000000200 */
[C---:B------:R-:W-:Y:S07]  /*ef70*/  HMMA.16816.F32.BF16 R32, R80.reuse, R34, RZ ;  /* 0x000000225020723c */ /* 0x040fee00000418ff */
[----:B------:R-:W1:Y:S01]  /*ef80*/  LDSM.16.M88.4 R184, [R211] ;  /* 0x00000000d3b8783b */ /* 0x000e620000000200 */
[-C--:B----4-:R-:W-:Y:S07]  /*ef90*/  HMMA.16816.F32.BF16 R36, R80, R48.reuse, RZ ;  /* 0x000000305024723c */ /* 0x090fee00000418ff */
[----:B------:R-:W4:Y:S04]  /*efa0*/  LDL R217, [R1+0x8] ;  /* 0x0000080001d97983 */ /* 0x000f280000100800 */
[----:B------:R-:W-:Y:S01]  /*efb0*/  @!PT LDS RZ, [RZ] ;  /* 0x00000000fffff984 */ /* 0x000fe20000000800 */
[----:B------:R-:W-:Y:S01]  /*efc0*/  @!PT LDS RZ, [RZ] ;  /* 0x00000000fffff984 */ /* 0x000fe20000000800 */
[----:B------:R-:W-:Y:S01]  /*efd0*/  @!PT LDS RZ, [RZ] ;  /* 0x00000000fffff984 */ /* 0x000fe20000000800 */
[----:B------:R1:W-:Y:S01]  /*efe0*/  LDGSTS.E.BYPASS.LTC128B.128 [R215+0x100], [R112.64], !P1 ;  /* 0x0010000070d77fae */ /* 0x0003e2000c901d48 */
[C---:B------:R-:W-:Y:S07]  /*eff0*/  HMMA.16816.F32.BF16 R40, R76.reuse, R48, RZ ;  /* 0x000000304c28723c */ /* 0x040fee00000418ff */
[----:B------:R1:W-:Y:S01]  /*f000*/  LDGSTS.E.BYPASS.LTC128B.128 [R215+0x900], [R108.64], !P1 ;  /* 0x009000006cd77fae */ /* 0x0003e2000c901d48 */
[-C--:B------:R-:W-:Y:S07]  /*f010*/  HMMA.16816.F32.BF16 R44, R76, R50.reuse, RZ ;  /* 0x000000324c2c723c */ /* 0x080fee00000418ff */
[----:B------:R1:W-:Y:S01]  /*f020*/  LDGSTS.E.BYPASS.LTC128B.128 [R215+0x1100], [R188.64], !P1 ;  /* 0x01100000bcd77fae */ /* 0x0003e2000c901d48 */
[C---:B------:R-:W-:Y:S08]  /*f030*/  HMMA.16816.F32.BF16 R48, R80.reuse, R50, RZ ;  /* 0x000000325030723c */ /* 0x040ff000000418ff */
[-C--:B-----5:R-:W-:Y:S08]  /*f040*/  HMMA.16816.F32.BF16 R52, R80, R64.reuse, RZ ;  /* 0x000000405034723c */ /* 0x0a0ff000000418ff */
[C---:B------:R-:W-:Y:S08]  /*f050*/  HMMA.16816.F32.BF16 R56, R76.reuse, R64, RZ ;  /* 0x000000404c38723c */ /* 0x040ff000000418ff */
[-C--:B------:R-:W-:Y:S08]  /*f060*/  HMMA.16816.F32.BF16 R60, R76, R66.reuse, RZ ;  /* 0x000000424c3c723c */ /* 0x080ff000000418ff */
[C---:B------:R-:W-:Y:S08]  /*f070*/  HMMA.16816.F32.BF16 R64, R80.reuse, R66, RZ ;  /* 0x000000425040723c */ /* 0x040ff000000418ff */
[-C--:B-1----:R-:W-:Y:S08]  /*f080*/  HMMA.16816.F32.BF16 R68, R80, R156.reuse, RZ ;  /* 0x0000009c5044723c */ /* 0x082ff000000418ff */
[C---:B------:R-:W-:Y:S07]  /*f090*/  HMMA.16816.F32.BF16 R72, R76.reuse, R156, RZ ;  /* 0x0000009c4c48723c */ /* 0x040fee00000418ff */
[----:B------:R-:W-:Y:S01]  /*f0a0*/  IADD3 R156, P2, R188, R190, RZ ;  /* 0x000000bebc9c7210 */ /* 0x000fe20007f5e0ff */
[-C--:B------:R-:W-:Y:S04]  /*f0b0*/  HMMA.16816.F32.BF16 R76, R76, R158.reuse, RZ ;  /* 0x0000009e4c4c723c */ /* 0x080fe800000418ff */
[----:B------:R-:W-:Y:S02]  /*f0c0*/  IADD3.X R157, R189, R110, RZ, P2, !PT ;  /* 0x0000006ebd9d7210 */ /* 0x000fe400017fe4ff */
[----:B------:R-:W-:Y:S02]  /*f0d0*/  IADD3 R112, P0, R156, R190, RZ ;  /* 0x000000be9c707210 */ /* 0x000fe40007f1e0ff */
[----:B------:R-:W-:Y:S01]  /*f0e0*/  HMMA.16816.F32.BF16 R80, R80, R158, RZ ;  /* 0x0000009e5050723c */ /* 0x000fe200000418ff */
[----:B------:R1:W-:Y:S03]  /*f0f0*/  LDGSTS.E.BYPASS.LTC128B.128 [R215+0x1900], [R156.64], !P1 ;  /* 0x019000009cd77fae */ /* 0x0003e6000c901d48 */
[----:B------:R-:W-:Y:S02]  /*f100*/  IADD3.X R113, R157, R110, RZ, P0, !PT ;  /* 0x0000006e9d717210 */ /* 0x000fe400007fe4ff */
[C---:B------:R-:W-:Y:S02]  /*f110*/  ISETP.GT.AND P0, PT, R216.reuse, R247, PT ;  /* 0x000000f7d800720c */ /* 0x040fe40003f04270 */
[-C--:B--2---:R-:W-:Y:S01]  /*f120*/  HMMA.16816.F32.BF16 R4, R160, R164.reuse, R4 ;  /* 0x000000a4a004723c */ /* 0x084fe20000041804 */
[----:B------:R2:W-:Y:S04]  /*f130*/  LDGSTS.E.BYPASS.LTC128B.128 [R215+0x2100], [R112.64], !P1 ;  /* 0x0210000070d77fae */ /* 0x0005e8000c901d48 */
[----:B------:R-:W-:Y:S03]  /*f140*/  IADD3 R216, R216, -0x1, RZ ;  /* 0xffffffffd8d87810 */ /* 0x000fe60007ffe0ff */
[C---:B------:R-:W-:Y:S01]  /*f150*/  HMMA.16816.F32.BF16 R8, R168.reuse, R164, R8 ;  /* 0x000000a4a808723c */ /* 0x040fe20000041808 */
[----:B------:R-:W-:Y:S07]  /*f160*/  LDSM.16.M88.4 R188, [R205] ;  /* 0x00000000cdbc783b */ /* 0x000fee0000000200 */
[-C--:B------:R-:W-:Y:S01]  /*f170*/  HMMA.16816.F32.BF16 R12, R168, R166.reuse, R12 ;  /* 0x000000a6a80c723c */ /* 0x080fe2000004180c */
[----:B------:R-:W0:Y:S07]  /*f180*/  LDGDEPBAR ;  /* 0x00000000000079af */ /* 0x000e2e0000000000 */
[C---:B------:R-:W-:Y:S01]  /*f190*/  HMMA.16816.F32.BF16 R16, R160.reuse, R166, R16 ;  /* 0x000000a6a010723c */ /* 0x040fe20000041810 */
[----:B-1----:R-:W1:Y:S07]  /*f1a0*/  LDSM.16.M88.4 R156, [R207] ;  /* 0x00000000cf9c783b */ /* 0x002e6e0000000200 */
[-C--:B---3--:R-:W-:Y:S01]  /*f1b0*/  HMMA.16816.F32.BF16 R20, R160, R172.reuse, R20 ;  /* 0x000000aca014723c */ /* 0x088fe20000041814 */
[----:B------:R-:W3:Y:S07]  /*f1c0*/  LDSM.16.M88.4 R192, [R207+0x2000] ;  /* 0x00200000cfc0783b */ /* 0x000eee0000000200 */
[C---:B------:R-:W-:Y:S01]  /*f1d0*/  HMMA.16816.F32.BF16 R24, R168.reuse, R172, R24 ;  /* 0x000000aca818723c */ /* 0x040fe20000041818 */
[----:B------:R-:W5:Y:S07]  /*f1e0*/  LDSM.16.M88.4 R196, [R205+0x800] ;  /* 0x00080000cdc4783b */ /* 0x000f6e0000000200 */
[-C--:B------:R-:W-:Y:S01]  /*f1f0*/  HMMA.16816.F32.BF16 R28, R168, R174.reuse, R28 ;  /* 0x000000aea81c723c */ /* 0x080fe2000004181c */
[----:B------:R-:W1:Y:S07]  /*f200*/  LDSM.16.M88.4 R164, [R205+0x1000] ;  /* 0x00100000cda4783b */ /* 0x000e6e0000000200 */
[C---:B------:R-:W-:Y:S01]  /*f210*/  HMMA.16816.F32.BF16 R32, R160.reuse, R174, R32 ;  /* 0x000000aea020723c */ /* 0x040fe20000041820 */
[----:B------:R-:W-:Y:S07]  /*f220*/  LDSM.16.M88.4 R172, [R208] ;  /* 0x00000000d0ac783b */ /* 0x000fee0000000200 */
[-C--:B------:R-:W-:Y:S08]  /*f230*/  HMMA.16816.F32.BF16 R36, R160, R176.reuse, R36 ;  /* 0x000000b0a024723c */ /* 0x080ff00000041824 */
[C---:B------:R-:W-:Y:S08]  /*f240*/  HMMA.16816.F32.BF16 R40, R168.reuse, R176, R40 ;  /* 0x000000b0a828723c */ /* 0x040ff00000041828 */
        /* <DEDUP_REMOVED lines=13> */
[----:B------:R-:W2:Y:S07]  /*f320*/  LDSM.16.M88.4 R160, [R205+0x1800] ;  /* 0x00180000cda0783b */ /* 0x000eae0000000200 */
[-C--:B-1----:R-:W-:Y:S01]  /*f330*/  HMMA.16816.F32.BF16 R4, R156, R188.reuse, R4 ;  /* 0x000000bc9c04723c */ /* 0x082fe20000041804 */
[----:B------:R-:W1:Y:S07]  /*f340*/  LDSM.16.M88.4 R184, [R202+0x800] ;  /* 0x00080000cab8783b */ /* 0x000e6e0000000200 */
[C---:B---3--:R-:W-:Y:S08]  /*f350*/  HMMA.16816.F32.BF16 R8, R192.reuse, R188, R8 ;  /* 0x000000bcc008723c */ /* 0x048ff00000041808 */
[-C--:B------:R-:W-:Y:S08]  /*f360*/  HMMA.16816.F32.BF16 R12, R192, R190.reuse, R12 ;  /* 0x000000bec00c723c */ /* 0x080ff0000004180c */
[C---:B------:R-:W-:Y:S01]  /*f370*/  HMMA.16816.F32.BF16 R16, R156.reuse, R190, R16 ;  /* 0x000000be9c10723c */ /* 0x040fe20000041810 */
[----:B------:R-:W3:Y:S07]  /*f380*/  LDSM.16.M88.4 R188, [R202+0x1000] ;  /* 0x00100000cabc783b */ /* 0x000eee0000000200 */
[-C--:B-----5:R-:W-:Y:S08]  /*f390*/  HMMA.16816.F32.BF16 R20, R156, R196.reuse, R20 ;  /* 0x000000c49c14723c */ /* 0x0a0ff00000041814 */
[C---:B------:R-:W-:Y:S08]  /*f3a0*/  HMMA.16816.F32.BF16 R24, R192.reuse, R196, R24 ;  /* 0x000000c4c018723c */ /* 0x040ff00000041818 */
[-C--:B------:R-:W-:Y:S08]  /*f3b0*/  HMMA.16816.F32.BF16 R28, R192, R198.reuse, R28 ;  /* 0x000000c6c01c723c */ /* 0x080ff0000004181c */
[C---:B------:R-:W-:Y:S01]  /*f3c0*/  HMMA.16816.F32.BF16 R32, R156.reuse, R198, R32 ;  /* 0x000000c69c20723c */ /* 0x040fe20000041820 */
[----:B------:R-:W5:Y:S07]  /*f3d0*/  LDSM.16.M88.4 R196, [R202+0x1800] ;  /* 0x00180000cac4783b */ /* 0x000f6e0000000200 */
[-C--:B------:R-:W-:Y:S08]  /*f3e0*/  HMMA.16816.F32.BF16 R36, R156, R164.reuse, R36 ;  /* 0x000000a49c24723c */ /* 0x080ff00000041824 */
[C---:B------:R-:W-:Y:S08]  /*f3f0*/  HMMA.16816.F32.BF16 R40, R192.reuse, R164, R40 ;  /* 0x000000a4c028723c */ /* 0x040ff00000041828 */
[-C--:B------:R-:W-:Y:S08]  /*f400*/  HMMA.16816.F32.BF16 R44, R192, R166.reuse, R44 ;  /* 0x000000a6c02c723c */ /* 0x080ff0000004182c */
[C---:B------:R-:W-:Y:S08]  /*f410*/  HMMA.16816.F32.BF16 R48, R156.reuse, R166, R48 ;  /* 0x000000a69c30723c */ /* 0x040ff00000041830 */
[-C--:B--2---:R-:W-:Y:S08]  /*f420*/  HMMA.16816.F32.BF16 R52, R156, R160.reuse, R52 ;  /* 0x000000a09c34723c */ /* 0x084ff00000041834 */
[C---:B------:R-:W-:Y:S08]  /*f430*/  HMMA.16816.F32.BF16 R56, R192.reuse, R160, R56 ;  /* 0x000000a0c038723c */ /* 0x040ff00000041838 */
[-C--:B------:R-:W-:Y:S08]  /*f440*/  HMMA.16816.F32.BF16 R60, R192, R162.reuse, R60 ;  /* 0x000000a2c03c723c */ /* 0x080ff0000004183c */
[C---:B------:R-:W-:Y:S08]  /*f450*/  HMMA.16816.F32.BF16 R64, R156.reuse, R162, R64 ;  /* 0x000000a29c40723c */ /* 0x040ff00000041840 */
[-C--:B------:R-:W-:Y:S08]  /*f460*/  HMMA.16816.F32.BF16 R68, R156, R168.reuse, R68 ;  /* 0x000000a89c44723c */ /* 0x080ff00000041844 */
[C---:B------:R-:W-:Y:S08]  /*f470*/  HMMA.16816.F32.BF16 R72, R192.reuse, R168, R72 ;  /* 0x000000a8c048723c */ /* 0x040ff00000041848 */
[-C--:B------:R-:W-:Y:S08]  /*f480*/  HMMA.16816.F32.BF16 R76, R192, R170.reuse, R76 ;  /* 0x000000aac04c723c */ /* 0x080ff0000004184c */
[----:B------:R-:W-:Y:S01]  /*f490*/  HMMA.16816.F32.BF16 R80, R156, R170, R80 ;  /* 0x000000aa9c50723c */ /* 0x000fe20000041850 */
[----:B------:R-:W2:Y:S01]  /*f4a0*/  LDSM.16.M88.4 R156, [R202+0x2000] ;  /* 0x00200000ca9c783b */ /* 0x000ea20000000200 */
[----:B------:R-:W-:Y:S06]  /*f4b0*/  DEPBAR.LE SB0, 0x0 ;  /* 0x000080000000791a */ /* 0x000fec0000000000 */
[-C--:B------:R-:W-:Y:S01]  /*f4c0*/  HMMA.16816.F32.BF16 R4, R172, R176.reuse, R4 ;  /* 0x000000b0ac04723c */ /* 0x080fe20000041804 */
[----:B------:R-:W-:Y:S07]  /*f4d0*/  BAR.SYNC.DEFER_BLOCKING 0x0 ;  /* 0x0000000000007b1d */ /* 0x000fee0000010000 */
[C---:B------:R-:W-:Y:S08]  /*f4e0*/  HMMA.16816.F32.BF16 R8, R180.reuse, R176, R8 ;  /* 0x000000b0b408723c */ /* 0x040ff00000041808 */
[-C--:B------:R-:W-:Y:S08]  /*f4f0*/  HMMA.16816.F32.BF16 R12, R180, R178.reuse, R12 ;  /* 0x000000b2b40c723c */ /* 0x080ff0000004180c */
[C---:B------:R-:W-:Y:S04]  /*f500*/  HMMA.16816.F32.BF16 R16, R172.reuse, R178, R16 ;  /* 0x000000b2ac10723c */ /* 0x040fe80000041810 */
[----:B------:R-:W-:Y:S02]  /*f510*/  FMNMX.FTZ R2, R4, R0, !PT ;  /* 0x0000000004027209 */ /* 0x000fe40007810000 */
[----:B------:R-:W-:Y:S02]  /*f520*/  FMNMX.FTZ R108, R6, R3, !PT ;  /* 0x00000003066c7209 */ /* 0x000fe40007810000 */
[-C--:B-1----:R-:W-:Y:S04]  /*f530*/  HMMA.16816.F32.BF16 R20, R172, R184.reuse, R20 ;  /* 0x000000b8ac14723c */ /* 0x082fe80000041814 */
        /* <DEDUP_REMOVED lines=10> */
[-C--:B---3--:R-:W-:Y:S04]  /*f5e0*/  HMMA.16816.F32.BF16 R36, R172, R188.reuse, R36 ;  /* 0x000000bcac24723c */ /* 0x088fe80000041824 */
        /* <DEDUP_REMOVED lines=23> */
[-C--:B--2---:R-:W-:Y:S04]  /*f760*/  HMMA.16816.F32.BF16 R68, R172, R156.reuse, R68 ;  /* 0x0000009cac44723c */ /* 0x084fe80000041844 */
        /* <DEDUP_REMOVED lines=46> */
[----:B-1----:R-:W-:Y:S02]  /*fa50*/  FMNMX.FTZ R2, R2, R156, !PT ;  /* 0x0000009c02027209 */ /* 0x002fe40007810000 */
[----:B------:R-:W-:Y:S02]  /*fa60*/  FMNMX.FTZ R110, R31, R110, !PT ;  /* 0x0000006e1f6e7209 */ /* 0x000fe40007810000 */
[----:B------:R-:W-:Y:S02]  /*fa70*/  FMNMX.FTZ R108, R83, R108, !PT ;  /* 0x0000006c536c7209 */ /* 0x000fe40007810000 */
[----:B------:R-:W-:Y:S01]  /*fa80*/  FMNMX.FTZ R110, R42, R110, !PT ;  /* 0x0000006e2a6e7209 */ /* 0x000fe20007810000 */
[----:B------:R-:W1:Y:S03]  /*fa90*/  SHFL.BFLY PT, R157, R2, 0x1, 0x1f ;  /* 0x0c201f00029d7f89 */ /* 0x000e6600000e0000 */
[----:B------:R-:W-:Y:S04]  /*faa0*/  FMNMX.FTZ R110, R43, R110, !PT ;  /* 0x0000006e2b6e7209 */ /* 0x000fe80007810000 */
[----:B------:R-:W-:Y:S01]  /*fab0*/  FMNMX.FTZ R110, R46, R110, !PT ;  /* 0x0000006e2e6e7209 */ /* 0x000fe20007810000 */
[----:B------:R-:W3:Y:S03]  /*fac0*/  SHFL.BFLY PT, R113, R108, 0x2, 0x1f ;  /* 0x0c401f006c717f89 */ /* 0x000ee600000e0000 */
        /* <DEDUP_REMOVED lines=8> */
[----:B------:R-:W-:Y:S01]  /*fb50*/  FADD.FTZ R0, -R110, R0 ;  /* 0x000000006e007221 */ /* 0x000fe20000010100 */
[----:B---3--:R-:W-:Y:S01]  /*fb60*/  FMNMX.FTZ R108, R108, R113, !PT ;  /* 0x000000716c6c7209 */ /* 0x008fe20007810000 */
[----:B------:R-:W-:Y:S01]  /*fb70*/  FMUL.FTZ R161, R110, c[0x0][0x2d0] ;  /* 0x0000b4006ea17a20 */ /* 0x000fe20000410000 */
        /* <DEDUP_REMOVED lines=8> */
[--C-:B------:R-:W-:Y:S02]  /*fc00*/  FFMA.FTZ R53, R53, c[0x0][0x2d0], -R161.reuse ;  /* 0x0000b40035357a23 */ /* 0x100fe400000108a1 */
[----:B------:R-:W-:Y:S01]  /*fc10*/  FFMA.FTZ R37, R37, c[0x0][0x2d0], -R161 ;  /* 0x0000b40025257a23 */ /* 0x000fe200000108a1 */
        /* <DEDUP_REMOVED lines=15> */
[----:B------:R2:W5:Y:S01]  /*fd10*/  MUFU.EX2 R112, R2 ;  /* 0x0000000200707308 */ /* 0x0005620000000800 */
[--C-:B------:R-:W-:Y:S02]  /*fd20*/  FFMA.FTZ R38, R38, c[0x0][0x2d0], -R160.reuse ;  /* 0x0000b40026267a23 */ /* 0x100fe400000108a0 */
[----:B------:R-:W-:Y:S02]  /*fd30*/  FFMA.FTZ R39, R39, c[0x0][0x2d0], -R160 ;  /* 0x0000b40027277a23 */ /* 0x000fe400000108a0 */
[--C-:B------:R-:W-:Y:S02]  /*fd40*/  FFMA.FTZ R41, R41, c[0x0][0x2d0], -R162.reuse ;  /* 0x0000b40029297a23 */ /* 0x100fe400000108a2 */
[--C-:B------:R-:W-:Y:S02]  /*fd50*/  FFMA.FTZ R45, R45, c[0x0][0x2d0], -R162.reuse ;  /* 0x0000b4002d2d7a23 */ /* 0x100fe400000108a2 */
[C---:B------:R-:W-:Y:S01]  /*fd60*/  FMUL.FTZ R96, R113.reuse, R96 ;  /* 0x0000006071607220 */ /* 0x040fe20000410000 */
[----:B------:R4:W-:Y:S01]  /*fd70*/  MUFU.EX2 R194, R38 ;  /* 0x0000002600c27308 */ /* 0x0009e20000000800 */
[----:B------:R-:W-:Y:S01]  /*fd80*/  FMUL.FTZ R97, R113, R97 ;  /* 0x0000006171617220 */ /* 0x000fe20000410000 */
[----:B-1----:R-:W-:Y:S01]  /*fd90*/  FMNMX.FTZ R0, R0, R3, !PT ;  /* 0x0000000300007209 */ /* 0x002fe20007810000 */
[----:B------:R-:W-:Y:S02]  /*fda0*/  FFMA.FTZ R3, R17, c[0x0][0x2d0], -R161 ;  /* 0x0000b40011037a23 */ /* 0x000fe400000108a1 */
[C---:B------:R-:W-:Y:S02]  /*fdb0*/  FMUL.FTZ R17, R113.reuse, R129 ;  /* 0x0000008171117220 */ /* 0x040fe40000410000 */
[C---:B---3--:R-:W-:Y:S02]  /*fdc0*/  FMUL.FTZ R37, R113.reuse, R149 ;  /* 0x0000009571257220 */ /* 0x048fe40000410000 */
[----:B------:R-:W-:Y:S01]  /*fdd0*/  FFMA.FTZ R40, R40, c[0x0][0x2d0], -R162 ;  /* 0x0000b40028287a23 */ /* 0x000fe200000108a2 */
[----:B------:R1:W-:Y:S01]  /*fde0*/  MUFU.EX2 R239, R3 ;  /* 0x0000000300ef7308 */ /* 0x0003e20000000800 */
[C---:B------:R-:W-:Y:S02]  /*fdf0*/  FMUL.FTZ R104, R113.reuse, R104 ;  /* 0x0000006871687220 */ /* 0x040fe40000410000 */
[----:B------:R-:W-:Y:S02]  /*fe00*/  FMUL.FTZ R105, R113, R105 ;  /* 0x0000006971697220 */ /* 0x000fe40000410000 */
[----:B--2---:R-:W-:Y:S02]  /*fe10*/  FADD.FTZ R2, -R108, R111 ;  /* 0x0000006f6c027221 */ /* 0x004fe40000010100 */
[----:B-----5:R-:W-:Y:S02]  /*fe20*/  FMUL.FTZ R86, R112, R86 ;  /* 0x0000005670567220 */ /* 0x020fe40000410000 */
[----:B------:R-:W-:Y:S01]  /*fe30*/  FMUL.FTZ R2, R2, c[0x0][0x2d0] ;  /* 0x0000b40002027a20 */ /* 0x000fe20000410000 */
[----:B------:R2:W-:Y:S01]  /*fe40*/  MUFU.EX2 R193, R39 ;  /* 0x0000002700c17308 */ /* 0x0005e20000000800 */
[C---:B------:R-:W-:Y:S02]  /*fe50*/  FMUL.FTZ R87, R112.reuse, R87 ;  /* 0x0000005770577220 */ /* 0x040fe40000410000 */
[C---:B------:R-:W-:Y:S02]  /*fe60*/  FMUL.FTZ R98, R112.reuse, R98 ;  /* 0x0000006270627220 */ /* 0x040fe40000410000 */
[C---:B------:R-:W-:Y:S02]  /*fe70*/  FMUL.FTZ R99, R112.reuse, R99 ;  /* 0x0000006370637220 */ /* 0x040fe40000410000 */
[C---:B----4-:R-:W-:Y:S02]  /*fe80*/  FMUL.FTZ R38, R112.reuse, R150 ;  /* 0x0000009670267220 */ /* 0x050fe40000410000 */
[----:B------:R-:W-:Y:S01]  /*fe90*/  FMUL.FTZ R106, R112, R106 ;  /* 0x0000006a706a7220 */ /* 0x000fe20000410000 */
[----:B------:R3:W4:Y:S01]  /*fea0*/  MUFU.EX2 R111, R2 ;  /* 0x00000002006f7308 */ /* 0x0007220000000800 */
[--C-:B------:R-:W-:Y:S02]  /*feb0*/  FFMA.FTZ R50, R50, c[0x0][0x2d0], -R160.reuse ;  /* 0x0000b40032327a23 */ /* 0x100fe400000108a0 */
[--C-:B------:R-:W-:Y:S02]  /*fec0*/  FFMA.FTZ R51, R51, c[0x0][0x2d0], -R160.reuse ;  /* 0x0000b40033337a23 */ /* 0x100fe400000108a0 */
[--C-:B-1----:R-:W-:Y:S02]  /*fed0*/  FFMA.FTZ R3, R6, c[0x0][0x2d0], -R160.reuse ;  /* 0x0000b40006037a23 */ /* 0x102fe400000108a0 */
[C---:B------:R-:W-:Y:S03]  /*fee0*/  FMUL.FTZ R107, R112.reuse, R107 ;  /* 0x0000006b706b7220 */ /* 0x040fe60000410000 */
[----:B------:R1:W-:Y:S01]  /*fef0*/  MUFU.EX2 R232, R3 ;  /* 0x0000000300e87308 */ /* 0x0003e20000000800 */
[----:B--2---:R-:W-:Y:S09]  /*ff00*/  FMUL.FTZ R39, R112, R151 ;  /* 0x0000009770277220 */ /* 0x004ff20000410000 */
[----:B------:R-:W-:Y:S01]  /*ff10*/  MUFU.EX2 R192, R50 ;  /* 0x0000003200c07308 */ /* 0x000fe20000000800 */
[--C-:B---3--:R-:W-:Y:S02]  /*ff20*/  FFMA.FTZ R2, R5, c[0x0][0x2d0], -R161.reuse ;  /* 0x0000b40005027a23 */ /* 0x108fe400000108a1 */
[--C-:B------:R-:W-:Y:S02]  /*ff30*/  FFMA.FTZ R5, R20, c[0x0][0x2d0], -R161.reuse ;  /* 0x0000b40014057a23 */ /* 0x100fe400000108a1 */
[C---:B----4-:R-:W-:Y:S05]  /*ff40*/  FMUL.FTZ R88, R111.reuse, R88 ;  /* 0x000000586f587220 */ /* 0x050fea0000410000 */
[----:B------:R2:W-:Y:S01]  /*ff50*/  MUFU.EX2 R238, R2 ;  /* 0x0000000200ee7308 */ /* 0x0005e20000000800 */
[C---:B------:R-:W-:Y:S02]  /*ff60*/  FMUL.FTZ R89, R111.reuse, R89 ;  /* 0x000000596f597220 */ /* 0x040fe40000410000 */
[----:B------:R-:W-:Y:S02]  /*ff70*/  FMUL.FTZ R92, R111, R92 ;  /* 0x0000005c6f5c7220 */ /* 0x000fe40000410000 */
[--C-:B-1----:R-:W-:Y:S02]  /*ff80*/  FFMA.FTZ R3, R7, c[0x0][0x2d0], -R160.reuse ;  /* 0x0000b40007037a23 */ /* 0x102fe400000108a0 */
[--C-:B------:R-:W-:Y:S02]  /*ff90*/  FFMA.FTZ R7, R21, c[0x0][0x2d0], -R161.reuse ;  /* 0x0000b40015077a23 */ /* 0x100fe400000108a1 */
[C---:B------:R-:W-:Y:S01]  /*ffa0*/  FMUL.FTZ R93, R111.reuse, R93 ;  /* 0x0000005d6f5d7220 */ /* 0x040fe20000410000 */
[----:B------:R1:W-:Y:S01]  /*ffb0*/  MUFU.EX2 R233, R3 ;  /* 0x0000000300e97308 */ /* 0x0003e20000000800 */
[C---:B------:R-:W-:Y:S02]  /*ffc0*/  FMUL.FTZ R100, R111.reuse, R100 ;  /* 0x000000646f647220 */ /* 0x040fe40000410000 */
[----:B------:R-:W-:Y:S07]  /*ffd0*/  FMUL.FTZ R101, R111, R101 ;  /* 0x000000656f657220 */ /* 0x000fee0000410000 */
[----:B------:R-:W-:Y:S01]  /*ffe0*/  MUFU.EX2 R229, R5 ;  /* 0x0000000500e57308 */ /* 0x000fe20000000800 */
[--C-:B--2---:R-:W-:Y:S09]  /*fff0*/  FFMA.FTZ R2, R16, c[0x0][0x2d0], -R161.reuse ;  /* 0x0000b40010027a23 */ /* 0x104ff200000108a1 */
[----:B------:R2:W-:Y:S01]  /*10000*/  MUFU.EX2 R237, R2 ;  /* 0x0000000200ed7308 */ /* 0x0005e20000000800 */
[----:B-1----:R-:W-:Y:S02]  /*10010*/  FFMA.FTZ R3, R18, c[0x0][0x2d0], -R160 ;  /* 0x0000b40012037a23 */ /* 0x002fe400000108a0 */
[----:B------:R-:W-:Y:S07]  /*10020*/  FMUL.FTZ R18, R112, R130 ;  /* 0x0000008270127220 */ /* 0x000fee0000410000 */
[----:B------:R1:W-:Y:S10]  /*10030*/  MUFU.EX2 R234, R3 ;  /* 0x0000000300ea7308 */ /* 0x0003f40000000800 */
[----:B------:R3:W-:Y:S01]  /*10040*/  MUFU.EX2 R228, R7 ;  /* 0x0000000700e47308 */ /* 0x0007e20000000800 */
[----:B--2---:R-:W2:Y:S09]  /*10050*/  SHFL.BFLY PT, R2, R0, 0x1, 0x1f ;  /* 0x0c201f0000027f89 */ /* 0x004eb200000e0000 */
[----:B------:R-:W-:Y:S01]  /*10060*/  MUFU.EX2 R191, R51 ;  /* 0x0000003300bf7308 */ /* 0x000fe20000000800 */
[----:B-1----:R-:W-:Y:S09]  /*10070*/  FFMA.FTZ R3, R8, c[0x0][0x2d0], -R162 ;  /* 0x0000b40008037a23 */ /* 0x002ff200000108a2 */
[----:B------:R1:W-:Y:S01]  /*10080*/  MUFU.EX2 R226, R3 ;  /* 0x0000000300e27308 */ /* 0x0003e20000000800 */
[----:B---3--:R-:W-:Y:S02]  /*10090*/  @P0 MOV R7, R217 ;  /* 0x000000d900070202 */ /* 0x008fe40000000f00 */
[----:B--2---:R-:W-:Y:S01]  /*100a0*/  FMNMX.FTZ R2, R0, R2, !PT ;  /* 0x0000000200027209 */ /* 0x004fe20007810000 */
[----:B------:R-:W-:Y:S06]  /*100b0*/  FFMA.FTZ R0, R19, c[0x0][0x2d0], -R160 ;  /* 0x0000b40013007a23 */ /* 0x000fec00000108a0 */
[----:B------:R2:W-:Y:S01]  /*100c0*/  MUFU.EX2 R190, R40 ;  /* 0x0000002800be7308 */ /* 0x0005e20000000800 */
[----:B------:R-:W-:Y:S09]  /*100d0*/  FMUL.FTZ R19, R112, R131 ;  /* 0x0000008370137220 */ /* 0x000ff20000410000 */
[----:B------:R3:W-:Y:S01]  /*100e0*/  MUFU.EX2 R235, R0 ;  /* 0x0000000000eb7308 */ /* 0x0007e20000000800 */
[--C-:B-1----:R-:W-:Y:S02]  /*100f0*/  FFMA.FTZ R3, R9, c[0x0][0x2d0], -R162.reuse ;  /* 0x0000b40009037a23 */ /* 0x102fe400000108a2 */
[----:B------:R-:W-:Y:S02]  /*10100*/  FFMA.FTZ R9, R33, c[0x0][0x2d0], -R161 ;  /* 0x0000b40021097a23 */ /* 0x000fe400000108a1 */
[----:B------:R-:W-:Y:S05]  /*10110*/  FMUL.FTZ R33, R113, R145 ;  /* 0x0000009171217220 */ /* 0x000fea0000410000 */
[----:B------:R1:W-:Y:S01]  /*10120*/  MUFU.EX2 R227, R3 ;  /* 0x0000000300e37308 */ /* 0x0003e20000000800 */
[----:B--2---:R-:W-:Y:S09]  /*10130*/  FFMA.FTZ R40, R44, c[0x0][0x2d0], -R162 ;  /* 0x0000b4002c287a23 */ /* 0x004ff200000108a2 */
[----:B------:R2:W-:Y:S01]  /*10140*/  MUFU.EX2 R224, R9 ;  /* 0x0000000900e07308 */ /* 0x0005e20000000800 */
[----:B---3--:R-:W-:Y:S04]  /*10150*/  FADD.FTZ R0, -R2, R114 ;  /* 0x0000007202007221 */ /* 0x008fe80000010100 */
[----:B------:R-:W-:Y:S05]  /*10160*/  FMUL.FTZ R0, R0, c[0x0][0x2d0] ;  /* 0x0000b40000007a20 */ /* 0x000fea0000410000 */
[----:B------:R-:W-:Y:S01]  /*10170*/  MUFU.EX2 R189, R41 ;  /* 0x0000002900bd7308 */ /* 0x000fe20000000800 */
[--C-:B-1----:R-:W-:Y:S09]  /*10180*/  FFMA.FTZ R3, R12, c[0x0][0x2d0], -R162.reuse ;  /* 0x0000b4000c037a23 */ /* 0x102ff200000108a2 */
[----:B------:R1:W-:Y:S01]  /*10190*/  MUFU.EX2 R230, R3 ;  /* 0x0000000300e67308 */ /* 0x0003e20000000800 */
[----:B--2---:R-:W-:Y:S09]  /*101a0*/  @P0 MOV R9, c[0x0][0x1e4] ;  /* 0x0000790000090a02 */ /* 0x004ff20000000f00 */
[----:B------:R-:W2:Y:S10]  /*101b0*/  MUFU.EX2 R0, R0 ;  /* 0x0000000000007308 */ /* 0x000eb40000000800 */
        /* <DEDUP_REMOVED lines=13> */
[----:B------:R-:W-:Y:S01]  /*10290*/  MUFU.EX2 R186, R53 ;  /* 0x0000003500ba7308 */ /* 0x000fe20000000800 */
[----:B-1----:R-:W-:Y:S04]  /*102a0*/  FMUL.FTZ R3, R2, c[0x0][0x2d0] ;  /* 0x0000b40002037a20 */ /* 0x002fe80000410000 */
[--C-:B------:R-:W-:Y:S02]  /*102b0*/  FFMA.FTZ R4, R10, c[0x0][0x2d0], -R3.reuse ;  /* 0x0000b4000a047a23 */ /* 0x100fe40000010803 */
[--C-:B------:R-:W-:Y:S03]  /*102c0*/  FFMA.FTZ R16, R26, c[0x0][0x2d0], -R3.reuse ;  /* 0x0000b4001a107a23 */ /* 0x100fe60000010803 */
[----:B------:R-:W-:Y:S01]  /*102d0*/  MUFU.EX2 R185, R54 ;  /* 0x0000003600b97308 */ /* 0x000fe20000000800 */
[--C-:B------:R-:W-:Y:S02]  /*102e0*/  FFMA.FTZ R31, R31, c[0x0][0x2d0], -R3.reuse ;  /* 0x0000b4001f1f7a23 */ /* 0x100fe40000010803 */
[----:B------:R-:W-:Y:S02]  /*102f0*/  FMUL.FTZ R26, R0, R138 ;  /* 0x0000008a001a7220 */ /* 0x000fe40000410000 */
[--C-:B------:R-:W-:Y:S02]  /*10300*/  FFMA.FTZ R42, R42, c[0x0][0x2d0], -R3.reuse ;  /* 0x0000b4002a2a7a23 */ /* 0x100fe40000010803 */
[--C-:B------:R-:W-:Y:S02]  /*10310*/  FFMA.FTZ R43, R43, c[0x0][0x2d0], -R3.reuse ;  /* 0x0000b4002b2b7a23 */ /* 0x100fe40000010803 */
[--C-:B------:R-:W-:Y:S01]  /*10320*/  FFMA.FTZ R46, R46, c[0x0][0x2d0], -R3.reuse ;  /* 0x0000b4002e2e7a23 */ /* 0x100fe20000010803 */
[----:B------:R1:W-:Y:S01]  /*10330*/  MUFU.EX2 R167, R4 ;  /* 0x0000000400a77308 */ /* 0x0003e20000000800 */
[--C-:B------:R-:W-:Y:S02]  /*10340*/  FFMA.FTZ R47, R47, c[0x0][0x2d0], -R3.reuse ;  /* 0x0000b4002f2f7a23 */ /* 0x100fe40000010803 */
[--C-:B------:R-:W-:Y:S02]  /*10350*/  FFMA.FTZ R58, R58, c[0x0][0x2d0], -R3.reuse ;  /* 0x0000b4003a3a7a23 */ /* 0x100fe40000010803 */
[--C-:B------:R-:W-:Y:S05]  /*10360*/  FFMA.FTZ R63, R63, c[0x0][0x2d0], -R3.reuse ;  /* 0x0000b4003f3f7a23 */ /* 0x100fea0000010803 */
[----:B------:R2:W-:Y:S10]  /*10370*/  MUFU.EX2 R166, R16 ;  /* 0x0000001000a67308 */ /* 0x0005f40000000800 */
[----:B------:R3:W-:Y:S01]  /*10380*/  MUFU.EX2 R163, R31 ;  /* 0x0000001f00a37308 */ /* 0x0007e20000000800 */
[--C-:B-1----:R-:W-:Y:S09]  /*10390*/  FFMA.FTZ R4, R11, c[0x0][0x2d0], -R3.reuse ;  /* 0x0000b4000b047a23 */ /* 0x102ff20000010803 */
[----:B------:R1:W4:Y:S01]  /*103a0*/  MUFU.EX2 R168, R4 ;  /* 0x0000000400a87308 */ /* 0x0003220000000800 */
[----:B--2---:R-:W-:Y:S09]  /*103b0*/  FMUL.FTZ R16, R113, R128 ;  /* 0x0000008071107220 */ /* 0x004ff20000410000 */
[----:B------:R-:W-:Y:S01]  /*103c0*/  MUFU.EX2 R150, R42 ;  /* 0x0000002a00967308 */ /* 0x000fe20000000800 */
[----:B---3--:R-:W-:Y:S09]  /*103d0*/  FMUL.FTZ R31, R0, R143 ;  /* 0x0000008f001f7220 */ /* 0x008ff20000410000 */
[----:B------:R-:W-:Y:S01]  /*103e0*/  MUFU.EX2 R149, R43 ;  /* 0x0000002b00957308 */ /* 0x000fe20000000800 */
[--C-:B-1----:R-:W-:Y:S02]  /*103f0*/  FFMA.FTZ R4, R14, c[0x0][0x2d0], -R3.reuse ;  /* 0x0000b4000e047a23 */ /* 0x102fe40000010803 */
[C---:B------:R-:W-:Y:S07]  /*10400*/  FMUL.FTZ R14, R0.reuse, R126 ;  /* 0x0000007e000e7220 */ /* 0x040fee0000410000 */
[----:B------:R1:W-:Y:S10]  /*10410*/  MUFU.EX2 R169, R4 ;  /* 0x0000000400a97308 */ /* 0x0003f40000000800 */
[----:B------:R-:W-:Y:S10]  /*10420*/  MUFU.EX2 R184, R55 ;  /* 0x0000003700b87308 */ /* 0x000ff40000000800 */
[----:B------:R-:W-:Y:S01]  /*10430*/  MUFU.EX2 R114, R63 ;  /* 0x0000003f00727308 */ /* 0x000fe20000000800 */
[----:B-1----:R-:W-:Y:S02]  /*10440*/  FFMA.FTZ R4, R15, c[0x0][0x2d0], -R3 ;  /* 0x0000b4000f047a23 */ /* 0x002fe40000010803 */
[----:B------:R-:W-:Y:S07]  /*10450*/  FMUL.FTZ R15, R0, R127 ;  /* 0x0000007f000f7220 */ /* 0x000fee0000410000 */
[----:B------:R1:W2:Y:S02]  /*10460*/  MUFU.EX2 R170, R4 ;  /* 0x0000000400aa7308 */ /* 0x0002a40000000800 */
[----:B-1----:R-:W-:Y:S05]  /*10470*/  @P0 SHF.R.S32.HI R4, RZ, 0x1f, R216 ;  /* 0x0000001fff040819 */ /* 0x002fea00000114d8 */
[----:B------:R-:W-:Y:S02]  /*10480*/  @P0 IMAD R6, R4, c[0x0][0x1e0], RZ ;  /* 0x0000780004060a24 */ /* 0x000fe400078e02ff */
[C---:B------:R-:W-:Y:S04]  /*10490*/  @P0 IMAD.WIDE.U32 R4, R216.reuse, c[0x0][0x1e0], RZ ;  /* 0x00007800d8040a25 */ /* 0x040fe800078e00ff */
[----:B------:R-:W-:Y:S01]  /*104a0*/  @P0 IMAD R8, R216, c[0x0][0x1e4], R6 ;  /* 0x00007900d8080a24 */ /* 0x000fe200078e0206 */
[----:B------:R-:W-:Y:S04]  /*104b0*/  @P0 MOV R6, R250 ;  /* 0x000000fa00060202 */ /* 0x000fe80000000f00 */
[----:B------:R-:W-:Y:S01]  /*104c0*/  @P0 IADD3 R5, R5, R8, RZ ;  /* 0x0000000805050210 */ /* 0x000fe20007ffe0ff */
[----:B------:R-:W-:Y:S02]  /*104d0*/  FFMA.FTZ R8, R32, c[0x0][0x2d0], -R161 ;  /* 0x0000b40020087a23 */ /* 0x000fe400000108a1 */
[----:B------:R-:W-:Y:S01]  /*104e0*/  @P0 IMAD.WIDE.U32 R6, R4, 0x50, R6 ;  /* 0x0000005004060825 */ /* 0x000fe200078e0006 */
[----:B------:R-:W-:Y:S01]  /*104f0*/  @P0 MOV R4, c[0x0][0x1e0] ;  /* 0x0000780000040a02 */ /* 0x000fe20000000f00 */
[----:B------:R1:W3:Y:S02]  /*10500*/  MUFU.EX2 R225, R8 ;  /* 0x0000000800e17308 */ /* 0x0002e40000000800 */
[--C-:B------:R-:W-:Y:S01]  /*10510*/  FFMA.FTZ R32, R36, c[0x0][0x2d0], -R161.reuse ;  /* 0x0000b40024207a23 */ /* 0x100fe200000108a1 */
[----:B------:R-:W-:Y:S01]  /*10520*/  @P0 LEA R10, P2, R6, c[0x0][0x1c8], 0x1 ;  /* 0x00007200060a0a11 */ /* 0x000fe200078408ff */
[----:B------:R-:W-:Y:S01]  /*10530*/  FFMA.FTZ R36, R48, c[0x0][0x2d0], -R161 ;  /* 0x0000b40030247a23 */ /* 0x000fe200000108a1 */
[C---:B------:R-:W-:Y:S01]  /*10540*/  @P0 SHF.L.U64.HI R12, R4.reuse, 0x5, R9 ;  /* 0x00000005040c0819 */ /* 0x040fe20000010209 */
[----:B------:R-:W-:Y:S04]  /*10550*/  FMUL.FTZ R48, R111, R152 ;  /* 0x000000986f307220 */ /* 0x000fe80000410000 */
[----:B------:R5:W-:Y:S10]  /*10560*/  MUFU.EX2 R198, R32 ;  /* 0x0000002000c67308 */ /* 0x000bf40000000800 */
[----:B------:R2:W-:Y:S01]  /*10570*/  MUFU.EX2 R196, R36 ;  /* 0x0000002400c47308 */ /* 0x0005e20000000800 */
[----:B-1----:R-:W-:Y:S01]  /*10580*/  @P0 IMAD R8, R5, 0x50, RZ ;  /* 0x0000005005080824 */ /* 0x002fe200078e02ff */
[----:B------:R-:W-:Y:S04]  /*10590*/  @P0 SHF.L.U32 R5, R4, 0x5, RZ ;  /* 0x0000000504050819 */ /* 0x000fe800000006ff */
[----:B------:R-:W-:Y:S02]  /*105a0*/  @P0 IADD3 R7, R7, R8, RZ ;  /* 0x0000000807070210 */ /* 0x000fe40007ffe0ff */
[-C--:B------:R-:W-:Y:S02]  /*105b0*/  @P0 IADD3 R8, P4, R10, R5.reuse, RZ ;  /* 0x000000050a080210 */ /* 0x080fe40007f9e0ff */
[----:B------:R-:W-:Y:S01]  /*105c0*/  @P0 LEA.HI.X R11, R6, c[0x0][0x1cc], R7, 0x1, P2 ;  /* 0x00007300060b0a11 */ /* 0x000fe200010f0c07 */
[--C-:B------:R-:W-:Y:S01]  /*105d0*/  FFMA.FTZ R7, R22, c[0x0][0x2d0], -R160.reuse ;  /* 0x0000b40016077a23 */ /* 0x100fe200000108a0 */
[-C--:B------:R-:W-:Y:S01]  /*105e0*/  @P0 IADD3 R6, P2, R8, R5.reuse, RZ ;  /* 0x0000000508060210 */ /* 0x080fe20007f5e0ff */
[----:B-----5:R-:W-:Y:S01]  /*105f0*/  FMUL.FTZ R32, R113, R144 ;  /* 0x0000009071207220 */ /* 0x020fe20000410000 */
[-C--:B------:R-:W-:Y:S01]  /*10600*/  @P0 IADD3.X R9, R11, R12.reuse, RZ, P4, !PT ;  /* 0x0000000c0b090210 */ /* 0x080fe200027fe4ff */
[----:B------:R1:W-:Y:S01]  /*10610*/  MUFU.EX2 R223, R7 ;  /* 0x0000000700df7308 */ /* 0x0003e20000000800 */
[----:B------:R5:W-:Y:S01]  /*10620*/  @P0 LDGSTS.E.BYPASS.LTC128B.128 [R215+0x2900], [R10.64], !P1 ;  /* 0x029000000ad70fae */ /* 0x000be2000c901d48 */
[----:B------:R-:W-:Y:S01]  /*10630*/  @P0 IADD3 R4, P3, R6, R5, RZ ;  /* 0x0000000506040210 */ /* 0x000fe20007f7e0ff */
[----:B--2---:R-:W-:Y:S02]  /*10640*/  FFMA.FTZ R36, R49, c[0x0][0x2d0], -R161 ;  /* 0x0000b40031247a23 */ /* 0x004fe400000108a1 */
[----:B------:R-:W-:Y:S04]  /*10650*/  FMUL.FTZ R49, R111, R153 ;  /* 0x000000996f317220 */ /* 0x000fe80000410000 */
[----:B------:R2:W-:Y:S01]  /*10660*/  @P0 LDGSTS.E.BYPASS.LTC128B.128 [R215+0x3100], [R8.64], !P1 ;  /* 0x0310000008d70fae */ /* 0x0005e2000c901d48 */
[----:B------:R3:W-:Y:S01]  /*10670*/  MUFU.EX2 R195, R36 ;  /* 0x0000002400c37308 */ /* 0x0007e20000000800 */
[-C--:B-1----:R-:W-:Y:S02]  /*10680*/  @P0 IADD3.X R7, R9, R12.reuse, RZ, P2, !PT ;  /* 0x0000000c09070210 */ /* 0x082fe400017fe4ff */
[----:B-----5:R-:W-:Y:S04]  /*10690*/  @P0 IADD3 R10, P2, R4, R5, RZ ;  /* 0x00000005040a0210 */ /* 0x020fe80007f5e0ff */
[----:B------:R1:W-:Y:S01]  /*106a0*/  @P0 LDGSTS.E.BYPASS.LTC128B.128 [R215+0x3900], [R6.64], !P1 ;  /* 0x0390000006d70fae */ /* 0x0003e2000c901d48 */
[----:B------:R-:W-:Y:S01]  /*106b0*/  @P0 IADD3.X R5, R7, R12, RZ, P3, !PT ;  /* 0x0000000c07050210 */ /* 0x000fe20001ffe4ff */
[--C-:B------:R-:W-:Y:S02]  /*106c0*/  FFMA.FTZ R11, R23, c[0x0][0x2d0], -R160.reuse ;  /* 0x0000b400170b7a23 */ /* 0x100fe400000108a0 */
[----:B---3--:R-:W-:Y:S02]  /*106d0*/  FMUL.FTZ R36, R113, R148 ;  /* 0x0000009471247220 */ /* 0x008fe40000410000 */
[----:B------:R3:W5:Y:S01]  /*106e0*/  MUFU.EX2 R222, R11 ;  /* 0x0000000b00de7308 */ /* 0x0007620000000800 */
[----:B--2---:R-:W-:Y:S01]  /*106f0*/  FMUL.FTZ R8, R111, R116 ;  /* 0x000000746f087220 */ /* 0x004fe20000410000 */
[----:B------:R2:W-:Y:S01]  /*10700*/  @P0 LDGSTS.E.BYPASS.LTC128B.128 [R215+0x4100], [R4.64], !P1 ;  /* 0x0410000004d70fae */ /* 0x0005e2000c901d48 */
[----:B------:R-:W-:Y:S01]  /*10710*/  F2FP.BF16.PACK_AB R116, R227, R226 ;  /* 0x000000e2e374723e */ /* 0x000fe200000010ff */
[----:B------:R-:W-:Y:S01]  /*10720*/  FMUL.FTZ R9, R111, R117 ;  /* 0x000000756f097220 */ /* 0x000fe20000410000 */
[----:B----4-:R-:W-:Y:S05]  /*10730*/  F2FP.BF16.PACK_AB R117, R168, R167 ;  /* 0x000000a7a875723e */ /* 0x010fea00000010ff */
[----:B------:R-:W-:Y:S01]  /*10740*/  MUFU.EX2 R148, R46 ;  /* 0x0000002e00947308 */ /* 0x000fe20000000800 */
[----:B-1----:R-:W-:Y:S02]  /*10750*/  FFMA.FTZ R6, R34, c[0x0][0x2d0], -R160 ;  /* 0x0000b40022067a23 */ /* 0x002fe400000108a0 */
[C---:B------:R-:W-:Y:S01]  /*10760*/  FMUL.FTZ R7, R112.reuse, R123 ;  /* 0x0000007b70077220 */ /* 0x040fe20000410000 */
[----:B---3--:R-:W-:Y:S06]  /*10770*/  @P0 IADD3.X R11, R5, R12, RZ, P2, !PT ;  /* 0x0000000c050b0210 */ /* 0x008fec00017fe4ff */
[----:B------:R1:W-:Y:S01]  /*10780*/  MUFU.EX2 R220, R6 ;  /* 0x0000000600dc7308 */ /* 0x0003e20000000800 */
[----:B------:R-:W-:Y:S01]  /*10790*/  F2FP.BF16.PACK_AB R123, R235, R234 ;  /* 0x000000eaeb7b723e */ /* 0x000fe200000010ff */
[----:B------:R-:W-:Y:S02]  /*107a0*/  FFMA.FTZ R12, R29, c[0x0][0x2d0], -R162 ;  /* 0x0000b4001d0c7a23 */ /* 0x000fe400000108a2 */
[----:B--2---:R-:W-:Y:S01]  /*107b0*/  FFMA.FTZ R4, R35, c[0x0][0x2d0], -R160 ;  /* 0x0000b40023047a23 */ /* 0x004fe200000108a0 */
[----:B------:R2:W-:Y:S01]  /*107c0*/  @P0 LDGSTS.E.BYPASS.LTC128B.128 [R215+0x4900], [R10.64], !P1 ;  /* 0x049000000ad70fae */ /* 0x0005e2000c901d48 */
[----:B------:R-:W-:Y:S01]  /*107d0*/  FMUL.FTZ R5, R113, R121 ;  /* 0x0000007971057220 */ /* 0x000fe20000410000 */
[----:B------:R-:W-:Y:S01]  /*107e0*/  F2FP.BF16.PACK_AB R121, R233, R232 ;  /* 0x000000e8e979723e */ /* 0x000fe200000010ff */
[----:B------:R-:W-:Y:S02]  /*107f0*/  FMUL.FTZ R29, R111, R141 ;  /* 0x0000008d6f1d7220 */ /* 0x000fe40000410000 */
[----:B------:R3:W4:Y:S01]  /*10800*/  MUFU.EX2 R221, R4 ;  /* 0x0000000400dd7308 */ /* 0x0007220000000800 */
[C---:B------:R-:W-:Y:S02]  /*10810*/  FMUL.FTZ R34, R112.reuse, R146 ;  /* 0x0000009270227220 */ /* 0x040fe40000410000 */
[----:B------:R-:W4:Y:S01]  /*10820*/  LDSM.16.MT88.4 R20, [R200] ;  /* 0x00000000c814783b */ /* 0x000f220000004200 */
[C---:B------:R-:W-:Y:S06]  /*10830*/  FMUL.FTZ R35, R112.reuse, R147 ;  /* 0x0000009370237220 */ /* 0x040fec0000410000 */
[----:B------:R5:W-:Y:S01]  /*10840*/  MUFU.EX2 R217, R12 ;  /* 0x0000000c00d97308 */ /* 0x000be20000000800 */
[----:B------:R-:W4:Y:S01]  /*10850*/  LDSM.16.MT88.4 R156, [R204] ;  /* 0x00000000cc9c783b */ /* 0x000f220000004200 */
[----:B-1----:R-:W-:Y:S01]  /*10860*/  FMUL.FTZ R6, R112, R122 ;  /* 0x0000007a70067220 */ /* 0x002fe20000410000 */
[----:B------:R-:W-:Y:S06]  /*10870*/  F2FP.BF16.PACK_AB R122, R239, R237 ;  /* 0x000000edef7a723e */ /* 0x000fec00000010ff */
[----:B------:R-:W-:Y:S01]  /*10880*/  LDSM.16.MT88.4 R128, [R203] ;  /* 0x00000000cb80783b */ /* 0x000fe20000004200 */
[----:B--2---:R-:W-:Y:S01]  /*10890*/  FMUL.FTZ R10, R0, R118 ;  /* 0x00000076000a7220 */ /* 0x004fe20000410000 */
[----:B------:R-:W-:Y:S01]  /*108a0*/  F2FP.BF16.PACK_AB R118, R231, R230 ;  /* 0x000000e6e776723e */ /* 0x000fe200000010ff */
[--C-:B---3--:R-:W-:Y:S02]  /*108b0*/  FFMA.FTZ R4, R24, c[0x0][0x2d0], -R162.reuse ;  /* 0x0000b40018047a23 */ /* 0x108fe400000108a2 */
[----:B------:R-:W-:Y:S01]  /*108c0*/  FMUL.FTZ R11, R0, R119 ;  /* 0x00000077000b7220 */ /* 0x000fe20000410000 */
[----:B------:R-:W-:Y:S01]  /*108d0*/  F2FP.BF16.PACK_AB R119, R170, R169 ;  /* 0x000000a9aa77723e */ /* 0x000fe200000010ff */
[----:B------:R1:W-:Y:S01]  /*108e0*/  MUFU.EX2 R199, R4 ;  /* 0x0000000400c77308 */ /* 0x0003e20000000800 */
[--C-:B------:R-:W-:Y:S01]  /*108f0*/  FFMA.FTZ R24, R30, c[0x0][0x2d0], -R3.reuse ;  /* 0x0000b4001e187a23 */ /* 0x100fe20000010803 */
[----:B------:R-:W-:Y:S01]  /*10900*/  LDSM.16.MT88.4 R40, [R201+0x800] ;  /* 0x00080000c928783b */ /* 0x000fe20000004200 */
[----:B------:R-:W-:Y:S02]  /*10910*/  FMUL.FTZ R30, R0, R142 ;  /* 0x0000008e001e7220 */ /* 0x000fe40000410000 */
[----:B-----5:R-:W-:Y:S05]  /*10920*/  FMUL.FTZ R12, R111, R124 ;  /* 0x0000007c6f0c7220 */ /* 0x020fea0000410000 */
[----:B------:R2:W-:Y:S01]  /*10930*/  MUFU.EX2 R164, R24 ;  /* 0x0000001800a47308 */ /* 0x0005e20000000800 */
[----:B------:R-:W3:Y:S08]  /*10940*/  LDSM.16.MT88.4 R124, [R201] ;  /* 0x00000000c97c783b */ /* 0x000ef00000004200 */
[----:B------:R-:W-:Y:S01]  /*10950*/  LDSM.16.MT88.4 R52, [R200+0x1000] ;  /* 0x00100000c834783b */ /* 0x000fe20000004200 */
[--C-:B-1----:R-:W-:Y:S02]  /*10960*/  FFMA.FTZ R4, R25, c[0x0][0x2d0], -R162.reuse ;  /* 0x0000b40019047a23 */ /* 0x102fe400000108a2 */
[C---:B------:R-:W-:Y:S05]  /*10970*/  FMUL.FTZ R25, R111.reuse, R137 ;  /* 0x000000896f197220 */ /* 0x040fea0000410000 */
[----:B------:R-:W-:Y:S01]  /*10980*/  LDSM.16.MT88.4 R144, [R204+0x2000] ;  /* 0x00200000cc90783b */ /* 0x000fe20000004200 */
[----:B------:R1:W5:Y:S01]  /*10990*/  MUFU.EX2 R218, R4 ;  /* 0x0000000400da7308 */ /* 0x0003620000000800 */
[C---:B--2---:R-:W-:Y:S06]  /*109a0*/  FMUL.FTZ R24, R111.reuse, R136 ;  /* 0x000000886f187220 */ /* 0x044fec0000410000 */
[----:B------:R-:W0:Y:S01]  /*109b0*/  LDGDEPBAR ;  /* 0x00000000000079af */ /* 0x000e220000000000 */
[----:B-1----:R-:W-:Y:S02]  /*109c0*/  FFMA.FTZ R4, R28, c[0x0][0x2d0], -R162 ;  /* 0x0000b4001c047a23 */ /* 0x002fe400000108a2 */
[----:B------:R-:W-:Y:S02]  /*109d0*/  FMUL.FTZ R28, R111, R140 ;  /* 0x0000008c6f1c7220 */ /* 0x000fe40000410000 */
[----:B------:R1:W2:Y:S02]  /*109e0*/  MUFU.EX2 R219, R4 ;  /* 0x0000000400db7308 */ /* 0x0002a40000000800 */
[----:B-1----:R-:W-:Y:S01]  /*109f0*/  FMUL.FTZ R4, R113, R120 ;  /* 0x0000007871047220 */ /* 0x002fe20000410000 */
[----:B------:R-:W-:Y:S07]  /*10a00*/  F2FP.BF16.PACK_AB R120, R238, R236 ;  /* 0x000000ecee78723e */ /* 0x000fee00000010ff */
[-C--:B----4-:R-:W-:Y:S08]  /*10a10*/  HMMA.16816.F32.BF16 R4, R120, R20.reuse, R4 ;  /* 0x000000147804723c */ /* 0x090ff00000041804 */
[C---:B------:R-:W-:Y:S07]  /*10a20*/  HMMA.16816.F32.BF16 R8, R116.reuse, R20, R8 ;  /* 0x000000147408723c */ /* 0x040fee0000041808 */
[----:B------:R-:W-:Y:S01]  /*10a30*/  FFMA.FTZ R20, R27, c[0x0][0x2d0], -R3 ;  /* 0x0000b4001b147a23 */ /* 0x000fe20000010803 */
[-C--:B------:R-:W-:Y:S03]  /*10a40*/  HMMA.16816.F32.BF16 R12, R116, R22.reuse, R12 ;  /* 0x00000016740c723c */ /* 0x080fe6000004180c */
[----:B------:R1:W4:Y:S01]  /*10a50*/  MUFU.EX2 R165, R20 ;  /* 0x0000001400a57308 */ /* 0x0003220000000800 */
[C---:B------:R-:W-:Y:S02]  /*10a60*/  FMUL.FTZ R21, R113.reuse, R133 ;  /* 0x0000008571157220 */ /* 0x040fe40000410000 */
[C---:B------:R-:W-:Y:S02]  /*10a70*/  FMUL.FTZ R27, R0.reuse, R139 ;  /* 0x0000008b001b7220 */ /* 0x040fe40000410000 */
[C---:B------:R-:W-:Y:S04]  /*10a80*/  HMMA.16816.F32.BF16 R16, R120.reuse, R22, R16 ;  /* 0x000000167810723c */ /* 0x040fe80000041810 */
[----:B------:R-:W-:Y:S03]  /*10a90*/  FFMA.FTZ R0, R0, R244, R167 ;  /* 0x000000f400007223 */ /* 0x000fe600000100a7 */
[C---:B------:R-:W-:Y:S02]  /*10aa0*/  FMUL.FTZ R22, R112.reuse, R134 ;  /* 0x0000008670167220 */ /* 0x040fe40000410000 */
[----:B------:R-:W-:Y:S03]  /*10ab0*/  FMUL.FTZ R23, R112, R135 ;  /* 0x0000008770177220 */ /* 0x000fe60000410000 */
[----:B------:R-:W-:Y:S02]  /*10ac0*/  FADD.FTZ R0, R168, R0 ;  /* 0x00000000a8007221 */ /* 0x000fe40000010000 */
[----:B-1----:R-:W-:Y:S07]  /*10ad0*/  FMUL.FTZ R20, R113, R132 ;  /* 0x0000008471147220 */ /* 0x002fee0000410000 */
[-C--:B------:R-:W-:Y:S08]  /*10ae0*/  HMMA.16816.F32.BF16 R20, R120, R156.reuse, R20 ;  /* 0x0000009c7814723c */ /* 0x080ff00000041814 */
[C---:B------:R-:W-:Y:S08]  /*10af0*/  HMMA.16816.F32.BF16 R24, R116.reuse, R156, R24 ;  /* 0x0000009c7418723c */ /* 0x040ff00000041818 */
[-C--:B------:R-:W-:Y:S08]  /*10b00*/  HMMA.16816.F32.BF16 R28, R116, R158.reuse, R28 ;  /* 0x0000009e741c723c */ /* 0x080ff0000004181c */
[C---:B------:R-:W-:Y:S01]  /*10b10*/  HMMA.16816.F32.BF16 R32, R120.reuse, R158, R32 ;  /* 0x0000009e7820723c */ /* 0x040fe20000041820 */
[----:B------:R1:W1:Y:S07]  /*10b20*/  MUFU.EX2 R159, R47 ;  /* 0x0000002f009f7308 */ /* 0x00026e0000000800 */
[-C--:B---3--:R-:W-:Y:S03]  /*10b30*/  HMMA.16816.F32.BF16 R84, R120, R124.reuse, R84 ;  /* 0x0000007c7854723c */ /* 0x088fe60000041854 */
[----:B------:R-:W-:Y:S05]  /*10b40*/  MUFU.EX2 R158, R58 ;  /* 0x0000003a009e7308 */ /* 0x000fea0000000800 */
[C---:B------:R-:W-:Y:S08]  /*10b50*/  HMMA.16816.F32.BF16 R88, R116.reuse, R124, R88 ;  /* 0x0000007c7458723c */ /* 0x040ff00000041858 */
[-C--:B------:R-:W-:Y:S01]  /*10b60*/  HMMA.16816.F32.BF16 R92, R116, R126.reuse, R92 ;  /* 0x0000007e745c723c */ /* 0x080fe2000004185c */
[----:B-1----:R-:W-:Y:S07]  /*10b70*/  LDSM.16.MT88.4 R44, [R203+0x800] ;  /* 0x00080000cb2c783b */ /* 0x002fee0000004200 */
[C---:B------:R-:W-:Y:S01]  /*10b80*/  HMMA.16816.F32.BF16 R96, R120.reuse, R126, R96 ;  /* 0x0000007e7860723c */ /* 0x040fe20000041860 */
[----:B------:R-:W1:Y:S07]  /*10b90*/  LDSM.16.MT88.4 R124, [R200+0x800] ;  /* 0x00080000c87c783b */ /* 0x000e6e0000004200 */
[-C--:B------:R-:W-:Y:S08]  /*10ba0*/  HMMA.16816.F32.BF16 R36, R120, R128.reuse, R36 ;  /* 0x000000807824723c */ /* 0x080ff00000041824 */
[C---:B------:R-:W-:Y:S08]  /*10bb0*/  HMMA.16816.F32.BF16 R100, R116.reuse, R128, R100 ;  /* 0x000000807464723c */ /* 0x040ff00000041864 */
[-C--:B------:R-:W-:Y:S07]  /*10bc0*/  HMMA.16816.F32.BF16 R48, R116, R130.reuse, R48 ;  /* 0x000000827430723c */ /* 0x080fee0000041830 */
[----:B------:R-:W-:Y:S01]  /*10bd0*/  F2FP.BF16.PACK_AB R116, R228, R229 ;  /* 0x000000e5e474723e */ /* 0x000fe200000010ff */
[----:B------:R-:W-:Y:S01]  /*10be0*/  HMMA.16816.F32.BF16 R104, R120, R130, R104 ;  /* 0x000000827868723c */ /* 0x000fe20000041868 */
[----:B------:R-:W3:Y:S03]  /*10bf0*/  LDSM.16.MT88.4 R128, [R204+0x800] ;  /* 0x00080000cc80783b */ /* 0x000ee60000004200 */
[----:B------:R-:W-:Y:S02]  /*10c00*/  F2FP.BF16.PACK_AB R118, R224, R225 ;  /* 0x000000e1e076723e */ /* 0x000fe400000010ff */
[----:B------:R-:W-:Y:S02]  /*10c10*/  F2FP.BF16.PACK_AB R117, R222, R223 ;  /* 0x000000dfde75723e */ /* 0x000fe400000010ff */
[----:B------:R-:W-:Y:S04]  /*10c20*/  F2FP.BF16.PACK_AB R119, R221, R220 ;  /* 0x000000dcdd77723e */ /* 0x000fe800000010ff */
[----:B-----5:R-:W-:Y:S02]  /*10c30*/  F2FP.BF16.PACK_AB R120, R218, R199 ;  /* 0x000000c7da78723e */ /* 0x020fe400000010ff */
[----:B--2---:R-:W-:Y:S01]  /*10c40*/  F2FP.BF16.PACK_AB R122, R217, R219 ;  /* 0x000000dbd97a723e */ /* 0x004fe200000010ff */
[-C--:B-1----:R-:W-:Y:S05]  /*10c50*/  HMMA.16816.F32.BF16 R4, R116, R124.reuse, R4 ;  /* 0x0000007c7404723c */ /* 0x082fea0000041804 */
[----:B----4-:R-:W-:Y:S02]  /*10c60*/  F2FP.BF16.PACK_AB R121, R165, R166 ;  /* 0x000000a6a579723e */ /* 0x010fe400000010ff */
[----:B------:R-:W-:Y:S07]  /*10c70*/  F2FP.BF16.PACK_AB R123, R163, R164 ;  /* 0x000000a4a37b723e */ /* 0x000fee00000010ff */
[C---:B------:R-:W-:Y:S08]  /*10c80*/  HMMA.16816.F32.BF16 R8, R120.reuse, R124, R8 ;  /* 0x0000007c7808723c */ /* 0x040ff00000041808 */
[-C--:B------:R-:W-:Y:S08]  /*10c90*/  HMMA.16816.F32.BF16 R12, R120, R126.reuse, R12 ;  /* 0x0000007e780c723c */ /* 0x080ff0000004180c */
[C---:B------:R-:W-:Y:S08]  /*10ca0*/  HMMA.16816.F32.BF16 R16, R116.reuse, R126, R16 ;  /* 0x0000007e7410723c */ /* 0x040ff00000041810 */
[-C--:B---3--:R-:W-:Y:S08]  /*10cb0*/  HMMA.16816.F32.BF16 R20, R116, R128.reuse, R20 ;  /* 0x000000807414723c */ /* 0x088ff00000041814 */
[C---:B------:R-:W-:Y:S08]  /*10cc0*/  HMMA.16816.F32.BF16 R24, R120.reuse, R128, R24 ;  /* 0x000000807818723c */ /* 0x040ff00000041818 */
[-C--:B------:R-:W-:Y:S08]  /*10cd0*/  HMMA.16816.F32.BF16 R28, R120, R130.reuse, R28 ;  /* 0x00000082781c723c */ /* 0x080ff0000004181c */
[C---:B------:R-:W-:Y:S01]  /*10ce0*/  HMMA.16816.F32.BF16 R32, R116.reuse, R130, R32 ;  /* 0x000000827420723c */ /* 0x040fe20000041820 */
[----:B------:R-:W-:Y:S07]  /*10cf0*/  LDSM.16.MT88.4 R128, [R200+0x2000] ;  /* 0x00200000c880783b */ /* 0x000fee0000004200 */
[-C--:B------:R-:W-:Y:S08]  /*10d00*/  HMMA.16816.F32.BF16 R84, R116, R40.reuse, R84 ;  /* 0x000000287454723c */ /* 0x080ff00000041854 */
[C---:B------:R-:W-:Y:S07]  /*10d10*/  HMMA.16816.F32.BF16 R88, R120.reuse, R40, R88 ;  /* 0x000000287858723c */ /* 0x040fee0000041858 */
[--C-:B------:R-:W-:Y:S01]  /*10d20*/  FFMA.FTZ R40, R64, c[0x0][0x2d0], -R161.reuse ;  /* 0x0000b40040287a23 */ /* 0x100fe200000108a1 */
[-C--:B------:R-:W-:Y:S03]  /*10d30*/  HMMA.16816.F32.BF16 R92, R120, R42.reuse, R92 ;  /* 0x0000002a785c723c */ /* 0x080fe6000004185c */
[----:B------:R1:W-:Y:S01]  /*10d40*/  MUFU.EX2 R183, R40 ;  /* 0x0000002800b77308 */ /* 0x0003e20000000800 */
[----:B------:R-:W-:Y:S04]  /*10d50*/  F2FP.BF16.PACK_AB R41, R193, R194 ;  /* 0x000000c2c129723e */ /* 0x000fe800000010ff */
[C---:B------:R-:W-:Y:S07]  /*10d60*/  HMMA.16816.F32.BF16 R96, R116.reuse, R42, R96 ;  /* 0x0000002a7460723c */ /* 0x040fee0000041860 */
[----:B------:R-:W-:Y:S01]  /*10d70*/  F2FP.BF16.PACK_AB R42, R195, R196 ;  /* 0x000000c4c32a723e */ /* 0x000fe200000010ff */
[-C--:B------:R-:W-:Y:S04]  /*10d80*/  HMMA.16816.F32.BF16 R36, R116, R44.reuse, R36 ;  /* 0x0000002c7424723c */ /* 0x080fe80000041824 */
[----:B------:R-:W-:Y:S04]  /*10d90*/  F2FP.BF16.PACK_AB R43, R191, R192 ;  /* 0x000000c0bf2b723e */ /* 0x000fe800000010ff */
[C---:B------:R-:W-:Y:S04]  /*10da0*/  HMMA.16816.F32.BF16 R100, R120.reuse, R44, R100 ;  /* 0x0000002c7864723c */ /* 0x040fe80000041864 */
[----:B-1----:R-:W-:Y:S03]  /*10db0*/  FFMA.FTZ R40, R65, c[0x0][0x2d0], -R161 ;  /* 0x0000b40041287a23 */ /* 0x002fe600000108a1 */
[----:B------:R-:W-:Y:S01]  /*10dc0*/  FFMA.FTZ R44, R57, c[0x0][0x2d0], -R162 ;  /* 0x0000b400392c7a23 */ /* 0x000fe200000108a2 */
[-C--:B------:R-:W-:Y:S01]  /*10dd0*/  HMMA.16816.F32.BF16 R48, R120, R46.reuse, R48 ;  /* 0x0000002e7830723c */ /* 0x080fe20000041830 */
[----:B------:R1:W-:Y:S03]  /*10de0*/  MUFU.EX2 R182, R40 ;  /* 0x0000002800b67308 */ /* 0x0003e60000000800 */
[----:B------:R-:W-:Y:S04]  /*10df0*/  F2FP.BF16.PACK_AB R45, R149, R150 ;  /* 0x00000096952d723e */ /* 0x000fe800000010ff */
[----:B------:R-:W-:Y:S03]  /*10e00*/  HMMA.16816.F32.BF16 R104, R116, R46, R104 ;  /* 0x0000002e7468723c */ /* 0x000fe60000041868 */
[----:B------:R2:W-:Y:S04]  /*10e10*/  MUFU.EX2 R178, R44 ;  /* 0x0000002c00b27308 */ /* 0x0005e80000000800 */
[----:B------:R-:W-:Y:S02]  /*10e20*/  F2FP.BF16.PACK_AB R46, R151, R188 ;  /* 0x000000bc972e723e */ /* 0x000fe400000010ff */
[----:B------:R-:W-:Y:S03]  /*10e30*/  F2FP.BF16.PACK_AB R47, R159, R148 ;  /* 0x000000949f2f723e */ /* 0x000fe600000010ff */
[--C-:B-1----:R-:W-:Y:S04]  /*10e40*/  FFMA.FTZ R40, R66, c[0x0][0x2d0], -R160.reuse ;  /* 0x0000b40042287a23 */ /* 0x102fe800000108a0 */
[----:B------:R1:W-:Y:S01]  /*10e50*/  MUFU.EX2 R181, R40 ;  /* 0x0000002800b57308 */ /* 0x0003e20000000800 */
[----:B--2---:R-:W-:Y:S01]  /*10e60*/  F2FP.BF16.PACK_AB R44, R189, R190 ;  /* 0x000000bebd2c723e */ /* 0x004fe200000010ff */
[----:B-1----:R-:W-:Y:S02]  /*10e70*/  FFMA.FTZ R40, R67, c[0x0][0x2d0], -R160 ;  /* 0x0000b40043287a23 */ /* 0x002fe400000108a0 */
[----:B------:R-:W1:Y:S06]  /*10e80*/  LDSM.16.MT88.4 R64, [R204+0x1000] ;  /* 0x00100000cc40783b */ /* 0x000e6c0000004200 */
[----:B------:R2:W-:Y:S02]  /*10e90*/  MUFU.EX2 R180, R40 ;  /* 0x0000002800b47308 */ /* 0x0005e40000000800 */
[--C-:B--2---:R-:W-:Y:S08]  /*10ea0*/  FFMA.FTZ R40, R56, c[0x0][0x2d0], -R162.reuse ;  /* 0x0000b40038287a23 */ /* 0x104ff000000108a2 */
[----:B------:R2:W-:Y:S02]  /*10eb0*/  MUFU.EX2 R179, R40 ;  /* 0x0000002800b37308 */ /* 0x0005e40000000800 */
[----:B--2---:R-:W-:Y:S07]  /*10ec0*/  F2FP.BF16.PACK_AB R40, R197, R198 ;  /* 0x000000c6c528723e */ /* 0x004fee00000010ff */
[-C--:B------:R-:W-:Y:S08]  /*10ed0*/  HMMA.16816.F32.BF16 R4, R40, R52.reuse, R4 ;  /* 0x000000342804723c */ /* 0x080ff00000041804 */
[C---:B------:R-:W-:Y:S07]  /*10ee0*/  HMMA.16816.F32.BF16 R8, R44.reuse, R52, R8 ;  /* 0x000000342c08723c */ /* 0x040fee0000041808 */
[----:B------:R-:W-:Y:S01]  /*10ef0*/  FFMA.FTZ R52, R59, c[0x0][0x2d0], -R3 ;  /* 0x0000b4003b347a23 */ /* 0x000fe20000010803 */
[-C--:B------:R-:W-:Y:S01]  /*10f00*/  HMMA.16816.F32.BF16 R12, R44, R54.reuse, R12 ;  /* 0x000000362c0c723c */ /* 0x080fe2000004180c */
[----:B------:R-:W2:Y:S02]  /*10f10*/  LDSM.16.MT88.4 R56, [R201+0x1000] ;  /* 0x00100000c938783b */ /* 0x000ea40000004200 */
[----:B------:R3:W4:Y:S05]  /*10f20*/  MUFU.EX2 R157, R52 ;  /* 0x00000034009d7308 */ /* 0x00072a0000000800 */
[C---:B------:R-:W-:Y:S08]  /*10f30*/  HMMA.16816.F32.BF16 R16, R40.reuse, R54, R16 ;  /* 0x000000362810723c */ /* 0x040ff00000041810 */
[-C--:B-1----:R-:W-:Y:S08]  /*10f40*/  HMMA.16816.F32.BF16 R20, R40, R64.reuse, R20 ;  /* 0x000000402814723c */ /* 0x082ff00000041814 */
[C---:B------:R-:W-:Y:S04]  /*10f50*/  HMMA.16816.F32.BF16 R24, R44.reuse, R64, R24 ;  /* 0x000000402c18723c */ /* 0x040fe80000041818 */
[--C-:B---3--:R-:W-:Y:S02]  /*10f60*/  FFMA.FTZ R52, R60, c[0x0][0x2d0], -R162.reuse ;  /* 0x0000b4003c347a23 */ /* 0x108fe400000108a2 */
[--C-:B------:R-:W-:Y:S02]  /*10f70*/  FFMA.FTZ R60, R68, c[0x0][0x2d0], -R161.reuse ;  /* 0x0000b400443c7a23 */ /* 0x100fe400000108a1 */
[-C--:B------:R-:W-:Y:S01]  /*10f80*/  HMMA.16816.F32.BF16 R28, R44, R66.reuse, R28 ;  /* 0x000000422c1c723c */ /* 0x080fe2000004181c */
[----:B------:R1:W-:Y:S03]  /*10f90*/  MUFU.EX2 R177, R52 ;  /* 0x0000003400b17308 */ /* 0x0003e60000000800 */
[--C-:B------:R-:W-:Y:S04]  /*10fa0*/  FFMA.FTZ R64, R76, c[0x0][0x2d0], -R162.reuse ;  /* 0x0000b4004c407a23 */ /* 0x100fe800000108a2 */
[C---:B------:R-:W-:Y:S03]  /*10fb0*/  HMMA.16816.F32.BF16 R32, R40.reuse, R66, R32 ;  /* 0x000000422820723c */ /* 0x040fe60000041820 */
[----:B------:R3:W-:Y:S05]  /*10fc0*/  MUFU.EX2 R175, R60 ;  /* 0x0000003c00af7308 */ /* 0x0007ea0000000800 */
[-C--:B--2---:R-:W-:Y:S05]  /*10fd0*/  HMMA.16816.F32.BF16 R84, R40, R56.reuse, R84 ;  /* 0x000000382854723c */ /* 0x084fea0000041854 */
[----:B------:R-:W-:Y:S03]  /*10fe0*/  MUFU.EX2 R67, R64 ;  /* 0x0000004000437308 */ /* 0x000fe60000000800 */
[C---:B------:R-:W-:Y:S04]  /*10ff0*/  HMMA.16816.F32.BF16 R88, R44.reuse, R56, R88 ;  /* 0x000000382c58723c */ /* 0x040fe80000041858 */
[----:B-1----:R-:W-:Y:S03]  /*11000*/  FFMA.FTZ R52, R61, c[0x0][0x2d0], -R162 ;  /* 0x0000b4003d347a23 */ /* 0x002fe600000108a2 */
[--C-:B------:R-:W-:Y:S01]  /*11010*/  FFMA.FTZ R56, R71, c[0x0][0x2d0], -R160.reuse ;  /* 0x0000b40047387a23 */ /* 0x100fe200000108a0 */
[-C--:B------:R-:W-:Y:S01]  /*11020*/  HMMA.16816.F32.BF16 R92, R44, R58.reuse, R92 ;  /* 0x0000003a2c5c723c */ /* 0x080fe2000004185c */
[----:B------:R1:W2:Y:S03]  /*11030*/  MUFU.EX2 R176, R52 ;  /* 0x0000003400b07308 */ /* 0x0002a60000000800 */
[----:B---3--:R-:W-:Y:S04]  /*11040*/  FFMA.FTZ R60, R69, c[0x0][0x2d0], -R161 ;  /* 0x0000b400453c7a23 */ /* 0x008fe800000108a1 */
[C---:B------:R-:W-:Y:S03]  /*11050*/  HMMA.16816.F32.BF16 R96, R40.reuse, R58, R96 ;  /* 0x0000003a2860723c */ /* 0x040fe60000041860 */
[----:B------:R3:W-:Y:S10]  /*11060*/  MUFU.EX2 R174, R60 ;  /* 0x0000003c00ae7308 */ /* 0x0007f40000000800 */
[----:B------:R5:W-:Y:S01]  /*11070*/  MUFU.EX2 R172, R56 ;  /* 0x0000003800ac7308 */ /* 0x000be20000000800 */
[----:B-1----:R-:W-:Y:S09]  /*11080*/  FFMA.FTZ R52, R62, c[0x0][0x2d0], -R3 ;  /* 0x0000b4003e347a23 */ /* 0x002ff20000010803 */
[----:B------:R1:W1:Y:S01]  /*11090*/  MUFU.EX2 R156, R52 ;  /* 0x00000034009c7308 */ /* 0x0002620000000800 */
[----:B---3--:R-:W-:Y:S09]  /*110a0*/  FFMA.FTZ R60, R70, c[0x0][0x2d0], -R160 ;  /* 0x0000b400463c7a23 */ /* 0x008ff200000108a0 */
[----:B------:R3:W-:Y:S01]  /*110b0*/  MUFU.EX2 R173, R60 ;  /* 0x0000003c00ad7308 */ /* 0x0007e20000000800 */
[--C-:B-----5:R-:W-:Y:S09]  /*110c0*/  FFMA.FTZ R56, R80, c[0x0][0x2d0], -R161.reuse ;  /* 0x0000b40050387a23 */ /* 0x120ff200000108a1 */
[----:B------:R5:W-:Y:S01]  /*110d0*/  MUFU.EX2 R171, R56 ;  /* 0x0000003800ab7308 */ /* 0x000be20000000800 */
[----:B-1----:R-:W1:Y:S08]  /*110e0*/  LDSM.16.MT88.4 R52, [R203+0x1000] ;  /* 0x00100000cb34783b */ /* 0x002e700000004200 */
[----:B---3--:R-:W3:Y:S01]  /*110f0*/  LDSM.16.MT88.4 R60, [R200+0x1800] ;  /* 0x00180000c83c783b */ /* 0x008ee20000004200 */
[----:B-----5:R-:W-:Y:S04]  /*11100*/  FFMA.FTZ R56, R81, c[0x0][0x2d0], -R161 ;  /* 0x0000b40051387a23 */ /* 0x020fe800000108a1 */
[----:B------:R5:W-:Y:S01]  /*11110*/  MUFU.EX2 R80, R56 ;  /* 0x0000003800507308 */ /* 0x000be20000000800 */
[-C--:B-1----:R-:W-:Y:S08]  /*11120*/  HMMA.16816.F32.BF16 R36, R40, R52.reuse, R36 ;  /* 0x000000342824723c */ /* 0x082ff00000041824 */
[C---:B------:R-:W-:Y:S04]  /*11130*/  HMMA.16816.F32.BF16 R100, R44.reuse, R52, R100 ;  /* 0x000000342c64723c */ /* 0x040fe80000041864 */
[----:B-----5:R-:W-:Y:S03]  /*11140*/  FFMA.FTZ R56, R73, c[0x0][0x2d0], -R162 ;  /* 0x0000b40049387a23 */ /* 0x020fe600000108a2 */
[--C-:B------:R-:W-:Y:S01]  /*11150*/  FFMA.FTZ R52, R82, c[0x0][0x2d0], -R160.reuse ;  /* 0x0000b40052347a23 */ /* 0x100fe200000108a0 */
[-C--:B------:R-:W-:Y:S01]  /*11160*/  HMMA.16816.F32.BF16 R48, R44, R54.reuse, R48 ;  /* 0x000000362c30723c */ /* 0x080fe20000041830 */
[----:B------:R1:W-:Y:S06]  /*11170*/  MUFU.EX2 R68, R56 ;  /* 0x0000003800447308 */ /* 0x0003ec0000000800 */
[----:B------:R-:W-:Y:S01]  /*11180*/  FFMA.FTZ R44, R83, c[0x0][0x2d0], -R160 ;  /* 0x0000b400532c7a23 */ /* 0x000fe200000108a0 */
[----:B------:R-:W-:Y:S03]  /*11190*/  HMMA.16816.F32.BF16 R104, R40, R54, R104 ;  /* 0x000000362868723c */ /* 0x000fe60000041868 */
[----:B------:R5:W-:Y:S01]  /*111a0*/  MUFU.EX2 R70, R44 ;  /* 0x0000002c00467308 */ /* 0x000be20000000800 */
[----:B----4-:R-:W-:Y:S02]  /*111b0*/  F2FP.BF16.PACK_AB R45, R157, R158 ;  /* 0x0000009e9d2d723e */ /* 0x010fe400000010ff */
[----:B--2---:R-:W-:Y:S02]  /*111c0*/  F2FP.BF16.PACK_AB R46, R176, R177 ;  /* 0x000000b1b02e723e */ /* 0x004fe400000010ff */
[----:B------:R-:W-:Y:S04]  /*111d0*/  F2FP.BF16.PACK_AB R40, R186, R187 ;  /* 0x000000bbba28723e */ /* 0x000fe800000010ff */
[----:B------:R-:W-:Y:S01]  /*111e0*/  F2FP.BF16.PACK_AB R41, R184, R185 ;  /* 0x000000b9b829723e */ /* 0x000fe200000010ff */
[----:B------:R2:W-:Y:S01]  /*111f0*/  MUFU.EX2 R71, R52 ;  /* 0x0000003400477308 */ /* 0x0005e20000000800 */
[----:B------:R-:W-:Y:S02]  /*11200*/  F2FP.BF16.PACK_AB R42, R182, R183 ;  /* 0x000000b7b62a723e */ /* 0x000fe400000010ff */
[----:B------:R-:W-:Y:S01]  /*11210*/  F2FP.BF16.PACK_AB R43, R180, R181 ;  /* 0x000000b5b42b723e */ /* 0x000fe200000010ff */
[----:B-1----:R-:W-:Y:S01]  /*11220*/  LDSM.16.MT88.4 R56, [R201+0x1800] ;  /* 0x00180000c938783b */ /* 0x002fe20000004200 */
[----:B------:R-:W-:Y:S05]  /*11230*/  F2FP.BF16.PACK_AB R47, R114, R156 ;  /* 0x0000009c722f723e */ /* 0x000fea00000010ff */
[-C--:B---3--:R-:W-:Y:S03]  /*11240*/  HMMA.16816.F32.BF16 R4, R40, R60.reuse, R4 ;  /* 0x0000003c2804723c */ /* 0x088fe60000041804 */
[--C-:B-----5:R-:W-:Y:S04]  /*11250*/  FFMA.FTZ R44, R72, c[0x0][0x2d0], -R162.reuse ;  /* 0x0000b400482c7a23 */ /* 0x120fe800000108a2 */
[----:B------:R1:W3:Y:S01]  /*11260*/  MUFU.EX2 R69, R44 ;  /* 0x0000002c00457308 */ /* 0x0002e20000000800 */
[----:B--2---:R-:W2:Y:S01]  /*11270*/  LDSM.16.MT88.4 R52, [R204+0x1800] ;  /* 0x00180000cc34783b */ /* 0x004ea20000004200 */
[----:B-1----:R-:W-:Y:S03]  /*11280*/  F2FP.BF16.PACK_AB R44, R178, R179 ;  /* 0x000000b3b22c723e */ /* 0x002fe600000010ff */
[----:B---3--:R-:W-:Y:S04]  /*11290*/  F2FP.BF16.PACK_AB R152, R68, R69 ;  /* 0x000000454498723e */ /* 0x008fe800000010ff */
[C---:B------:R-:W-:Y:S07]  /*112a0*/  HMMA.16816.F32.BF16 R8, R44.reuse, R60, R8 ;  /* 0x0000003c2c08723c */ /* 0x040fee0000041808 */
[--C-:B------:R-:W-:Y:S01]  /*112b0*/  FFMA.FTZ R60, R74, c[0x0][0x2d0], -R3.reuse ;  /* 0x0000b4004a3c7a23 */ /* 0x100fe20000010803 */
[-C--:B------:R-:W-:Y:S03]  /*112c0*/  HMMA.16816.F32.BF16 R12, R44, R62.reuse, R12 ;  /* 0x0000003e2c0c723c */ /* 0x080fe6000004180c */
[----:B------:R1:W-:Y:S05]  /*112d0*/  MUFU.EX2 R66, R60 ;  /* 0x0000003c00427308 */ /* 0x0003ea0000000800 */
[C---:B------:R-:W-:Y:S08]  /*112e0*/  HMMA.16816.F32.BF16 R16, R40.reuse, R62, R16 ;  /* 0x0000003e2810723c */ /* 0x040ff00000041810 */
[-C--:B--2---:R-:W-:Y:S08]  /*112f0*/  HMMA.16816.F32.BF16 R20, R40, R52.reuse, R20 ;  /* 0x000000342814723c */ /* 0x084ff00000041814 */
[C---:B------:R-:W-:Y:S04]  /*11300*/  HMMA.16816.F32.BF16 R24, R44.reuse, R52, R24 ;  /* 0x000000342c18723c */ /* 0x040fe80000041818 */
[--C-:B-1----:R-:W-:Y:S03]  /*11310*/  FFMA.FTZ R60, R75, c[0x0][0x2d0], -R3.reuse ;  /* 0x0000b4004b3c7a23 */ /* 0x102fe60000010803 */
[----:B------:R-:W-:Y:S01]  /*11320*/  FFMA.FTZ R52, R77, c[0x0][0x2d0], -R162 ;  /* 0x0000b4004d347a23 */ /* 0x000fe200000108a2 */
[-C--:B------:R-:W-:Y:S01]  /*11330*/  HMMA.16816.F32.BF16 R28, R44, R54.reuse, R28 ;  /* 0x000000362c1c723c */ /* 0x080fe2000004181c */
[----:B------:R1:W2:Y:S07]  /*11340*/  MUFU.EX2 R65, R60 ;  /* 0x0000003c00417308 */ /* 0x0002ae0000000800 */
[C---:B------:R-:W-:Y:S03]  /*11350*/  HMMA.16816.F32.BF16 R32, R40.reuse, R54, R32 ;  /* 0x000000362820723c */ /* 0x040fe60000041820 */
[----:B------:R-:W3:Y:S05]  /*11360*/  MUFU.EX2 R64, R52 ;  /* 0x0000003400407308 */ /* 0x000eea0000000800 */
[-C--:B------:R-:W-:Y:S08]  /*11370*/  HMMA.16816.F32.BF16 R84, R40, R56.reuse, R84 ;  /* 0x000000382854723c */ /* 0x080ff00000041854 */
[C---:B------:R-:W-:Y:S01]  /*11380*/  HMMA.16816.F32.BF16 R88, R44.reuse, R56, R88 ;  /* 0x000000382c58723c */ /* 0x040fe20000041858 */
[----:B-1----:R-:W1:Y:S03]  /*11390*/  LDSM.16.MT88.4 R60, [R203+0x1800] ;  /* 0x00180000cb3c783b */ /* 0x002e660000004200 */
[----:B--2---:R-:W-:Y:S04]  /*113a0*/  F2FP.BF16.PACK_AB R153, R65, R66 ;  /* 0x000000424199723e */ /* 0x004fe800000010ff */
[-C--:B------:R-:W-:Y:S04]  /*113b0*/  HMMA.16816.F32.BF16 R92, R44, R58.reuse, R92 ;  /* 0x0000003a2c5c723c */ /* 0x080fe8000004185c */
[----:B---3--:R-:W-:Y:S01]  /*113c0*/  F2FP.BF16.PACK_AB R154, R64, R67 ;  /* 0x00000043409a723e */ /* 0x008fe200000010ff */
[--C-:B------:R-:W-:Y:S02]  /*113d0*/  FFMA.FTZ R52, R78, c[0x0][0x2d0], -R3.reuse ;  /* 0x0000b4004e347a23 */ /* 0x100fe40000010803 */
[----:B------:R-:W-:Y:S01]  /*113e0*/  FFMA.FTZ R3, R79, c[0x0][0x2d0], -R3 ;  /* 0x0000b4004f037a23 */ /* 0x000fe20000010803 */
[C---:B------:R-:W-:Y:S01]  /*113f0*/  HMMA.16816.F32.BF16 R96, R40.reuse, R58, R96 ;  /* 0x0000003a2860723c */ /* 0x040fe20000041860 */
[----:B------:R-:W-:Y:S10]  /*11400*/  MUFU.EX2 R53, R52 ;  /* 0x0000003400357308 */ /* 0x000ff40000000800 */
[----:B------:R2:W3:Y:S01]  /*11410*/  MUFU.EX2 R52, R3 ;  /* 0x0000000300347308 */ /* 0x0004e20000000800 */
[-C--:B-1----:R-:W-:Y:S08]  /*11420*/  HMMA.16816.F32.BF16 R36, R40, R60.reuse, R36 ;  /* 0x0000003c2824723c */ /* 0x082ff00000041824 */
[C---:B------:R-:W-:Y:S04]  /*11430*/  HMMA.16816.F32.BF16 R100, R44.reuse, R60, R100 ;  /* 0x0000003c2c64723c */ /* 0x040fe80000041864 */
[----:B--2---:R-:W-:Y:S01]  /*11440*/  FFMA.FTZ R3, R113, R241, R236 ;  /* 0x000000f171037223 */ /* 0x004fe200000100ec */
[----:B---3--:R-:W-:Y:S03]  /*11450*/  F2FP.BF16.PACK_AB R155, R52, R53 ;  /* 0x00000035349b723e */ /* 0x008fe600000010ff */
[----:B------:R-:W-:Y:S01]  /*11460*/  FADD.FTZ R3, R238, R3 ;  /* 0x00000003ee037221 */ /* 0x000fe20000010000 */
[-C--:B------:R-:W-:Y:S01]  /*11470*/  HMMA.16816.F32.BF16 R48, R44, R62.reuse, R48 ;  /* 0x0000003e2c30723c */ /* 0x080fe20000041830 */
[----:B------:R-:W1:Y:S02]  /*11480*/  LDSM.16.MT88.4 R44, [R201+0x2000] ;  /* 0x00200000c92c783b */ /* 0x000e640000004200 */
[----:B------:R-:W-:Y:S05]  /*11490*/  FADD.FTZ R3, R237, R3 ;  /* 0x00000003ed037221 */ /* 0x000fea0000010000 */
[----:B------:R-:W-:Y:S07]  /*114a0*/  HMMA.16816.F32.BF16 R104, R40, R62, R104 ;  /* 0x0000003e2868723c */ /* 0x000fee0000041868 */
[----:B------:R-:W-:Y:S02]  /*114b0*/  F2FP.BF16.PACK_AB R40, R174, R175 ;  /* 0x000000afae28723e */ /* 0x000fe400000010ff */
[----:B------:R-:W-:Y:S03]  /*114c0*/  F2FP.BF16.PACK_AB R41, R172, R173 ;  /* 0x000000adac29723e */ /* 0x000fe600000010ff */
[----:B------:R-:W-:Y:S02]  /*114d0*/  F2FP.BF16.PACK_AB R42, R80, R171 ;  /* 0x000000ab502a723e */ /* 0x000fe400000010ff */
[----:B------:R-:W-:Y:S07]  /*114e0*/  F2FP.BF16.PACK_AB R43, R70, R71 ;  /* 0x00000047462b723e */ /* 0x000fee00000010ff */
[-C--:B------:R-:W-:Y:S07]  /*114f0*/  HMMA.16816.F32.BF16 R120, R40, R128.reuse, R4 ;  /* 0x000000802878723c */ /* 0x080fee0000041804 */
[----:B------:R-:W-:Y:S01]  /*11500*/  FFMA.FTZ R5, R112, R242, R232 ;  /* 0x000000f270057223 */ /* 0x000fe200000100e8 */
[C---:B------:R-:W-:Y:S04]  /*11510*/  HMMA.16816.F32.BF16 R116, R152.reuse, R128, R8 ;  /* 0x000000809874723c */ /* 0x040fe80000041808 */
[----:B------:R-:W-:Y:S01]  /*11520*/  FFMA.FTZ R4, R111, R243, R226 ;  /* 0x000000f36f047223 */ /* 0x000fe200000100e2 */
[----:B------:R-:W-:Y:S01]  /*11530*/  MOV R111, R108 ;  /* 0x0000006c006f7202 */ /* 0x000fe20000000f00 */
[----:B------:R-:W-:Y:S02]  /*11540*/  FADD.FTZ R5, R233, R5 ;  /* 0x00000005e9057221 */ /* 0x000fe40000010000 */
[----:B------:R-:W-:Y:S01]  /*11550*/  FADD.FTZ R4, R227, R4 ;  /* 0x00000004e3047221 */ /* 0x000fe20000010000 */
[-C--:B------:R-:W-:Y:S03]  /*11560*/  HMMA.16816.F32.BF16 R124, R152, R130.reuse, R12 ;  /* 0x00000082987c723c */ /* 0x080fe6000004180c */
[----:B------:R-:W-:Y:S02]  /*11570*/  FADD.FTZ R9, R234, R5 ;  /* 0x00000005ea097221 */ /* 0x000fe40000010000 */
[----:B------:R-:W-:Y:S02]  /*11580*/  FADD.FTZ R11, R230, R4 ;  /* 0x00000004e60b7221 */ /* 0x000fe40000010000 */
[----:B------:R-:W-:Y:S01]  /*11590*/  FADD.FTZ R10, R169, R0 ;  /* 0x00000000a90a7221 */ /* 0x000fe20000010000 */
[----:B------:R-:W2:Y:S01]  /*115a0*/  LDSM.16.MT88.4 R4, [R203+0x2000] ;  /* 0x00200000cb04783b */ /* 0x000ea20000004200 */
        /* <DEDUP_REMOVED lines=38> */
[----:B------:R-:W-:Y:S02]  /*11810*/  FADD.FTZ R8, R196, R12 ;  /* 0x0000000cc4087221 */ /* 0x000fe40000010000 */
        /* <DEDUP_REMOVED lines=46> */
.L_x_313:
        /* <DEDUP_REMOVED lines=16> */
.L_x_397:
[----:B------:R-:W-:Y:S01]  /*11c00*/  FSETP.NE.FTZ.AND P3, PT, R3, RZ, PT ;  /* 0x000000ff0300720b */ /* 0x000fe20003f75000 */
[----:B----4-:R-:W-:Y:S01]  /*11c10*/  FADD.FTZ R7, R9, R7 ;  /* 0x0000000709077221 */ /* 0x010fe20000010000 */
[----:B------:R-:W-:-:S02]  /*11c20*/  MOV R0, RZ ;  /* 0x000000ff00007202 */ /* 0x000fc40000000f00 */
[----:B------:R-:W-:Y:S02]  /*11c30*/  FSETP.NE.FTZ.AND P1, PT, R6, RZ, PT ;  /* 0x000000ff0600720b */ /* 0x000fe40003f35000 */
[----:B------:R-:W-:Y:S02]  /*11c40*/  FSETP.NE.FTZ.AND P2, PT, R5, RZ, PT ;  /* 0x000000ff0500720b */ /* 0x000fe40003f55000 */
[----:B------:R-:W-:Y:S02]  /*11c50*/  MOV R4, RZ ;  /* 0x000000ff00047202 */ /* 0x000fe40000000f00 */
[----:B------:R-:W-:Y:S02]  /*11c60*/  FSETP.NE.FTZ.AND P0, PT, R7, RZ, PT ;  /* 0x000000ff0700720b */ /* 0x000fe40003f15000 */
[----:B------:R-:W-:Y:S01]  /*11c70*/  MOV R32, 0xff800000 ;  /* 0xff80000000207802 */ /* 0x000fe20000000f00 */
[----:B------:R-:W1:Y:S01]  /*11c80*/  @P3 MUFU.RCP R0, R3 ;  /* 0x0000000300003308 */ /* 0x000e620000001000 */
[----:B------:R-:W-:-:S02]  /*11c90*/  MOV R31, 0xff800000 ;  /* 0xff800000001f7802 */ /* 0x000fc40000000f00 */
[----:B------:R-:W-:Y:S02]  /*11ca0*/  MOV R30, 0xff800000 ;  /* 0xff800000001e7802 */ /* 0x000fe40000000f00 */
[----:B------:R-:W-:-:S03]  /*11cb0*/  MOV R27, 0xff800000 ;  /* 0xff800000001b7802 */ /* 0x000fc60000000f00 */
[----:B------:R2:W-:Y:S01]  /*11cc0*/  @P3 MUFU.LG2 R10, R3 ;  /* 0x00000003000a3308 */ /* 0x0005e20000000c00 */
[----:B-1----:R-:W-:-:S07]  /*11cd0*/  FMUL.FTZ R72, R0, R120 ;  /* 0x0000007800487220 */ /* 0x002fce0000410000 */
[----:B------:R-:W1:Y:S01]  /*11ce0*/  @P2 MUFU.RCP R4, R5 ;  /* 0x0000000500042308 */ /* 0x000e620000001000 */
[C---:B------:R-:W-:Y:S02]  /*11cf0*/  FMUL.FTZ R73, R0.reuse, R121 ;  /* 0x0000007900497220 */ /* 0x040fe40000410000 */
[C---:B------:R-:W-:Y:S02]  /*11d00*/  FMUL.FTZ R74, R0.reuse, R128 ;  /* 0x00000080004a7220 */ /* 0x040fe40000410000 */
[C---:B------:R-:W-:Y:S01]  /*11d10*/  FMUL.FTZ R75, R0.reuse, R129 ;  /* 0x00000081004b7220 */ /* 0x040fe20000410000 */
[----:B--2---:R-:W-:Y:S01]  /*11d20*/  MOV R3, RZ ;  /* 0x000000ff00037202 */ /* 0x004fe20000000f00 */
[C---:B------:R-:W-:Y:S01]  /*11d30*/  FMUL.FTZ R76, R0.reuse, R132 ;  /* 0x00000084004c7220 */ /* 0x040fe20000410000 */
[----:B------:R2:W-:Y:S01]  /*11d40*/  @P2 MUFU.LG2 R9, R5 ;  /* 0x0000000500092308 */ /* 0x0005e20000000c00 */
[C---:B------:R-:W-:Y:S02]  /*11d50*/  FMUL.FTZ R77, R0.reuse, R133 ;  /* 0x00000085004d7220 */ /* 0x040fe40000410000 */
[----:B------:R-:W-:-:S02]  /*11d60*/  FMUL.FTZ R78, R0, R144 ;  /* 0x00000090004e7220 */ /* 0x000fc40000410000 */
[C---:B------:R-:W-:Y:S02]  /*11d70*/  FMUL.FTZ R79, R0.reuse, R145 ;  /* 0x00000091004f7220 */ /* 0x040fe40000410000 */
[C---:B------:R-:W-:Y:S01]  /*11d80*/  FMUL.FTZ R66, R0.reuse, R84 ;  /* 0x0000005400427220 */ /* 0x040fe20000410000 */
[----:B------:R-:W3:Y:S01]  /*11d90*/  @P1 MUFU.RCP R3, R6 ;  /* 0x0000000600031308 */ /* 0x000ee20000001000 */
[C---:B------:R-:W-:Y:S02]  /*11da0*/  FMUL.FTZ R67, R0.reuse, R85 ;  /* 0x0000005500437220 */ /* 0x040fe40000410000 */
[C---:B------:R-:W-:Y:S02]  /*11db0*/  FMUL.FTZ R96, R0.reuse, R96 ;  /* 0x0000006000607220 */ /* 0x040fe40000410000 */
[C---:B------:R-:W-:Y:S02]  /*11dc0*/  FMUL.FTZ R97, R0.reuse, R97 ;  /* 0x0000006100617220 */ /* 0x040fe40000410000 */
[C---:B------:R-:W-:Y:S01]  /*11dd0*/  FMUL.FTZ R82, R0.reuse, R148 ;  /* 0x0000009400527220 */ /* 0x040fe20000410000 */
[----:B--2---:R-:W-:Y:S01]  /*11de0*/  @P2 MOV R5, 0x3f317218 ;  /* 0x3f31721800052802 */ /* 0x004fe20000000f00 */
[----:B------:R-:W-:-:S02]  /*11df0*/  FMUL.FTZ R83, R0, R149 ;  /* 0x0000009500537220 */ /* 0x000fc40000410000 */
[C---:B------:R-:W-:Y:S02]  /*11e00*/  FMUL.FTZ R64, R0.reuse, R104 ;  /* 0x0000006800407220 */ /* 0x040fe40000410000 */
[----:B------:R-:W-:Y:S02]  /*11e10*/  FMUL.FTZ R65, R0, R105 ;  /* 0x0000006900417220 */ /* 0x000fe40000410000 */
[----:B------:R2:W4:Y:S01]  /*11e20*/  @P1 MUFU.LG2 R0, R6 ;  /* 0x0000000600001308 */ /* 0x0005220000000c00 */
[C---:B-1----:R-:W-:Y:S02]  /*11e30*/  FMUL.FTZ R104, R4.reuse, R122 ;  /* 0x0000007a04687220 */ /* 0x042fe40000410000 */
[C---:B------:R-:W-:Y:S02]  /*11e40*/  FMUL.FTZ R105, R4.reuse, R123 ;  /* 0x0000007b04697220 */ /* 0x040fe40000410000 */
[C---:B------:R-:W-:Y:S02]  /*11e50*/  FMUL.FTZ R128, R4.reuse, R86 ;  /* 0x0000005604807220 */ /* 0x040fe40000410000 */
[----:B------:R-:W-:-:S02]  /*11e60*/  FMUL.FTZ R129, R4, R87 ;  /* 0x0000005704817220 */ /* 0x000fc40000410000 */
[C---:B---3--:R-:W-:Y:S02]  /*11e70*/  FMUL.FTZ R52, R3.reuse, R116 ;  /* 0x0000007403347220 */ /* 0x048fe40000410000 */
[C---:B------:R-:W-:Y:S02]  /*11e80*/  FMUL.FTZ R53, R3.reuse, R117 ;  /* 0x0000007503357220 */ /* 0x040fe40000410000 */
[C---:B------:R-:W-:Y:S02]  /*11e90*/  FMUL.FTZ R40, R3.reuse, R124 ;  /* 0x0000007c03287220 */ /* 0x040fe40000410000 */
[C---:B------:R-:W-:Y:S01]  /*11ea0*/  FMUL.FTZ R41, R3.reuse, R125 ;  /* 0x0000007d03297220 */ /* 0x040fe20000410000 */
[----:B--2---:R-:W-:Y:S01]  /*11eb0*/  @P3 MOV R6, 0x3f317218 ;  /* 0x3f31721800063802 */ /* 0x004fe20000000f00 */
[----:B----4-:R-:W-:Y:S01]  /*11ec0*/  @P1 FMUL.FTZ R8, R0, 0.69314718246459960938 ;  /* 0x3f31721800081820 */ /* 0x010fe20000410000 */
[----:B------:R-:W-:Y:S01]  /*11ed0*/  MOV R0, RZ ;  /* 0x000000ff00007202 */ /* 0x000fe20000000f00 */
[----:B------:R-:W-:-:S02]  /*11ee0*/  FMUL.FTZ R42, R3, R136 ;  /* 0x00000088032a7220 */ /* 0x000fc40000410000 */
[C---:B------:R-:W-:Y:S02]  /*11ef0*/  FMUL.FTZ R43, R3.reuse, R137 ;  /* 0x00000089032b7220 */ /* 0x040fe40000410000 */
[C---:B------:R-:W-:Y:S01]  /*11f00*/  FMUL.FTZ R44, R3.reuse, R140 ;  /* 0x0000008c032c7220 */ /* 0x040fe20000410000 */
[----:B------:R-:W-:Y:S01]  /*11f10*/  @P0 MUFU.RCP R0, R7 ;  /* 0x0000000700000308 */ /* 0x000fe20000001000 */
        /* <DEDUP_REMOVED lines=9> */
[C---:B------:R-:W-:Y:S01]  /*11fb0*/  FMUL.FTZ R112, R4.reuse, R130 ;  /* 0x0000008204707220 */ /* 0x040fe20000410000 */
[----:B------:R-:W1:Y:S01]  /*11fc0*/  @P0 MUFU.LG2 R3, R7 ;  /* 0x0000000700030308 */ /* 0x000e620000000c00 */
        /* <DEDUP_REMOVED lines=10> */
[----:B------:R-:W-:Y:S01]  /*12070*/  FMUL.FTZ R71, R4, R107 ;  /* 0x0000006b04477220 */ /* 0x000fe20000410000 */
[----:B------:R-:W-:Y:S01]  /*12080*/  @P1 MOV R4, 0x3f317218 ;  /* 0x3f31721800041802 */ /* 0x000fe20000000f00 */
[----:B------:R-:W-:Y:S02]  /*12090*/  @P2 FMUL.FTZ R9, R9, 0.69314718246459960938 ;  /* 0x3f31721809092820 */ /* 0x000fe40000410000 */
[----:B------:R-:W-:-:S02]  /*120a0*/  @P2 FMUL.FTZ R5, R5, c[0x0][0x2d0] ;  /* 0x0000b40005052a20 */ /* 0x000fc40000410000 */
[----:B------:R-:W-:Y:S02]  /*120b0*/  @P1 FMUL.FTZ R4, R4, c[0x0][0x2d0] ;  /* 0x0000b40004041a20 */ /* 0x000fe40000410000 */
[----:B------:R-:W-:Y:S01]  /*120c0*/  @P2 FFMA.FTZ R31, R5, R109, R9 ;  /* 0x0000006d051f2223 */ /* 0x000fe20000010009 */
[----:B------:R-:W-:Y:S01]  /*120d0*/  MOV R5, 0x1 ;  /* 0x0000000100057802 */ /* 0x000fe20000000f00 */
[----:B------:R-:W-:Y:S01]  /*120e0*/  @P1 FFMA.FTZ R32, R4, R108, R8 ;  /* 0x0000006c04201223 */ /* 0x000fe20000010008 */
[----:B------:R-:W-:Y:S01]  /*120f0*/  @P0 MOV R4, 0x3f317218 ;  /* 0x3f31721800040802 */ /* 0x000fe20000000f00 */
[----:B------:R-:W-:Y:S02]  /*12100*/  @P3 FMUL.FTZ R10, R10, 0.69314718246459960938 ;  /* 0x3f3172180a0a3820 */ /* 0x000fe40000410000 */
[----:B------:R-:W-:Y:S02]  /*12110*/  @P3 FMUL.FTZ R6, R6, c[0x0][0x2d0] ;  /* 0x0000b40006063a20 */ /* 0x000fe40000410000 */
[----:B-1----:R-:W-:-:S02]  /*12120*/  @P0 FMUL.FTZ R3, R3, 0.69314718246459960938 ;  /* 0x3f31721803030820 */ /* 0x002fc40000410000 */
[----:B------:R-:W-:Y:S02]  /*12130*/  @P0 FMUL.FTZ R4, R4, c[0x0][0x2d0] ;  /* 0x0000b40004040a20 */ /* 0x000fe40000410000 */
        /* <DEDUP_REMOVED lines=19> */
.L_x_254:
[----:B------:R2:W5:Y:S01]  /*12270*/  LDL R6, [R1] ;  /* 0x0000000001067983 */ /* 0x0005620000100800 */
[----:B------:R-:W-:Y:S03]  /*12280*/  BSSY B0, `(.L_x_316) ;  /* 0x0000012000007945 */ /* 0x000fe60003800000 */
[----:B------:R-:W3:Y:S02]  /*12290*/  S2R R17, SR_TID.X ;  /* 0x0000000000117919 */ /* 0x000ee40000002100 */
[----:B---3--:R-:W-:-:S13]  /*122a0*/  LOP3.LUT P0, RZ, R17, 0x7f, RZ, 0xc0, !PT ;  /* 0x0000007f11ff7812 */ /* 0x008fda000780c0ff */
[----:B------:R-:W-:Y:S05]  /*122b0*/  @P0 BRA `(.L_x_317) ;  /* 0x000000e000000947 */ /* 0x000fea0003800000 */
[----:B--2---:R-:W2:Y:S01]  /*122c0*/  S2R R4, SR_LANEID ;  /* 0x0000000000047919 */ /* 0x004ea20000000000 */
[----:B------:R-:W-:Y:S01]  /*122d0*/  VOTEU.ANY UR4, UPT, PT ;  /* 0x0000000000047886 */ /* 0x000fe200038e0100 */
[----:B------:R-:W-:Y:S01]  /*122e0*/  IMAD.MOV.U32 R5, RZ, RZ, c[0x0][0x564] ;  /* 0x00015900ff057624 */ /* 0x000fe200078e00ff */
[----:B------:R-:W2:Y:S08]  /*122f0*/  FLO.U32 R3, UR4 ;  /* 0x0000000400037d00 */ /* 0x000eb000080e0000 */
[----:B------:R-:W3:Y:S01]  /*12300*/  POPC R2, UR4 ;  /* 0x0000000400027d09 */ /* 0x000ee20008000000 */
[----:B--2---:R-:W-:Y:S01]  /*12310*/  ISETP.EQ.U32.AND P0, PT, R3, R4, PT ;  /* 0x000000040300720c */ /* 0x004fe20003f02070 */
[----:B------:R-:W-:-:S12]  /*12320*/  IMAD.MOV.U32 R4, RZ, RZ, c[0x0][0x560] ;  /* 0x00015800ff047624 */ /* 0x000fd800078e00ff */
[----:B---3--:R2:W3:Y:S04]  /*12330*/  @P0 ATOMG.E.ADD.STRONG.GPU PT, R2, [R4.64], R2 ;  /* 0x00000002040209a8 */ /* 0x0084e800081ee1c8 */
[----:B--2---:R-:W2:Y:S04]  /*12340*/  S2R R4, SR_LTMASK ;  /* 0x0000000000047919 */ /* 0x004ea80000003900 */
[----:B---3--:R2:W3:Y:S02]  /*12350*/  SHFL.IDX PT, R3, R2, R3, 0x1f ;  /* 0x00001f0302037589 */ /* 0x0084e400000e0000 */
[----:B--2---:R-:W-:-:S06]  /*12360*/  LOP3.LUT R2, R4, UR4, RZ, 0xc0, !PT ;  /* 0x0000000404027c12 */ /* 0x004fcc000f8ec0ff */
[----:B------:R-:W3:Y:S02]  /*12370*/  POPC R2, R2 ;  /* 0x0000000200027309 */ /* 0x000ee40000000000 */
[----:B---3-5:R-:W-:-:S05]  /*12380*/  IADD3 R6, R3, c[0x0][0xc], R2 ;  /* 0x0000030003067a10 */ /* 0x028fca0007ffe002 */
[----:B------:R2:W-:Y:S02]  /*12390*/  STL [R1], R6 ;  /* 0x0000000601007387 */ /* 0x0005e40000100800 */
.L_x_317:
[----:B--2---:R-:W-:Y:S05]  /*123a0*/  BSYNC B0 ;  /* 0x0000000000007941 */ /* 0x004fea0003800000 */
.L_x_316:
[----:B------:R-:W-:Y:S01]  /*123b0*/  SHF.R.S32.HI R14, RZ, 0x1f, R17 ;  /* 0x0000001fff0e7819 */ /* 0x000fe20000011411 */
[----:B------:R-:W-:Y:S01]  /*123c0*/  BSSY B1, `(.L_x_318) ;  /* 0x00002d0000017945 */ /* 0x000fe20003800000 */
[----:B------:R-:W-:Y:S01]  /*123d0*/  PRMT R0, R0, 0x9910, RZ ;  /* 0x0000991000007816 */ /* 0x000fe200000000ff */
[----:B-----5:R-:W-:Y:S01]  /*123e0*/  IMAD.MOV.U32 R49, RZ, RZ, R6 ;  /* 0x000000ffff317224 */ /* 0x020fe200078e0006 */
[----:B------:R-:W-:Y:S02]  /*123f0*/  LEA.HI R3, R14, R17, RZ, 0x3 ;  /* 0x000000110e037211 */ /* 0x000fe400078f18ff */
[----:B------:R-:W-:Y:S02]  /*12400*/  ISETP.NE.AND P0, PT, R0, RZ, PT ;  /* 0x000000ff0000720c */ /* 0x000fe40003f05270 */
[----:B------:R-:W-:Y:S02]  /*12410*/  LOP3.LUT R2, R3, 0xfffffff8, RZ, 0xc0, !PT ;  /* 0xfffffff803027812 */ /* 0x000fe400078ec0ff */
[----:B------:R-:W-:-:S02]  /*12420*/  SHF.R.S32.HI R48, RZ, 0x3, R3 ;  /* 0x00000003ff307819 */ /* 0x000fc40000011403 */
[----:B------:R-:W-:Y:S01]  /*12430*/  SHF.R.S32.HI R11, RZ, 0x1f, R246 ;  /* 0x0000001fff0b7819 */ /* 0x000fe200000114f6 */
[----:B------:R-:W-:-:S04]  /*12440*/  IMAD.IADD R2, R17, 0x1, -R2 ;  /* 0x0000000111027824 */ /* 0x000fc800078e0a02 */
[C---:B------:R-:W-:Y:S02]  /*12450*/  IMAD.SHL.U32 R0, R2.reuse, 0x8, RZ ;  /* 0x0000000802007824 */ /* 0x040fe400078e00ff */
[----:B------:R-:W-:-:S03]  /*12460*/  IMAD R28, R2, 0x10, R48 ;  /* 0x00000010021c7824 */ /* 0x000fc600078e0230 */
[----:B------:R-:W-:Y:S01]  /*12470*/  SHF.R.S32.HI R80, RZ, 0x1f, R0 ;  /* 0x0000001fff507819 */ /* 0x000fe20000011400 */
[----:B------:R-:W-:Y:S05]  /*12480*/  @!P0 BRA `(.L_x_319) ;  /* 0x000020d000008947 */ /* 0x000fea0003800000 */
[----:B------:R-:W2:Y:S04]  /*12490*/  LDL R7, [R1+0x20] ;  /* 0x0000200001077983 */ /* 0x000ea80000100800 */
[----:B------:R-:W3:Y:S01]  /*124a0*/  LDL R15, [R1+0x28] ;  /* 0x00002800010f7983 */ /* 0x000ee20000100800 */
[----:B------:R-:W-:Y:S01]  /*124b0*/  LEA.HI R10, R14, R17, RZ, 0x2 ;  /* 0x000000110e0a7211 */ /* 0x000fe200078f10ff */
[----:B------:R-:W-:Y:S01]  /*124c0*/  WARPSYNC 0xffffffff ;  /* 0xffffffff00007948 */ /* 0x000fe20003800000 */
[----:B------:R-:W-:Y:S01]  /*124d0*/  IMAD.MOV.U32 R9, RZ, RZ, -0x10 ;  /* 0xfffffff0ff097424 */ /* 0x000fe200078e00ff */
[----:B------:R-:W4:Y:S01]  /*124e0*/  LDL R13, [R1+0x30] ;  /* 0x00003000010d7983 */ /* 0x000f220000100800 */
[----:B------:R-:W-:Y:S01]  /*124f0*/  SHF.R.S32.HI R4, RZ, 0x1f, R10 ;  /* 0x0000001fff047819 */ /* 0x000fe2000001140a */
[----:B------:R-:W-:Y:S01]  /*12500*/  IMAD.MOV.U32 R8, RZ, RZ, 0x20 ;  /* 0x00000020ff087424 */ /* 0x000fe200078e00ff */
[----:B------:R-:W-:Y:S01]  /*12510*/  F2FP.BF16.PACK_AB R3, R73, R72 ;  /* 0x000000484903723e */ /* 0x000fe200000010ff */
[----:B------:R-:W3:Y:S01]  /*12520*/  LDL R12, [R1+0x34] ;  /* 0x00003400010c7983 */ /* 0x000ee20000100800 */
[----:B------:R-:W-:-:S02]  /*12530*/  LEA.HI R4, R4, R240, RZ, 0x3 ;  /* 0x000000f004047211 */ /* 0x000fc400078f18ff */
[----:B------:R-:W-:Y:S01]  /*12540*/  F2FP.BF16.PACK_AB R6, R105, R104 ;  /* 0x000000686906723e */ /* 0x000fe200000010ff */
[----:B------:R-:W-:Y:S01]  /*12550*/  BAR.SYNC.DEFER_BLOCKING 0x1, 0x80 ;  /* 0x0042000000007b1d */ /* 0x000fe20000010000 */
[----:B------:R-:W-:Y:S02]  /*12560*/  LOP3.LUT R4, R4, 0xfffffff8, RZ, 0xc0, !PT ;  /* 0xfffffff804047812 */ /* 0x000fe400078ec0ff */
[----:B------:R-:W-:-:S03]  /*12570*/  F2FP.BF16.PACK_AB R5, R75, R74 ;  /* 0x0000004a4b05723e */ /* 0x000fc600000010ff */
[----:B------:R-:W-:-:S05]  /*12580*/  IMAD.IADD R4, R240, 0x1, -R4 ;  /* 0x00000001f0047824 */ /* 0x000fca00078e0a04 */
[----:B------:R-:W-:-:S04]  /*12590*/  LOP3.LUT R2, R4, 0x1, RZ, 0xc0, !PT ;  /* 0x0000000104027812 */ /* 0x000fc800078ec0ff */
[----:B------:R-:W-:-:S04]  /*125a0*/  ISETP.NE.U32.AND P0, PT, R2, 0x1, PT ;  /* 0x000000010200780c */ /* 0x000fc80003f05070 */
[----:B------:R-:W-:Y:S02]  /*125b0*/  SEL R9, R9, 0x10, !P0 ;  /* 0x0000001009097807 */ /* 0x000fe40004000000 */
[----:B------:R-:W-:Y:S02]  /*125c0*/  LOP3.LUT P0, RZ, R4, 0x2, RZ, 0xc0, !PT ;  /* 0x0000000204ff7812 */ /* 0x000fe4000780c0ff */
[----:B------:R-:W-:Y:S02]  /*125d0*/  F2FP.BF16.PACK_AB R4, R39, R38 ;  /* 0x000000262704723e */ /* 0x000fe400000010ff */
[----:B------:R-:W-:Y:S02]  /*125e0*/  SEL R8, R8, 0xffffffe0, !P0 ;  /* 0xffffffe008087807 */ /* 0x000fe40004000000 */
[----:B------:R-:W-:-:S04]  /*125f0*/  ISETP.NE.U32.AND P2, PT, RZ, c[0x0][0x500], PT ;  /* 0x00014000ff007a0c */ /* 0x000fc80003f45070 */
[----:B------:R-:W-:Y:S01]  /*12600*/  ISETP.NE.AND.EX P2, PT, RZ, c[0x0][0x504], PT, P2 ;  /* 0x00014100ff007a0c */ /* 0x000fe20003f45320 */
[----:B--2---:R-:W-:Y:S01]  /*12610*/  IMAD.IADD R2, R7, 0x1, R9 ;  /* 0x0000000107027824 */ /* 0x004fe200078e0209 */
[----:B------:R2:W-:Y:S04]  /*12620*/  STS [R7], R3 ;  /* 0x0000000307007388 */ /* 0x0005e80000000800 */
[----:B------:R-:W-:Y:S04]  /*12630*/  STS [R7+0x400], R6 ;  /* 0x0004000607007388 */ /* 0x000fe80000000800 */
[----:B------:R1:W-:Y:S01]  /*12640*/  STS [R2], R5 ;  /* 0x0000000502007388 */ /* 0x0003e20000000800 */
[----:B--2---:R-:W-:-:S05]  /*12650*/  F2FP.BF16.PACK_AB R3, R113, R112 ;  /* 0x000000707103723e */ /* 0x004fca00000010ff */
[----:B------:R2:W-:Y:S01]  /*12660*/  STS [R2+0x400], R3 ;  /* 0x0004000302007388 */ /* 0x0005e20000000800 */
[----:B-1----:R-:W-:-:S05]  /*12670*/  F2FP.BF16.PACK_AB R5, R53, R52 ;  /* 0x000000343505723e */ /* 0x002fca00000010ff */
[----:B------:R1:W-:Y:S01]  /*12680*/  STS [R7+0x2000], R5 ;  /* 0x0020000507007388 */ /* 0x0003e20000000800 */
[----:B------:R-:W-:-:S03]  /*12690*/  F2FP.BF16.PACK_AB R6, R121, R120 ;  /* 0x000000787906723e */ /* 0x000fc600000010ff */
[----:B------:R3:W-:Y:S01]  /*126a0*/  STS [R7+0x2400], R4 ;  /* 0x0024000407007388 */ /* 0x0007e20000000800 */
[----:B--2---:R-:W-:-:S05]  /*126b0*/  F2FP.BF16.PACK_AB R3, R41, R40 ;  /* 0x000000282903723e */ /* 0x004fca00000010ff */
[----:B------:R2:W-:Y:S01]  /*126c0*/  STS [R2+0x2000], R3 ;  /* 0x0020000302007388 */ /* 0x0005e20000000800 */
[----:B-1----:R-:W-:Y:S02]  /*126d0*/  F2FP.BF16.PACK_AB R5, R85, R84 ;  /* 0x000000545505723e */ /* 0x002fe400000010ff */
[----:B---3--:R-:W-:-:S03]  /*126e0*/  F2FP.BF16.PACK_AB R4, R77, R76 ;  /* 0x0000004c4d04723e */ /* 0x008fc600000010ff */
[----:B------:R1:W-:Y:S01]  /*126f0*/  STS [R2+0x2400], R5 ;  /* 0x0024000502007388 */ /* 0x0003e20000000800 */
[----:B--2---:R-:W-:Y:S01]  /*12700*/  IMAD.IADD R3, R7, 0x1, R8 ;  /* 0x0000000107037824 */ /* 0x004fe200078e0208 */
[----:B------:R-:W-:-:S04]  /*12710*/  F2FP.BF16.PACK_AB R7, R43, R42 ;  /* 0x0000002a2b07723e */ /* 0x000fc800000010ff */
[----:B------:R2:W-:Y:S01]  /*12720*/  STS [R3], R4 ;  /* 0x0000000403007388 */ /* 0x0005e20000000800 */
[----:B-1----:R-:W-:Y:S01]  /*12730*/  F2FP.BF16.PACK_AB R5, R79, R78 ;  /* 0x0000004e4f05723e */ /* 0x002fe200000010ff */
[----:B------:R-:W-:Y:S02]  /*12740*/  IMAD.IADD R2, R2, 0x1, R8 ;  /* 0x0000000102027824 */ /* 0x000fe400078e0208 */
[----:B------:R1:W-:Y:S04]  /*12750*/  STS [R3+0x400], R6 ;  /* 0x0004000603007388 */ /* 0x0003e80000000800 */
[----:B------:R3:W-:Y:S01]  /*12760*/  STS [R2], R5 ;  /* 0x0000000502007388 */ /* 0x0007e20000000800 */
[----:B--2---:R-:W-:Y:S02]  /*12770*/  F2FP.BF16.PACK_AB R4, R123, R122 ;  /* 0x0000007a7b04723e */ /* 0x004fe400000010ff */
[----:B-1----:R-:W-:-:S03]  /*12780*/  F2FP.BF16.PACK_AB R6, R69, R68 ;  /* 0x000000444506723e */ /* 0x002fc600000010ff */
[----:B------:R1:W-:Y:S01]  /*12790*/  STS [R2+0x400], R4 ;  /* 0x0004000402007388 */ /* 0x0003e20000000800 */
[----:B---3--:R-:W-:-:S03]  /*127a0*/  F2FP.BF16.PACK_AB R5, R45, R44 ;  /* 0x0000002c2d05723e */ /* 0x008fc600000010ff */
[----:B------:R-:W-:Y:S04]  /*127b0*/  STS [R3+0x2000], R7 ;  /* 0x0020000703007388 */ /* 0x000fe80000000800 */
[----:B------:R2:W-:Y:S04]  /*127c0*/  STS [R3+0x2400], R6 ;  /* 0x0024000603007388 */ /* 0x0005e80000000800 */
[----:B------:R3:W-:Y:S01]  /*127d0*/  STS [R2+0x2000], R5 ;  /* 0x0020000502007388 */ /* 0x0007e20000000800 */
[----:B-1----:R-:W-:Y:S02]  /*127e0*/  F2FP.BF16.PACK_AB R4, R63, R62 ;  /* 0x0000003e3f04723e */ /* 0x002fe400000010ff */
[----:B--2---:R-:W-:-:S03]  /*127f0*/  F2FP.BF16.PACK_AB R3, R67, R66 ;  /* 0x000000424303723e */ /* 0x004fc600000010ff */
[----:B------:R1:W-:Y:S01]  /*12800*/  STS [R2+0x2400], R4 ;  /* 0x0024000402007388 */ /* 0x0003e20000000800 */
[----:B------:R-:W-:-:S03]  /*12810*/  F2FP.BF16.PACK_AB R7, R97, R96 ;  /* 0x000000606107723e */ /* 0x000fc600000010ff */
[----:B------:R2:W-:Y:S01]  /*12820*/  STS [R15], R3 ;  /* 0x000000030f007388 */ /* 0x0005e20000000800 */
[----:B------:R-:W-:Y:S02]  /*12830*/  F2FP.BF16.PACK_AB R6, R59, R58 ;  /* 0x0000003a3b06723e */ /* 0x000fe400000010ff */
[----:B---3--:R-:W-:Y:S02]  /*12840*/  F2FP.BF16.PACK_AB R5, R61, R60 ;  /* 0x0000003c3d05723e */ /* 0x008fe400000010ff */
[----:B-1----:R-:W-:Y:S01]  /*12850*/  F2FP.BF16.PACK_AB R4, R129, R128 ;  /* 0x000000808104723e */ /* 0x002fe200000010ff */
[----:B------:R-:W-:Y:S02]  /*12860*/  IMAD.IADD R2, R9, 0x1, R15 ;  /* 0x0000000109027824 */ /* 0x000fe400078e020f */
[----:B------:R-:W3:Y:S01]  /*12870*/  LDL.LU R9, [R1+0x18] ;  /* 0x0000180001097983 */ /* 0x000ee20000300800 */
[----:B--2---:R-:W-:-:S03]  /*12880*/  F2FP.BF16.PACK_AB R3, R99, R98 ;  /* 0x000000626303723e */ /* 0x004fc600000010ff */
[----:B------:R1:W-:Y:S04]  /*12890*/  STS [R15+0x400], R4 ;  /* 0x000400040f007388 */ /* 0x0003e80000000800 */
[----:B------:R2:W-:Y:S04]  /*128a0*/  STS [R2+0x400], R3 ;  /* 0x0004000302007388 */ /* 0x0005e80000000800 */
[----:B------:R-:W-:Y:S04]  /*128b0*/  STS [R2], R7 ;  /* 0x0000000702007388 */ /* 0x000fe80000000800 */
[----:B------:R4:W-:Y:S04]  /*128c0*/  STS [R15+0x2000], R6 ;  /* 0x002000060f007388 */ /* 0x0009e80000000800 */
[----:B------:R4:W-:Y:S01]  /*128d0*/  STS [R15+0x2400], R5 ;  /* 0x002400050f007388 */ /* 0x0009e20000000800 */
[----:B-1----:R-:W-:-:S02]  /*128e0*/  F2FP.BF16.PACK_AB R4, R55, R54 ;  /* 0x000000363704723e */ /* 0x002fc400000010ff */
[----:B--2---:R-:W-:-:S03]  /*128f0*/  F2FP.BF16.PACK_AB R3, R57, R56 ;  /* 0x000000383903723e */ /* 0x004fc600000010ff */
[----:B------:R1:W-:Y:S04]  /*12900*/  STS [R2+0x2000], R4 ;  /* 0x0020000402007388 */ /* 0x0003e80000000800 */
[----:B------:R2:W-:Y:S01]  /*12910*/  STS [R2+0x2400], R3 ;  /* 0x0024000302007388 */ /* 0x0005e20000000800 */
[----:B----4-:R-:W-:Y:S01]  /*12920*/  IMAD.IADD R6, R8, 0x1, R2 ;  /* 0x0000000108067824 */ /* 0x010fe200078e0202 */
[----:B------:R-:W-:Y:S02]  /*12930*/  F2FP.BF16.PACK_AB R5, R35, R34 ;  /* 0x000000222305723e */ /* 0x000fe400000010ff */
[----:B-1----:R-:W-:Y:S02]  /*12940*/  F2FP.BF16.PACK_AB R4, R83, R82 ;  /* 0x000000525304723e */ /* 0x002fe400000010ff */
[----:B--2---:R-:W-:-:S02]  /*12950*/  F2FP.BF16.PACK_AB R3, R87, R86 ;  /* 0x000000565703723e */ /* 0x004fc400000010ff */
[----:B------:R-:W-:Y:S01]  /*12960*/  F2FP.BF16.PACK_AB R2, R65, R64 ;  /* 0x000000404102723e */ /* 0x000fe200000010ff */
[----:B------:R1:W-:Y:S04]  /*12970*/  STS [R13], R4 ;  /* 0x000000040d007388 */ /* 0x0003e80000000800 */
[----:B------:R2:W-:Y:S04]  /*12980*/  STS [R13+0x400], R3 ;  /* 0x000400030d007388 */ /* 0x0005e80000000800 */
[----:B------:R4:W-:Y:S01]  /*12990*/  STS [R6], R2 ;  /* 0x0000000206007388 */ /* 0x0009e20000000800 */
[----:B-1----:R-:W-:-:S02]  /*129a0*/  F2FP.BF16.PACK_AB R4, R71, R70 ;  /* 0x000000464704723e */ /* 0x002fc400000010ff */
[----:B--2---:R-:W-:-:S03]  /*129b0*/  F2FP.BF16.PACK_AB R3, R47, R46 ;  /* 0x0000002e2f03723e */ /* 0x004fc600000010ff */
[----:B------:R-:W-:Y:S01]  /*129c0*/  STS [R12+0x400], R4 ;  /* 0x000400040c007388 */ /* 0x000fe20000000800 */
[----:B----4-:R-:W-:-:S03]  /*129d0*/  F2FP.BF16.PACK_AB R2, R51, R50 ;  /* 0x000000323302723e */ /* 0x010fc600000010ff */
[----:B------:R-:W-:Y:S04]  /*129e0*/  STS [R13+0x2000], R3 ;  /* 0x002000030d007388 */ /* 0x000fe80000000800 */
[----:B------:R1:W-:Y:S04]  /*129f0*/  STS [R13+0x2400], R2 ;  /* 0x002400020d007388 */ /* 0x0003e80000000800 */
[----:B------:R2:W-:Y:S01]  /*12a00*/  STS [R6+0x2000], R5 ;  /* 0x0020000506007388 */ /* 0x0005e20000000800 */
[----:B-1----:R-:W-:-:S05]  /*12a10*/  F2FP.BF16.PACK_AB R2, R37, R36 ;  /* 0x000000242502723e */ /* 0x002fca00000010ff */
[----:B------:R1:W-:Y:S01]  /*12a20*/  STS [R12+0x2400], R2 ;  /* 0x002400020c007388 */ /* 0x0003e20000000800 */
[----:B--2---:R-:W-:Y:S02]  /*12a30*/  IMAD.MOV.U32 R6, RZ, RZ, 0x4 ;  /* 0x00000004ff067424 */ /* 0x004fe400078e00ff */
[----:B------:R-:W-:Y:S02]  /*12a40*/  IMAD.MOV.U32 R3, RZ, RZ, RZ ;  /* 0x000000ffff037224 */ /* 0x000fe400078e00ff */
[----:B------:R-:W-:Y:S01]  /*12a50*/  IMAD.WIDE R6, R246, R6, c[0x0][0x500] ;  /* 0x00014000f6067625 */ /* 0x000fe200078e0206 */
[----:B------:R-:W-:Y:S06]  /*12a60*/  BAR.SYNC.DEFER_BLOCKING 0x1, 0x80 ;  /* 0x0042000000007b1d */ /* 0x000fec0000010000 */
[----:B------:R1:W5:Y:S01]  /*12a70*/  @P2 LDG.E R3, [R6.64] ;  /* 0x0000000806032981 */ /* 0x000362000c1e1900 */
[----:B------:R-:W-:-:S04]  /*12a80*/  ISETP.NE.U32.AND P0, PT, RZ, c[0x0][0x508], PT ;  /* 0x00014200ff007a0c */ /* 0x000fc80003f05070 */
[----:B------:R-:W-:Y:S01]  /*12a90*/  ISETP.NE.AND.EX P1, PT, RZ, c[0x0][0x50c], PT, P0 ;  /* 0x00014300ff007a0c */ /* 0x000fe20003f25300 */
[----:B------:R-:W-:-:S12]  /*12aa0*/  IMAD.MOV.U32 R15, RZ, RZ, c[0x0][0x388] ;  /* 0x0000e200ff0f7624 */ /* 0x000fd800078e00ff */
[----:B------:R-:W-:-:S04]  /*12ab0*/  @P1 LEA R4, P0, R246, c[0x0][0x508], 0x2 ;  /* 0x00014200f6041a11 */ /* 0x000fc800078010ff */
[----:B------:R-:W-:-:S05]  /*12ac0*/  @P1 LEA.HI.X R5, R246, c[0x0][0x50c], R11, 0x2, P0 ;  /* 0x00014300f6051a11 */ /* 0x000fca00000f140b */
[----:B------:R2:W5:Y:S01]  /*12ad0*/  @P1 LDG.E R15, [R4.64] ;  /* 0x00000008040f1981 */ /* 0x000562000c1e1900 */
[----:B---3--:R-:W-:-:S04]  /*12ae0*/  ISETP.NE.AND P0, PT, R9, RZ, PT ;  /* 0x000000ff0900720c */ /* 0x008fc80003f05270 */
[----:B--2---:R-:W-:Y:S01]  /*12af0*/  SEL R4, R9, c[0x0][0x3d4], P0 ;  /* 0x0000f50009047a07 */ /* 0x004fe20000000000 */
[----:B------:R-:W-:Y:S05]  /*12b00*/  @P1 BRA `(.L_x_320) ;  /* 0x0000004000001947 */ /* 0x000fea0003800000 */
[----:B-1----:R-:W-:Y:S05]  /*12b10*/  @!P2 BRA `(.L_x_320) ;  /* 0x000000300000a947 */ /* 0x002fea0003800000 */
[----:B------:R1:W2:Y:S04]  /*12b20*/  LDG.E R2, [R6.64] ;  /* 0x0000000806027981 */ /* 0x0002a8000c1e1900 */
[----:B-1----:R-:W2:Y:S02]  /*12b30*/  LDG.E R6, [R6.64+0x4] ;  /* 0x0000040806067981 */ /* 0x002ea4000c1e1900 */
[----:B--2--5:R-:W-:Y:S02]  /*12b40*/  IADD3 R15, -R2, R6, RZ ;  /* 0x00000006020f7210 */ /* 0x024fe40007ffe1ff */
.L_x_320:
[----:B-1----:R-:W2:Y:S04]  /*12b50*/  LDL R81, [R1+0x4] ;  /* 0x0000040001517983 */ /* 0x002ea80000100800 */
[----:B------:R-:W3:Y:S04]  /*12b60*/  LDL R29, [R1+0x10] ;  /* 0x00001000011d7983 */ /* 0x000ee80000100800 */
[----:B------:R-:W4:Y:S01]  /*12b70*/  LDL R16, [R1+0x1c] ;  /* 0x00001c0001107983 */ /* 0x000f220000100800 */
[----:B------:R-:W-:Y:S01]  /*12b80*/  IMAD.MOV.U32 R9, RZ, RZ, 0x368 ;  /* 0x00000368ff097424 */ /* 0x000fe200078e00ff */
[----:B------:R-:W-:-:S04]  /*12b90*/  ISETP.GT.AND P2, PT, R4, 0x1, PT ;  /* 0x000000010400780c */ /* 0x000fc80003f44270 */
[----:B------:R-:W-:-:S04]  /*12ba0*/  SEL R9, R9, 0x328, P2 ;  /* 0x0000032809097807 */ /* 0x000fc80001000000 */
[----:B------:R-:W1:Y:S01]  /*12bb0*/  LDC.64 R12, c[0x0][R9+0x170] ;  /* 0x00005c00090c7b82 */ /* 0x000e620000000a00 */
[----:B------:R-:W-:-:S07]  /*12bc0*/  LEA.HI R8, R14, R17, RZ, 0x5 ;  /* 0x000000110e087211 */ /* 0x000fce00078f28ff */
[----:B------:R1:W3:Y:S01]  /*12bd0*/  LDC.64 R22, c[0x0][R9+0x168] ;  /* 0x00005a0009167b82 */ /* 0x0002e20000000a00 */
[----:B------:R-:W-:Y:S02]  /*12be0*/  LOP3.LUT R4, R10, 0xfffffffc, RZ, 0xc0, !PT ;  /* 0xfffffffc0a047812 */ /* 0x000fe400078ec0ff */
[--C-:B------:R-:W-:Y:S02]  /*12bf0*/  SHF.R.S32.HI R5, RZ, 0x5, R8.reuse ;  /* 0x00000005ff057819 */ /* 0x100fe40000011408 */
[----:B------:R-:W-:-:S03]  /*12c00*/  SHF.R.S32.HI R6, RZ, 0x1f, R8 ;  /* 0x0000001fff067819 */ /* 0x000fc60000011408 */
[----:B------:R1:W2:Y:S01]  /*12c10*/  LDC.64 R24, c[0x0][R9+0x178] ;  /* 0x00005e0009187b82 */ /* 0x0002a20000000a00 */
[----:B------:R-:W-:Y:S01]  /*12c20*/  LOP3.LUT R8, R8, 0xffffffe0, RZ, 0xc0, !PT ;  /* 0xffffffe008087812 */ /* 0x000fe200078ec0ff */
[----:B------:R-:W-:Y:S01]  /*12c30*/  IMAD.IADD R4, R17, 0x1, -R4 ;  /* 0x0000000111047824 */ /* 0x000fe200078e0a04 */
[----:B------:R-:W-:-:S03]  /*12c40*/  LEA.HI R6, R6, R5, RZ, 0x2 ;  /* 0x0000000506067211 */ /* 0x000fc600078f10ff */
[----:B------:R-:W-:Y:S01]  /*12c50*/  IMAD.IADD R19, R17, 0x1, -R8 ;  /* 0x0000000111137824 */ /* 0x000fe200078e0a08 */
[----:B------:R-:W-:Y:S01]  /*12c60*/  LEA.HI R2, R4, R4, RZ, 0x1 ;  /* 0x0000000404027211 */ /* 0x000fe200078f08ff */
[----:B------:R1:W2:Y:S01]  /*12c70*/  LDC.64 R20, c[0x0][R9+0x160] ;  /* 0x0000580009147b82 */ /* 0x0002a20000000a00 */
[----:B------:R-:W-:Y:S02]  /*12c80*/  LOP3.LUT R6, R6, 0xffffffc, RZ, 0xc0, !PT ;  /* 0x0ffffffc06067812 */ /* 0x000fe400078ec0ff */
[----:B------:R-:W-:Y:S02]  /*12c90*/  SHF.R.S32.HI R26, RZ, 0x1f, R19 ;  /* 0x0000001fff1a7819 */ /* 0x000fe40000011413 */
[C---:B------:R-:W-:Y:S01]  /*12ca0*/  LOP3.LUT R7, R2.reuse, 0x1ffffffe, RZ, 0xc0, !PT ;  /* 0x1ffffffe02077812 */ /* 0x040fe200078ec0ff */
[----:B------:R-:W-:Y:S01]  /*12cb0*/  IMAD.SHL.U32 R2, R2, 0x20, RZ ;  /* 0x0000002002027824 */ /* 0x000fe200078e00ff */
[----:B------:R-:W-:Y:S01]  /*12cc0*/  LEA.HI R26, R26, R19, RZ, 0x2 ;  /* 0x000000131a1a7211 */ /* 0x000fe200078f10ff */
[----:B------:R-:W-:Y:S01]  /*12cd0*/  IMAD.IADD R6, R5, 0x1, -R6 ;  /* 0x0000000105067824 */ /* 0x000fe200078e0a06 */
[----:B------:R-:W-:Y:S01]  /*12ce0*/  ISETP.NE.U32.AND P0, PT, RZ, c[0x0][0x500], PT ;  /* 0x00014000ff007a0c */ /* 0x000fe20003f05070 */
[----:B------:R-:W-:Y:S01]  /*12cf0*/  IMAD.IADD R7, R4, 0x1, -R7 ;  /* 0x0000000104077824 */ /* 0x000fe200078e0a07 */
[----:B------:R-:W-:Y:S01]  /*12d00*/  LOP3.LUT R2, R2, 0xffffffc0, RZ, 0xc0, !PT ;  /* 0xffffffc002027812 */ /* 0x000fe200078ec0ff */
[----:B------:R-:W-:Y:S01]  /*12d10*/  IMAD.MOV.U32 R5, RZ, RZ, c[0x0][0x4e8] ;  /* 0x00013a00ff057624 */ /* 0x000fe200078e00ff */
[----:B------:R-:W-:-:S02]  /*12d20*/  SHF.R.S32.HI R4, RZ, 0x2, R26 ;  /* 0x00000002ff047819 */ /* 0x000fc4000001141a */
[----:B------:R-:W-:Y:S01]  /*12d30*/  ISETP.NE.AND.EX P0, PT, RZ, c[0x0][0x504], PT, P0 ;  /* 0x00014100ff007a0c */ /* 0x000fe20003f05300 */
[----:B------:R-:W-:Y:S01]  /*12d40*/  IMAD R7, R7, 0x8, R2 ;  /* 0x0000000807077824 */ /* 0x000fe200078e0202 */
[----:B------:R-:W-:Y:S01]  /*12d50*/  ISETP.NE.AND P5, PT, R5, 0x1, PT ;  /* 0x000000010500780c */ /* 0x000fe20003fa5270 */
[----:B------:R-:W-:Y:S01]  /*12d60*/  IMAD R17, R6, 0x10, R4 ;  /* 0x0000001006117824 */ /* 0x000fe200078e0204 */
[----:B------:R-:W-:-:S03]  /*12d70*/  SEL R2, R246, RZ, !P0 ;  /* 0x000000fff6027207 */ /* 0x000fc60004000000 */
[----:B------:R-:W-:Y:S01]  /*12d80*/  IMAD.IADD R7, R17, 0x1, R7 ;  /* 0x0000000111077824 */ /* 0x000fe200078e0207 */
[----:B------:R-:W-:Y:S01]  /*12d90*/  SEL R5, R11, RZ, !P0 ;  /* 0x000000ff0b057207 */ /* 0x000fe20004000000 */
[----:B-1----:R-:W-:-:S04]  /*12da0*/  IMAD R4, R13, R2, RZ ;  /* 0x000000020d047224 */ /* 0x002fc800078e02ff */
[C---:B------:R-:W-:Y:S02]  /*12db0*/  IMAD R6, R12.reuse, R5, R4 ;  /* 0x000000050c067224 */ /* 0x040fe400078e0204 */
[----:B------:R-:W-:-:S04]  /*12dc0*/  IMAD.WIDE.U32 R8, R12, R2, RZ ;  /* 0x000000020c087225 */ /* 0x000fc800078e00ff */
[----:B------:R-:W-:Y:S01]  /*12dd0*/  IMAD.IADD R13, R9, 0x1, R6 ;  /* 0x00000001090d7824 */ /* 0x000fe200078e0206 */
[----:B------:R-:W-:-:S04]  /*12de0*/  LOP3.LUT R245, R245, 0xfffffffd, RZ, 0xc0, !PT ;  /* 0xfffffffdf5f57812 */ /* 0x000fc800078ec0ff */
[----:B------:R-:W-:Y:S01]  /*12df0*/  LOP3.LUT R245, R245, 0xfffffffe, RZ, 0xc0, !PT ;  /* 0xfffffffef5f57812 */ /* 0x000fe200078ec0ff */
[----:B--2---:R-:W-:-:S04]  /*12e00*/  IMAD R7, R81, 0x80, R7 ;  /* 0x0000008051077824 */ /* 0x004fc800078e0207 */
[----:B------:R-:W-:-:S04]  /*12e10*/  @P5 IMAD.HI.U32 R5, R7, c[0x0][0x4ec], RZ ;  /* 0x00013b0007055a27 */ /* 0x000fc800078e00ff */
[----:B---3--:R-:W-:-:S04]  /*12e20*/  IMAD.WIDE.U32 R10, R22, R29, RZ ;  /* 0x0000001d160a7225 */ /* 0x008fc800078e00ff */
[----:B------:R-:W-:Y:S01]  /*12e30*/  IMAD.MOV.U32 R4, RZ, RZ, R7 ;  /* 0x000000ffff047224 */ /* 0x000fe200078e0007 */
[----:B------:R-:W-:Y:S01]  /*12e40*/  @P5 SHF.R.U32.HI R4, RZ, c[0x0][0x4f0], R5 ;  /* 0x00013c00ff045a19 */ /* 0x000fe20000011605 */
[----:B------:R-:W-:Y:S01]  /*12e50*/  IMAD R12, R23, R29, RZ ;  /* 0x0000001d170c7224 */ /* 0x000fe200078e02ff */
[----:B----4-:R-:W-:Y:S02]  /*12e60*/  SEL R5, R16, RZ, P2 ;  /* 0x000000ff10057207 */ /* 0x010fe40001000000 */
[--C-:B-----5:R-:W-:Y:S01]  /*12e70*/  IADD3 R14, P1, P0, R8, R10, R3.reuse ;  /* 0x0000000a080e7210 */ /* 0x120fe2000783e003 */
[----:B------:R-:W-:Y:S01]  /*12e80*/  IMAD.IADD R10, R11, 0x1, R12 ;  /* 0x000000010b0a7824 */ /* 0x000fe200078e020c */
[----:B------:R-:W-:Y:S01]  /*12e90*/  SHF.R.S32.HI R16, RZ, 0x1f, R3 ;  /* 0x0000001fff107819 */ /* 0x000fe20000011403 */
[-C--:B------:R-:W-:Y:S02]  /*12ea0*/  IMAD R6, R25, R5.reuse, RZ ;  /* 0x0000000519067224 */ /* 0x080fe400078e02ff */
[----:B------:R-:W-:Y:S01]  /*12eb0*/  IMAD.WIDE.U32 R8, R24, R5, RZ ;  /* 0x0000000518087225 */ /* 0x000fe200078e00ff */
[----:B------:R-:W-:-:S02]  /*12ec0*/  IADD3.X R11, R13, R10, R16, P1, P0 ;  /* 0x0000000a0d0b7210 */ /* 0x000fc40000fe0410 */
[--C-:B------:R-:W-:Y:S01]  /*12ed0*/  SHF.R.S32.HI R5, RZ, 0x1f, R4.reuse ;  /* 0x0000001fff057819 */ /* 0x100fe20000011404 */
[----:B------:R-:W-:Y:S01]  /*12ee0*/  IMAD.MOV R10, RZ, RZ, -R4 ;  /* 0x000000ffff0a7224 */ /* 0x000fe200078e0a04 */
[----:B------:R-:W-:Y:S01]  /*12ef0*/  IADD3 R8, P1, P0, R4, R14, R8 ;  /* 0x0000000e04087210 */ /* 0x000fe2000783e008 */
[----:B------:R-:W-:Y:S02]  /*12f00*/  IMAD.IADD R6, R9, 0x1, R6 ;  /* 0x0000000109067824 */ /* 0x000fe400078e0206 */
[----:B------:R-:W-:-:S03]  /*12f10*/  IMAD R4, R10, c[0x0][0x4e8], R7 ;  /* 0x00013a000a047a24 */ /* 0x000fc600078e0207 */
[----:B------:R-:W-:Y:S01]  /*12f20*/  IADD3.X R9, R5, R11, R6, P1, P0 ;  /* 0x0000000b05097210 */ /* 0x000fe20000fe0406 */
[----:B------:R-:W-:Y:S01]  /*12f30*/  IMAD R6, R21, R4, RZ ;  /* 0x0000000415067224 */ /* 0x000fe200078e02ff */
[----:B------:R-:W-:-:S03]  /*12f40*/  SHF.R.S32.HI R10, RZ, 0x1f, R4 ;  /* 0x0000001fff0a7819 */ /* 0x000fc60000011404 */
[----:B------:R-:W-:-:S04]  /*12f50*/  IMAD.WIDE.U32 R4, R20, R4, R8 ;  /* 0x0000000414047225 */ /* 0x000fc800078e0008 */
[----:B------:R-:W-:Y:S02]  /*12f60*/  IMAD.MOV.U32 R8, RZ, RZ, c[0x0][0x4a8] ;  /* 0x00012a00ff087624 */ /* 0x000fe400078e00ff */
[----:B------:R-:W-:Y:S02]  /*12f70*/  IMAD R6, R20, R10, R6 ;  /* 0x0000000a14067224 */ /* 0x000fe400078e0206 */
[----:B------:R-:W-:Y:S01]  /*12f80*/  IMAD.MOV.U32 R9, RZ, RZ, c[0x0][0x4ac] ;  /* 0x00012b00ff097624 */ /* 0x000fe200078e00ff */
[----:B------:R-:W-:Y:S01]  /*12f90*/  SEL R8, R8, c[0x0][0x450], P2 ;  /* 0x0001140008087a07 */ /* 0x000fe20001000000 */
[----:B------:R-:W-:-:S03]  /*12fa0*/  IMAD.IADD R5, R5, 0x1, R6 ;  /* 0x0000000105057824 */ /* 0x000fc600078e0206 */
[----:B------:R-:W-:Y:S02]  /*12fb0*/  SEL R9, R9, c[0x0][0x454], P2 ;  /* 0x0001150009097a07 */ /* 0x000fe40001000000 */
[----:B------:R-:W-:-:S04]  /*12fc0*/  LEA R6, P0, R4, R8, 0x2 ;  /* 0x0000000804067211 */ /* 0x000fc800078010ff */
[----:B------:R-:W-:Y:S01]  /*12fd0*/  LEA.HI.X R5, R4, R9, R5, 0x2, P0 ;  /* 0x0000000904057211 */ /* 0x000fe200000f1405 */
[----:B------:R-:W-:Y:S01]  /*12fe0*/  IMAD R4, R15, c[0x0][0x4e8], RZ ;  /* 0x00013a000f047a24 */ /* 0x000fe200078e02ff */
[----:B------:R-:W-:Y:S04]  /*12ff0*/  SHFL.IDX PT, R14, R6, RZ, 0x1c1f ;  /* 0x001c1fff060e7589 */ /* 0x000fe800000e0000 */
[----:B------:R-:W1:Y:S04]  /*13000*/  SHFL.IDX PT, R15, R5, RZ, 0x1c1f ;  /* 0x001c1fff050f7589 */ /* 0x000e6800000e0000 */
[----:B------:R-:W-:Y:S04]  /*13010*/  SHFL.IDX PT, R12, R6, 0x1, 0x1c1f ;  /* 0x003c1f00060c7f89 */ /* 0x000fe800000e0000 */
[----:B------:R-:W2:Y:S04]  /*13020*/  SHFL.IDX PT, R13, R5, 0x1, 0x1c1f ;  /* 0x003c1f00050d7f89 */ /* 0x000ea800000e0000 */
[----:B------:R-:W-:Y:S04]  /*13030*/  SHFL.IDX PT, R11, R5, 0x2, 0x1c1f ;  /* 0x005c1f00050b7f89 */ /* 0x000fe800000e0000 */
[----:B------:R3:W-:Y:S01]  /*13040*/  SHFL.IDX PT, R9, R5, 0x3, 0x1c1f ;  /* 0x007c1f0005097f89 */ /* 0x0007e200000e0000 */
[----:B------:R-:W-:-:S03]  /*13050*/  LOP3.LUT P0, RZ, R19, 0x3, RZ, 0xc0, !PT ;  /* 0x0000000313ff7812 */ /* 0x000fc6000780c0ff */
[----:B------:R-:W4:Y:S04]  /*13060*/  SHFL.IDX PT, R10, R6, 0x2, 0x1c1f ;  /* 0x005c1f00060a7f89 */ /* 0x000f2800000e0000 */
[----:B------:R1:W1:Y:S01]  /*13070*/  SHFL.IDX PT, R8, R6, 0x3, 0x1c1f ;  /* 0x007c1f0006087f89 */ /* 0x00026200000e0000 */
[----:B---3--:R-:W-:-:S05]  /*13080*/  IMAD R5, R81, 0x80, R17 ;  /* 0x0000008051057824 */ /* 0x008fca00078e0211 */
[C---:B------:R-:W-:Y:S02]  /*13090*/  IADD3 R18, R5.reuse, 0x8, RZ ;  /* 0x0000000805127810 */ /* 0x040fe40007ffe0ff */
[CC--:B------:R-:W-:Y:S02]  /*130a0*/  ISETP.GE.OR P4, PT, R5.reuse, R4.reuse, P0 ;  /* 0x000000040500720c */ /* 0x0c0fe40000786670 */
[----:B------:R-:W-:Y:S02]  /*130b0*/  IADD3 R17, R5, 0x40, RZ ;  /* 0x0000004005117810 */ /* 0x000fe40007ffe0ff */
[-C--:B------:R-:W-:Y:S02]  /*130c0*/  ISETP.GE.OR P3, PT, R18, R4.reuse, P0 ;  /* 0x000000041200720c */ /* 0x080fe40000766670 */
[----:B------:R-:W-:Y:S02]  /*130d0*/  ISETP.GE.OR P1, PT, R17, R4, P0 ;  /* 0x000000041100720c */ /* 0x000fe40000726670 */
[----:B-1----:R-:W-:-:S05]  /*130e0*/  IADD3 R6, R5, 0x48, RZ ;  /* 0x0000004805067810 */ /* 0x002fca0007ffe0ff */
[----:B------:R1:W-:Y:S04]  /*130f0*/  @!P4 ST.E [R14.64], R30 ;  /* 0x0000001e0e00c985 */ /* 0x0003e8000c101908 */
[----:B--2---:R1:W-:Y:S01]  /*13100*/  @!P3 ST.E [R12.64], R31 ;  /* 0x0000001f0c00b985 */ /* 0x0043e2000c101908 */
[-C--:B------:R-:W-:Y:S02]  /*13110*/  ISETP.GE.AND P3, PT, R17, R4.reuse, PT ;  /* 0x000000041100720c */ /* 0x080fe40003f66270 */
[CC--:B------:R-:W-:Y:S01]  /*13120*/  ISETP.GE.OR P0, PT, R6.reuse, R4.reuse, P0 ;  /* 0x000000040600720c */ /* 0x0c0fe20000706670 */
[----:B----4-:R1:W-:Y:S01]  /*13130*/  @!P1 ST.E [R10.64], R32 ;  /* 0x000000200a009985 */ /* 0x0103e2000c101908 */
[-C--:B------:R-:W-:Y:S02]  /*13140*/  ISETP.GE.AND P1, PT, R6, R4.reuse, PT ;  /* 0x000000040600720c */ /* 0x080fe40003f26270 */
[----:B------:R-:W-:-:S07]  /*13150*/  ISETP.GE.AND P6, PT, R18, R4, PT ;  /* 0x000000041200720c */ /* 0x000fce0003fc6270 */
[----:B------:R-:W-:Y:S02]  /*13160*/  @P3 LOP3.LUT R245, R245, 0x1, RZ, 0xfc, !PT ;  /* 0x00000001f5f53812 */ /* 0x000fe400078efcff */
[----:B------:R1:W-:Y:S01]  /*13170*/  @!P0 ST.E [R8.64], R27 ;  /* 0x0000001b08008985 */ /* 0x0003e2000c101908 */
[----:B------:R-:W-:Y:S02]  /*13180*/  ISETP.GE.AND P0, PT, R5, R4, PT ;  /* 0x000000040500720c */ /* 0x000fe40003f06270 */
[----:B------:R-:W-:Y:S01]  /*13190*/  @P1 LOP3.LUT R245, R245, 0x2, RZ, 0xfc, !PT ;  /* 0x00000002f5f51812 */ /* 0x000fe200078efcff */
[----:B------:R-:W-:Y:S05]  /*131a0*/  @P2 BRA `(.L_x_321) ;  /* 0x000006c000002947 */ /* 0x000fea0003800000 */
[----:B------:R-:W-:Y:S01]  /*131b0*/  IMAD R16, R16, c[0x0][0x3a0], RZ ;  /* 0x0000e80010107a24 */ /* 0x000fe200078e02ff */
[----:B------:R-:W-:Y:S01]  /*131c0*/  LEA R5, R81, R28, 0x7 ;  /* 0x0000001c51057211 */ /* 0x000fe200078e38ff */
[C---:B------:R-:W-:Y:S01]  /*131d0*/  IMAD.WIDE.U32 R6, R3.reuse, c[0x0][0x3a0], RZ ;  /* 0x0000e80003067a25 */ /* 0x040fe200078e00ff */
[----:B-1----:R-:W-:Y:S01]  /*131e0*/  SHF.R.S32.HI R8, RZ, 0x1f, R2 ;  /* 0x0000001fff087819 */ /* 0x002fe20000011402 */
[----:B------:R1:W2:Y:S02]  /*131f0*/  LDS.128 R20, [R215+0x880] ;  /* 0x00088000d7147984 */ /* 0x0002a40000000c00 */
[----:B------:R-:W-:-:S02]  /*13200*/  IMAD R3, R3, c[0x0][0x3a4], R16 ;  /* 0x0000e90003037a24 */ /* 0x000fc400078e0210 */
[----:B------:R-:W-:Y:S01]  /*13210*/  @P5 IMAD.HI.U32 R9, R5, c[0x0][0x4ec], RZ ;  /* 0x00013b0005095a27 */ /* 0x000fe200078e00ff */
[----:B------:R1:W3:Y:S02]  /*13220*/  LDS.128 R16, [R215+0x80] ;  /* 0x00008000d7107984 */ /* 0x0002e40000000c00 */
[----:B------:R-:W-:Y:S01]  /*13230*/  IADD3 R7, R7, R3, RZ ;  /* 0x0000000307077210 */ /* 0x000fe20007ffe0ff */
[----:B------:R-:W-:Y:S01]  /*13240*/  IMAD R8, R8, c[0x0][0x3f0], RZ ;  /* 0x0000fc0008087a24 */ /* 0x000fe200078e02ff */
[----:B------:R1:W4:Y:S01]  /*13250*/  LDS.128 R24, [R215+0x1080] ;  /* 0x00108000d7187984 */ /* 0x0003220000000c00 */
[----:B------:R-:W-:Y:S02]  /*13260*/  MOV R3, R5 ;  /* 0x0000000500037202 */ /* 0x000fe40000000f00 */
[----:B------:R-:W-:Y:S01]  /*13270*/  IMAD.WIDE.U32 R6, R29, c[0x0][0x3e8], R6 ;  /* 0x0000fa001d067a25 */ /* 0x000fe200078e0006 */
[----:B------:R1:W1:Y:S01]  /*13280*/  LDS.128 R32, [R215+0x2080] ;  /* 0x00208000d7207984 */ /* 0x0002620000000c00 */
[----:B------:R-:W-:-:S02]  /*13290*/  @P5 SHF.R.U32.HI R3, RZ, c[0x0][0x4f0], R9 ;  /* 0x00013c00ff035a19 */ /* 0x000fc40000011609 */
[----:B------:R-:W-:Y:S01]  /*132a0*/  IMAD R7, R29, c[0x0][0x3ec], R7 ;  /* 0x0000fb001d077a24 */ /* 0x000fe200078e0207 */
[----:B------:R1:W1:Y:S01]  /*132b0*/  LDS.128 R36, [R215+0x2880] ;  /* 0x00288000d7247984 */ /* 0x0002620000000c00 */
[C---:B------:R-:W-:Y:S01]  /*132c0*/  IMAD R9, R2.reuse, c[0x0][0x3f4], R8 ;  /* 0x0000fd0002097a24 */ /* 0x040fe200078e0208 */
[----:B------:R-:W-:Y:S01]  /*132d0*/  SHF.R.S32.HI R8, RZ, 0x1f, R3 ;  /* 0x0000001fff087819 */ /* 0x000fe20000011403 */
[----:B------:R-:W-:Y:S01]  /*132e0*/  IMAD.WIDE.U32 R6, R2, c[0x0][0x3f0], R6 ;  /* 0x0000fc0002067a25 */ /* 0x000fe200078e0006 */
[----:B------:R1:W1:Y:S01]  /*132f0*/  LDS.128 R28, [R215+0x1880] ;  /* 0x00188000d71c7984 */ /* 0x0002620000000c00 */
[----:B------:R-:W-:Y:S02]  /*13300*/  IADD3 R2, -R3, RZ, RZ ;  /* 0x000000ff03027210 */ /* 0x000fe40007ffe1ff */
[----:B------:R-:W-:Y:S01]  /*13310*/  IMAD R8, R8, c[0x0][0x3e0], RZ ;  /* 0x0000f80008087a24 */ /* 0x000fe200078e02ff */
[----:B------:R1:W1:Y:S01]  /*13320*/  LDS.128 R40, [R215+0x3080] ;  /* 0x00308000d7287984 */ /* 0x0002620000000c00 */
[----:B------:R-:W-:Y:S01]  /*13330*/  IADD3 R7, R7, R9, RZ ;  /* 0x0000000907077210 */ /* 0x000fe20007ffe0ff */
[----:B------:R-:W-:-:S02]  /*13340*/  IMAD R5, R2, c[0x0][0x4e8], R5 ;  /* 0x00013a0002057a24 */ /* 0x000fc400078e0205 */
[----:B------:R1:W1:Y:S01]  /*13350*/  LDS.128 R44, [R215+0x3880] ;  /* 0x00388000d72c7984 */ /* 0x0002620000000c00 */
        /* <DEDUP_REMOVED lines=8> */
[----:B------:R-:W-:Y:S02]  /*133e0*/  IADD3 R3, R3, R5, RZ ;  /* 0x0000000503037210 */ /* 0x000fe40007ffe0ff */
[----:B------:R-:W-:Y:S02]  /*133f0*/  LEA R5, R81, R48, 0x7 ;  /* 0x0000003051057211 */ /* 0x000fe400078e38ff */
[----:B------:R-:W-:Y:S01]  /*13400*/  LEA.HI.X R6, R2, c[0x0][0x384], R3, 0x1, P0 ;  /* 0x0000e10002067a11 */ /* 0x000fe200000f0c03 */
[----:B------:R-:W-:Y:S05]  /*13410*/  BRA.DIV ~URZ, `(.L_x_322) ;  /* 0x000036427f007947 */ /* 0x000fea000b800000 */
[----:B--234-:R2:W3:Y:S02]  /*13420*/  SHFL.IDX PT, R8, R6, RZ, 0x181f ;  /* 0x00181fff06087589 */ /* 0x01c4e400000e0000 */
.L_x_398:
[----:B------:R-:W-:Y:S05]  /*13430*/  BRA.DIV ~URZ, `(.L_x_323) ;  /* 0x000036927f007947 */ /* 0x000fea000b800000 */
[----:B------:R4:W2:Y:S02]  /*13440*/  SHFL.IDX PT, R2, R7, RZ, 0x181f ;  /* 0x00181fff07027589 */ /* 0x0008a400000e0000 */
.L_x_399:
[----:B------:R-:W-:-:S04]  /*13450*/  ISETP.GE.AND P2, PT, R0, c[0x0][0x3c8], PT ;  /* 0x0000f20000007a0c */ /* 0x000fc80003f46270 */
[----:B------:R-:W-:-:S13]  /*13460*/  ISETP.GE.OR P0, PT, R5, R4, P2 ;  /* 0x000000040500720c */ /* 0x000fda0001706670 */
[----:B--2---:R-:W-:-:S04]  /*13470*/  @!P0 LEA R2, P1, R0, R2, 0x1 ;  /* 0x0000000200028211 */ /* 0x004fc800078208ff */
[----:B---3--:R-:W-:-:S05]  /*13480*/  @!P0 LEA.HI.X R3, R0, R8, R80, 0x1, P1 ;  /* 0x0000000800038211 */ /* 0x008fca00008f0c50 */
[----:B------:R2:W-:Y:S01]  /*13490*/  @!P0 ST.E.128 [R2.64], R16 ;  /* 0x0000001002008985 */ /* 0x0005e2000c101d08 */
[----:B------:R-:W-:Y:S05]  /*134a0*/  BRA.DIV ~URZ, `(.L_x_324) ;  /* 0x000036927f007947 */ /* 0x000fea000b800000 */
[----:B------:R3:W2:Y:S04]  /*134b0*/  SHFL.IDX PT, R8, R6, 0x1, 0x181f ;  /* 0x00381f0006087f89 */ /* 0x0006a800000e0000 */
[----:B--2---:R3:W2:Y:S02]  /*134c0*/  SHFL.IDX PT, R2, R7, 0x1, 0x181f ;  /* 0x00381f0007027f89 */ /* 0x0046a400000e0000 */
.L_x_400:
[----:B------:R-:W-:-:S04]  /*134d0*/  IADD3 R3, R5, 0x10, RZ ;  /* 0x0000001005037810 */ /* 0x000fc80007ffe0ff */
[----:B------:R-:W-:-:S13]  /*134e0*/  ISETP.GE.OR P0, PT, R3, R4, P2 ;  /* 0x000000040300720c */ /* 0x000fda0001706670 */
[----:B--2---:R-:W-:-:S04]  /*134f0*/  @!P0 LEA R2, P1, R0, R2, 0x1 ;  /* 0x0000000200028211 */ /* 0x004fc800078208ff */
[----:B------:R-:W-:-:S05]  /*13500*/  @!P0 LEA.HI.X R3, R0, R8, R80, 0x1, P1 ;  /* 0x0000000800038211 */ /* 0x000fca00008f0c50 */
[----:B------:R2:W-:Y:S01]  /*13510*/  @!P0 ST.E.128 [R2.64], R20 ;  /* 0x0000001402008985 */ /* 0x0005e2000c101d08 */
[----:B------:R-:W-:Y:S05]  /*13520*/  BRA.DIV ~URZ, `(.L_x_325) ;  /* 0x000036e27f007947 */ /* 0x000fea000b800000 */
[----:B------:R2:W3:Y:S02]  /*13530*/  SHFL.IDX PT, R8, R6, 0x2, 0x181f ;  /* 0x00581f0006087f89 */ /* 0x0004e400000e0000 */
.L_x_401:
[----:B------:R-:W-:Y:S05]  /*13540*/  BRA.DIV ~URZ, `(.L_x_326) ;  /* 0x000037327f007947 */ /* 0x000fea000b800000 */
[----:B--2---:R2:W4:Y:S02]  /*13550*/  SHFL.IDX PT, R2, R7, 0x2, 0x181f ;  /* 0x00581f0007027f89 */ /* 0x00452400000e0000 */
.L_x_402:
[----:B------:R-:W-:-:S04]  /*13560*/  IADD3 R3, R5, 0x20, RZ ;  /* 0x0000002005037810 */ /* 0x000fc80007ffe0ff */
[----:B------:R-:W-:-:S13]  /*13570*/  ISETP.GE.OR P0, PT, R3, R4, P2 ;  /* 0x000000040300720c */ /* 0x000fda0001706670 */
[----:B----4-:R-:W-:-:S04]  /*13580*/  @!P0 LEA R2, P1, R0, R2, 0x1 ;  /* 0x0000000200028211 */ /* 0x010fc800078208ff */
[----:B---3--:R-:W-:-:S05]  /*13590*/  @!P0 LEA.HI.X R3, R0, R8, R80, 0x1, P1 ;  /* 0x0000000800038211 */ /* 0x008fca00008f0c50 */
[----:B------:R3:W-:Y:S01]  /*135a0*/  @!P0 ST.E.128 [R2.64], R24 ;  /* 0x0000001802008985 */ /* 0x0007e2000c101d08 */
[----:B------:R-:W-:Y:S05]  /*135b0*/  BRA.DIV ~URZ, `(.L_x_327) ;  /* 0x000037327f007947 */ /* 0x000fea000b800000 */
[----:B------:R4:W2:Y:S04]  /*135c0*/  SHFL.IDX PT, R8, R6, 0x3, 0x181f ;  /* 0x00781f0006087f89 */ /* 0x0008a800000e0000 */
[----:B---3--:R4:W3:Y:S02]  /*135d0*/  SHFL.IDX PT, R2, R7, 0x3, 0x181f ;  /* 0x00781f0007027f89 */ /* 0x0088e400000e0000 */
.L_x_403:
[----:B------:R-:W-:-:S04]  /*135e0*/  IADD3 R3, R5, 0x30, RZ ;  /* 0x0000003005037810 */ /* 0x000fc80007ffe0ff */
[----:B------:R-:W-:-:S13]  /*135f0*/  ISETP.GE.OR P0, PT, R3, R4, P2 ;  /* 0x000000040300720c */ /* 0x000fda0001706670 */
[----:B---3--:R-:W-:-:S04]  /*13600*/  @!P0 LEA R2, P1, R0, R2, 0x1 ;  /* 0x0000000200028211 */ /* 0x008fc800078208ff */
[----:B--2---:R-:W-:-:S05]  /*13610*/  @!P0 LEA.HI.X R3, R0, R8, R80, 0x1, P1 ;  /* 0x0000000800038211 */ /* 0x004fca00008f0c50 */
[----:B-1----:R1:W-:Y:S01]  /*13620*/  @!P0 ST.E.128 [R2.64], R28 ;  /* 0x0000001c02008985 */ /* 0x0023e2000c101d08 */
[----:B------:R-:W-:Y:S05]  /*13630*/  BRA.DIV ~URZ, `(.L_x_328) ;  /* 0x000037827f007947 */ /* 0x000fea000b800000 */
[----:B------:R2:W3:Y:S02]  /*13640*/  SHFL.IDX PT, R8, R6, 0x4, 0x181f ;  /* 0x00981f0006087f89 */ /* 0x0004e400000e0000 */
.L_x_404:
[----:B------:R-:W-:Y:S05]  /*13650*/  BRA.DIV ~URZ, `(.L_x_329) ;  /* 0x000037d27f007947 */ /* 0x000fea000b800000 */
[----:B-1----:R1:W2:Y:S02]  /*13660*/  SHFL.IDX PT, R2, R7, 0x4, 0x181f ;  /* 0x00981f0007027f89 */ /* 0x0022a400000e0000 */
.L_x_405:
[----:B------:R-:W-:-:S04]  /*13670*/  IADD3 R3, R5, 0x40, RZ ;  /* 0x0000004005037810 */ /* 0x000fc80007ffe0ff */
[----:B------:R-:W-:-:S13]  /*13680*/  ISETP.GE.OR P0, PT, R3, R4, P2 ;  /* 0x000000040300720c */ /* 0x000fda0001706670 */
[----:B--2---:R-:W-:-:S04]  /*13690*/  @!P0 LEA R2, P1, R0, R2, 0x1 ;  /* 0x0000000200028211 */ /* 0x004fc800078208ff */
[----:B---3--:R-:W-:-:S05]  /*136a0*/  @!P0 LEA.HI.X R3, R0, R8, R80, 0x1, P1 ;  /* 0x0000000800038211 */ /* 0x008fca00008f0c50 */
[----:B------:R2:W-:Y:S01]  /*136b0*/  @!P0 ST.E.128 [R2.64], R32 ;  /* 0x0000002002008985 */ /* 0x0005e2000c101d08 */
[----:B------:R-:W-:Y:S05]  /*136c0*/  BRA.DIV ~URZ, `(.L_x_330) ;  /* 0x000037d27f007947 */ /* 0x000fea000b800000 */
[----:B------:R3:W1:Y:S04]  /*136d0*/  SHFL.IDX PT, R8, R6, 0x5, 0x181f ;  /* 0x00b81f0006087f89 */ /* 0x00066800000e0000 */
[----:B--2---:R3:W2:Y:S02]  /*136e0*/  SHFL.IDX PT, R2, R7, 0x5, 0x181f ;  /* 0x00b81f0007027f89 */ /* 0x0046a400000e0000 */
.L_x_406:
[----:B------:R-:W-:-:S04]  /*136f0*/  IADD3 R3, R5, 0x50, RZ ;  /* 0x0000005005037810 */ /* 0x000fc80007ffe0ff */
[----:B------:R-:W-:-:S13]  /*13700*/  ISETP.GE.OR P0, PT, R3, R4, P2 ;  /* 0x000000040300720c */ /* 0x000fda0001706670 */
[----:B--2---:R-:W-:-:S04]  /*13710*/  @!P0 LEA R2, P1, R0, R2, 0x1 ;  /* 0x0000000200028211 */ /* 0x004fc800078208ff */
[----:B-1----:R-:W-:-:S05]  /*13720*/  @!P0 LEA.HI.X R3, R0, R8, R80, 0x1, P1 ;  /* 0x0000000800038211 */ /* 0x002fca00008f0c50 */
[----:B------:R1:W-:Y:S01]  /*13730*/  @!P0 ST.E.128 [R2.64], R36 ;  /* 0x0000002402008985 */ /* 0x0003e2000c101d08 */
[----:B------:R-:W-:Y:S05]  /*13740*/  BRA.DIV ~URZ, `(.L_x_331) ;  /* 0x000038227f007947 */ /* 0x000fea000b800000 */
[----:B------:R2:W1:Y:S02]  /*13750*/  SHFL.IDX PT, R8, R6, 0x6, 0x181f ;  /* 0x00d81f0006087f89 */ /* 0x00046400000e0000 */
.L_x_407:
[----:B------:R-:W-:Y:S05]  /*13760*/  BRA.DIV ~URZ, `(.L_x_332) ;  /* 0x000038727f007947 */ /* 0x000fea000b800000 */
[----:B-1----:R1:W2:Y:S02]  /*13770*/  SHFL.IDX PT, R2, R7, 0x6, 0x181f ;  /* 0x00d81f0007027f89 */ /* 0x0022a400000e0000 */
.L_x_408:
[----:B------:R-:W-:-:S04]  /*13780*/  IADD3 R3, R5, 0x60, RZ ;  /* 0x0000006005037810 */ /* 0x000fc80007ffe0ff */
[----:B------:R-:W-:-:S13]  /*13790*/  ISETP.GE.OR P0, PT, R3, R4, P2 ;  /* 0x000000040300720c */ /* 0x000fda0001706670 */
[----:B--2---:R-:W-:-:S04]  /*137a0*/  @!P0 LEA R2, P1, R0, R2, 0x1 ;  /* 0x0000000200028211 */ /* 0x004fc800078208ff */
[----:B------:R-:W-:-:S05]  /*137b0*/  @!P0 LEA.HI.X R3, R0, R8, R80, 0x1, P1 ;  /* 0x0000000800038211 */ /* 0x000fca00008f0c50 */
[----:B------:R2:W-:Y:S01]  /*137c0*/  @!P0 ST.E.128 [R2.64], R40 ;  /* 0x0000002802008985 */ /* 0x0005e2000c101d08 */
[----:B------:R-:W-:Y:S05]  /*137d0*/  BRA.DIV ~URZ, `(.L_x_333) ;  /* 0x000038727f007947 */ /* 0x000fea000b800000 */
[----:B---34-:R-:W3:Y:S04]  /*137e0*/  SHFL.IDX PT, R6, R6, 0x7, 0x181f ;  /* 0x00f81f0006067f89 */ /* 0x018ee800000e0000 */
[----:B--2---:R2:W4:Y:S02]  /*137f0*/  SHFL.IDX PT, R3, R7, 0x7, 0x181f ;  /* 0x00f81f0007037f89 */ /* 0x00452400000e0000 */
.L_x_409:
[----:B------:R-:W-:-:S04]  /*13800*/  IADD3 R2, R5, 0x70, RZ ;  /* 0x0000007005027810 */ /* 0x000fc80007ffe0ff */
[----:B------:R-:W-:-:S13]  /*13810*/  ISETP.GE.OR P0, PT, R2, R4, P2 ;  /* 0x000000040200720c */ /* 0x000fda0001706670 */
[----:B------:R-:W-:Y:S05]  /*13820*/  @P0 BRA `(.L_x_334) ;  /* 0x0000189000000947 */ /* 0x000fea0003800000 */
[----:B----4-:R-:W-:-:S04]  /*13830*/  LEA R2, P0, R0, R3, 0x1 ;  /* 0x0000000300027211 */ /* 0x010fc800078008ff */
[----:B---3--:R-:W-:-:S05]  /*13840*/  LEA.HI.X R3, R0, R6, R80, 0x1, P0 ;  /* 0x0000000600037211 */ /* 0x008fca00000f0c50 */
[----:B------:R3:W-:Y:S01]  /*13850*/  ST.E.128 [R2.64], R44 ;  /* 0x0000002c02007985 */ /* 0x0007e2000c101d08 */
[----:B------:R-:W-:Y:S05]  /*13860*/  BRA `(.L_x_334) ;  /* 0x0000185000007947 */ /* 0x000fea0003800000 */
.L_x_321:
        /* <DEDUP_REMOVED lines=34> */
.L_x_410:
[----:B------:R-:W-:Y:S05]  /*13a90*/  BRA.DIV ~URZ, `(.L_x_336) ;  /* 0x000036f27f007947 */ /* 0x000fea000b800000 */
[----:B------:R3:W4:Y:S02]  /*13aa0*/  SHFL.IDX PT, R2, R21, RZ, 0x1c1f ;  /* 0x001c1fff15027589 */ /* 0x00072400000e0000 */
.L_x_411:
[----:B------:R-:W-:Y:S01]  /*13ab0*/  LOP3.LUT R0, R26, 0x7ffffffc, RZ, 0xc0, !PT ;  /* 0x7ffffffc1a007812 */ /* 0x000fe200078ec0ff */
[----:B------:R-:W-:Y:S04]  /*13ac0*/  BSSY B0, `(.L_x_337) ;  /* 0x0000032000007945 */ /* 0x000fe80003800000 */
[----:B------:R-:W-:-:S04]  /*13ad0*/  IMAD.IADD R0, R19, 0x1, -R0 ;  /* 0x0000000113007824 */ /* 0x000fc800078e0a00 */
[----:B------:R-:W-:-:S05]  /*13ae0*/  IMAD.SHL.U32 R0, R0, 0x2, RZ ;  /* 0x0000000200007824 */ /* 0x000fca00078e00ff */
[C---:B------:R-:W-:Y:S02]  /*13af0*/  IADD3 R10, R0.reuse, 0x38, RZ ;  /* 0x00000038000a7810 */ /* 0x040fe40007ffe0ff */
[C---:B------:R-:W-:Y:S02]  /*13b00*/  IADD3 R9, R0.reuse, 0x10, RZ ;  /* 0x0000001000097810 */ /* 0x040fe40007ffe0ff */
[C---:B------:R-:W-:Y:S02]  /*13b10*/  IADD3 R8, R0.reuse, 0x18, RZ ;  /* 0x0000001800087810 */ /* 0x040fe40007ffe0ff */
[C---:B------:R-:W-:Y:S02]  /*13b20*/  IADD3 R7, R0.reuse, 0x20, RZ ;  /* 0x0000002000077810 */ /* 0x040fe40007ffe0ff */
[C---:B------:R-:W-:Y:S02]  /*13b30*/  IADD3 R6, R0.reuse, 0x28, RZ ;  /* 0x0000002800067810 */ /* 0x040fe40007ffe0ff */
[----:B------:R-:W-:-:S02]  /*13b40*/  IADD3 R5, R0, 0x30, RZ ;  /* 0x0000003000057810 */ /* 0x000fc40007ffe0ff */
[----:B------:R-:W-:Y:S02]  /*13b50*/  IADD3 R4, R0, 0x8, RZ ;  /* 0x0000000800047810 */ /* 0x000fe40007ffe0ff */
[----:B------:R-:W-:Y:S02]  /*13b60*/  SHF.R.S32.HI R24, RZ, 0x1f, R9 ;  /* 0x0000001fff187819 */ /* 0x000fe40000011409 */
[----:B------:R-:W-:Y:S02]  /*13b70*/  SHF.R.S32.HI R23, RZ, 0x1f, R8 ;  /* 0x0000001fff177819 */ /* 0x000fe40000011408 */
[----:B------:R-:W-:Y:S02]  /*13b80*/  SHF.R.S32.HI R26, RZ, 0x1f, R6 ;  /* 0x0000001fff1a7819 */ /* 0x000fe40000011406 */
[----:B------:R-:W-:Y:S02]  /*13b90*/  SHF.R.S32.HI R27, RZ, 0x1f, R5 ;  /* 0x0000001fff1b7819 */ /* 0x000fe40000011405 */
[----:B------:R-:W-:-:S02]  /*13ba0*/  SHF.R.S32.HI R25, RZ, 0x1f, R7 ;  /* 0x0000001fff197819 */ /* 0x000fc40000011407 */
[----:B------:R-:W-:Y:S02]  /*13bb0*/  SHF.R.S32.HI R28, RZ, 0x1f, R10 ;  /* 0x0000001fff1c7819 */ /* 0x000fe4000001140a */
[----:B------:R-:W-:Y:S01]  /*13bc0*/  SHF.R.S32.HI R22, RZ, 0x1f, R4 ;  /* 0x0000001fff167819 */ /* 0x000fe20000011404 */
[----:B------:R-:W-:Y:S05]  /*13bd0*/  @P0 BRA `(.L_x_338) ;  /* 0x0000020000000947 */ /* 0x000fea0003800000 */
[----:B------:R-:W-:Y:S02]  /*13be0*/  ISETP.GE.AND P0, PT, R0, c[0x0][0x3c8], PT ;  /* 0x0000f20000007a0c */ /* 0x000fe40003f06270 */
[----:B------:R-:W-:Y:S02]  /*13bf0*/  ISETP.GE.AND P1, PT, R4, c[0x0][0x3c8], PT ;  /* 0x0000f20004007a0c */ /* 0x000fe40003f26270 */
[----:B------:R-:W-:Y:S02]  /*13c00*/  ISETP.GE.AND P2, PT, R9, c[0x0][0x3c8], PT ;  /* 0x0000f20009007a0c */ /* 0x000fe40003f46270 */
[----:B------:R-:W-:Y:S02]  /*13c10*/  ISETP.GE.AND P5, PT, R8, c[0x0][0x3c8], PT ;  /* 0x0000f20008007a0c */ /* 0x000fe40003fa6270 */
[----:B------:R-:W-:-:S05]  /*13c20*/  ISETP.GE.AND P4, PT, R7, c[0x0][0x3c8], PT ;  /* 0x0000f20007007a0c */ /* 0x000fca0003f86270 */
[----:B--2---:R-:W-:Y:S02]  /*13c30*/  @!P0 IMAD.MOV.U32 R3, RZ, RZ, R13 ;  /* 0x000000ffff038224 */ /* 0x004fe400078e000d */
[-C--:B----4-:R-:W-:Y:S02]  /*13c40*/  @!P1 LEA R14, P3, R4, R2.reuse, 0x2 ;  /* 0x00000002040e9211 */ /* 0x090fe400078610ff */
[----:B------:R-:W-:Y:S02]  /*13c50*/  @!P0 IMAD.WIDE R16, R0, 0x4, R2 ;  /* 0x0000000400108825 */ /* 0x000fe400078e0202 */
[----:B------:R-:W-:Y:S02]  /*13c60*/  @!P1 LEA.HI.X R15, R4, R13, R22, 0x2, P3 ;  /* 0x0000000d040f9211 */ /* 0x000fe400018f1416 */
[----:B------:R-:W-:Y:S01]  /*13c70*/  ISETP.GE.AND P3, PT, R6, c[0x0][0x3c8], PT ;  /* 0x0000f20006007a0c */ /* 0x000fe20003f66270 */
[----:B------:R2:W-:Y:S01]  /*13c80*/  @!P0 ST.E.64 [R16.64], R72 ;  /* 0x0000004810008985 */ /* 0x0005e2000c101b08 */
[----:B------:R-:W-:-:S03]  /*13c90*/  @!P2 LEA R18, P0, R9, R2, 0x2 ;  /* 0x000000020912a211 */ /* 0x000fc600078010ff */
[----:B------:R4:W-:Y:S01]  /*13ca0*/  @!P1 ST.E.64 [R14.64], R74 ;  /* 0x0000004a0e009985 */ /* 0x0009e2000c101b08 */
[----:B------:R-:W-:Y:S02]  /*13cb0*/  @!P2 LEA.HI.X R19, R9, R13, R24, 0x2, P0 ;  /* 0x0000000d0913a211 */ /* 0x000fe400000f1418 */
[----:B------:R-:W-:-:S03]  /*13cc0*/  ISETP.GE.AND P1, PT, R10, c[0x0][0x3c8], PT ;  /* 0x0000f2000a007a0c */ /* 0x000fc60003f26270 */
[----:B------:R-:W-:Y:S01]  /*13cd0*/  @!P2 ST.E.64 [R18.64], R76 ;  /* 0x0000004c1200a985 */ /* 0x000fe2000c101b08 */
[----:B------:R-:W-:Y:S02]  /*13ce0*/  ISETP.GE.AND P2, PT, R5, c[0x0][0x3c8], PT ;  /* 0x0000f20005007a0c */ /* 0x000fe40003f46270 */
[----:B--2---:R-:W-:-:S04]  /*13cf0*/  @!P5 LEA R16, P0, R8, R2, 0x2 ;  /* 0x000000020810d211 */ /* 0x004fc800078010ff */
[----:B------:R-:W-:Y:S02]  /*13d00*/  @!P5 LEA.HI.X R17, R8, R13, R23, 0x2, P0 ;  /* 0x0000000d0811d211 */ /* 0x000fe400000f1417 */
[----:B----4-:R-:W-:-:S03]  /*13d10*/  @!P4 LEA R14, P0, R7, R2, 0x2 ;  /* 0x00000002070ec211 */ /* 0x010fc600078010ff */
[----:B------:R2:W-:Y:S01]  /*13d20*/  @!P5 ST.E.64 [R16.64], R78 ;  /* 0x0000004e1000d985 */ /* 0x0005e2000c101b08 */
[----:B------:R-:W-:-:S05]  /*13d30*/  @!P4 LEA.HI.X R15, R7, R13, R25, 0x2, P0 ;  /* 0x0000000d070fc211 */ /* 0x000fca00000f1419 */
        /* <DEDUP_REMOVED lines=10> */
.L_x_338:
[----:B------:R-:W-:Y:S05]  /*13de0*/  BSYNC B0 ;  /* 0x0000000000007941 */ /* 0x000fea0003800000 */
.L_x_337:
[----:B------:R-:W-:Y:S05]  /*13df0*/  BRA.DIV ~URZ, `(.L_x_339) ;  /* 0x000034027f007947 */ /* 0x000fea000b800000 */
[----:B--2---:R2:W1:Y:S04]  /*13e00*/  SHFL.IDX PT, R13, R20, 0x1, 0x1c1f ;  /* 0x003c1f00140d7f89 */ /* 0x00446800000e0000 */
[----:B----4-:R2:W4:Y:S02]  /*13e10*/  SHFL.IDX PT, R2, R21, 0x1, 0x1c1f ;  /* 0x003c1f0015027f89 */ /* 0x01052400000e0000 */
.L_x_412:
[----:B------:R-:W-:Y:S01]  /*13e20*/  BSSY B0, `(.L_x_340) ;  /* 0x0000022000007945 */ /* 0x000fe20003800000 */
[----:B------:R-:W-:Y:S05]  /*13e30*/  @P6 BRA `(.L_x_341) ;  /* 0x0000020000006947 */ /* 0x000fea0003800000 */
[----:B------:R-:W-:Y:S02]  /*13e40*/  ISETP.GE.AND P1, PT, R0, c[0x0][0x3c8], PT ;  /* 0x0000f20000007a0c */ /* 0x000fe40003f26270 */
[----:B------:R-:W-:Y:S02]  /*13e50*/  ISETP.GE.AND P0, PT, R4, c[0x0][0x3c8], PT ;  /* 0x0000f20004007a0c */ /* 0x000fe40003f06270 */
[----:B------:R-:W-:Y:S02]  /*13e60*/  ISETP.GE.AND P2, PT, R9, c[0x0][0x3c8], PT ;  /* 0x0000f20009007a0c */ /* 0x000fe40003f46270 */
[----:B------:R-:W-:-:S02]  /*13e70*/  ISETP.GE.AND P4, PT, R8, c[0x0][0x3c8], PT ;  /* 0x0000f20008007a0c */ /* 0x000fc40003f86270 */
[----:B------:R-:W-:-:S05]  /*13e80*/  ISETP.GE.AND P5, PT, R7, c[0x0][0x3c8], PT ;  /* 0x0000f20007007a0c */ /* 0x000fca0003fa6270 */
[----:B-1----:R-:W-:Y:S02]  /*13e90*/  @!P1 IMAD.MOV.U32 R3, RZ, RZ, R13 ;  /* 0x000000ffff039224 */ /* 0x002fe400078e000d */
[-C--:B----4-:R-:W-:Y:S02]  /*13ea0*/  @!P0 LEA R14, P3, R4, R2.reuse, 0x2 ;  /* 0x00000002040e8211 */ /* 0x090fe400078610ff */
[----:B------:R-:W-:Y:S02]  /*13eb0*/  @!P1 IMAD.WIDE R16, R0, 0x4, R2 ;  /* 0x0000000400109825 */ /* 0x000fe400078e0202 */
[----:B------:R-:W-:Y:S02]  /*13ec0*/  @!P0 LEA.HI.X R15, R4, R13, R22, 0x2, P3 ;  /* 0x0000000d040f8211 */ /* 0x000fe400018f1416 */
[----:B------:R-:W-:Y:S01]  /*13ed0*/  ISETP.GE.AND P3, PT, R6, c[0x0][0x3c8], PT ;  /* 0x0000f20006007a0c */ /* 0x000fe20003f66270 */
[----:B------:R1:W-:Y:S04]  /*13ee0*/  @!P1 ST.E.64 [R16.64], R104 ;  /* 0x0000006810009985 */ /* 0x0003e8000c101b08 */
[----:B------:R4:W-:Y:S01]  /*13ef0*/  @!P0 ST.E.64 [R14.64], R112 ;  /* 0x000000700e008985 */ /* 0x0009e2000c101b08 */
[----:B-1----:R-:W-:-:S04]  /*13f00*/  @!P2 LEA R16, P1, R9, R2, 0x2 ;  /* 0x000000020910a211 */ /* 0x002fc800078210ff */
[-C--:B------:R-:W-:Y:S02]  /*13f10*/  @!P2 LEA.HI.X R17, R9, R13.reuse, R24, 0x2, P1 ;  /* 0x0000000d0911a211 */ /* 0x080fe400008f1418 */
[-C--:B----4-:R-:W-:Y:S02]  /*13f20*/  @!P4 LEA R14, P0, R8, R2.reuse, 0x2 ;  /* 0x00000002080ec211 */ /* 0x090fe400078010ff */
[----:B------:R-:W-:Y:S01]  /*13f30*/  ISETP.GE.AND P1, PT, R10, c[0x0][0x3c8], PT ;  /* 0x0000f2000a007a0c */ /* 0x000fe20003f26270 */
[----:B------:R1:W-:Y:S01]  /*13f40*/  @!P2 ST.E.64 [R16.64], R120 ;  /* 0x000000781000a985 */ /* 0x0003e2000c101b08 */
[----:B------:R-:W-:Y:S02]  /*13f50*/  ISETP.GE.AND P2, PT, R5, c[0x0][0x3c8], PT ;  /* 0x0000f20005007a0c */ /* 0x000fe40003f46270 */
[----:B------:R-:W-:Y:S02]  /*13f60*/  @!P4 LEA.HI.X R15, R8, R13, R23, 0x2, P0 ;  /* 0x0000000d080fc211 */ /* 0x000fe400000f1417 */
[----:B------:R-:W-:-:S03]  /*13f70*/  @!P5 LEA R18, P0, R7, R2, 0x2 ;  /* 0x000000020712d211 */ /* 0x000fc600078010ff */
[----:B------:R4:W-:Y:S01]  /*13f80*/  @!P4 ST.E.64 [R14.64], R122 ;  /* 0x0000007a0e00c985 */ /* 0x0009e2000c101b08 */
        /* <DEDUP_REMOVED lines=11> */
.L_x_341:
[----:B------:R-:W-:Y:S05]  /*14040*/  BSYNC B0 ;  /* 0x0000000000007941 */ /* 0x000fea0003800000 */
.L_x_340:
[----:B------:R-:W-:Y:S05]  /*14050*/  BRA.DIV ~URZ, `(.L_x_342) ;  /* 0x000032727f007947 */ /* 0x000fea000b800000 */
[----:B-1----:R1:W2:Y:S02]  /*14060*/  SHFL.IDX PT, R13, R20, 0x2, 0x1c1f ;  /* 0x005c1f00140d7f89 */ /* 0x0022a400000e0000 */
.L_x_413:
[----:B------:R-:W-:Y:S05]  /*14070*/  BRA.DIV ~URZ, `(.L_x_343) ;  /* 0x000032c27f007947 */ /* 0x000fea000b800000 */
[----:B--2-4-:R2:W4:Y:S02]  /*14080*/  SHFL.IDX PT, R2, R21, 0x2, 0x1c1f ;  /* 0x005c1f0015027f89 */ /* 0x01452400000e0000 */
.L_x_414:
[----:B------:R-:W-:Y:S01]  /*14090*/  LOP3.LUT P0, RZ, R245, 0x1, RZ, 0xc0, !PT ;  /* 0x00000001f5ff7812 */ /* 0x000fe2000780c0ff */
[----:B------:R-:W-:-:S12]  /*140a0*/  BSSY B0, `(.L_x_344) ;  /* 0x0000022000007945 */ /* 0x000fd80003800000 */
[----:B------:R-:W-:Y:S05]  /*140b0*/  @P0 BRA `(.L_x_345) ;  /* 0x0000020000000947 */ /* 0x000fea0003800000 */
[----:B------:R-:W-:Y:S02]  /*140c0*/  ISETP.GE.AND P1, PT, R0, c[0x0][0x3c8], PT ;  /* 0x0000f20000007a0c */ /* 0x000fe40003f26270 */
[----:B------:R-:W-:Y:S02]  /*140d0*/  ISETP.GE.AND P0, PT, R4, c[0x0][0x3c8], PT ;  /* 0x0000f20004007a0c */ /* 0x000fe40003f06270 */
[----:B------:R-:W-:Y:S02]  /*140e0*/  ISETP.GE.AND P4, PT, R9, c[0x0][0x3c8], PT ;  /* 0x0000f20009007a0c */ /* 0x000fe40003f86270 */
[----:B------:R-:W-:Y:S02]  /*140f0*/  ISETP.GE.AND P5, PT, R8, c[0x0][0x3c8], PT ;  /* 0x0000f20008007a0c */ /* 0x000fe40003fa6270 */
[----:B------:R-:W-:-:S05]  /*14100*/  ISETP.GE.AND P3, PT, R7, c[0x0][0x3c8], PT ;  /* 0x0000f20007007a0c */ /* 0x000fca0003f66270 */
[----:B------:R-:W-:Y:S02]  /*14110*/  @!P1 IMAD.MOV.U32 R3, RZ, RZ, R13 ;  /* 0x000000ffff039224 */ /* 0x000fe400078e000d */
[-C--:B----4-:R-:W-:Y:S02]  /*14120*/  @!P0 LEA R14, P2, R4, R2.reuse, 0x2 ;  /* 0x00000002040e8211 */ /* 0x090fe400078410ff */
[----:B------:R-:W-:Y:S01]  /*14130*/  @!P1 IMAD.WIDE R18, R0, 0x4, R2 ;  /* 0x0000000400129825 */ /* 0x000fe200078e0202 */
[----:B------:R-:W-:Y:S02]  /*14140*/  @!P4 LEA R16, P6, R9, R2, 0x2 ;  /* 0x000000020910c211 */ /* 0x000fe400078c10ff */
[----:B------:R-:W-:Y:S02]  /*14150*/  @!P0 LEA.HI.X R15, R4, R13, R22, 0x2, P2 ;  /* 0x0000000d040f8211 */ /* 0x000fe400010f1416 */
[----:B------:R-:W-:Y:S01]  /*14160*/  ISETP.GE.AND P2, PT, R6, c[0x0][0x3c8], PT ;  /* 0x0000f20006007a0c */ /* 0x000fe20003f46270 */
[----:B------:R-:W-:Y:S01]  /*14170*/  @!P1 ST.E.64 [R18.64], R52 ;  /* 0x0000003412009985 */ /* 0x000fe2000c101b08 */
[----:B------:R-:W-:-:S02]  /*14180*/  ISETP.GE.AND P1, PT, R5, c[0x0][0x3c8], PT ;  /* 0x0000f20005007a0c */ /* 0x000fc40003f26270 */
[----:B------:R-:W-:Y:S01]  /*14190*/  @!P4 LEA.HI.X R17, R9, R13, R24, 0x2, P6 ;  /* 0x0000000d0911c211 */ /* 0x000fe200030f1418 */
[----:B------:R4:W-:Y:S01]  /*141a0*/  @!P0 ST.E.64 [R14.64], R40 ;  /* 0x000000280e008985 */ /* 0x0009e2000c101b08 */
[----:B------:R-:W-:-:S03]  /*141b0*/  ISETP.GE.AND P0, PT, R10, c[0x0][0x3c8], PT ;  /* 0x0000f2000a007a0c */ /* 0x000fc60003f06270 */
[----:B------:R5:W-:Y:S01]  /*141c0*/  @!P4 ST.E.64 [R16.64], R42 ;  /* 0x0000002a1000c985 */ /* 0x000be2000c101b08 */
[----:B----4-:R-:W-:-:S04]  /*141d0*/  @!P5 LEA R14, P6, R8, R2, 0x2 ;  /* 0x00000002080ed211 */ /* 0x010fc800078c10ff */
[-C--:B------:R-:W-:Y:S02]  /*141e0*/  @!P5 LEA.HI.X R15, R8, R13.reuse, R23, 0x2, P6 ;  /* 0x0000000d080fd211 */ /* 0x080fe400030f1417 */
[CC--:B-----5:R-:W-:Y:S02]  /*141f0*/  @!P2 LEA R16, P4, R6.reuse, R2.reuse, 0x2 ;  /* 0x000000020610a211 */ /* 0x0e0fe400078810ff */
[C---:B------:R-:W-:Y:S01]  /*14200*/  @!P3 LEA R18, P6, R7.reuse, R2, 0x2 ;  /* 0x000000020712b211 */ /* 0x040fe200078c10ff */
[----:B------:R4:W-:Y:S01]  /*14210*/  @!P5 ST.E.64 [R14.64], R44 ;  /* 0x0000002c0e00d985 */ /* 0x0009e2000c101b08 */
[-C--:B------:R-:W-:Y:S02]  /*14220*/  @!P2 LEA.HI.X R17, R6, R13.reuse, R26, 0x2, P4 ;  /* 0x0000000d0611a211 */ /* 0x080fe400020f141a */
[----:B------:R-:W-:-:S05]  /*14230*/  @!P3 LEA.HI.X R19, R7, R13, R25, 0x2, P6 ;  /* 0x0000000d0713b211 */ /* 0x000fca00030f1419 */
[----:B------:R1:W-:Y:S04]  /*14240*/  @!P3 ST.E.64 [R18.64], R58 ;  /* 0x0000003a1200b985 */ /* 0x0003e8000c101b08 */
[----:B------:R1:W-:Y:S01]  /*14250*/  @!P2 ST.E.64 [R16.64], R54 ;  /* 0x000000361000a985 */ /* 0x0003e2000c101b08 */
[CC--:B----4-:R-:W-:Y:S02]  /*14260*/  @!P1 LEA R14, P5, R5.reuse, R2.reuse, 0x2 ;  /* 0x00000002050e9211 */ /* 0x0d0fe400078a10ff */
[C---:B------:R-:W-:Y:S02]  /*14270*/  @!P0 LEA R2, P4, R10.reuse, R2, 0x2 ;  /* 0x000000020a028211 */ /* 0x040fe400078810ff */
[-C--:B------:R-:W-:Y:S02]  /*14280*/  @!P1 LEA.HI.X R15, R5, R13.reuse, R27, 0x2, P5 ;  /* 0x0000000d050f9211 */ /* 0x080fe400028f141b */
[----:B------:R-:W-:-:S03]  /*14290*/  @!P0 LEA.HI.X R3, R10, R13, R28, 0x2, P4 ;  /* 0x0000000d0a038211 */ /* 0x000fc600020f141c */
[----:B------:R1:W-:Y:S04]  /*142a0*/  @!P1 ST.E.64 [R14.64], R46 ;  /* 0x0000002e0e009985 */ /* 0x0003e8000c101b08 */
[----:B------:R1:W-:Y:S02]  /*142b0*/  @!P0 ST.E.64 [R2.64], R34 ;  /* 0x0000002202008985 */ /* 0x0003e4000c101b08 */
.L_x_345:
[----:B------:R-:W-:Y:S05]  /*142c0*/  BSYNC B0 ;  /* 0x0000000000007941 */ /* 0x000fea0003800000 */
.L_x_344:
[----:B------:R-:W-:Y:S05]  /*142d0*/  BRA.DIV ~URZ, `(.L_x_346) ;  /* 0x000030d27f007947 */ /* 0x000fea000b800000 */
[----:B------:R1:W2:Y:S04]  /*142e0*/  SHFL.IDX PT, R13, R20, 0x3, 0x1c1f ;  /* 0x007c1f00140d7f89 */ /* 0x0002a800000e0000 */
[----:B-1--4-:R1:W4:Y:S02]  /*142f0*/  SHFL.IDX PT, R2, R21, 0x3, 0x1c1f ;  /* 0x007c1f0015027f89 */ /* 0x01232400000e0000 */
.L_x_415:
[----:B------:R-:W-:-:S13]  /*14300*/  LOP3.LUT P0, RZ, R245, 0x2, RZ, 0xc0, !PT ;  /* 0x00000002f5ff7812 */ /* 0x000fda000780c0ff */
[----:B------:R-:W-:Y:S05]  /*14310*/  @P0 BRA `(.L_x_334) ;  /* 0x00000da000000947 */ /* 0x000fea0003800000 */
[----:B------:R-:W-:Y:S02]  /*14320*/  ISETP.GE.AND P4, PT, R9, c[0x0][0x3c8], PT ;  /* 0x0000f20009007a0c */ /* 0x000fe40003f86270 */
[----:B------:R-:W-:Y:S02]  /*14330*/  ISETP.GE.AND P0, PT, R0, c[0x0][0x3c8], PT ;  /* 0x0000f20000007a0c */ /* 0x000fe40003f06270 */
[----:B------:R-:W-:Y:S02]  /*14340*/  ISETP.GE.AND P5, PT, R4, c[0x0][0x3c8], PT ;  /* 0x0000f20004007a0c */ /* 0x000fe40003fa6270 */
[----:B------:R-:W-:Y:S02]  /*14350*/  ISETP.GE.AND P3, PT, R8, c[0x0][0x3c8], PT ;  /* 0x0000f20008007a0c */ /* 0x000fe40003f66270 */
[----:B------:R-:W-:Y:S02]  /*14360*/  ISETP.GE.AND P2, PT, R7, c[0x0][0x3c8], PT ;  /* 0x0000f20007007a0c */ /* 0x000fe40003f46270 */
[----:B------:R-:W-:-:S03]  /*14370*/  ISETP.GE.AND P1, PT, R6, c[0x0][0x3c8], PT ;  /* 0x0000f20006007a0c */ /* 0x000fc60003f26270 */
[----:B----4-:R-:W-:Y:S02]  /*14380*/  @!P4 LEA R18, P6, R9, R2, 0x2 ;  /* 0x000000020912c211 */ /* 0x010fe400078c10ff */
[----:B--2---:R-:W-:-:S04]  /*14390*/  @!P0 IMAD.MOV.U32 R3, RZ, RZ, R13 ;  /* 0x000000ffff038224 */ /* 0x004fc800078e000d */
[----:B------:R-:W-:-:S05]  /*143a0*/  @!P0 IMAD.WIDE R14, R0, 0x4, R2 ;  /* 0x00000004000e8825 */ /* 0x000fca00078e0202 */
[----:B------:R2:W-:Y:S01]  /*143b0*/  @!P0 ST.E.64 [R14.64], R38 ;  /* 0x000000260e008985 */ /* 0x0005e2000c101b08 */
[CC--:B------:R-:W-:Y:S02]  /*143c0*/  @!P5 LEA R20, P0, R4.reuse, R2.reuse, 0x2 ;  /* 0x000000020414d211 */ /* 0x0c0fe400078010ff */
[----:B------:R-:W-:Y:S02]  /*143d0*/  P2R R0, PR, RZ, 0x40 ;  /* 0x00000040ff007803 */ /* 0x000fe40000000000 */
[-C--:B-1-3--:R-:W-:Y:S02]  /*143e0*/  @!P5 LEA.HI.X R21, R4, R13.reuse, R22, 0x2, P0 ;  /* 0x0000000d0415d211 */ /* 0x08afe400000f1416 */
[----:B------:R-:W-:Y:S02]  /*143f0*/  ISETP.NE.AND P0, PT, R0, RZ, PT ;  /* 0x000000ff0000720c */ /* 0x000fe40003f05270 */
[----:B------:R-:W-:Y:S01]  /*14400*/  @!P3 LEA R16, P6, R8, R2, 0x2 ;  /* 0x000000020810b211 */ /* 0x000fe200078c10ff */
[----:B------:R1:W-:Y:S01]  /*14410*/  @!P5 ST.E.64 [R20.64], R84 ;  /* 0x000000541400d985 */ /* 0x0003e2000c101b08 */
[----:B------:R-:W-:-:S02]  /*14420*/  @!P4 LEA.HI.X R19, R9, R13, R24, 0x2, P0 ;  /* 0x0000000d0913c211 */ /* 0x000fc400000f1418 */
[----:B------:R-:W-:Y:S02]  /*14430*/  ISETP.GE.AND P0, PT, R5, c[0x0][0x3c8], PT ;  /* 0x0000f20005007a0c */ /* 0x000fe40003f06270 */
[----:B------:R-:W-:Y:S01]  /*14440*/  @!P3 LEA.HI.X R17, R8, R13, R23, 0x2, P6 ;  /* 0x0000000d0811b211 */ /* 0x000fe200030f1417 */
[----:B------:R1:W-:Y:S04]  /*14450*/  @!P4 ST.E.64 [R18.64], R68 ;  /* 0x000000441200c985 */ /* 0x0003e8000c101b08 */
[----:B------:R1:W-:Y:S01]  /*14460*/  @!P3 ST.E.64 [R16.64], R62 ;  /* 0x0000003e1000b985 */ /* 0x0003e2000c101b08 */
[----:B--2---:R-:W-:-:S04]  /*14470*/  @!P2 LEA R14, P6, R7, R2, 0x2 ;  /* 0x00000002070ea211 */ /* 0x004fc800078c10ff */
        /* <DEDUP_REMOVED lines=14> */
.L_x_319:
        /* <DEDUP_REMOVED lines=8> */
[----:B------:R-:W-:-:S08]  /*145e0*/  IMAD.WIDE R6, R246, R6, c[0x0][0x500] ;  /* 0x00014000f6067625 */ /* 0x000fd000078e0206 */
[C---:B------:R-:W-:Y:S02]  /*145f0*/  @P1 LEA R4, P0, R246.reuse, c[0x0][0x508], 0x2 ;  /* 0x00014200f6041a11 */ /* 0x040fe400078010ff */
[----:B------:R3:W5:Y:S02]  /*14600*/  @P2 LDG.E R2, [R6.64] ;  /* 0x0000000806022981 */ /* 0x000764000c1e1900 */
[----:B------:R-:W-:-:S05]  /*14610*/  @P1 LEA.HI.X R5, R246, c[0x0][0x50c], R11, 0x2, P0 ;  /* 0x00014300f6051a11 */ /* 0x000fca00000f140b */
[----:B------:R3:W5:Y:S01]  /*14620*/  @P1 LDG.E R20, [R4.64] ;  /* 0x0000000804141981 */ /* 0x000762000c1e1900 */
[----:B--2---:R-:W-:-:S04]  /*14630*/  ISETP.NE.AND P0, PT, R3, RZ, PT ;  /* 0x000000ff0300720c */ /* 0x004fc80003f05270 */
[----:B------:R-:W-:Y:S01]  /*14640*/  SEL R19, R3, c[0x0][0x3d4], P0 ;  /* 0x0000f50003137a07 */ /* 0x000fe20000000000 */
[----:B------:R-:W-:Y:S05]  /*14650*/  @P1 BRA `(.L_x_347) ;  /* 0x0000004000001947 */ /* 0x000fea0003800000 */
[----:B---3--:R-:W-:Y:S05]  /*14660*/  @!P2 BRA `(.L_x_347) ;  /* 0x000000300000a947 */ /* 0x008fea0003800000 */
[----:B------:R2:W3:Y:S04]  /*14670*/  LDG.E R3, [R6.64] ;  /* 0x0000000806037981 */ /* 0x0004e8000c1e1900 */
[----:B--2---:R-:W3:Y:S02]  /*14680*/  LDG.E R6, [R6.64+0x4] ;  /* 0x0000040806067981 */ /* 0x004ee4000c1e1900 */
[----:B---3-5:R-:W-:Y:S02]  /*14690*/  IADD3 R20, -R3, R6, RZ ;  /* 0x0000000603147210 */ /* 0x028fe40007ffe1ff */
.L_x_347:
[----:B---3--:R-:W2:Y:S01]  /*146a0*/  S2R R5, SR_TID.X ;  /* 0x0000000000057919 */ /* 0x008ea20000002100 */
[----:B------:R-:W-:Y:S01]  /*146b0*/  BSSY B0, `(.L_x_348) ;  /* 0x0000038000007945 */ /* 0x000fe20003800000 */
[----:B------:R-:W-:Y:S02]  /*146c0*/  SEL R10, R246, RZ, !P2 ;  /* 0x000000fff60a7207 */ /* 0x000fe40005000000 */
[----:B------:R-:W-:-:S02]  /*146d0*/  SEL R21, R11, RZ, !P2 ;  /* 0x000000ff0b157207 */ /* 0x000fc40005000000 */
[----:B-1---5:R-:W-:Y:S02]  /*146e0*/  SHF.R.S32.HI R18, RZ, 0x1f, R2 ;  /* 0x0000001fff127819 */ /* 0x022fe40000011402 */
[----:B--2---:R-:W-:-:S13]  /*146f0*/  ISETP.GT.AND P0, PT, R5, 0x7f, PT ;  /* 0x0000007f0500780c */ /* 0x004fda0003f04270 */
[----:B------:R-:W-:Y:S05]  /*14700*/  @P0 BRA `(.L_x_349) ;  /* 0x0000032000000947 */ /* 0x000fea0003800000 */
[----:B------:R-:W2:Y:S01]  /*14710*/  LDL R4, [R1+0x4] ;  /* 0x0000040001047983 */ /* 0x000ea20000100800 */
[----:B------:R-:W-:Y:S01]  /*14720*/  IMAD R3, R20, c[0x0][0x4e8], RZ ;  /* 0x00013a0014037a24 */ /* 0x000fe200078e02ff */
[----:B--2---:R-:W-:-:S04]  /*14730*/  LEA R11, R4, R5, 0x7 ;  /* 0x00000005040b7211 */ /* 0x004fc800078e38ff */
        /* <DEDUP_REMOVED lines=13> */
[----:B------:R-:W-:Y:S01]  /*14810*/  ISETP.NE.AND P0, PT, R3, 0x1, PT ;  /* 0x000000010300780c */ /* 0x000fe20003f05270 */
[----:B------:R-:W-:Y:S01]  /*14820*/  IMAD R9, R8, R21, R9 ;  /* 0x0000001508097224 */ /* 0x000fe200078e0209 */
[----:B------:R-:W-:-:S11]  /*14830*/  MOV R3, R11 ;  /* 0x0000000b00037202 */ /* 0x000fd60000000f00 */
[----:B------:R-:W-:-:S05]  /*14840*/  @P0 IMAD.HI.U32 R17, R11, c[0x0][0x4ec], RZ ;  /* 0x00013b000b110a27 */ /* 0x000fca00078e00ff */
[----:B------:R-:W-:Y:S01]  /*14850*/  @P0 SHF.R.U32.HI R3, RZ, c[0x0][0x4f0], R17 ;  /* 0x00013c00ff030a19 */ /* 0x000fe20000011611 */
[-C--:B--2---:R-:W-:Y:S02]  /*14860*/  IMAD R16, R7, R4.reuse, RZ ;  /* 0x0000000407107224 */ /* 0x084fe400078e02ff */
[----:B------:R-:W-:-:S04]  /*14870*/  IMAD.WIDE.U32 R6, R6, R4, RZ ;  /* 0x0000000406067225 */ /* 0x000fc800078e00ff */
[----:B------:R-:W-:Y:S01]  /*14880*/  IMAD.WIDE.U32 R4, R8, R10, RZ ;  /* 0x0000000a08047225 */ /* 0x000fe200078e00ff */
[----:B---3--:R-:W-:-:S03]  /*14890*/  SEL R8, R22, RZ, P2 ;  /* 0x000000ff16087207 */ /* 0x008fc60001000000 */
[----:B------:R-:W-:Y:S01]  /*148a0*/  IMAD.IADD R16, R7, 0x1, R16 ;  /* 0x0000000107107824 */ /* 0x000fe200078e0210 */
[----:B------:R-:W-:Y:S01]  /*148b0*/  IADD3 R17, P1, P0, R4, R6, R2 ;  /* 0x0000000604117210 */ /* 0x000fe2000783e002 */
[----:B------:R-:W-:Y:S01]  /*148c0*/  IMAD.MOV R4, RZ, RZ, -R3 ;  /* 0x000000ffff047224 */ /* 0x000fe200078e0a03 */
[----:B------:R-:W-:Y:S01]  /*148d0*/  IADD3 R5, R5, R9, RZ ;  /* 0x0000000905057210 */ /* 0x000fe20007ffe0ff */
[-C--:B-----5:R-:W-:Y:S02]  /*148e0*/  IMAD R9, R15, R8.reuse, RZ ;  /* 0x000000080f097224 */ /* 0x0a0fe400078e02ff */
[----:B------:R-:W-:-:S04]  /*148f0*/  IMAD.WIDE.U32 R6, R14, R8, RZ ;  /* 0x000000080e067225 */ /* 0x000fc800078e00ff */
[----:B------:R-:W-:Y:S01]  /*14900*/  IMAD R4, R4, c[0x0][0x4e8], R11 ;  /* 0x00013a0004047a24 */ /* 0x000fe200078e020b */
[----:B------:R-:W-:Y:S02]  /*14910*/  IADD3.X R11, R5, R16, R18, P1, P0 ;  /* 0x00000010050b7210 */ /* 0x000fe40000fe0412 */
[----:B------:R-:W-:Y:S01]  /*14920*/  IADD3 R7, R7, R9, RZ ;  /* 0x0000000907077210 */ /* 0x000fe20007ffe0ff */
[----:B------:R-:W-:Y:S01]  /*14930*/  IMAD.MOV.U32 R9, RZ, RZ, c[0x0][0x4a8] ;  /* 0x00012a00ff097624 */ /* 0x000fe200078e00ff */
[----:B------:R-:W-:Y:S02]  /*14940*/  IADD3 R6, P1, P0, R3, R17, R6 ;  /* 0x0000001103067210 */ /* 0x000fe4000783e006 */
[----:B------:R-:W-:Y:S01]  /*14950*/  SHF.R.S32.HI R5, RZ, 0x1f, R3 ;  /* 0x0000001fff057819 */ /* 0x000fe20000011403 */
[----:B------:R-:W-:Y:S01]  /*14960*/  IMAD R3, R13, R4, RZ ;  /* 0x000000040d037224 */ /* 0x000fe200078e02ff */
[----:B------:R-:W-:Y:S02]  /*14970*/  SHF.R.S32.HI R8, RZ, 0x1f, R4 ;  /* 0x0000001fff087819 */ /* 0x000fe40000011404 */
[----:B------:R-:W-:-:S03]  /*14980*/  IADD3.X R7, R5, R11, R7, P1, P0 ;  /* 0x0000000b05077210 */ /* 0x000fc60000fe0407 */
        /* <DEDUP_REMOVED lines=10> */
.L_x_349:
[----:B------:R-:W-:Y:S05]  /*14a30*/  BSYNC B0 ;  /* 0x0000000000007941 */ /* 0x000fea0003800000 */
.L_x_348:
[----:B------:R-:W-:-:S13]  /*14a40*/  ISETP.GT.AND P0, PT, R19, 0x1, PT ;  /* 0x000000011300780c */ /* 0x000fda0003f04270 */
[----:B------:R-:W-:Y:S05]  /*14a50*/  @P0 BRA `(.L_x_334) ;  /* 0x0000066000000947 */ /* 0x000fea0003800000 */
[----:B------:R-:W2:Y:S04]  /*14a60*/  LDL.LU R8, [R1+0x10] ;  /* 0x0000100001087983 */ /* 0x000ea80000300800 */
[----:B------:R-:W3:Y:S01]  /*14a70*/  LDL.LU R9, [R1+0x4] ;  /* 0x0000040001097983 */ /* 0x000ee20000300800 */
[----:B------:R-:W-:Y:S01]  /*14a80*/  MOV R4, c[0x0][0x4e8] ;  /* 0x00013a0000047a02 */ /* 0x000fe20000000f00 */
[----:B-1----:R-:W-:Y:S01]  /*14a90*/  IMAD R3, R18, c[0x0][0x3a0], RZ ;  /* 0x0000e80012037a24 */ /* 0x002fe200078e02ff */
[----:B------:R-:W-:Y:S01]  /*14aa0*/  ISETP.GE.AND P2, PT, R0, c[0x0][0x3c8], PT ;  /* 0x0000f20000007a0c */ /* 0x000fe20003f46270 */
[----:B------:R-:W-:Y:S01]  /*14ab0*/  IMAD R6, R21, c[0x0][0x3f0], RZ ;  /* 0x0000fc0015067a24 */ /* 0x000fe200078e02ff */
[----:B------:R-:W-:Y:S01]  /*14ac0*/  ISETP.NE.AND P0, PT, R4, 0x1, PT ;  /* 0x000000010400780c */ /* 0x000fe20003f05270 */
[----:B------:R-:W-:-:S04]  /*14ad0*/  IMAD.WIDE.U32 R4, R2, c[0x0][0x3a0], RZ ;  /* 0x0000e80002047a25 */ /* 0x000fc800078e00ff */
[----:B------:R-:W-:-:S05]  /*14ae0*/  IMAD R2, R2, c[0x0][0x3a4], R3 ;  /* 0x0000e90002027a24 */ /* 0x000fca00078e0203 */
[----:B------:R-:W-:-:S05]  /*14af0*/  IADD3 R5, R5, R2, RZ ;  /* 0x0000000205057210 */ /* 0x000fca0007ffe0ff */
[----:B--2---:R-:W-:Y:S01]  /*14b00*/  IMAD.WIDE.U32 R4, R8, c[0x0][0x3e8], R4 ;  /* 0x0000fa0008047a25 */ /* 0x004fe200078e0004 */
[----:B---3--:R-:W-:-:S03]  /*14b10*/  LEA R3, R9, R28, 0x7 ;  /* 0x0000001c09037211 */ /* 0x008fc600078e38ff */
[----:B------:R-:W-:Y:S02]  /*14b20*/  IMAD R5, R8, c[0x0][0x3ec], R5 ;  /* 0x0000fb0008057a24 */ /* 0x000fe400078e0205 */
[----:B------:R-:W-:Y:S01]  /*14b30*/  IMAD R8, R10, c[0x0][0x3f4], R6 ;  /* 0x0000fd000a087a24 */ /* 0x000fe200078e0206 */
[----:B------:R-:W-:Y:S01]  /*14b40*/  MOV R2, R3 ;  /* 0x0000000300027202 */ /* 0x000fe20000000f00 */
[----:B------:R-:W-:-:S04]  /*14b50*/  @P0 IMAD.HI.U32 R7, R3, c[0x0][0x4ec], RZ ;  /* 0x00013b0003070a27 */ /* 0x000fc800078e00ff */
[----:B------:R-:W-:Y:S01]  /*14b60*/  IMAD.WIDE.U32 R4, R10, c[0x0][0x3f0], R4 ;  /* 0x0000fc000a047a25 */ /* 0x000fe200078e0004 */
[----:B------:R-:W-:-:S04]  /*14b70*/  @P0 SHF.R.U32.HI R2, RZ, c[0x0][0x4f0], R7 ;  /* 0x00013c00ff020a19 */ /* 0x000fc80000011607 */
        /* <DEDUP_REMOVED lines=18> */
.L_x_416:
[----:B------:R-:W-:Y:S05]  /*14ca0*/  BRA.DIV ~URZ, `(.L_x_351) ;  /* 0x000028427f007947 */ /* 0x000fea000b800000 */
[----:B------:R3:W4:Y:S02]  /*14cb0*/  SHFL.IDX PT, R2, R7, RZ, 0x181f ;  /* 0x00181fff07027589 */ /* 0x00072400000e0000 */
.L_x_417:
        /* <DEDUP_REMOVED lines=8> */
.L_x_418:
[----:B------:R-:W-:-:S04]  /*14d40*/  IADD3 R3, R4, 0x10, RZ ;  /* 0x0000001004037810 */ /* 0x000fc80007ffe0ff */
[----:B------:R-:W-:-:S13]  /*14d50*/  ISETP.GE.OR P0, PT, R3, R5, P2 ;  /* 0x000000050300720c */ /* 0x000fda0001706670 */
[----:B--2---:R-:W-:-:S04]  /*14d60*/  @!P0 LEA R2, P1, R0, R2, 0x1 ;  /* 0x0000000200028211 */ /* 0x004fc800078208ff */
[----:B-1----:R-:W-:-:S05]  /*14d70*/  @!P0 LEA.HI.X R3, R0, R8, R80, 0x1, P1 ;  /* 0x0000000800038211 */ /* 0x002fca00008f0c50 */
[----:B------:R1:W-:Y:S01]  /*14d80*/  @!P0 ST.E.128 [R2.64], RZ ;  /* 0x000000ff02008985 */ /* 0x0003e2000c101d08 */
[----:B------:R-:W-:Y:S05]  /*14d90*/  BRA.DIV ~URZ, `(.L_x_353) ;  /* 0x000028927f007947 */ /* 0x000fea000b800000 */
[----:B------:R2:W1:Y:S02]  /*14da0*/  SHFL.IDX PT, R8, R6, 0x2, 0x181f ;  /* 0x00581f0006087f89 */ /* 0x00046400000e0000 */
.L_x_419:
[----:B------:R-:W-:Y:S05]  /*14db0*/  BRA.DIV ~URZ, `(.L_x_354) ;  /* 0x000028e27f007947 */ /* 0x000fea000b800000 */
[----:B-1----:R1:W2:Y:S02]  /*14dc0*/  SHFL.IDX PT, R2, R7, 0x2, 0x181f ;  /* 0x00581f0007027f89 */ /* 0x0022a400000e0000 */
.L_x_420:
        /* <DEDUP_REMOVED lines=8> */
.L_x_421:
[----:B------:R-:W-:-:S04]  /*14e50*/  IADD3 R3, R4, 0x30, RZ ;  /* 0x0000003004037810 */ /* 0x000fc80007ffe0ff */
[----:B------:R-:W-:-:S13]  /*14e60*/  ISETP.GE.OR P0, PT, R3, R5, P2 ;  /* 0x000000050300720c */ /* 0x000fda0001706670 */
[----:B--2---:R-:W-:-:S04]  /*14e70*/  @!P0 LEA R2, P1, R0, R2, 0x1 ;  /* 0x0000000200028211 */ /* 0x004fc800078208ff */
[----:B------:R-:W-:-:S05]  /*14e80*/  @!P0 LEA.HI.X R3, R0, R8, R80, 0x1, P1 ;  /* 0x0000000800038211 */ /* 0x000fca00008f0c50 */
[----:B------:R2:W-:Y:S01]  /*14e90*/  @!P0 ST.E.128 [R2.64], RZ ;  /* 0x000000ff02008985 */ /* 0x0005e2000c101d08 */
[----:B------:R-:W-:Y:S05]  /*14ea0*/  BRA.DIV ~URZ, `(.L_x_356) ;  /* 0x000029327f007947 */ /* 0x000fea000b800000 */
[----:B------:R1:W2:Y:S02]  /*14eb0*/  SHFL.IDX PT, R8, R6, 0x4, 0x181f ;  /* 0x00981f0006087f89 */ /* 0x0002a400000e0000 */
.L_x_422:
[----:B------:R-:W-:Y:S05]  /*14ec0*/  BRA.DIV ~URZ, `(.L_x_357) ;  /* 0x000029827f007947 */ /* 0x000fea000b800000 */
[----:B--2---:R2:W1:Y:S02]  /*14ed0*/  SHFL.IDX PT, R2, R7, 0x4, 0x181f ;  /* 0x00981f0007027f89 */ /* 0x00446400000e0000 */
.L_x_423:
        /* <DEDUP_REMOVED lines=8> */
.L_x_424:
[----:B------:R-:W-:-:S04]  /*14f60*/  IADD3 R3, R4, 0x50, RZ ;  /* 0x0000005004037810 */ /* 0x000fc80007ffe0ff */
[----:B------:R-:W-:-:S13]  /*14f70*/  ISETP.GE.OR P0, PT, R3, R5, P2 ;  /* 0x000000050300720c */ /* 0x000fda0001706670 */
[----:B---3--:R-:W-:-:S04]  /*14f80*/  @!P0 LEA R2, P1, R0, R2, 0x1 ;  /* 0x0000000200028211 */ /* 0x008fc800078208ff */
[----:B--2---:R-:W-:-:S05]  /*14f90*/  @!P0 LEA.HI.X R3, R0, R8, R80, 0x1, P1 ;  /* 0x0000000800038211 */ /* 0x004fca00008f0c50 */
[----:B------:R2:W-:Y:S01]  /*14fa0*/  @!P0 ST.E.128 [R2.64], RZ ;  /* 0x000000ff02008985 */ /* 0x0005e2000c101d08 */
[----:B------:R-:W-:Y:S05]  /*14fb0*/  BRA.DIV ~URZ, `(.L_x_359) ;  /* 0x000029d27f007947 */ /* 0x000fea000b800000 */
[----:B------:R3:W1:Y:S02]  /*14fc0*/  SHFL.IDX PT, R8, R6, 0x6, 0x181f ;  /* 0x00d81f0006087f89 */ /* 0x00066400000e0000 */
.L_x_425:
[----:B------:R-:W-:Y:S05]  /*14fd0*/  BRA.DIV ~URZ, `(.L_x_360) ;  /* 0x00002a227f007947 */ /* 0x000fea000b800000 */
[----:B--2---:R2:W3:Y:S02]  /*14fe0*/  SHFL.IDX PT, R2, R7, 0x6, 0x181f ;  /* 0x00d81f0007027f89 */ /* 0x0044e400000e0000 */
.L_x_426:
        /* <DEDUP_REMOVED lines=8> */
.L_x_427:
[----:B------:R-:W-:-:S04]  /*15070*/  IADD3 R4, R4, 0x70, RZ ;  /* 0x0000007004047810 */ /* 0x000fc80007ffe0ff */
[----:B------:R-:W-:-:S13]  /*15080*/  ISETP.GE.OR P0, PT, R4, R5, P2 ;  /* 0x000000050400720c */ /* 0x000fda0001706670 */
[----:B----4-:R-:W-:-:S04]  /*15090*/  @!P0 LEA R2, P1, R0, R2, 0x1 ;  /* 0x0000000200028211 */ /* 0x010fc800078208ff */
[----:B---3--:R-:W-:-:S05]  /*150a0*/  @!P0 LEA.HI.X R3, R0, R6, R80, 0x1, P1 ;  /* 0x0000000600038211 */ /* 0x008fca00008f0c50 */
[----:B------:R3:W-:Y:S04]  /*150b0*/  @!P0 ST.E.128 [R2.64], RZ ;  /* 0x000000ff02008985 */ /* 0x0007e8000c101d08 */
.L_x_334:
[----:B------:R-:W-:Y:S05]  /*150c0*/  BSYNC B1 ;  /* 0x0000000000017941 */ /* 0x000fea0003800000 */
.L_x_318:
[----:B------:R-:W5:Y:S02]  /*150d0*/  LDL R0, [R1+0x38] ;  /* 0x0000380001007983 */ /* 0x000f640000100800 */
[----:B-----5:R-:W-:-:S13]  /*150e0*/  ISETP.NE.AND P0, PT, R0, RZ, PT ;  /* 0x000000ff0000720c */ /* 0x020fda0003f05270 */
[----:B------:R-:W-:Y:S01]  /*150f0*/  @P0 WARPSYNC 0xffffffff ;  /* 0xffffffff00000948 */ /* 0x000fe20003800000 */
[----:B------:R-:W-:Y:S06]  /*15100*/  @P0 BAR.SYNC.DEFER_BLOCKING 0x5, 0x80 ;  /* 0x0142000000000b1d */ /* 0x000fec0000010000 */
[----:B-123--:R-:W1:Y:S04]  /*15110*/  @P0 LDS.128 R4, [0x9100] ;  /* 0x00910000ff040984 */ /* 0x00ee680000000c00 */
[----:B-1----:R1:W-:Y:S04]  /*15120*/  @P0 STL.64 [R1], R4 ;  /* 0x0000000401000387 */ /* 0x0023e80000100a00 */
[----:B------:R1:W-:Y:S04]  /*15130*/  @P0 STL.64 [R1+0x8], R6 ;  /* 0x0000080601000387 */ /* 0x0003e80000100a00 */
[----:B------:R-:W-:Y:S06]  /*15140*/  @P0 BAR.ARV 0x4, 0x80 ;  /* 0x0102000000000b1d */ /* 0x000fec0000002000 */
[----:B------:R-:W-:Y:S05]  /*15150*/  @P0 BRA `(.L_x_362) ;  /* 0x00000ba000000947 */ /* 0x000fea0003800000 */
[----:B------:R-:W2:Y:S01]  /*15160*/  S2R R0, SR_TID.X ;  /* 0x0000000000007919 */ /* 0x000ea20000002100 */
[----:B-1----:R-:W-:Y:S01]  /*15170*/  IMAD.MOV.U32 R7, RZ, RZ, RZ ;  /* 0x000000ffff077224 */ /* 0x002fe200078e00ff */
[----:B--2---:R-:W-:-:S04]  /*15180*/  LOP3.LUT R15, R0, 0x1f, RZ, 0xc0, !PT ;  /* 0x0000001f000f7812 */ /* 0x004fc800078ec0ff */
[----:B------:R-:W-:Y:S01]  /*15190*/  ISETP.NE.AND P6, PT, R15, 0x1f, PT ;  /* 0x0000001f0f00780c */ /* 0x000fe20003fc5270 */
[----:B------:R-:W-:Y:S10]  /*151a0*/  BRA.DIV ~URZ, `(.L_x_363) ;  /* 0x000029927f007947 */ /* 0x000ff4000b800000 */
[----:B------:R1:W2:Y:S02]  /*151b0*/  SHFL.IDX PT, R9, R49, RZ, 0x1f ;  /* 0x00001fff31097589 */ /* 0x0002a400000e0000 */
.L_x_428:
[----:B------:R-:W-:Y:S05]  /*151c0*/  BRA.DIV ~URZ, `(.L_x_364) ;  /* 0x000029e27f007947 */ /* 0x000fea000b800000 */
[----:B------:R3:W1:Y:S02]  /*151d0*/  SHFL.IDX PT, R8, R49, 0x1, 0x1f ;  /* 0x00201f0031087f89 */ /* 0x00066400000e0000 */
.L_x_429:
[----:B------:R-:W5:Y:S01]  /*151e0*/  LDL R0, [R1+0xc] ;  /* 0x00000c0001007983 */ /* 0x000f620000100800 */
[----:B------:R-:W-:Y:S02]  /*151f0*/  IMAD.MOV.U32 R6, RZ, RZ, RZ ;  /* 0x000000ffff067224 */ /* 0x000fe400078e00ff */
[----:B-----5:R-:W-:-:S05]  /*15200*/  IMAD.IADD R0, R0, 0x1, R15 ;  /* 0x0000000100007824 */ /* 0x020fca00078e020f */
[----:B------:R-:W-:-:S13]  /*15210*/  ISETP.GE.OR P0, PT, R0, c[0x0][0x53c], !P6 ;  /* 0x00014f0000007a0c */ /* 0x000fda0007706670 */
[----:B----4-:R-:W-:Y:S01]  /*15220*/  @!P0 IMAD.MOV.U32 R2, RZ, RZ, 0x4 ;  /* 0x00000004ff028424 */ /* 0x010fe200078e00ff */
[----:B------:R-:W-:-:S03]  /*15230*/  @!P0 MOV R3, 0x4 ;  /* 0x0000000400038802 */ /* 0x000fc60000000f00 */
[----:B------:R-:W-:-:S04]  /*15240*/  @!P0 IMAD.WIDE R4, R0, R2, c[0x0][0x580] ;  /* 0x0001600000048625 */ /* 0x000fc800078e0202 */
[----:B------:R-:W-:Y:S01]  /*15250*/  @!P0 IMAD.WIDE R2, R0, R3, c[0x0][0x578] ;  /* 0x00015e0000028625 */ /* 0x000fe200078e0203 */
[----:B------:R-:W4:Y:S04]  /*15260*/  @!P0 LDG.E R6, [R4.64] ;  /* 0x0000000804068981 */ /* 0x000f28000c1e1900 */
[----:B------:R-:W4:Y:S01]  /*15270*/  @!P0 LDG.E R7, [R2.64] ;  /* 0x0000000802078981 */ /* 0x000f22000c1e1900 */
[C---:B------:R-:W-:Y:S02]  /*15280*/  ISETP.GE.U32.AND P4, PT, R15.reuse, 0x10, PT ;  /* 0x000000100f00780c */ /* 0x040fe40003f86070 */
[C---:B------:R-:W-:Y:S02]  /*15290*/  ISETP.GE.U32.AND P3, PT, R15.reuse, 0x8, PT ;  /* 0x000000080f00780c */ /* 0x040fe40003f66070 */
[----:B------:R-:W-:-:S02]  /*152a0*/  ISETP.GE.U32.AND P2, PT, R15, 0x4, PT ;  /* 0x000000040f00780c */ /* 0x000fc40003f46070 */
[C---:B------:R-:W-:Y:S02]  /*152b0*/  ISETP.GE.U32.AND P1, PT, R15.reuse, 0x2, PT ;  /* 0x000000020f00780c */ /* 0x040fe40003f26070 */
[----:B------:R-:W-:Y:S02]  /*152c0*/  ISETP.NE.AND P5, PT, R15, RZ, PT ;  /* 0x000000ff0f00720c */ /* 0x000fe40003fa5270 */
[----:B------:R-:W-:Y:S01]  /*152d0*/  MOV R14, RZ ;  /* 0x000000ff000e7202 */ /* 0x000fe20000000f00 */
[----:B----4-:R-:W-:Y:S01]  /*152e0*/  IMAD R0, R7, R6, RZ ;  /* 0x0000000607007224 */ /* 0x010fe200078e02ff */
[----:B------:R-:W-:Y:S07]  /*152f0*/  BRA.DIV ~URZ, `(.L_x_365) ;  /* 0x000029227f007947 */ /* 0x000fee000b800000 */
[----:B------:R4:W3:Y:S02]  /*15300*/  SHFL.UP PT, R4, R0, 0x1, RZ ;  /* 0x0420000000047989 */ /* 0x0008e400000e00ff */
.L_x_430:
[----:B---3--:R-:W-:-:S04]  /*15310*/  SEL R4, R4, RZ, P5 ;  /* 0x000000ff04047207 */ /* 0x008fc80002800000 */
[----:B----4-:R-:W-:Y:S01]  /*15320*/  IADD3 R0, R0, R4, RZ ;  /* 0x0000000400007210 */ /* 0x010fe20007ffe0ff */
        /* <DEDUP_REMOVED lines=14> */
.L_x_431:
[----:B----4-:R-:W-:Y:S01]  /*15410*/  IMAD R0, R0, c[0x0][0x538], RZ ;  /* 0x00014e0000007a24 */ /* 0x010fe200078e02ff */
[----:B------:R-:W-:Y:S04]  /*15420*/  BSSY B1, `(.L_x_367) ;  /* 0x0000084000017945 */ /* 0x000fe80003800000 */
[----:B-1----:R-:W-:-:S04]  /*15430*/  IADD3 R8, R0, R8, RZ ;  /* 0x0000000800087210 */ /* 0x002fc80007ffe0ff */
[----:B--2---:R-:W-:-:S13]  /*15440*/  ISETP.GT.AND P0, PT, R8, R9, PT ;  /* 0x000000090800720c */ /* 0x004fda0003f04270 */
[----:B------:R-:W-:Y:S05]  /*15450*/  @P0 BRA `(.L_x_368) ;  /* 0x0000025000000947 */ /* 0x000fea0003800000 */
.L_x_372:
[----:B------:R-:W2:Y:S02]  /*15460*/  LDL.LU R0, [R1+0xc] ;  /* 0x00000c0001007983 */ /* 0x000ea40000300800 */
[----:B--2---:R-:W-:-:S04]  /*15470*/  IADD3 R0, R0, 0x1f, RZ ;  /* 0x0000001f00007810 */ /* 0x004fc80007ffe0ff */
[----:B------:R-:W-:-:S13]  /*15480*/  ISETP.GE.AND P0, PT, R0, c[0x0][0x53c], PT ;  /* 0x00014f0000007a0c */ /* 0x000fda0003f06270 */
[----:B------:R-:W-:Y:S05]  /*15490*/  @P0 BRA `(.L_x_369) ;  /* 0x0000077000000947 */ /* 0x000fea0003800000 */
[----:B------:R1:W-:Y:S01]  /*154a0*/  STL [R1+0xc], R0 ;  /* 0x00000c0001007387 */ /* 0x0003e20000100800 */
[----:B------:R-:W-:Y:S01]  /*154b0*/  CS2R R6, SRZ ;  /* 0x0000000000067805 */ /* 0x000fe2000001ff00 */
[----:B-1----:R-:W-:-:S04]  /*154c0*/  IADD3 R0, R0, R15, RZ ;  /* 0x0000000f00007210 */ /* 0x002fc80007ffe0ff */
        /* <DEDUP_REMOVED lines=9> */
[----:B------:R1:W2:Y:S02]  /*15560*/  SHFL.UP PT, R2, R0, 0x1, RZ ;  /* 0x0420000000027989 */ /* 0x0002a400000e00ff */
.L_x_432:
        /* <DEDUP_REMOVED lines=16> */
.L_x_433:
[----:B--2---:R-:W-:-:S05]  /*15670*/  IMAD R0, R0, c[0x0][0x538], RZ ;  /* 0x00014e0000007a24 */ /* 0x004fca00078e02ff */
[----:B------:R-:W-:-:S04]  /*15680*/  IADD3 R8, R0, R8, RZ ;  /* 0x0000000800087210 */ /* 0x000fc80007ffe0ff */
[----:B------:R-:W-:-:S13]  /*15690*/  ISETP.GT.AND P0, PT, R8, R9, PT ;  /* 0x000000090800720c */ /* 0x000fda0003f04270 */
[----:B-1----:R-:W-:Y:S05]  /*156a0*/  @!P0 BRA `(.L_x_372) ;  /* 0xfffffdb000008947 */ /* 0x002fea000383ffff */
.L_x_368:
[----:B------:R-:W-:-:S05]  /*156b0*/  IADD3 R10, -R0, R8, RZ ;  /* 0x00000008000a7210 */ /* 0x000fca0007ffe1ff */
[----:B------:R-:W-:-:S05]  /*156c0*/  IMAD R0, R4, c[0x0][0x538], R10 ;  /* 0x00014e0004007a24 */ /* 0x000fca00078e020a */
[----:B------:R-:W-:Y:S01]  /*156d0*/  ISETP.GT.AND P0, PT, R0, R9, PT ;  /* 0x000000090000720c */ /* 0x000fe20003f04270 */
[----:B------:R-:W-:-:S12]  /*156e0*/  BRA.DIV ~URZ, `(.L_x_373) ;  /* 0x000029227f007947 */ /* 0x000fd8000b800000 */
[----:B------:R-:W-:-:S04]  /*156f0*/  VOTE.ANY R0, PT, !P0 ;  /* 0x0000000000007806 */ /* 0x000fc800040e0100 */
.L_x_434:
[----:B------:R1:W2:Y:S01]  /*15700*/  POPC R13, R0 ;  /* 0x00000000000d7309 */ /* 0x0002a20000000000 */
[----:B------:R-:W-:Y:S05]  /*15710*/  BRA.DIV ~URZ, `(.L_x_374) ;  /* 0x000029327f007947 */ /* 0x000fea000b800000 */
[----:B--2---:R2:W4:Y:S04]  /*15720*/  SHFL.IDX PT, R8, R6, R13, 0x1f ;  /* 0x00001f0d06087589 */ /* 0x00452800000e0000 */
[----:B------:R2:W1:Y:S02]  /*15730*/  SHFL.IDX PT, R7, R7, R13, 0x1f ;  /* 0x00001f0d07077589 */ /* 0x00046400000e0000 */
.L_x_435:
[----:B------:R-:W-:Y:S01]  /*15740*/  ISETP.NE.AND P0, PT, R0, RZ, PT ;  /* 0x000000ff0000720c */ /* 0x000fe20003f05270 */
[----:B------:R-:W-:-:S12]  /*15750*/  BSSY B0, `(.L_x_375) ;  /* 0x0000005000007945 */ /* 0x000fd80003800000 */
[----:B------:R-:W-:Y:S05]  /*15760*/  @!P0 BRA `(.L_x_376) ;  /* 0x0000003000008947 */ /* 0x000fea0003800000 */
[----:B------:R-:W-:Y:S01]  /*15770*/  IADD3 R11, R13, -0x1, RZ ;  /* 0xffffffff0d0b7810 */ /* 0x000fe20007ffe0ff */
[----:B------:R-:W-:Y:S05]  /*15780*/  BRA.DIV ~URZ, `(.L_x_377) ;  /* 0x000029927f007947 */ /* 0x000fea000b800000 */
[----:B------:R2:W3:Y:S02]  /*15790*/  SHFL.IDX PT, R14, R4, R11, 0x1f ;  /* 0x00001f0b040e7589 */ /* 0x0004e400000e0000 */
.L_x_376:
[----:B------:R-:W-:Y:S05]  /*157a0*/  BSYNC B0 ;  /* 0x0000000000007941 */ /* 0x000fea0003800000 */
.L_x_375:
[----:B--23--:R-:W-:Y:S01]  /*157b0*/  IMAD R6, R14, c[0x0][0x538], R10 ;  /* 0x00014e000e067a24 */ /* 0x00cfe200078e020a */
[----:B----4-:R-:W-:Y:S02]  /*157c0*/  IABS R2, R8 ;  /* 0x0000000800027213 */ /* 0x010fe40000000000 */
[----:B-1----:R-:W-:Y:S01]  /*157d0*/  IABS R3, R7 ;  /* 0x0000000700037213 */ /* 0x002fe20000000000 */
[----:B------:R-:W-:Y:S01]  /*157e0*/  IMAD.IADD R9, R9, 0x1, -R6 ;  /* 0x0000000109097824 */ /* 0x000fe200078e0a06 */
[----:B------:R1:W-:Y:S01]  /*157f0*/  STL [R1], R6 ;  /* 0x0000000601007387 */ /* 0x0003e20000100800 */
[----:B------:R-:W2:Y:S03]  /*15800*/  I2F.RP R4, R2 ;  /* 0x0000000200047306 */ /* 0x000ea60000209400 */
[----:B------:R-:W3:Y:S05]  /*15810*/  LDL.LU R12, [R1+0xc] ;  /* 0x00000c00010c7983 */ /* 0x000eea0000300800 */
[----:B--2---:R-:W2:Y:S02]  /*15820*/  MUFU.RCP R4, R4 ;  /* 0x0000000400047308 */ /* 0x004ea40000001000 */
[----:B--2---:R-:W-:-:S06]  /*15830*/  IADD3 R4, R4, 0xffffffe, RZ ;  /* 0x0ffffffe04047810 */ /* 0x004fcc0007ffe0ff */
[----:B------:R-:W2:Y:S01]  /*15840*/  F2I.FTZ.U32.TRUNC.NTZ R5, R4 ;  /* 0x0000000400057305 */ /* 0x000ea2000021f000 */
[----:B-1----:R-:W-:Y:S02]  /*15850*/  MOV R6, R3 ;  /* 0x0000000300067202 */ /* 0x002fe40000000f00 */
[----:B------:R-:W-:Y:S01]  /*15860*/  IABS R10, R9 ;  /* 0x00000009000a7213 */ /* 0x000fe20000000000 */
[----:B--2---:R-:W-:-:S04]  /*15870*/  IMAD.MOV R0, RZ, RZ, -R5 ;  /* 0x000000ffff007224 */ /* 0x004fc800078e0a05 */
[----:B------:R-:W-:Y:S01]  /*15880*/  IMAD.MOV.U32 R4, RZ, RZ, R0 ;  /* 0x000000ffff047224 */ /* 0x000fe200078e0000 */
[----:B------:R-:W-:-:S03]  /*15890*/  IABS R0, R8 ;  /* 0x0000000800007213 */ /* 0x000fc60000000000 */
[----:B------:R-:W-:Y:S02]  /*158a0*/  IMAD R3, R4, R2, RZ ;  /* 0x0000000204037224 */ /* 0x000fe400078e02ff */
[----:B------:R-:W-:Y:S01]  /*158b0*/  IMAD.MOV.U32 R4, RZ, RZ, RZ ;  /* 0x000000ffff047224 */ /* 0x000fe200078e00ff */
[----:B------:R-:W1:Y:S01]  /*158c0*/  I2F.RP R11, R6 ;  /* 0x00000006000b7306 */ /* 0x000e620000209400 */
[----:B------:R-:W-:Y:S02]  /*158d0*/  IMAD.MOV R0, RZ, RZ, -R0 ;  /* 0x000000ffff007224 */ /* 0x000fe400078e0a00 */
[----:B------:R-:W-:-:S04]  /*158e0*/  IMAD.HI.U32 R5, R5, R3, R4 ;  /* 0x0000000305057227 */ /* 0x000fc800078e0004 */
[----:B------:R-:W-:Y:S01]  /*158f0*/  IMAD.MOV.U32 R3, RZ, RZ, R10 ;  /* 0x000000ffff037224 */ /* 0x000fe200078e000a */
[----:B------:R-:W-:-:S03]  /*15900*/  MOV R4, R0 ;  /* 0x0000000000047202 */ /* 0x000fc60000000f00 */
[----:B------:R-:W-:-:S04]  /*15910*/  IMAD.HI.U32 R0, R5, R3, RZ ;  /* 0x0000000305007227 */ /* 0x000fc800078e00ff */
[----:B------:R-:W-:Y:S02]  /*15920*/  IMAD R3, R0, R4, R3 ;  /* 0x0000000400037224 */ /* 0x000fe400078e0203 */
[----:B-1----:R-:W1:Y:S03]  /*15930*/  MUFU.RCP R4, R11 ;  /* 0x0000000b00047308 */ /* 0x002e660000001000 */
[----:B------:R-:W-:-:S13]  /*15940*/  ISETP.GT.U32.AND P0, PT, R2, R3, PT ;  /* 0x000000030200720c */ /* 0x000fda0003f04070 */
[----:B------:R-:W-:Y:S01]  /*15950*/  @!P0 IMAD.IADD R3, R3, 0x1, -R2 ;  /* 0x0000000103038824 */ /* 0x000fe200078e0a02 */
[----:B-1----:R-:W-:-:S04]  /*15960*/  IADD3 R4, R4, 0xffffffe, RZ ;  /* 0x0ffffffe04047810 */ /* 0x002fc80007ffe0ff */
[----:B------:R-:W-:Y:S02]  /*15970*/  ISETP.GE.U32.AND P2, PT, R3, R2, PT ;  /* 0x000000020300720c */ /* 0x000fe40003f46070 */
[----:B------:R-:W1:Y:S01]  /*15980*/  F2I.FTZ.U32.TRUNC.NTZ R3, R4 ;  /* 0x0000000400037305 */ /* 0x000e62000021f000 */
[----:B------:R-:W-:Y:S02]  /*15990*/  LOP3.LUT R2, R9, R8, RZ, 0x3c, !PT ;  /* 0x0000000809027212 */ /* 0x000fe400078e3cff */
[----:B------:R-:W-:Y:S02]  /*159a0*/  @!P0 IADD3 R0, R0, 0x1, RZ ;  /* 0x0000000100008810 */ /* 0x000fe40007ffe0ff */
[----:B------:R-:W-:Y:S02]  /*159b0*/  ISETP.GE.AND P1, PT, R2, RZ, PT ;  /* 0x000000ff0200720c */ /* 0x000fe40003f26270 */
[----:B------:R-:W-:-:S04]  /*159c0*/  ISETP.NE.AND P0, PT, R8, RZ, PT ;  /* 0x000000ff0800720c */ /* 0x000fc80003f05270 */
[----:B------:R-:W-:Y:S01]  /*159d0*/  @P2 IADD3 R0, R0, 0x1, RZ ;  /* 0x0000000100002810 */ /* 0x000fe20007ffe0ff */
[----:B-1----:R-:W-:-:S06]  /*159e0*/  IMAD.MOV R2, RZ, RZ, -R3 ;  /* 0x000000ffff027224 */ /* 0x002fcc00078e0a03 */
[----:B------:R-:W-:Y:S01]  /*159f0*/  @!P1 IMAD.MOV R0, RZ, RZ, -R0 ;  /* 0x000000ffff009224 */ /* 0x000fe200078e0a00 */
[----:B------:R-:W-:Y:S02]  /*15a00*/  MOV R4, R2 ;  /* 0x0000000200047202 */ /* 0x000fe40000000f00 */
[----:B------:R-:W-:Y:S02]  /*15a10*/  IABS R2, R7 ;  /* 0x0000000700027213 */ /* 0x000fe40000000000 */
[----:B------:R-:W-:Y:S01]  /*15a20*/  @!P0 LOP3.LUT R0, RZ, R8, RZ, 0x33, !PT ;  /* 0x00000008ff008212 */ /* 0x000fe200078e33ff */
[----:B------:R-:W-:Y:S02]  /*15a30*/  IMAD R4, R4, R6, RZ ;  /* 0x0000000604047224 */ /* 0x000fe400078e02ff */
[----:B------:R-:W-:Y:S01]  /*15a40*/  IMAD.MOV R5, RZ, RZ, -R2 ;  /* 0x000000ffff057224 */ /* 0x000fe200078e0a02 */
[----:B------:R-:W-:Y:S01]  /*15a50*/  IABS R10, R0 ;  /* 0x00000000000a7213 */ /* 0x000fe20000000000 */
[----:B------:R-:W-:-:S04]  /*15a60*/  IMAD.MOV.U32 R2, RZ, RZ, RZ ;  /* 0x000000ffff027224 */ /* 0x000fc800078e00ff */
[----:B------:R-:W-:Y:S01]  /*15a70*/  IMAD.HI.U32 R2, R3, R4, R2 ;  /* 0x0000000403027227 */ /* 0x000fe200078e0002 */
[----:B------:R-:W-:-:S03]  /*15a80*/  MOV R4, R5 ;  /* 0x0000000500047202 */ /* 0x000fc60000000f00 */
[----:B------:R-:W-:-:S04]  /*15a90*/  IMAD.MOV.U32 R3, RZ, RZ, R10 ;  /* 0x000000ffff037224 */ /* 0x000fc800078e000a */
[----:B------:R-:W-:-:S04]  /*15aa0*/  IMAD.HI.U32 R2, R2, R3, RZ ;  /* 0x0000000302027227 */ /* 0x000fc800078e00ff */
[----:B------:R-:W-:-:S05]  /*15ab0*/  IMAD R3, R2, R4, R3 ;  /* 0x0000000402037224 */ /* 0x000fca00078e0203 */
[----:B------:R-:W-:-:S13]  /*15ac0*/  ISETP.GT.U32.AND P0, PT, R6, R3, PT ;  /* 0x000000030600720c */ /* 0x000fda0003f04070 */
[----:B------:R-:W-:-:S05]  /*15ad0*/  @!P0 IMAD.IADD R3, R3, 0x1, -R6 ;  /* 0x0000000103038824 */ /* 0x000fca00078e0a06 */
[----:B------:R-:W-:Y:S02]  /*15ae0*/  ISETP.GE.U32.AND P2, PT, R3, R6, PT ;  /* 0x000000060300720c */ /* 0x000fe40003f46070 */
[----:B------:R-:W-:Y:S02]  /*15af0*/  LOP3.LUT R3, R0, R7, RZ, 0x3c, !PT ;  /* 0x0000000700037212 */ /* 0x000fe400078e3cff */
[----:B------:R-:W-:Y:S02]  /*15b00*/  @!P0 IADD3 R2, R2, 0x1, RZ ;  /* 0x0000000102028810 */ /* 0x000fe40007ffe0ff */
[----:B------:R-:W-:Y:S02]  /*15b10*/  ISETP.GE.AND P1, PT, R3, RZ, PT ;  /* 0x000000ff0300720c */ /* 0x000fe40003f26270 */
[----:B------:R-:W-:-:S05]  /*15b20*/  ISETP.NE.AND P0, PT, R7, RZ, PT ;  /* 0x000000ff0700720c */ /* 0x000fca0003f05270 */
[----:B------:R-:W-:-:S06]  /*15b30*/  @P2 IADD3 R2, R2, 0x1, RZ ;  /* 0x0000000102022810 */ /* 0x000fcc0007ffe0ff */
[----:B------:R-:W-:Y:S02]  /*15b40*/  @!P1 IMAD.MOV R2, RZ, RZ, -R2 ;  /* 0x000000ffff029224 */ /* 0x000fe400078e0a02 */
[----:B------:R-:W-:-:S04]  /*15b50*/  @!P0 LOP3.LUT R2, RZ, R7, RZ, 0x33, !PT ;  /* 0x00000007ff028212 */ /* 0x000fc800078e33ff */
[----:B------:R-:W-:Y:S01]  /*15b60*/  IADD3 R3, -R2, RZ, RZ ;  /* 0x000000ff02037210 */ /* 0x000fe20007ffe1ff */
[----:B------:R-:W-:Y:S02]  /*15b70*/  IMAD R4, R0, R8, RZ ;  /* 0x0000000800047224 */ /* 0x000fe400078e02ff */
[C---:B------:R-:W-:Y:S02]  /*15b80*/  IMAD R2, R7.reuse, 0x1000000, R2 ;  /* 0x0100000007027824 */ /* 0x040fe400078e0202 */
[----:B------:R-:W-:Y:S01]  /*15b90*/  IMAD R0, R7, R3, R0 ;  /* 0x0000000307007224 */ /* 0x000fe200078e0200 */
[----:B------:R-:W-:-:S03]  /*15ba0*/  IADD3 R3, R9, -R4, RZ ;  /* 0x8000000409037210 */ /* 0x000fc60007ffe0ff */
[----:B------:R-:W-:-:S05]  /*15bb0*/  IMAD R0, R0, 0x10000, R2 ;  /* 0x0001000000007824 */ /* 0x000fca00078e0202 */
[----:B------:R1:W-:Y:S01]  /*15bc0*/  STL [R1+0x8], R0 ;  /* 0x0000080001007387 */ /* 0x0003e20000100800 */
[----:B---3--:R-:W-:-:S05]  /*15bd0*/  IMAD.IADD R12, R13, 0x1, R12 ;  /* 0x000000010d0c7824 */ /* 0x008fca00078e020c */
[----:B------:R1:W-:Y:S04]  /*15be0*/  STL [R1+0xc], R12 ;  /* 0x00000c0c01007387 */ /* 0x0003e80000100800 */
[----:B------:R1:W-:Y:S01]  /*15bf0*/  STL [R1+0x4], R3 ;  /* 0x0000040301007387 */ /* 0x0003e20000100800 */
[----:B------:R-:W-:Y:S05]  /*15c00*/  BRA `(.L_x_378) ;  /* 0x0000005000007947 */ /* 0x000fea0003800000 */
.L_x_369:
[----:B------:R-:W-:Y:S01]  /*15c10*/  MOV R0, c[0x0][0x53c] ;  /* 0x00014f0000007a02 */ /* 0x000fe20000000f00 */
[----:B------:R1:W-:Y:S04]  /*15c20*/  STL [R1], R9 ;  /* 0x0000000901007387 */ /* 0x0003e80000100800 */
[----:B------:R1:W-:Y:S04]  /*15c30*/  STL [R1+0x4], RZ ;  /* 0x000004ff01007387 */ /* 0x0003e80000100800 */
[----:B------:R1:W-:Y:S04]  /*15c40*/  STL [R1+0x8], RZ ;  /* 0x000008ff01007387 */ /* 0x0003e80000100800 */
[----:B------:R1:W-:Y:S02]  /*15c50*/  STL [R1+0xc], R0 ;  /* 0x00000c0001007387 */ /* 0x0003e40000100800 */
.L_x_378:
[----:B------:R-:W-:Y:S05]  /*15c60*/  BSYNC B1 ;  /* 0x0000000000017941 */ /* 0x000fea0003800000 */
.L_x_367:
[----:B---3--:R-:W2:Y:S04]  /*15c70*/  LDL R4, [R1] ;  /* 0x0000000001047983 */ /* 0x008ea80000100800 */
[----:B------:R-:W2:Y:S04]  /*15c80*/  LDL R5, [R1+0x4] ;  /* 0x0000040001057983 */ /* 0x000ea80000100800 */
[----:B------:R-:W2:Y:S04]  /*15c90*/  LDL R6, [R1+0x8] ;  /* 0x0000080001067983 */ /* 0x000ea80000100800 */
[----:B------:R-:W2:Y:S01]  /*15ca0*/  LDL R7, [R1+0xc] ;  /* 0x00000c0001077983 */ /* 0x000ea20000100800 */
[----:B------:R-:W-:Y:S03]  /*15cb0*/  WARPSYNC 0xffffffff ;  /* 0xffffffff00007948 */ /* 0x000fe60003800000 */
[----:B------:R-:W-:Y:S01]  /*15cc0*/  BAR.SYNC.DEFER_BLOCKING 0x4, 0x80 ;  /* 0x0102000000007b1d */ /* 0x000fe20000010000 */
[----:B------:R-:W-:-:S13]  /*15cd0*/  ISETP.NE.AND P0, PT, R15, RZ, PT ;  /* 0x000000ff0f00720c */ /* 0x000fda0003f05270 */
[----:B--2---:R2:W-:Y:S04]  /*15ce0*/  @!P0 STS.128 [0x9100], R4 ;  /* 0x00910004ff008388 */ /* 0x0045e80000000c00 */
[----:B------:R-:W-:Y:S06]  /*15cf0*/  BAR.ARV 0x5, 0x80 ;  /* 0x0142000000007b1d */ /* 0x000fec0000002000 */
.L_x_362:
[----:B-1----:R-:W3:Y:S02]  /*15d00*/  LDL R0, [R1+0xc] ;  /* 0x00000c0001007983 */ /* 0x002ee40000100800 */
[----:B---3--:R-:W-:-:S13]  /*15d10*/  ISETP.GE.AND P0, PT, R0, c[0x0][0x53c], PT ;  /* 0x00014f0000007a0c */ /* 0x008fda0003f06270 */
[----:B--2-4-:R-:W-:Y:S01]  /*15d20*/  @P0 CALL.REL.NOINC `(.L_x_379) ;  /* 0x0000001000000944 */ /* 0x014fe20003c00000 */
[----:B------:R-:W-:Y:S05]  /*15d30*/  BRA `(.L_x_380) ;  /* 0xfffeb56000007947 */ /* 0x000fea000383ffff */
.L_x_379:
[----:B------:R-:W-:Y:S05]  /*15d40*/  EXIT ;  /* 0x000000000000794d */ /* 0x000fea0003800000 */
.L_x_202:
[----:B------:R-:W-:Y:S01]  /*15d50*/  IMAD.MOV.U32 R0, RZ, RZ, R5 ;  /* 0x000000ffff007224 */ /* 0x000fe200078e0005 */
[----:B------:R-:W-:Y:S02]  /*15d60*/  MOV R2, 0x1 ;  /* 0x0000000100027802 */ /* 0x000fe40000000f00 */
[----:B------:R-:W-:Y:S02]  /*15d70*/  MOV R3, 0x15d90 ;  /* 0x00015d9000037802 */ /* 0x000fe40000000f00 */
[----:B------:R-:W-:Y:S05]  /*15d80*/  CALL.REL.NOINC `($__internal_6_$__cuda_sm70_shflsync_up_p) ;  /* 0x0000249000007944 */ /* 0x000fea0003c00000 */
[----:B------:R-:W-:Y:S01]  /*15d90*/  MOV R0, R4 ;  /* 0x0000000400007202 */ /* 0x000fe20000000f00 */
[----:B------:R-:W-:Y:S05]  /*15da0*/  BRA `(.L_x_381) ;  /* 0xfffea6c000007947 */ /* 0x000fea000383ffff */
.L_x_203:
[----:B------:R-:W-:Y:S01]  /*15db0*/  IMAD.MOV.U32 R0, RZ, RZ, R5 ;  /* 0x000000ffff007224 */ /* 0x000fe200078e0005 */
[----:B------:R-:W-:Y:S02]  /*15dc0*/  MOV R2, 0x2 ;  /* 0x0000000200027802 */ /* 0x000fe40000000f00 */
[----:B------:R-:W-:Y:S02]  /*15dd0*/  MOV R3, 0x15df0 ;  /* 0x00015df000037802 */ /* 0x000fe40000000f00 */
[----:B------:R-:W-:Y:S05]  /*15de0*/  CALL.REL.NOINC `($__internal_6_$__cuda_sm70_shflsync_up_p) ;  /* 0x0000243000007944 */ /* 0x000fea0003c00000 */
[----:B------:R-:W-:Y:S01]  /*15df0*/  SEL R0, R4, RZ, P4 ;  /* 0x000000ff04007207 */ /* 0x000fe20002000000 */
[----:B------:R-:W-:Y:S01]  /*15e00*/  IMAD.MOV.U32 R2, RZ, RZ, 0x4 ;  /* 0x00000004ff027424 */ /* 0x000fe200078e00ff */
[----:B------:R-:W-:-:S03]  /*15e10*/  MOV R3, 0x15e40 ;  /* 0x00015e4000037802 */ /* 0x000fc60000000f00 */
[----:B------:R-:W-:Y:S02]  /*15e20*/  IMAD.IADD R0, R5, 0x1, R0 ;  /* 0x0000000105007824 */ /* 0x000fe400078e0200 */
        /* <DEDUP_REMOVED lines=13> */
[----:B------:R-:W-:Y:S02]  /*15f00*/  MOV R3, 0x1f ;  /* 0x0000001f00037802 */ /* 0x000fe40000000f00 */
[----:B------:R-:W-:Y:S01]  /*15f10*/  MOV R2, 0x15f50 ;  /* 0x00015f5000027802 */ /* 0x000fe20000000f00 */
[----:B------:R-:W-:-:S04]  /*15f20*/  IMAD.IADD R4, R0, 0x1, R4 ;  /* 0x0000000100047824 */ /* 0x000fc800078e0204 */
[----:B------:R-:W-:Y:S02]  /*15f30*/  IMAD.MOV.U32 R12, RZ, RZ, R4 ;  /* 0x000000ffff0c7224 */ /* 0x000fe400078e0004 */
[----:B------:R-:W-:Y:S05]  /*15f40*/  CALL.REL.NOINC `($__internal_5_$__cuda_sm70_shflsync_idx_p) ;  /* 0x0000228000007944 */ /* 0x000fea0003c00000 */
[----:B------:R-:W-:Y:S01]  /*15f50*/  MOV R0, R11 ;  /* 0x0000000b00007202 */ /* 0x000fe20000000f00 */
[----:B------:R-:W-:Y:S05]  /*15f60*/  BRA `(.L_x_382) ;  /* 0xfffea60000007947 */ /* 0x000fea000383ffff */
.L_x_205:
[----:B------:R-:W-:Y:S02]  /*15f70*/  SEL R0, RZ, 0x1, P0 ;  /* 0x00000001ff007807 */ /* 0x000fe40000000000 */
[----:B------:R-:W-:Y:S02]  /*15f80*/  MOV R2, 0x15fa0 ;  /* 0x00015fa000027802 */ /* 0x000fe40000000f00 */
[----:B------:R-:W-:Y:S05]  /*15f90*/  CALL.REL.NOINC `($__internal_7_$__cuda_sm70_votesync_ballot) ;  /* 0x000022f000007944 */ /* 0x000fea0003c00000 */
[----:B------:R-:W-:Y:S05]  /*15fa0*/  BRA `(.L_x_383) ;  /* 0xfffea65000007947 */ /* 0x000fea000383ffff */
.L_x_206:
[----:B------:R-:W-:Y:S01]  /*15fb0*/  IMAD.MOV.U32 R12, RZ, RZ, R8 ;  /* 0x000000ffff0c7224 */ /* 0x000fe200078e0008 */
[----:B--2---:R-:W-:Y:S01]  /*15fc0*/  MOV R11, R15 ;  /* 0x0000000f000b7202 */ /* 0x004fe20000000f00 */
[----:B------:R-:W-:Y:S01]  /*15fd0*/  IMAD.MOV.U32 R3, RZ, RZ, 0x1f ;  /* 0x0000001fff037424 */ /* 0x000fe200078e00ff */
[----:B------:R-:W-:Y:S02]  /*15fe0*/  MOV R2, 0x16000 ;  /* 0x0001600000027802 */ /* 0x000fe40000000f00 */
[----:B-1----:R-:W-:Y:S05]  /*15ff0*/  CALL.REL.NOINC `($__internal_5_$__cuda_sm70_shflsync_idx_p) ;  /* 0x000021d000007944 */ /* 0x002fea0003c00000 */
[----:B------:R-:W-:Y:S01]  /*16000*/  IMAD.MOV.U32 R13, RZ, RZ, R11 ;  /* 0x000000ffff0d7224 */ /* 0x000fe200078e000b */
[----:B------:R-:W-:Y:S01]  /*16010*/  MOV R12, R7 ;  /* 0x00000007000c7202 */ /* 0x000fe20000000f00 */
[----:B------:R-:W-:Y:S01]  /*16020*/  IMAD.MOV.U32 R6, RZ, RZ, RZ ;  /* 0x000000ffff067224 */ /* 0x000fe200078e00ff */
[----:B------:R-:W-:Y:S01]  /*16030*/  MOV R11, R15 ;  /* 0x0000000f000b7202 */ /* 0x000fe20000000f00 */
[----:B------:R-:W-:Y:S01]  /*16040*/  IMAD.MOV.U32 R3, RZ, RZ, 0x1f ;  /* 0x0000001fff037424 */ /* 0x000fe200078e00ff */
[----:B------:R-:W-:-:S02]  /*16050*/  MOV R2, 0x16070 ;  /* 0x0001607000027802 */ /* 0x000fc40000000f00 */
[----:B------:R-:W-:Y:S05]  /*16060*/  CALL.REL.NOINC `($__internal_5_$__cuda_sm70_shflsync_idx_p) ;  /* 0x0000216000007944 */ /* 0x000fea0003c00000 */
[----:B------:R-:W-:Y:S01]  /*16070*/  MOV R10, R11 ;  /* 0x0000000b000a7202 */ /* 0x000fe20000000f00 */
[----:B------:R-:W-:Y:S05]  /*16080*/  BRA `(.L_x_384) ;  /* 0xfffea5c000007947 */ /* 0x000fea000383ffff */
.L_x_209:
[----:B------:R-:W-:Y:S01]  /*16090*/  IMAD.MOV.U32 R12, RZ, RZ, R4 ;  /* 0x000000ffff0c7224 */ /* 0x000fe200078e0004 */
[----:B------:R-:W-:-:S02]  /*160a0*/  MOV R3, 0x1f ;  /* 0x0000001f00037802 */ /* 0x000fc40000000f00 */
[----:B------:R-:W-:Y:S02]  /*160b0*/  MOV R2, 0x160d0 ;  /* 0x000160d000027802 */ /* 0x000fe40000000f00 */
[----:B-1234-:R-:W-:Y:S05]  /*160c0*/  CALL.REL.NOINC `($__internal_5_$__cuda_sm70_shflsync_idx_p) ;  /* 0x0000210000007944 */ /* 0x01efea0003c00000 */
[----:B------:R-:W-:Y:S01]  /*160d0*/  MOV R6, R11 ;  /* 0x0000000b00067202 */ /* 0x000fe20000000f00 */
[----:B------:R-:W-:Y:S05]  /*160e0*/  BRA `(.L_x_208) ;  /* 0xfffea5c000007947 */ /* 0x000fea000383ffff */
.L_x_255:
[----:B------:R-:W-:Y:S01]  /*160f0*/  IMAD.MOV.U32 R12, RZ, RZ, R4 ;  /* 0x000000ffff0c7224 */ /* 0x000fe200078e0004 */
[----:B------:R-:W-:Y:S01]  /*16100*/  MOV R11, RZ ;  /* 0x000000ff000b7202 */ /* 0x000fe20000000f00 */
[----:B------:R-:W-:Y:S01]  /*16110*/  IMAD.MOV.U32 R3, RZ, RZ, 0x181f ;  /* 0x0000181fff037424 */ /* 0x000fe200078e00ff */
[----:B--2---:R-:W-:Y:S02]  /*16120*/  MOV R2, 0x16140 ;  /* 0x0001614000027802 */ /* 0x004fe40000000f00 */
[----:B-1---5:R-:W-:Y:S05]  /*16130*/  CALL.REL.NOINC `($__internal_5_$__cuda_sm70_shflsync_idx_p) ;  /* 0x0000209000007944 */ /* 0x022fea0003c00000 */
[----:B------:R-:W-:Y:S01]  /*16140*/  MOV R6, R11 ;  /* 0x0000000b00067202 */ /* 0x000fe20000000f00 */
[----:B------:R-:W-:Y:S05]  /*16150*/  BRA `(.L_x_385) ;  /* 0xffff1b6000007947 */ /* 0x000fea000383ffff */
.L_x_256:
[----:B------:R-:W-:Y:S01]  /*16160*/  IMAD.MOV.U32 R12, RZ, RZ, R5 ;  /* 0x000000ffff0c7224 */ /* 0x000fe200078e0005 */
[----:B------:R-:W-:Y:S01]  /*16170*/  MOV R11, RZ ;  /* 0x000000ff000b7202 */ /* 0x000fe20000000f00 */
[----:B------:R-:W-:Y:S01]  /*16180*/  IMAD.MOV.U32 R3, RZ, RZ, 0x181f ;  /* 0x0000181fff037424 */ /* 0x000fe200078e00ff */
[----:B--2---:R-:W-:Y:S02]  /*16190*/  MOV R2, 0x161b0 ;  /* 0x000161b000027802 */ /* 0x004fe40000000f00 */
[----:B-1-345:R-:W-:Y:S05]  /*161a0*/  CALL.REL.NOINC `($__internal_5_$__cuda_sm70_shflsync_idx_p) ;  /* 0x0000202000007944 */ /* 0x03afea0003c00000 */
[----:B------:R-:W-:Y:S01]  /*161b0*/  MOV R2, R11 ;  /* 0x0000000b00027202 */ /* 0x000fe20000000f00 */
[----:B------:R-:W-:Y:S05]  /*161c0*/  BRA `(.L_x_386) ;  /* 0xffff1b1000007947 */ /* 0x000fea000383ffff */
.L_x_259:
[----:B------:R-:W-:Y:S01]  /*161d0*/  IMAD.MOV.U32 R12, RZ, RZ, R4 ;  /* 0x000000ffff0c7224 */ /* 0x000fe200078e0004 */
[----:B------:R-:W-:Y:S01]  /*161e0*/  MOV R11, 0x1 ;  /* 0x00000001000b7802 */ /* 0x000fe20000000f00 */
[----:B-1----:R-:W-:Y:S01]  /*161f0*/  IMAD.MOV.U32 R3, RZ, RZ, 0x181f ;  /* 0x0000181fff037424 */ /* 0x002fe200078e00ff */
[----:B------:R-:W-:-:S02]  /*16200*/  MOV R2, 0x16220 ;  /* 0x0001622000027802 */ /* 0x000fc40000000f00 */
[----:B--2345:R-:W-:Y:S05]  /*16210*/  CALL.REL.NOINC `($__internal_5_$__cuda_sm70_shflsync_idx_p) ;  /* 0x00001fb000007944 */ /* 0x03cfea0003c00000 */
[----:B------:R-:W-:Y:S01]  /*16220*/  IMAD.MOV.U32 R6, RZ, RZ, R11 ;  /* 0x000000ffff067224 */ /* 0x000fe200078e000b */
[----:B------:R-:W-:Y:S01]  /*16230*/  MOV R11, 0x1 ;  /* 0x00000001000b7802 */ /* 0x000fe20000000f00 */
[----:B------:R-:W-:Y:S01]  /*16240*/  IMAD.MOV.U32 R12, RZ, RZ, R5 ;  /* 0x000000ffff0c7224 */ /* 0x000fe200078e0005 */
[----:B------:R-:W-:-:S02]  /*16250*/  MOV R3, 0x181f ;  /* 0x0000181f00037802 */ /* 0x000fc40000000f00 */
[----:B------:R-:W-:Y:S02]  /*16260*/  MOV R2, 0x16280 ;  /* 0x0001628000027802 */ /* 0x000fe40000000f00 */
[----:B------:R-:W-:Y:S05]  /*16270*/  CALL.REL.NOINC `($__internal_5_$__cuda_sm70_shflsync_idx_p) ;  /* 0x00001f5000007944 */ /* 0x000fea0003c00000 */
[----:B------:R-:W-:Y:S01]  /*16280*/  MOV R2, R11 ;  /* 0x0000000b00027202 */ /* 0x000fe20000000f00 */
[----:B------:R-:W-:Y:S05]  /*16290*/  BRA `(.L_x_387) ;  /* 0xffff1b2000007947 */ /* 0x000fea000383ffff */
.L_x_262:
[----:B------:R-:W-:Y:S01]  /*162a0*/  IMAD.MOV.U32 R12, RZ, RZ, R4 ;  /* 0x000000ffff0c7224 */ /* 0x000fe200078e0004 */
[----:B------:R-:W-:Y:S01]  /*162b0*/  MOV R11, 0x2 ;  /* 0x00000002000b7802 */ /* 0x000fe20000000f00 */
[----:B-1----:R-:W-:Y:S01]  /*162c0*/  IMAD.MOV.U32 R3, RZ, RZ, 0x181f ;  /* 0x0000181fff037424 */ /* 0x002fe200078e00ff */
[----:B------:R-:W-:Y:S02]  /*162d0*/  MOV R2, 0x162f0 ;  /* 0x000162f000027802 */ /* 0x000fe40000000f00 */
[----:B--2345:R-:W-:Y:S05]  /*162e0*/  CALL.REL.NOINC `($__internal_5_$__cuda_sm70_shflsync_idx_p) ;  /* 0x00001ee000007944 */ /* 0x03cfea0003c00000 */
[----:B------:R-:W-:Y:S01]  /*162f0*/  MOV R6, R11 ;  /* 0x0000000b00067202 */ /* 0x000fe20000000f00 */
[----:B------:R-:W-:Y:S05]  /*16300*/  BRA `(.L_x_388) ;  /* 0xffff1b8000007947 */ /* 0x000fea000383ffff */
.L_x_263:
[----:B------:R-:W-:Y:S01]  /*16310*/  IMAD.MOV.U32 R12, RZ, RZ, R5 ;  /* 0x000000ffff0c7224 */ /* 0x000fe200078e0005 */
[----:B------:R-:W-:Y:S01]  /*16320*/  MOV R11, 0x2 ;  /* 0x00000002000b7802 */ /* 0x000fe20000000f00 */
[----:B-1----:R-:W-:Y:S01]  /*16330*/  IMAD.MOV.U32 R3, RZ, RZ, 0x181f ;  /* 0x0000181fff037424 */ /* 0x002fe200078e00ff */
[----:B------:R-:W-:Y:S02]  /*16340*/  MOV R2, 0x16360 ;  /* 0x0001636000027802 */ /* 0x000fe40000000f00 */
[----:B--2345:R-:W-:Y:S05]  /*16350*/  CALL.REL.NOINC `($__internal_5_$__cuda_sm70_shflsync_idx_p) ;  /* 0x00001e7000007944 */ /* 0x03cfea0003c00000 */
[----:B------:R-:W-:Y:S01]  /*16360*/  MOV R2, R11 ;  /* 0x0000000b00027202 */ /* 0x000fe20000000f00 */
[----:B------:R-:W-:Y:S05]  /*16370*/  BRA `(.L_x_389) ;  /* 0xffff1b3000007947 */ /* 0x000fea000383ffff */
.L_x_266:
[----:B------:R-:W-:Y:S01]  /*16380*/  IMAD.MOV.U32 R12, RZ, RZ, R4 ;  /* 0x000000ffff0c7224 */ /* 0x000fe200078e0004 */
[----:B------:R-:W-:Y:S01]  /*16390*/  MOV R11, 0x3 ;  /* 0x00000003000b7802 */ /* 0x000fe20000000f00 */
[----:B--2---:R-:W-:Y:S01]  /*163a0*/  IMAD.MOV.U32 R3, RZ, RZ, 0x181f ;  /* 0x0000181fff037424 */ /* 0x004fe200078e00ff */
[----:B------:R-:W-:-:S02]  /*163b0*/  MOV R2, 0x163d0 ;  /* 0x000163d000027802 */ /* 0x000fc40000000f00 */
[----:B-1-345:R-:W-:Y:S05]  /*163c0*/  CALL.REL.NOINC `($__internal_5_$__cuda_sm70_shflsync_idx_p) ;  /* 0x00001e0000007944 */ /* 0x03afea0003c00000 */
        /* <DEDUP_REMOVED lines=8> */
.L_x_269:
[----:B------:R-:W-:Y:S01]  /*16450*/  IMAD.MOV.U32 R12, RZ, RZ, R4 ;  /* 0x000000ffff0c7224 */ /* 0x000fe200078e0004 */
[----:B------:R-:W-:Y:S01]  /*16460*/  MOV R11, 0x4 ;  /* 0x00000004000b7802 */ /* 0x000fe20000000f00 */
[----:B-1----:R-:W-:Y:S01]  /*16470*/  IMAD.MOV.U32 R3, RZ, RZ, 0x181f ;  /* 0x0000181fff037424 */ /* 0x002fe200078e00ff */
[----:B--2---:R-:W-:Y:S02]  /*16480*/  MOV R2, 0x164a0 ;  /* 0x000164a000027802 */ /* 0x004fe40000000f00 */
[----:B---345:R-:W-:Y:S05]  /*16490*/  CALL.REL.NOINC `($__internal_5_$__cuda_sm70_shflsync_idx_p) ;  /* 0x00001d3000007944 */ /* 0x038fea0003c00000 */
[----:B------:R-:W-:Y:S01]  /*164a0*/  MOV R6, R11 ;  /* 0x0000000b00067202 */ /* 0x000fe20000000f00 */
[----:B------:R-:W-:Y:S05]  /*164b0*/  BRA `(.L_x_391) ;  /* 0xffff1ba000007947 */ /* 0x000fea000383ffff */
.L_x_270:
[----:B------:R-:W-:Y:S01]  /*164c0*/  IMAD.MOV.U32 R12, RZ, RZ, R5 ;  /* 0x000000ffff0c7224 */ /* 0x000fe200078e0005 */
[----:B------:R-:W-:Y:S01]  /*164d0*/  MOV R11, 0x4 ;  /* 0x00000004000b7802 */ /* 0x000fe20000000f00 */
[----:B------:R-:W-:Y:S01]  /*164e0*/  IMAD.MOV.U32 R3, RZ, RZ, 0x181f ;  /* 0x0000181fff037424 */ /* 0x000fe200078e00ff */
[----:B--2---:R-:W-:Y:S02]  /*164f0*/  MOV R2, 0x16510 ;  /* 0x0001651000027802 */ /* 0x004fe40000000f00 */
[----:B-1-345:R-:W-:Y:S05]  /*16500*/  CALL.REL.NOINC `($__internal_5_$__cuda_sm70_shflsync_idx_p) ;  /* 0x00001cc000007944 */ /* 0x03afea0003c00000 */
[----:B------:R-:W-:Y:S01]  /*16510*/  MOV R2, R11 ;  /* 0x0000000b00027202 */ /* 0x000fe20000000f00 */
[----:B------:R-:W-:Y:S05]  /*16520*/  BRA `(.L_x_392) ;  /* 0xffff1b5000007947 */ /* 0x000fea000383ffff */
.L_x_273:
        /* <DEDUP_REMOVED lines=13> */
.L_x_276:
[----:B------:R-:W-:Y:S01]  /*16600*/  IMAD.MOV.U32 R12, RZ, RZ, R4 ;  /* 0x000000ffff0c7224 */ /* 0x000fe200078e0004 */
[----:B------:R-:W-:Y:S01]  /*16610*/  MOV R11, 0x6 ;  /* 0x00000006000b7802 */ /* 0x000fe20000000f00 */
[----:B-1----:R-:W-:Y:S01]  /*16620*/  IMAD.MOV.U32 R3, RZ, RZ, 0x181f ;  /* 0x0000181fff037424 */ /* 0x002fe200078e00ff */
[----:B------:R-:W-:Y:S02]  /*16630*/  MOV R2, 0x16650 ;  /* 0x0001665000027802 */ /* 0x000fe40000000f00 */
[----:B--2345:R-:W-:Y:S05]  /*16640*/  CALL.REL.NOINC `($__internal_5_$__cuda_sm70_shflsync_idx_p) ;  /* 0x00001b8000007944 */ /* 0x03cfea0003c00000 */
[----:B------:R-:W-:Y:S01]  /*16650*/  MOV R6, R11 ;  /* 0x0000000b00067202 */ /* 0x000fe20000000f00 */
[----:B------:R-:W-:Y:S05]  /*16660*/  BRA `(.L_x_394) ;  /* 0xffff1bc000007947 */ /* 0x000fea000383ffff */
.L_x_277:
[----:B------:R-:W-:Y:S01]  /*16670*/  IMAD.MOV.U32 R12, RZ, RZ, R5 ;  /* 0x000000ffff0c7224 */ /* 0x000fe200078e0005 */
[----:B------:R-:W-:Y:S01]  /*16680*/  MOV R11, 0x6 ;  /* 0x00000006000b7802 */ /* 0x000fe20000000f00 */
[----:B-1----:R-:W-:Y:S01]  /*16690*/  IMAD.MOV.U32 R3, RZ, RZ, 0x181f ;  /* 0x0000181fff037424 */ /* 0x002fe200078e00ff */
[----:B------:R-:W-:Y:S02]  /*166a0*/  MOV R2, 0x166c0 ;  /* 0x000166c000027802 */ /* 0x000fe40000000f00 */
[----:B--2345:R-:W-:Y:S05]  /*166b0*/  CALL.REL.NOINC `($__internal_5_$__cuda_sm70_shflsync_idx_p) ;  /* 0x00001b1000007944 */ /* 0x03cfea0003c00000 */
[----:B------:R-:W-:Y:S01]  /*166c0*/  MOV R2, R11 ;  /* 0x0000000b00027202 */ /* 0x000fe20000000f00 */
[----:B------:R-:W-:Y:S05]  /*166d0*/  BRA `(.L_x_395) ;  /* 0xffff1b7000007947 */ /* 0x000fea000383ffff */
.L_x_280:
        /* <DEDUP_REMOVED lines=13> */
.L_x_315:
[----:B------:R-:W-:Y:S01]  /*167b0*/  IMAD.MOV.U32 R0, RZ, RZ, R241 ;  /* 0x000000ffff007224 */ /* 0x000fe200078e00f1 */
[----:B------:R-:W-:Y:S01]  /*167c0*/  MOV R11, 0x1f ;  /* 0x0000001f000b7802 */ /* 0x000fe20000000f00 */
[----:B------:R-:W-:Y:S01]  /*167d0*/  IMAD.MOV.U32 R8, RZ, RZ, 0x2 ;  /* 0x00000002ff087424 */ /* 0x000fe200078e00ff */
[----:B------:R-:W-:Y:S02]  /*167e0*/  MOV R10, 0xffffffff ;  /* 0xffffffff000a7802 */ /* 0x000fe40000000f00 */
[----:B------:R-:W-:Y:S02]  /*167f0*/  MOV R4, 0x16810 ;  /* 0x0001681000047802 */ /* 0x000fe40000000f00 */
[----:B------:R-:W-:Y:S05]  /*16800*/  CALL.REL.NOINC `($__internal_4_$__cuda_sm70_shflsync_bfly_p) ;  /* 0x0000197000007944 */ /* 0x000fea0003c00000 */
[----:B------:R-:W-:Y:S01]  /*16810*/  FADD.FTZ R3, R241, R0 ;  /* 0x00000000f1037221 */ /* 0x000fe20000010000 */
[----:B------:R-:W-:Y:S02]  /*16820*/  MOV R8, 0x1 ;  /* 0x0000000100087802 */ /* 0x000fe40000000f00 */
[----:B------:R-:W-:Y:S02]  /*16830*/  MOV R4, 0x16860 ;  /* 0x0001686000047802 */ /* 0x000fe40000000f00 */
[----:B------:R-:W-:-:S02]  /*16840*/  MOV R0, R3 ;  /* 0x0000000300007202 */ /* 0x000fc40000000f00 */
[----:B------:R-:W-:Y:S05]  /*16850*/  CALL.REL.NOINC `($__internal_4_$__cuda_sm70_shflsync_bfly_p) ;  /* 0x0000192000007944 */ /* 0x000fea0003c00000 */
[----:B------:R-:W-:Y:S01]  /*16860*/  FADD.FTZ R3, R3, R0 ;  /* 0x0000000003037221 */ /* 0x000fe20000010000 */
[----:B------:R-:W-:-:S02]  /*16870*/  MOV R0, R242 ;  /* 0x000000f200007202 */ /* 0x000fc40000000f00 */
[----:B------:R-:W-:Y:S02]  /*16880*/  MOV R8, 0x2 ;  /* 0x0000000200087802 */ /* 0x000fe40000000f00 */
[----:B------:R-:W-:Y:S02]  /*16890*/  MOV R4, 0x168b0 ;  /* 0x000168b000047802 */ /* 0x000fe40000000f00 */
[----:B------:R-:W-:Y:S05]  /*168a0*/  CALL.REL.NOINC `($__internal_4_$__cuda_sm70_shflsync_bfly_p) ;  /* 0x000018d000007944 */ /* 0x000fea0003c00000 */
[----:B------:R-:W-:Y:S01]  /*168b0*/  FADD.FTZ R5, R242, R0 ;  /* 0x00000000f2057221 */ /* 0x000fe20000010000 */
[----:B------:R-:W-:Y:S02]  /*168c0*/  MOV R8, 0x1 ;  /* 0x0000000100087802 */ /* 0x000fe40000000f00 */
[----:B------:R-:W-:Y:S02]  /*168d0*/  MOV R4, 0x16900 ;  /* 0x0001690000047802 */ /* 0x000fe40000000f00 */
[----:B------:R-:W-:Y:S02]  /*168e0*/  MOV R0, R5 ;  /* 0x0000000500007202 */ /* 0x000fe40000000f00 */
[----:B------:R-:W-:Y:S05]  /*168f0*/  CALL.REL.NOINC `($__internal_4_$__cuda_sm70_shflsync_bfly_p) ;  /* 0x0000188000007944 */ /* 0x000fea0003c00000 */
[----:B------:R-:W-:Y:S01]  /*16900*/  FADD.FTZ R5, R5, R0 ;  /* 0x0000000005057221 */ /* 0x000fe20000010000 */
[----:B------:R-:W-:Y:S02]  /*16910*/  MOV R0, R243 ;  /* 0x000000f300007202 */ /* 0x000fe40000000f00 */
[----:B------:R-:W-:-:S02]  /*16920*/  MOV R8, 0x2 ;  /* 0x0000000200087802 */ /* 0x000fc40000000f00 */
        /* <DEDUP_REMOVED lines=9> */
[----:B------:R-:W-:Y:S02]  /*169c0*/  MOV R8, 0x2 ;  /* 0x0000000200087802 */ /* 0x000fe40000000f00 */
[----:B------:R-:W-:-:S02]  /*169d0*/  MOV R4, 0x169f0 ;  /* 0x000169f000047802 */ /* 0x000fc40000000f00 */
[----:B------:R-:W-:Y:S05]  /*169e0*/  CALL.REL.NOINC `($__internal_4_$__cuda_sm70_shflsync_bfly_p) ;  /* 0x0000179000007944 */ /* 0x000fea0003c00000 */
[----:B------:R-:W-:Y:S01]  /*169f0*/  FADD.FTZ R7, R244, R0 ;  /* 0x00000000f4077221 */ /* 0x000fe20000010000 */
[----:B------:R-:W-:-:S02]  /*16a00*/  MOV R8, 0x1 ;  /* 0x0000000100087802 */ /* 0x000fc40000000f00 */
[----:B------:R-:W-:Y:S02]  /*16a10*/  MOV R4, 0x16a40 ;  /* 0x00016a4000047802 */ /* 0x000fe40000000f00 */
[----:B------:R-:W-:Y:S02]  /*16a20*/  MOV R0, R7 ;  /* 0x0000000700007202 */ /* 0x000fe40000000f00 */
[----:B------:R-:W-:Y:S05]  /*16a30*/  CALL.REL.NOINC `($__internal_4_$__cuda_sm70_shflsync_bfly_p) ;  /* 0x0000174000007944 */ /* 0x000fea0003c00000 */
[----:B------:R-:W-:Y:S01]  /*16a40*/  MOV R9, R0 ;  /* 0x0000000000097202 */ /* 0x000fe20000000f00 */
[----:B------:R-:W-:Y:S05]  /*16a50*/  BRA `(.L_x_397) ;  /* 0xffffb1a000007947 */ /* 0x000fea000383ffff */
.L_x_322:
[----:B--234-:R-:W-:Y:S01]  /*16a60*/  IMAD.MOV.U32 R12, RZ, RZ, R6 ;  /* 0x000000ffff0c7224 */ /* 0x01cfe200078e0006 */
[----:B------:R-:W-:Y:S01]  /*16a70*/  MOV R11, RZ ;  /* 0x000000ff000b7202 */ /* 0x000fe20000000f00 */
[----:B------:R-:W-:Y:S01]  /*16a80*/  IMAD.MOV.U32 R3, RZ, RZ, 0x181f ;  /* 0x0000181fff037424 */ /* 0x000fe200078e00ff */
[----:B------:R-:W-:Y:S02]  /*16a90*/  MOV R2, 0x16ab0 ;  /* 0x00016ab000027802 */ /* 0x000fe40000000f00 */
[----:B-1----:R-:W-:Y:S05]  /*16aa0*/  CALL.REL.NOINC `($__internal_5_$__cuda_sm70_shflsync_idx_p) ;  /* 0x0000172000007944 */ /* 0x002fea0003c00000 */
[----:B------:R-:W-:Y:S01]  /*16ab0*/  MOV R8, R11 ;  /* 0x0000000b00087202 */ /* 0x000fe20000000f00 */
[----:B------:R-:W-:Y:S05]  /*16ac0*/  BRA `(.L_x_398) ;  /* 0xffffc96000007947 */ /* 0x000fea000383ffff */
.L_x_323:
[----:B------:R-:W-:Y:S01]  /*16ad0*/  IMAD.MOV.U32 R12, RZ, RZ, R7 ;  /* 0x000000ffff0c7224 */ /* 0x000fe200078e0007 */
[----:B------:R-:W-:Y:S01]  /*16ae0*/  MOV R11, RZ ;  /* 0x000000ff000b7202 */ /* 0x000fe20000000f00 */
[----:B------:R-:W-:Y:S01]  /*16af0*/  IMAD.MOV.U32 R3, RZ, RZ, 0x181f ;  /* 0x0000181fff037424 */ /* 0x000fe200078e00ff */
[----:B------:R-:W-:-:S02]  /*16b00*/  MOV R2, 0x16b20 ;  /* 0x00016b2000027802 */ /* 0x000fc40000000f00 */
[----:B-123--:R-:W-:Y:S05]  /*16b10*/  CALL.REL.NOINC `($__internal_5_$__cuda_sm70_shflsync_idx_p) ;  /* 0x000016b000007944 */ /* 0x00efea0003c00000 */
[----:B------:R-:W-:Y:S01]  /*16b20*/  MOV R2, R11 ;  /* 0x0000000b00027202 */ /* 0x000fe20000000f00 */
[----:B------:R-:W-:Y:S05]  /*16b30*/  BRA `(.L_x_399) ;  /* 0xffffc91000007947 */ /* 0x000fea000383ffff */
.L_x_324:
[----:B------:R-:W-:Y:S01]  /*16b40*/  IMAD.MOV.U32 R12, RZ, RZ, R6 ;  /* 0x000000ffff0c7224 */ /* 0x000fe200078e0006 */
[----:B------:R-:W-:Y:S01]  /*16b50*/  MOV R11, 0x1 ;  /* 0x00000001000b7802 */ /* 0x000fe20000000f00 */
[----:B--2---:R-:W-:Y:S01]  /*16b60*/  IMAD.MOV.U32 R3, RZ, RZ, 0x181f ;  /* 0x0000181fff037424 */ /* 0x004fe200078e00ff */
[----:B------:R-:W-:-:S02]  /*16b70*/  MOV R2, 0x16b90 ;  /* 0x00016b9000027802 */ /* 0x000fc40000000f00 */
[----:B-1--4-:R-:W-:Y:S05]  /*16b80*/  CALL.REL.NOINC `($__internal_5_$__cuda_sm70_shflsync_idx_p) ;  /* 0x0000164000007944 */ /* 0x012fea0003c00000 */
        /* <DEDUP_REMOVED lines=8> */
.L_x_325:
[----:B------:R-:W-:Y:S01]  /*16c10*/  IMAD.MOV.U32 R12, RZ, RZ, R6 ;  /* 0x000000ffff0c7224 */ /* 0x000fe200078e0006 */
[----:B------:R-:W-:Y:S01]  /*16c20*/  MOV R11, 0x2 ;  /* 0x00000002000b7802 */ /* 0x000fe20000000f00 */
[----:B--2---:R-:W-:Y:S01]  /*16c30*/  IMAD.MOV.U32 R3, RZ, RZ, 0x181f ;  /* 0x0000181fff037424 */ /* 0x004fe200078e00ff */
[----:B------:R-:W-:Y:S02]  /*16c40*/  MOV R2, 0x16c60 ;  /* 0x00016c6000027802 */ /* 0x000fe40000000f00 */
[----:B-1-34-:R-:W-:Y:S05]  /*16c50*/  CALL.REL.NOINC `($__internal_5_$__cuda_sm70_shflsync_idx_p) ;  /* 0x0000157000007944 */ /* 0x01afea0003c00000 */
[----:B------:R-:W-:Y:S01]  /*16c60*/  MOV R8, R11 ;  /* 0x0000000b00087202 */ /* 0x000fe20000000f00 */
[----:B------:R-:W-:Y:S05]  /*16c70*/  BRA `(.L_x_401) ;  /* 0xffffc8c000007947 */ /* 0x000fea000383ffff */
.L_x_326:
[----:B------:R-:W-:Y:S01]  /*16c80*/  IMAD.MOV.U32 R12, RZ, RZ, R7 ;  /* 0x000000ffff0c7224 */ /* 0x000fe200078e0007 */
[----:B------:R-:W-:Y:S01]  /*16c90*/  MOV R11, 0x2 ;  /* 0x00000002000b7802 */ /* 0x000fe20000000f00 */
[----:B--2---:R-:W-:Y:S01]  /*16ca0*/  IMAD.MOV.U32 R3, RZ, RZ, 0x181f ;  /* 0x0000181fff037424 */ /* 0x004fe200078e00ff */
[----:B------:R-:W-:Y:S02]  /*16cb0*/  MOV R2, 0x16cd0 ;  /* 0x00016cd000027802 */ /* 0x000fe40000000f00 */
[----:B-1-34-:R-:W-:Y:S05]  /*16cc0*/  CALL.REL.NOINC `($__internal_5_$__cuda_sm70_shflsync_idx_p) ;  /* 0x0000150000007944 */ /* 0x01afea0003c00000 */
[----:B------:R-:W-:Y:S01]  /*16cd0*/  MOV R2, R11 ;  /* 0x0000000b00027202 */ /* 0x000fe20000000f00 */
[----:B------:R-:W-:Y:S05]  /*16ce0*/  BRA `(.L_x_402) ;  /* 0xffffc87000007947 */ /* 0x000fea000383ffff */
.L_x_327:
[----:B------:R-:W-:Y:S01]  /*16cf0*/  IMAD.MOV.U32 R12, RZ, RZ, R6 ;  /* 0x000000ffff0c7224 */ /* 0x000fe200078e0006 */
[----:B------:R-:W-:Y:S01]  /*16d00*/  MOV R11, 0x3 ;  /* 0x00000003000b7802 */ /* 0x000fe20000000f00 */
[----:B---3--:R-:W-:Y:S01]  /*16d10*/  IMAD.MOV.U32 R3, RZ, RZ, 0x181f ;  /* 0x0000181fff037424 */ /* 0x008fe200078e00ff */
[----:B------:R-:W-:-:S02]  /*16d20*/  MOV R2, 0x16d40 ;  /* 0x00016d4000027802 */ /* 0x000fc40000000f00 */
[----:B-12---:R-:W-:Y:S05]  /*16d30*/  CALL.REL.NOINC `($__internal_5_$__cuda_sm70_shflsync_idx_p) ;  /* 0x0000149000007944 */ /* 0x006fea0003c00000 */
        /* <DEDUP_REMOVED lines=8> */
.L_x_328:
[----:B------:R-:W-:Y:S01]  /*16dc0*/  IMAD.MOV.U32 R12, RZ, RZ, R6 ;  /* 0x000000ffff0c7224 */ /* 0x000fe200078e0006 */
[----:B------:R-:W-:Y:S01]  /*16dd0*/  MOV R11, 0x4 ;  /* 0x00000004000b7802 */ /* 0x000fe20000000f00 */
[----:B-1----:R-:W-:Y:S01]  /*16de0*/  IMAD.MOV.U32 R3, RZ, RZ, 0x181f ;  /* 0x0000181fff037424 */ /* 0x002fe200078e00ff */
[----:B------:R-:W-:Y:S02]  /*16df0*/  MOV R2, 0x16e10 ;  /* 0x00016e1000027802 */ /* 0x000fe40000000f00 */
[----:B----4-:R-:W-:Y:S05]  /*16e00*/  CALL.REL.NOINC `($__internal_5_$__cuda_sm70_shflsync_idx_p) ;  /* 0x000013c000007944 */ /* 0x010fea0003c00000 */
[----:B------:R-:W-:Y:S01]  /*16e10*/  MOV R8, R11 ;  /* 0x0000000b00087202 */ /* 0x000fe20000000f00 */
[----:B------:R-:W-:Y:S05]  /*16e20*/  BRA `(.L_x_404) ;  /* 0xffffc82000007947 */ /* 0x000fea000383ffff */
.L_x_329:
[----:B------:R-:W-:Y:S01]  /*16e30*/  IMAD.MOV.U32 R12, RZ, RZ, R7 ;  /* 0x000000ffff0c7224 */ /* 0x000fe200078e0007 */
[----:B------:R-:W-:Y:S01]  /*16e40*/  MOV R11, 0x4 ;  /* 0x00000004000b7802 */ /* 0x000fe20000000f00 */
[----:B-1----:R-:W-:Y:S01]  /*16e50*/  IMAD.MOV.U32 R3, RZ, RZ, 0x181f ;  /* 0x0000181fff037424 */ /* 0x002fe200078e00ff */
[----:B------:R-:W-:Y:S02]  /*16e60*/  MOV R2, 0x16e80 ;  /* 0x00016e8000027802 */ /* 0x000fe40000000f00 */
[----:B--234-:R-:W-:Y:S05]  /*16e70*/  CALL.REL.NOINC `($__internal_5_$__cuda_sm70_shflsync_idx_p) ;  /* 0x0000135000007944 */ /* 0x01cfea0003c00000 */
[----:B------:R-:W-:Y:S01]  /*16e80*/  MOV R2, R11 ;  /* 0x0000000b00027202 */ /* 0x000fe20000000f00 */
[----:B------:R-:W-:Y:S05]  /*16e90*/  BRA `(.L_x_405) ;  /* 0xffffc7d000007947 */ /* 0x000fea000383ffff */
.L_x_330:
        /* <DEDUP_REMOVED lines=13> */
.L_x_331:
[----:B------:R-:W-:Y:S01]  /*16f70*/  IMAD.MOV.U32 R12, RZ, RZ, R6 ;  /* 0x000000ffff0c7224 */ /* 0x000fe200078e0006 */
[----:B------:R-:W-:Y:S01]  /*16f80*/  MOV R11, 0x6 ;  /* 0x00000006000b7802 */ /* 0x000fe20000000f00 */
[----:B-1----:R-:W-:Y:S01]  /*16f90*/  IMAD.MOV.U32 R3, RZ, RZ, 0x181f ;  /* 0x0000181fff037424 */ /* 0x002fe200078e00ff */
[----:B------:R-:W-:Y:S02]  /*16fa0*/  MOV R2, 0x16fc0 ;  /* 0x00016fc000027802 */ /* 0x000fe40000000f00 */
[----:B---34-:R-:W-:Y:S05]  /*16fb0*/  CALL.REL.NOINC `($__internal_5_$__cuda_sm70_shflsync_idx_p) ;  /* 0x0000121000007944 */ /* 0x018fea0003c00000 */
[----:B------:R-:W-:Y:S01]  /*16fc0*/  MOV R8, R11 ;  /* 0x0000000b00087202 */ /* 0x000fe20000000f00 */
[----:B------:R-:W-:Y:S05]  /*16fd0*/  BRA `(.L_x_407) ;  /* 0xffffc78000007947 */ /* 0x000fea000383ffff */
.L_x_332:
[----:B------:R-:W-:Y:S01]  /*16fe0*/  IMAD.MOV.U32 R12, RZ, RZ, R7 ;  /* 0x000000ffff0c7224 */ /* 0x000fe200078e0007 */
[----:B------:R-:W-:Y:S01]  /*16ff0*/  MOV R11, 0x6 ;  /* 0x00000006000b7802 */ /* 0x000fe20000000f00 */
[----:B-1----:R-:W-:Y:S01]  /*17000*/  IMAD.MOV.U32 R3, RZ, RZ, 0x181f ;  /* 0x0000181fff037424 */ /* 0x002fe200078e00ff */
[----:B------:R-:W-:Y:S02]  /*17010*/  MOV R2, 0x17030 ;  /* 0x0001703000027802 */ /* 0x000fe40000000f00 */
[----:B--234-:R-:W-:Y:S05]  /*17020*/  CALL.REL.NOINC `($__internal_5_$__cuda_sm70_shflsync_idx_p) ;  /* 0x000011a000007944 */ /* 0x01cfea0003c00000 */
[----:B------:R-:W-:Y:S01]  /*17030*/  MOV R2, R11 ;  /* 0x0000000b00027202 */ /* 0x000fe20000000f00 */
[----:B------:R-:W-:Y:S05]  /*17040*/  BRA `(.L_x_408) ;  /* 0xffffc73000007947 */ /* 0x000fea000383ffff */
.L_x_333:
[----:B------:R-:W-:Y:S01]  /*17050*/  IMAD.MOV.U32 R12, RZ, RZ, R6 ;  /* 0x000000ffff0c7224 */ /* 0x000fe200078e0006 */
[----:B------:R-:W-:Y:S01]  /*17060*/  MOV R11, 0x7 ;  /* 0x00000007000b7802 */ /* 0x000fe20000000f00 */
[----:B--2---:R-:W-:Y:S01]  /*17070*/  IMAD.MOV.U32 R3, RZ, RZ, 0x181f ;  /* 0x0000181fff037424 */ /* 0x004fe200078e00ff */
[----:B------:R-:W-:-:S02]  /*17080*/  MOV R2, 0x170a0 ;  /* 0x000170a000027802 */ /* 0x000fc40000000f00 */
[----:B-1-34-:R-:W-:Y:S05]  /*17090*/  CALL.REL.NOINC `($__internal_5_$__cuda_sm70_shflsync_idx_p) ;  /* 0x0000113000007944 */ /* 0x01afea0003c00000 */
        /* <DEDUP_REMOVED lines=8> */
.L_x_335:
[----:B------:R-:W-:Y:S01]  /*17120*/  IMAD.MOV.U32 R12, RZ, RZ, R20 ;  /* 0x000000ffff0c7224 */ /* 0x000fe200078e0014 */
[----:B------:R-:W-:Y:S01]  /*17130*/  MOV R11, RZ ;  /* 0x000000ff000b7202 */ /* 0x000fe20000000f00 */
[----:B------:R-:W-:Y:S01]  /*17140*/  IMAD.MOV.U32 R3, RZ, RZ, 0x1c1f ;  /* 0x00001c1fff037424 */ /* 0x000fe200078e00ff */
[----:B------:R-:W-:Y:S02]  /*17150*/  MOV R2, 0x17170 ;  /* 0x0001717000027802 */ /* 0x000fe40000000f00 */
[----:B------:R-:W-:Y:S05]  /*17160*/  CALL.REL.NOINC `($__internal_5_$__cuda_sm70_shflsync_idx_p) ;  /* 0x0000106000007944 */ /* 0x000fea0003c00000 */
[----:B------:R-:W-:Y:S01]  /*17170*/  MOV R13, R11 ;  /* 0x0000000b000d7202 */ /* 0x000fe20000000f00 */
[----:B------:R-:W-:Y:S05]  /*17180*/  BRA `(.L_x_410) ;  /* 0xffffc90000007947 */ /* 0x000fea000383ffff */
.L_x_336:
[----:B------:R-:W-:Y:S01]  /*17190*/  IMAD.MOV.U32 R12, RZ, RZ, R21 ;  /* 0x000000ffff0c7224 */ /* 0x000fe200078e0015 */
[----:B------:R-:W-:Y:S01]  /*171a0*/  MOV R11, RZ ;  /* 0x000000ff000b7202 */ /* 0x000fe20000000f00 */
[----:B------:R-:W-:Y:S01]  /*171b0*/  IMAD.MOV.U32 R3, RZ, RZ, 0x1c1f ;  /* 0x00001c1fff037424 */ /* 0x000fe200078e00ff */
[----:B------:R-:W-:Y:S02]  /*171c0*/  MOV R2, 0x171e0 ;  /* 0x000171e000027802 */ /* 0x000fe40000000f00 */
[----:B-12---:R-:W-:Y:S05]  /*171d0*/  CALL.REL.NOINC `($__internal_5_$__cuda_sm70_shflsync_idx_p) ;  /* 0x00000ff000007944 */ /* 0x006fea0003c00000 */
[----:B------:R-:W-:Y:S01]  /*171e0*/  MOV R2, R11 ;  /* 0x0000000b00027202 */ /* 0x000fe20000000f00 */
[----:B------:R-:W-:Y:S05]  /*171f0*/  BRA `(.L_x_411) ;  /* 0xffffc8b000007947 */ /* 0x000fea000383ffff */
.L_x_339:
[----:B------:R-:W-:Y:S01]  /*17200*/  IMAD.MOV.U32 R12, RZ, RZ, R20 ;  /* 0x000000ffff0c7224 */ /* 0x000fe200078e0014 */
[----:B------:R-:W-:Y:S01]  /*17210*/  MOV R11, 0x1 ;  /* 0x00000001000b7802 */ /* 0x000fe20000000f00 */
[----:B--2---:R-:W-:Y:S01]  /*17220*/  IMAD.MOV.U32 R3, RZ, RZ, 0x1c1f ;  /* 0x00001c1fff037424 */ /* 0x004fe200078e00ff */
[----:B----4-:R-:W-:-:S02]  /*17230*/  MOV R2, 0x17250 ;  /* 0x0001725000027802 */ /* 0x010fc40000000f00 */
[----:B-1-3--:R-:W-:Y:S05]  /*17240*/  CALL.REL.NOINC `($__internal_5_$__cuda_sm70_shflsync_idx_p) ;  /* 0x00000f8000007944 */ /* 0x00afea0003c00000 */
        /* <DEDUP_REMOVED lines=8> */
.L_x_342:
[----:B------:R-:W-:Y:S01]  /*172d0*/  IMAD.MOV.U32 R12, RZ, RZ, R20 ;  /* 0x000000ffff0c7224 */ /* 0x000fe200078e0014 */
[----:B------:R-:W-:Y:S01]  /*172e0*/  MOV R11, 0x2 ;  /* 0x00000002000b7802 */ /* 0x000fe20000000f00 */
[----:B--2---:R-:W-:Y:S01]  /*172f0*/  IMAD.MOV.U32 R3, RZ, RZ, 0x1c1f ;  /* 0x00001c1fff037424 */ /* 0x004fe200078e00ff */
[----:B----4-:R-:W-:Y:S02]  /*17300*/  MOV R2, 0x17320 ;  /* 0x0001732000027802 */ /* 0x010fe40000000f00 */
[----:B-1-3--:R-:W-:Y:S05]  /*17310*/  CALL.REL.NOINC `($__internal_5_$__cuda_sm70_shflsync_idx_p) ;  /* 0x00000eb000007944 */ /* 0x00afea0003c00000 */
[----:B------:R-:W-:Y:S01]  /*17320*/  MOV R13, R11 ;  /* 0x0000000b000d7202 */ /* 0x000fe20000000f00 */
[----:B------:R-:W-:Y:S05]  /*17330*/  BRA `(.L_x_413) ;  /* 0xffffcd3000007947 */ /* 0x000fea000383ffff */
.L_x_343:
[----:B------:R-:W-:Y:S01]  /*17340*/  IMAD.MOV.U32 R12, RZ, RZ, R21 ;  /* 0x000000ffff0c7224 */ /* 0x000fe200078e0015 */
[----:B------:R-:W-:Y:S01]  /*17350*/  MOV R11, 0x2 ;  /* 0x00000002000b7802 */ /* 0x000fe20000000f00 */
[----:B--2---:R-:W-:Y:S01]  /*17360*/  IMAD.MOV.U32 R3, RZ, RZ, 0x1c1f ;  /* 0x00001c1fff037424 */ /* 0x004fe200078e00ff */
[----:B----4-:R-:W-:Y:S02]  /*17370*/  MOV R2, 0x17390 ;  /* 0x0001739000027802 */ /* 0x010fe40000000f00 */
[----:B-1-3--:R-:W-:Y:S05]  /*17380*/  CALL.REL.NOINC `($__internal_5_$__cuda_sm70_shflsync_idx_p) ;  /* 0x00000e4000007944 */ /* 0x00afea0003c00000 */
[----:B------:R-:W-:Y:S01]  /*17390*/  MOV R2, R11 ;  /* 0x0000000b00027202 */ /* 0x000fe20000000f00 */
[----:B------:R-:W-:Y:S05]  /*173a0*/  BRA `(.L_x_414) ;  /* 0xffffcce000007947 */ /* 0x000fea000383ffff */
.L_x_346:
[----:B------:R-:W-:Y:S01]  /*173b0*/  IMAD.MOV.U32 R12, RZ, RZ, R20 ;  /* 0x000000ffff0c7224 */ /* 0x000fe200078e0014 */
[----:B------:R-:W-:Y:S01]  /*173c0*/  MOV R11, 0x3 ;  /* 0x00000003000b7802 */ /* 0x000fe20000000f00 */
[----:B-1----:R-:W-:Y:S01]  /*173d0*/  IMAD.MOV.U32 R3, RZ, RZ, 0x1c1f ;  /* 0x00001c1fff037424 */ /* 0x002fe200078e00ff */
[----:B----4-:R-:W-:-:S02]  /*173e0*/  MOV R2, 0x17400 ;  /* 0x0001740000027802 */ /* 0x010fc40000000f00 */
[----:B--23--:R-:W-:Y:S05]  /*173f0*/  CALL.REL.NOINC `($__internal_5_$__cuda_sm70_shflsync_idx_p) ;  /* 0x00000dd000007944 */ /* 0x00cfea0003c00000 */
        /* <DEDUP_REMOVED lines=8> */
.L_x_350:
[----:B------:R-:W-:Y:S01]  /*17480*/  IMAD.MOV.U32 R12, RZ, RZ, R6 ;  /* 0x000000ffff0c7224 */ /* 0x000fe200078e0006 */
[----:B------:R-:W-:Y:S01]  /*17490*/  MOV R11, RZ ;  /* 0x000000ff000b7202 */ /* 0x000fe20000000f00 */
[----:B------:R-:W-:Y:S01]  /*174a0*/  IMAD.MOV.U32 R3, RZ, RZ, 0x181f ;  /* 0x0000181fff037424 */ /* 0x000fe200078e00ff */
[----:B------:R-:W-:Y:S02]  /*174b0*/  MOV R2, 0x174d0 ;  /* 0x000174d000027802 */ /* 0x000fe40000000f00 */
[----:B------:R-:W-:Y:S05]  /*174c0*/  CALL.REL.NOINC `($__internal_5_$__cuda_sm70_shflsync_idx_p) ;  /* 0x00000d0000007944 */ /* 0x000fea0003c00000 */
[----:B------:R-:W-:Y:S01]  /*174d0*/  MOV R8, R11 ;  /* 0x0000000b00087202 */ /* 0x000fe20000000f00 */
[----:B------:R-:W-:Y:S05]  /*174e0*/  BRA `(.L_x_416) ;  /* 0xffffd7b000007947 */ /* 0x000fea000383ffff */
.L_x_351:
[----:B------:R-:W-:Y:S01]  /*174f0*/  IMAD.MOV.U32 R12, RZ, RZ, R7 ;  /* 0x000000ffff0c7224 */ /* 0x000fe200078e0007 */
[----:B------:R-:W-:Y:S01]  /*17500*/  MOV R11, RZ ;  /* 0x000000ff000b7202 */ /* 0x000fe20000000f00 */
[----:B------:R-:W-:Y:S01]  /*17510*/  IMAD.MOV.U32 R3, RZ, RZ, 0x181f ;  /* 0x0000181fff037424 */ /* 0x000fe200078e00ff */
[----:B------:R-:W-:Y:S02]  /*17520*/  MOV R2, 0x17540 ;  /* 0x0001754000027802 */ /* 0x000fe40000000f00 */
[----:B-12---:R-:W-:Y:S05]  /*17530*/  CALL.REL.NOINC `($__internal_5_$__cuda_sm70_shflsync_idx_p) ;  /* 0x00000c9000007944 */ /* 0x006fea0003c00000 */
[----:B------:R-:W-:Y:S01]  /*17540*/  MOV R2, R11 ;  /* 0x0000000b00027202 */ /* 0x000fe20000000f00 */
[----:B------:R-:W-:Y:S05]  /*17550*/  BRA `(.L_x_417) ;  /* 0xffffd76000007947 */ /* 0x000fea000383ffff */
.L_x_352:
[----:B------:R-:W-:Y:S01]  /*17560*/  IMAD.MOV.U32 R12, RZ, RZ, R6 ;  /* 0x000000ffff0c7224 */ /* 0x000fe200078e0006 */
[----:B------:R-:W-:Y:S01]  /*17570*/  MOV R11, 0x1 ;  /* 0x00000001000b7802 */ /* 0x000fe20000000f00 */
[----:B--2---:R-:W-:Y:S01]  /*17580*/  IMAD.MOV.U32 R3, RZ, RZ, 0x181f ;  /* 0x0000181fff037424 */ /* 0x004fe200078e00ff */
[----:B------:R-:W-:-:S02]  /*17590*/  MOV R2, 0x175b0 ;  /* 0x000175b000027802 */ /* 0x000fc40000000f00 */
        /* <DEDUP_REMOVED lines=9> */
.L_x_353:
[----:B------:R-:W-:Y:S01]  /*17630*/  IMAD.MOV.U32 R12, RZ, RZ, R6 ;  /* 0x000000ffff0c7224 */ /* 0x000fe200078e0006 */
[----:B------:R-:W-:Y:S01]  /*17640*/  MOV R11, 0x2 ;  /* 0x00000002000b7802 */ /* 0x000fe20000000f00 */
[----:B-1----:R-:W-:Y:S01]  /*17650*/  IMAD.MOV.U32 R3, RZ, RZ, 0x181f ;  /* 0x0000181fff037424 */ /* 0x002fe200078e00ff */
[----:B------:R-:W-:Y:S02]  /*17660*/  MOV R2, 0x17680 ;  /* 0x0001768000027802 */ /* 0x000fe40000000f00 */
[----:B---34-:R-:W-:Y:S05]  /*17670*/  CALL.REL.NOINC `($__internal_5_$__cuda_sm70_shflsync_idx_p) ;  /* 0x00000b5000007944 */ /* 0x018fea0003c00000 */
[----:B------:R-:W-:Y:S01]  /*17680*/  MOV R8, R11 ;  /* 0x0000000b00087202 */ /* 0x000fe20000000f00 */
[----:B------:R-:W-:Y:S05]  /*17690*/  BRA `(.L_x_419) ;  /* 0xffffd71000007947 */ /* 0x000fea000383ffff */
.L_x_354:
[----:B------:R-:W-:Y:S01]  /*176a0*/  IMAD.MOV.U32 R12, RZ, RZ, R7 ;  /* 0x000000ffff0c7224 */ /* 0x000fe200078e0007 */
[----:B------:R-:W-:Y:S01]  /*176b0*/  MOV R11, 0x2 ;  /* 0x00000002000b7802 */ /* 0x000fe20000000f00 */
[----:B-1----:R-:W-:Y:S01]  /*176c0*/  IMAD.MOV.U32 R3, RZ, RZ, 0x181f ;  /* 0x0000181fff037424 */ /* 0x002fe200078e00ff */
[----:B------:R-:W-:Y:S02]  /*176d0*/  MOV R2, 0x176f0 ;  /* 0x000176f000027802 */ /* 0x000fe40000000f00 */
[----:B--234-:R-:W-:Y:S05]  /*176e0*/  CALL.REL.NOINC `($__internal_5_$__cuda_sm70_shflsync_idx_p) ;  /* 0x00000ae000007944 */ /* 0x01cfea0003c00000 */
[----:B------:R-:W-:Y:S01]  /*176f0*/  MOV R2, R11 ;  /* 0x0000000b00027202 */ /* 0x000fe20000000f00 */
[----:B------:R-:W-:Y:S05]  /*17700*/  BRA `(.L_x_420) ;  /* 0xffffd6c000007947 */ /* 0x000fea000383ffff */
.L_x_355:
        /* <DEDUP_REMOVED lines=13> */
.L_x_356:
[----:B------:R-:W-:Y:S01]  /*177e0*/  IMAD.MOV.U32 R12, RZ, RZ, R6 ;  /* 0x000000ffff0c7224 */ /* 0x000fe200078e0006 */
[----:B------:R-:W-:Y:S01]  /*177f0*/  MOV R11, 0x4 ;  /* 0x00000004000b7802 */ /* 0x000fe20000000f00 */
[----:B--2---:R-:W-:Y:S01]  /*17800*/  IMAD.MOV.U32 R3, RZ, RZ, 0x181f ;  /* 0x0000181fff037424 */ /* 0x004fe200078e00ff */
[----:B------:R-:W-:Y:S02]  /*17810*/  MOV R2, 0x17830 ;  /* 0x0001783000027802 */ /* 0x000fe40000000f00 */
[----:B-1-34-:R-:W-:Y:S05]  /*17820*/  CALL.REL.NOINC `($__internal_5_$__cuda_sm70_shflsync_idx_p) ;  /* 0x000009a000007944 */ /* 0x01afea0003c00000 */
[----:B------:R-:W-:Y:S01]  /*17830*/  MOV R8, R11 ;  /* 0x0000000b00087202 */ /* 0x000fe20000000f00 */
[----:B------:R-:W-:Y:S05]  /*17840*/  BRA `(.L_x_422) ;  /* 0xffffd67000007947 */ /* 0x000fea000383ffff */
.L_x_357:
[----:B------:R-:W-:Y:S01]  /*17850*/  IMAD.MOV.U32 R12, RZ, RZ, R7 ;  /* 0x000000ffff0c7224 */ /* 0x000fe200078e0007 */
[----:B------:R-:W-:Y:S01]  /*17860*/  MOV R11, 0x4 ;  /* 0x00000004000b7802 */ /* 0x000fe20000000f00 */
[----:B--2---:R-:W-:Y:S01]  /*17870*/  IMAD.MOV.U32 R3, RZ, RZ, 0x181f ;  /* 0x0000181fff037424 */ /* 0x004fe200078e00ff */
[----:B------:R-:W-:Y:S02]  /*17880*/  MOV R2, 0x178a0 ;  /* 0x000178a000027802 */ /* 0x000fe40000000f00 */
[----:B-1-34-:R-:W-:Y:S05]  /*17890*/  CALL.REL.NOINC `($__internal_5_$__cuda_sm70_shflsync_idx_p) ;  /* 0x0000093000007944 */ /* 0x01afea0003c00000 */
[----:B------:R-:W-:Y:S01]  /*178a0*/  MOV R2, R11 ;  /* 0x0000000b00027202 */ /* 0x000fe20000000f00 */
[----:B------:R-:W-:Y:S05]  /*178b0*/  BRA `(.L_x_423) ;  /* 0xffffd62000007947 */ /* 0x000fea000383ffff */
.L_x_358:
[----:B------:R-:W-:Y:S01]  /*178c0*/  IMAD.MOV.U32 R12, RZ, RZ, R6 ;  /* 0x000000ffff0c7224 */ /* 0x000fe200078e0006 */
[----:B------:R-:W-:Y:S01]  /*178d0*/  MOV R11, 0x5 ;  /* 0x00000005000b7802 */ /* 0x000fe20000000f00 */
[----:B-1----:R-:W-:Y:S01]  /*178e0*/  IMAD.MOV.U32 R3, RZ, RZ, 0x181f ;  /* 0x0000181fff037424 */ /* 0x002fe200078e00ff */
[----:B------:R-:W-:-:S02]  /*178f0*/  MOV R2, 0x17910 ;  /* 0x0001791000027802 */ /* 0x000fc40000000f00 */
[----:B--234-:R-:W-:Y:S05]  /*17900*/  CALL.REL.NOINC `($__internal_5_$__cuda_sm70_shflsync_idx_p) ;  /* 0x000008c000007944 */ /* 0x01cfea0003c00000 */
        /* <DEDUP_REMOVED lines=8> */
.L_x_359:
[----:B------:R-:W-:Y:S01]  /*17990*/  IMAD.MOV.U32 R12, RZ, RZ, R6 ;  /* 0x000000ffff0c7224 */ /* 0x000fe200078e0006 */
[----:B------:R-:W-:Y:S01]  /*179a0*/  MOV R11, 0x6 ;  /* 0x00000006000b7802 */ /* 0x000fe20000000f00 */
[----:B--2---:R-:W-:Y:S01]  /*179b0*/  IMAD.MOV.U32 R3, RZ, RZ, 0x181f ;  /* 0x0000181fff037424 */ /* 0x004fe200078e00ff */
[----:B------:R-:W-:Y:S02]  /*179c0*/  MOV R2, 0x179e0 ;  /* 0x000179e000027802 */ /* 0x000fe40000000f00 */
[----:B-1--4-:R-:W-:Y:S05]  /*179d0*/  CALL.REL.NOINC `($__internal_5_$__cuda_sm70_shflsync_idx_p) ;  /* 0x000007f000007944 */ /* 0x012fea0003c00000 */
[----:B------:R-:W-:Y:S01]  /*179e0*/  MOV R8, R11 ;  /* 0x0000000b00087202 */ /* 0x000fe20000000f00 */
[----:B------:R-:W-:Y:S05]  /*179f0*/  BRA `(.L_x_425) ;  /* 0xffffd5d000007947 */ /* 0x000fea000383ffff */
.L_x_360:
[----:B------:R-:W-:Y:S01]  /*17a00*/  IMAD.MOV.U32 R12, RZ, RZ, R7 ;  /* 0x000000ffff0c7224 */ /* 0x000fe200078e0007 */
[----:B------:R-:W-:Y:S01]  /*17a10*/  MOV R11, 0x6 ;  /* 0x00000006000b7802 */ /* 0x000fe20000000f00 */
[----:B--2---:R-:W-:Y:S01]  /*17a20*/  IMAD.MOV.U32 R3, RZ, RZ, 0x181f ;  /* 0x0000181fff037424 */ /* 0x004fe200078e00ff */
[----:B------:R-:W-:Y:S02]  /*17a30*/  MOV R2, 0x17a50 ;  /* 0x00017a5000027802 */ /* 0x000fe40000000f00 */
[----:B-1-34-:R-:W-:Y:S05]  /*17a40*/  CALL.REL.NOINC `($__internal_5_$__cuda_sm70_shflsync_idx_p) ;  /* 0x0000078000007944 */ /* 0x01afea0003c00000 */
[----:B------:R-:W-:Y:S01]  /*17a50*/  MOV R2, R11 ;  /* 0x0000000b00027202 */ /* 0x000fe20000000f00 */
[----:B------:R-:W-:Y:S05]  /*17a60*/  BRA `(.L_x_426) ;  /* 0xffffd58000007947 */ /* 0x000fea000383ffff */
.L_x_361:
[----:B------:R-:W-:Y:S01]  /*17a70*/  IMAD.MOV.U32 R12, RZ, RZ, R6 ;  /* 0x000000ffff0c7224 */ /* 0x000fe200078e0006 */
[----:B------:R-:W-:Y:S01]  /*17a80*/  MOV R11, 0x7 ;  /* 0x00000007000b7802 */ /* 0x000fe20000000f00 */
[----:B-1----:R-:W-:Y:S01]  /*17a90*/  IMAD.MOV.U32 R3, RZ, RZ, 0x181f ;  /* 0x0000181fff037424 */ /* 0x002fe200078e00ff */
[----:B------:R-:W-:-:S02]  /*17aa0*/  MOV R2, 0x17ac0 ;  /* 0x00017ac000027802 */ /* 0x000fc40000000f00 */
[----:B--2-4-:R-:W-:Y:S05]  /*17ab0*/  CALL.REL.NOINC `($__internal_5_$__cuda_sm70_shflsync_idx_p) ;  /* 0x0000071000007944 */ /* 0x014fea0003c00000 */
        /* <DEDUP_REMOVED lines=8> */
.L_x_363:
[----:B------:R-:W-:Y:S01]  /*17b40*/  IMAD.MOV.U32 R12, RZ, RZ, R49 ;  /* 0x000000ffff0c7224 */ /* 0x000fe200078e0031 */
[----:B------:R-:W-:Y:S01]  /*17b50*/  MOV R11, RZ ;  /* 0x000000ff000b7202 */ /* 0x000fe20000000f00 */
[----:B----4-:R-:W-:Y:S01]  /*17b60*/  IMAD.MOV.U32 R3, RZ, RZ, 0x1f ;  /* 0x0000001fff037424 */ /* 0x010fe200078e00ff */
[----:B------:R-:W-:Y:S02]  /*17b70*/  MOV R2, 0x17b90 ;  /* 0x00017b9000027802 */ /* 0x000fe40000000f00 */
[----:B------:R-:W-:Y:S05]  /*17b80*/  CALL.REL.NOINC `($__internal_5_$__cuda_sm70_shflsync_idx_p) ;  /* 0x0000064000007944 */ /* 0x000fea0003c00000 */
[----:B------:R-:W-:Y:S01]  /*17b90*/  MOV R9, R11 ;  /* 0x0000000b00097202 */ /* 0x000fe20000000f00 */
[----:B------:R-:W-:Y:S05]  /*17ba0*/  BRA `(.L_x_428) ;  /* 0xffffd61000007947 */ /* 0x000fea000383ffff */
.L_x_364:
[----:B------:R-:W-:Y:S01]  /*17bb0*/  IMAD.MOV.U32 R12, RZ, RZ, R49 ;  /* 0x000000ffff0c7224 */ /* 0x000fe200078e0031 */
[----:B------:R-:W-:Y:S01]  /*17bc0*/  MOV R11, 0x1 ;  /* 0x00000001000b7802 */ /* 0x000fe20000000f00 */
[----:B----4-:R-:W-:Y:S01]  /*17bd0*/  IMAD.MOV.U32 R3, RZ, RZ, 0x1f ;  /* 0x0000001fff037424 */ /* 0x010fe200078e00ff */
[----:B------:R-:W-:Y:S02]  /*17be0*/  MOV R2, 0x17c00 ;  /* 0x00017c0000027802 */ /* 0x000fe40000000f00 */
[----:B-12---:R-:W-:Y:S05]  /*17bf0*/  CALL.REL.NOINC `($__internal_5_$__cuda_sm70_shflsync_idx_p) ;  /* 0x000005d000007944 */ /* 0x006fea0003c00000 */
[----:B------:R-:W-:Y:S01]  /*17c00*/  MOV R8, R11 ;  /* 0x0000000b00087202 */ /* 0x000fe20000000f00 */
[----:B------:R-:W-:Y:S05]  /*17c10*/  BRA `(.L_x_429) ;  /* 0xffffd5c000007947 */ /* 0x000fea000383ffff */
.L_x_365:
[----:B------:R-:W-:Y:S02]  /*17c20*/  MOV R2, 0x1 ;  /* 0x0000000100027802 */ /* 0x000fe40000000f00 */
[----:B------:R-:W-:-:S02]  /*17c30*/  MOV R3, 0x17c50 ;  /* 0x00017c5000037802 */ /* 0x000fc40000000f00 */
[----:B-123--:R-:W-:Y:S05]  /*17c40*/  CALL.REL.NOINC `($__internal_6_$__cuda_sm70_shflsync_up_p) ;  /* 0x000005d000007944 */ /* 0x00efea0003c00000 */
[----:B------:R-:W-:Y:S05]  /*17c50*/  BRA `(.L_x_430) ;  /* 0xffffd6b000007947 */ /* 0x000fea000383ffff */
.L_x_366:
[----:B------:R-:W-:Y:S02]  /*17c60*/  MOV R2, 0x2 ;  /* 0x0000000200027802 */ /* 0x000fe40000000f00 */
[----:B------:R-:W-:-:S02]  /*17c70*/  MOV R3, 0x17c90 ;  /* 0x00017c9000037802 */ /* 0x000fc40000000f00 */
[----:B-12---:R-:W-:Y:S05]  /*17c80*/  CALL.REL.NOINC `($__internal_6_$__cuda_sm70_shflsync_up_p) ;  /* 0x0000059000007944 */ /* 0x006fea0003c00000 */
        /* <DEDUP_REMOVED lines=24> */
.L_x_370:
[----:B------:R-:W-:Y:S02]  /*17e10*/  MOV R2, 0x1 ;  /* 0x0000000100027802 */ /* 0x000fe40000000f00 */
[----:B------:R-:W-:Y:S02]  /*17e20*/  MOV R3, 0x17e40 ;  /* 0x00017e4000037802 */ /* 0x000fe40000000f00 */
[----:B------:R-:W-:Y:S05]  /*17e30*/  CALL.REL.NOINC `($__internal_6_$__cuda_sm70_shflsync_up_p) ;  /* 0x000003e000007944 */ /* 0x000fea0003c00000 */
[----:B------:R-:W-:Y:S01]  /*17e40*/  MOV R2, R4 ;  /* 0x0000000400027202 */ /* 0x000fe20000000f00 */
[----:B------:R-:W-:Y:S05]  /*17e50*/  BRA `(.L_x_432) ;  /* 0xffffd71000007947 */ /* 0x000fea000383ffff */
.L_x_371:
        /* <DEDUP_REMOVED lines=27> */
.L_x_373:
[----:B------:R-:W-:Y:S02]  /*18010*/  SEL R0, RZ, 0x1, P0 ;  /* 0x00000001ff007807 */ /* 0x000fe40000000000 */
[----:B------:R-:W-:Y:S02]  /*18020*/  MOV R2, 0x18040 ;  /* 0x0001804000027802 */ /* 0x000fe40000000f00 */
[----:B---3--:R-:W-:Y:S05]  /*18030*/  CALL.REL.NOINC `($__internal_7_$__cuda_sm70_votesync_ballot) ;  /* 0x0000025000007944 */ /* 0x008fea0003c00000 */
[----:B------:R-:W-:Y:S05]  /*18040*/  BRA `(.L_x_434) ;  /* 0xffffd6b000007947 */ /* 0x000fea000383ffff */
.L_x_374:
[----:B------:R-:W-:Y:S01]  /*18050*/  IMAD.MOV.U32 R12, RZ, RZ, R6 ;  /* 0x000000ffff0c7224 */ /* 0x000fe200078e0006 */
[----:B--2---:R-:W-:Y:S01]  /*18060*/  MOV R11, R13 ;  /* 0x0000000d000b7202 */ /* 0x004fe20000000f00 */
[----:B------:R-:W-:Y:S01]  /*18070*/  IMAD.MOV.U32 R3, RZ, RZ, 0x1f ;  /* 0x0000001fff037424 */ /* 0x000fe200078e00ff */
[----:B------:R-:W-:Y:S02]  /*18080*/  MOV R2, 0x180a0 ;  /* 0x000180a000027802 */ /* 0x000fe40000000f00 */
[----:B-1-3--:R-:W-:Y:S05]  /*18090*/  CALL.REL.NOINC `($__internal_5_$__cuda_sm70_shflsync_idx_p) ;  /* 0x0000013000007944 */ /* 0x00afea0003c00000 */
[----:B------:R-:W-:Y:S01]  /*180a0*/  IMAD.MOV.U32 R8, RZ, RZ, R11 ;  /* 0x000000ffff087224 */ /* 0x000fe200078e000b */
[----:B------:R-:W-:Y:S01]  /*180b0*/  MOV R11, R13 ;  /* 0x0000000d000b7202 */ /* 0x000fe20000000f00 */
[----:B------:R-:W-:Y:S01]  /*180c0*/  IMAD.MOV.U32 R12, RZ, RZ, R7 ;  /* 0x000000ffff0c7224 */ /* 0x000fe200078e0007 */
[----:B------:R-:W-:Y:S02]  /*180d0*/  MOV R3, 0x1f ;  /* 0x0000001f00037802 */ /* 0x000fe40000000f00 */
[----:B------:R-:W-:-:S02]  /*180e0*/  MOV R2, 0x18100 ;  /* 0x0001810000027802 */ /* 0x000fc40000000f00 */
[----:B------:R-:W-:Y:S05]  /*180f0*/  CALL.REL.NOINC `($__internal_5_$__cuda_sm70_shflsync_idx_p) ;  /* 0x000000d000007944 */ /* 0x000fea0003c00000 */
[----:B------:R-:W-:Y:S01]  /*18100*/  MOV R7, R11 ;  /* 0x0000000b00077202 */ /* 0x000fe20000000f00 */
[----:B------:R-:W-:Y:S05]  /*18110*/  BRA `(.L_x_435) ;  /* 0xffffd62000007947 */ /* 0x000fea000383ffff */
.L_x_377:
[----:B------:R-:W-:Y:S01]  /*18120*/  IMAD.MOV.U32 R12, RZ, RZ, R4 ;  /* 0x000000ffff0c7224 */ /* 0x000fe200078e0004 */
[----:B------:R-:W-:-:S02]  /*18130*/  MOV R3, 0x1f ;  /* 0x0000001f00037802 */ /* 0x000fc40000000f00 */
[----:B------:R-:W-:Y:S02]  /*18140*/  MOV R2, 0x18160 ;  /* 0x0001816000027802 */ /* 0x000fe40000000f00 */
[----:B-1234-:R-:W-:Y:S05]  /*18150*/  CALL.REL.NOINC `($__internal_5_$__cuda_sm70_shflsync_idx_p) ;  /* 0x0000007000007944 */ /* 0x01efea0003c00000 */
[----:B------:R-:W-:Y:S01]  /*18160*/  MOV R14, R11 ;  /* 0x0000000b000e7202 */ /* 0x000fe20000000f00 */
[----:B------:R-:W-:Y:S05]  /*18170*/  BRA `(.L_x_376) ;  /* 0xffffd62000007947 */ /* 0x000fea000383ffff */
        .weak           $__internal_4_$__cuda_sm70_shflsync_bfly_p
        .type           $__internal_4_$__cuda_sm70_shflsync_bfly_p,@function
        .size           $__internal_4_$__cuda_sm70_shflsync_bfly_p,($__internal_5_$__cuda_sm70_shflsync_idx_p - $__internal_4_$__cuda_sm70_shflsync_bfly_p)
$__internal_4_$__cuda_sm70_shflsync_bfly_p:
[----:B------:R-:W-:Y:S04]  /*18180*/  WARPSYNC R10 ;  /* 0x0000000a00007348 */ /* 0x000fe80003800000 */
[----:B------:R1:W2:Y:S01]  /*18190*/  SHFL.BFLY PT, R0, R0, R8, R11 ;  /* 0x0c00000800007389 */ /* 0x0002a200000e000b */
[----:B------:R-:W-:Y:S02]  /*181a0*/  MOV R9, 0x0 ;  /* 0x0000000000097802 */ /* 0x000fe40000000f00 */
[----:B-1----:R-:W-:-:S04]  /*181b0*/  MOV R8, R4 ;  /* 0x0000000400087202 */ /* 0x002fc80000000f00 */
[----:B--2---:R-:W-:Y:S05]  /*181c0*/  RET.REL.NODEC R8 `(_ZN7cutlass13device_kernelIN5flash19enable_sm80_to_sm89INS1_16FlashAttnFwdSm80INS1_25CollectiveMainloopFwdSm80ILi4ELi1ELb0EN4cute5tupleIJNS5_1CILi128EEENS7_ILi80EEENS7_ILi64EEEEEELi64ENS_10bfloat16_tEfNS_4arch4Sm80ELb0ELb0ELb0ELb1ELb0ELb1ELb1ELb1EEENS1_21CollectiveEpilogueFwdINS6_IJS8_SA_S9_EEENS6_IJNS7_ILi1EEESI_SI_EEESC_SE_Li128ELb1ELb1ELb1ELb0EEENS1_36VarlenDynamicPersistentTileSchedulerILi128ELi80ELi128ELi128ELb1ELb1ELb0ELb0ELb1ELb1EEEEEEEEEvNT_6ParamsE) ;  /* 0xfffe7e3008007950 */ /* 0x004fea0003c3ffff */
        .weak           $__internal_5_$__cuda_sm70_shflsync_idx_p
        .type           $__internal_5_$__cuda_sm70_shflsync_idx_p,@function
        .size           $__internal_5_$__cuda_sm70_shflsync_idx_p,($__internal_6_$__cuda_sm70_shflsync_up_p - $__internal_5_$__cuda_sm70_shflsync_idx_p)
$__internal_5_$__cuda_sm70_shflsync_idx_p:
[----:B------:R-:W-:-:S04]  /*181d0*/  MOV R48, 0xffffffff ;  /* 0xffffffff00307802 */ /* 0x000fc80000000f00 */
[----:B------:R-:W-:Y:S04]  /*181e0*/  WARPSYNC R48 ;  /* 0x0000003000007348 */ /* 0x000fe80003800000 */
[----:B------:R1:W2:Y:S02]  /*181f0*/  SHFL.IDX PT, R11, R12, R11, R3 ;  /* 0x0000000b0c0b7389 */ /* 0x0002a400000e0003 */
[----:B-1----:R-:W-:-:S04]  /*18200*/  MOV R3, 0x0 ;  /* 0x0000000000037802 */ /* 0x002fc80000000f00 */
[----:B--2---:R-:W-:Y:S05]  /*18210*/  RET.REL.NODEC R2 `(_ZN7cutlass13device_kernelIN5flash19enable_sm80_to_sm89INS1_16FlashAttnFwdSm80INS1_25CollectiveMainloopFwdSm80ILi4ELi1ELb0EN4cute5tupleIJNS5_1CILi128EEENS7_ILi80EEENS7_ILi64EEEEEELi64ENS_10bfloat16_tEfNS_4arch4Sm80ELb0ELb0ELb0ELb1ELb0ELb1ELb1ELb1EEENS1_21CollectiveEpilogueFwdINS6_IJS8_SA_S9_EEENS6_IJNS7_ILi1EEESI_SI_EEESC_SE_Li128ELb1ELb1ELb1ELb0EEENS1_36VarlenDynamicPersistentTileSchedulerILi128ELi80ELi128ELi128ELb1ELb1ELb0ELb0ELb1ELb1EEEEEEEEEvNT_6ParamsE) ;  /* 0xfffe7de002007950 */ /* 0x004fea0003c3ffff */
        .weak           $__internal_6_$__cuda_sm70_shflsync_up_p
        .type           $__internal_6_$__cuda_sm70_shflsync_up_p,@function
        .size           $__internal_6_$__cuda_sm70_shflsync_up_p,($__internal_7_$__cuda_sm70_votesync_ballot - $__internal_6_$__cuda_sm70_shflsync_up_p)
$__internal_6_$__cuda_sm70_shflsync_up_p:
[----:B------:R-:W-:Y:S02]  /*18220*/  IMAD.MOV.U32 R4, RZ, RZ, RZ ;  /* 0x000000ffff047224 */ /* 0x000fe400078e00ff */
[----:B------:R-:W-:-:S04]  /*18230*/  IMAD.MOV.U32 R10, RZ, RZ, -0x1 ;  /* 0xffffffffff0a7424 */ /* 0x000fc800078e00ff */
[----:B------:R-:W-:Y:S04]  /*18240*/  WARPSYNC R10 ;  /* 0x0000000a00007348 */ /* 0x000fe80003800000 */
[----:B------:R1:W2:Y:S02]  /*18250*/  SHFL.UP PT, R4, R0, R2, R4 ;  /* 0x0400000200047389 */ /* 0x0002a400000e0004 */
[----:B-1----:R-:W-:Y:S02]  /*18260*/  MOV R2, R3 ;  /* 0x0000000300027202 */ /* 0x002fe40000000f00 */
[----:B------:R-:W-:-:S04]  /*18270*/  MOV R3, 0x0 ;  /* 0x0000000000037802 */ /* 0x000fc80000000f00 */
[----:B--2---:R-:W-:Y:S05]  /*18280*/  RET.REL.NODEC R2 `(_ZN7cutlass13device_kernelIN5flash19enable_sm80_to_sm89INS1_16FlashAttnFwdSm80INS1_25CollectiveMainloopFwdSm80ILi4ELi1ELb0EN4cute5tupleIJNS5_1CILi128EEENS7_ILi80EEENS7_ILi64EEEEEELi64ENS_10bfloat16_tEfNS_4arch4Sm80ELb0ELb0ELb0ELb1ELb0ELb1ELb1ELb1EEENS1_21CollectiveEpilogueFwdINS6_IJS8_SA_S9_EEENS6_IJNS7_ILi1EEESI_SI_EEESC_SE_Li128ELb1ELb1ELb1ELb0EEENS1_36VarlenDynamicPersistentTileSchedulerILi128ELi80ELi128ELi128ELb1ELb1ELb0ELb0ELb1ELb1EEEEEEEEEvNT_6ParamsE) ;  /* 0xfffe7d7002007950 */ /* 0x004fea0003c3ffff */
        .weak           $__internal_7_$__cuda_sm70_votesync_ballot
        .type           $__internal_7_$__cuda_sm70_votesync_ballot,@function
        .size           $__internal_7_$__cuda_sm70_votesync_ballot,(.L_x_1620 - $__internal_7_$__cuda_sm70_votesync_ballot)
$__internal_7_$__cuda_sm70_votesync_ballot:
[----:B------:R-:W-:Y:S01]  /*18290*/  ISETP.NE.U32.AND P0, PT, R0, 0x1, PT ;  /* 0x000000010000780c */ /* 0x000fe20003f05070 */
[----:B------:R-:W-:-:S04]  /*182a0*/  IMAD.MOV.U32 R3, RZ, RZ, -0x1 ;  /* 0xffffffffff037424 */ /* 0x000fc800078e00ff */
[----:B------:R-:W-:Y:S08]  /*182b0*/  WARPSYNC R3 ;  /* 0x0000000300007348 */ /* 0x000ff00003800000 */
[----:B------:R-:W-:-:S04]  /*182c0*/  VOTE.ANY R0, PT, !P0 ;  /* 0x0000000000007806 */ /* 0x000fc800040e0100 */
[----:B------:R-:W-:Y:S01]  /*182d0*/  LOP3.LUT R0, R0, R3, RZ, 0xc0, !PT ;  /* 0x0000000300007212 */ /* 0x000fe200078ec0ff */
[----:B------:R-:W-:-:S04]  /*182e0*/  IMAD.MOV.U32 R3, RZ, RZ, 0x0 ;  /* 0x00000000ff037424 */ /* 0x000fc800078e00ff */
[----:B------:R-:W-:Y:S05]  /*182f0*/  RET.REL.NODEC R2 `(_ZN7cutlass13device_kernelIN5flash19enable_sm80_to_sm89INS1_16FlashAttnFwdSm80INS1_25CollectiveMainloopFwdSm80ILi4ELi1ELb0EN4cute5tupleIJNS5_1CILi128EEENS7_ILi80EEENS7_ILi64EEEEEELi64ENS_10bfloat16_tEfNS_4arch4Sm80ELb0ELb0ELb0ELb1ELb0ELb1ELb1ELb1EEENS1_21CollectiveEpilogueFwdINS6_IJS8_SA_S9_EEENS6_IJNS7_ILi1EEESI_SI_EEESC_SE_Li128ELb1ELb1ELb1ELb0EEENS1_36VarlenDynamicPersistentTileSchedulerILi128ELi80ELi128ELi128ELb1ELb1ELb0ELb0ELb1ELb1EEEEEEEEEvNT_6ParamsE) ;  /* 0xfffe7d0002007950 */ /* 0x000fea0003c3ffff */
.L_x_436:
        /* <DEDUP_REMOVED lines=16> */
.L_x_1620:


//--------------------- .text._ZN7cutlass13device_kernelIN5flash19enable_sm80_to_sm89INS1_16FlashAttnFwdSm80INS1_25CollectiveMainloopFwdSm80ILi4ELi1ELb0EN4cute5tupleIJNS5_1CILi128EEENS7_ILi96EEENS7_ILi64EEEEEELi64ENS_10bfloat16_tEfNS_4arch4Sm80ELb0ELb1ELb0ELb0ELb0ELb0ELb1ELb1EEENS1_21CollectiveEpilogueFwdINS6_IJS8_SA_S9_EEENS6_IJNS7_ILi1EEESI_SI_EEESC_SE_Li128ELb0ELb1ELb1ELb0EEENS1_19SingleTileSchedulerILb0ELb1ELb1ELi128EEEEEEEEEvNT_6ParamsE --------------------------
	.section	.text._ZN7cutlass13device_kernelIN5flash19enable_sm80_to_sm89INS1_16FlashAttnFwdSm80INS1_25CollectiveMainloopFwdSm80ILi4ELi1ELb0EN4cute5tupleIJNS5_1CILi128EEENS7_ILi96EEENS7_ILi64EEEEEELi64ENS_10bfloat16_tEfNS_4arch4Sm80ELb0ELb1ELb0ELb0ELb0ELb0ELb1ELb1EEENS1_21CollectiveEpilogueFwdINS6_IJS8_SA_S9_EEENS6_IJNS7_ILi1EEESI_SI_EEESC_SE_Li128ELb0ELb1ELb1ELb0EEENS1_19SingleTileSchedulerILb0ELb1ELb1ELi128EEEEEEEEEvNT_6ParamsE,"ax",@progbits
	.sectioninfo	@"SHI_REGISTERS=255"
	.align	128
.text._ZN7cutlass13device_kernelIN5flash19enable_sm80_to_sm89INS1_16FlashAttnFwdSm80INS1_25CollectiveMainloopFwdSm80ILi4ELi1ELb0EN4cute5tupleIJNS5_1CILi128EEENS7_ILi96EEENS7_ILi64EEEEEELi64ENS_10bfloat16_tEfNS_4arch4Sm80ELb0ELb1ELb0ELb0ELb0ELb0ELb1ELb1EEENS1_21CollectiveEpilogueFwdINS6_IJS8_SA_S9_EEENS6_IJNS7_ILi1EEESI_SI_EEESC_SE_Li128ELb0ELb1ELb1ELb0EEENS1_19SingleTileSchedulerILb0ELb1ELb1ELi128EEEEEEEEEvNT_6ParamsE:
        .type           _ZN7cutlass13device_kernelIN5flash19enable_sm80_to_sm89INS1_16FlashAttnFwdSm80INS1_25CollectiveMainloopFwdSm80ILi4ELi1ELb0EN4cute5tupleIJNS5_1CILi128EEENS7_ILi96EEENS7_ILi64EEEEEELi64ENS_10bfloat16_tEfNS_4arch4Sm80ELb0ELb1ELb0ELb0ELb0ELb0ELb1ELb1EEENS1_21CollectiveEpilogueFwdINS6_IJS8_SA_S9_EEENS6_IJNS7_ILi1EEESI_SI_EEESC_SE_Li128ELb0ELb1ELb1ELb0EEENS1_19SingleTileSchedulerILb0ELb1ELb1ELi128EEEEEEEEEvNT_6ParamsE,@function
        .size           _ZN7cutlass13device_kernelIN5flash19enable_sm80_to_sm89INS1_16FlashAttnFwdSm80INS1_25CollectiveMainloopFwdSm80ILi4ELi1ELb0EN4cute5tupleIJNS5_1CILi128EEENS7_ILi96EEENS7_ILi64EEEEEELi64ENS_10bfloat16_tEfNS_4arch4Sm80ELb0ELb1ELb0ELb0ELb0ELb0ELb1ELb1EEENS1_21CollectiveEpilogueFwdINS6_IJS8_SA_S9_EEENS6_IJNS7_ILi1EEESI_SI_EEESC_SE_Li128ELb0ELb1ELb1ELb0EEENS1_19SingleTileSchedulerILb0ELb1ELb1ELi128EEEEEEEEEvNT_6ParamsE,(.L_x_1625 - _ZN7cutlass13device_kernelIN5flash19enable_sm80_to_sm89INS1_16FlashAttnFwdSm80INS1_25CollectiveMainloopFwdSm80ILi4ELi1ELb0EN4cute5tupleIJNS5_1CILi128EEENS7_ILi96EEENS7_ILi64EEEEEELi64ENS_10bfloat16_tEfNS_4arch4Sm80ELb0ELb1ELb0ELb0ELb0ELb0ELb1ELb1EEENS1_21CollectiveEpilogueFwdINS6_IJS8_SA_S9_EEENS6_IJNS7_ILi1EEESI_SI_EEESC_SE_Li128ELb0ELb1ELb1ELb0EEENS1_19SingleTileSchedulerILb0ELb1ELb1ELi128EEEEEEEEEvNT_6ParamsE)
        .other          _ZN7cutlass13device_kernelIN5flash19enable_sm80_to_sm89INS1_16FlashAttnFwdSm80INS1_25CollectiveMainloopFwdSm80ILi4ELi1ELb0EN4cute5tupleIJNS5_1CILi128EEENS7_ILi96EEENS7_ILi64EEEEEELi64ENS_10bfloat16_tEfNS_4arch4Sm80ELb0ELb1ELb0ELb0ELb0ELb0ELb1ELb1EEENS1_21CollectiveEpilogueFwdINS6_IJS8_SA_S9_EEENS6_IJNS7_ILi1EEESI_SI_EEESC_SE_Li128ELb0ELb1ELb1ELb0EEENS1_19SingleTileSchedulerILb0ELb1ELb1ELi128EEEEEEEEEvNT_6ParamsE,@"STO_CUDA_ENTRY STV_DEFAULT"
_ZN7cutlass13device_kernelIN5flash19enable_sm80_to_sm89INS1_16FlashAttnFwdSm80INS1_25CollectiveMainloopFwdSm80ILi4ELi1ELb0EN4cute5tupleIJNS5_1CILi128EEENS7_ILi96EEENS7_ILi64EEEEEELi64ENS_10bfloat16_tEfNS_4arch4Sm80ELb0ELb1ELb0ELb0ELb0ELb0ELb1ELb1EEENS1_21CollectiveEpilogueFwdINS6_IJS8_SA_S9_EEENS6_IJNS7_ILi1EEESI_SI_EEESC_SE_Li128ELb0ELb1ELb1ELb0EEENS1_19SingleTileSchedulerILb0ELb1ELb1ELi128EEEEEEEEEvNT_6ParamsE:
[----:B------:R-:W-:Y:S02]  /*0000*/  MOV R1, c[0x0][0x28] ;  /* 0x00000a0000017a02 */ /* 0x000fe40000000f00 */
[----:B------:R-:W1:Y:S01]  /*0010*/  S2R R210, SR_TID.X ;  /* 0x0000000000d27919 */ /* 0x000e620000002100 */
[----:B------:R-:W2:Y:S01]  /*0020*/  S2UR UR6, SR_CTAID.Y ;  /* 0x00000000000679c3 */ /* 0x000ea20000002600 */
[----:B------:R-:W-:Y:S02]  /*0030*/  IADD3 R1, R1, -0x50, RZ ;  /* 0xffffffb001017810 */ /* 0x000fe40007ffe0ff */
[----:B------:R-:W3:Y:S01]  /*0040*/  S2R R19, SR_CTAID.Z ;  /* 0x0000000000137919 */ /* 0x000ee20000002700 */
[----:B-1----:R-:W-:-:S06]  /*0050*/  SHF.R.U32.HI R0, RZ, 0x5, R210 ;  /* 0x00000005ff007819 */ /* 0x002fcc00000116d2 */
[----:B------:R-:W1:Y:S02]  /*0060*/  SHFL.IDX PT, R0, R0, RZ, 0x1f ;  /* 0x00001fff00007589 */ /* 0x000e6400000e0000 */
[----:B-1----:R-:W-:-:S13]  /*0070*/  ISETP.NE.AND P0, PT, R0, RZ, PT ;  /* 0x000000ff0000720c */ /* 0x002fda0003f05270 */
[----:B--2---:R-:W-:Y:S05]  /*0080*/  @!P0 BRA `(.L_x_437) ;  /* 0x0000009000008947 */ /* 0x004fea0003800000 */
[----:B---3--:R-:W-:Y:S01]  /*0090*/  MOV R0, c[0x0][0x550] ;  /* 0x0001540000007a02 */ /* 0x008fe20000000f00 */
[----:B------:R-:W-:-:S03]  /*00a0*/  UMOV UR11, UR6 ;  /* 0x00000006000b7c82 */ /* 0x000fc60008000000 */
[----:B------:R-:W-:-:S13]  /*00b0*/  ISETP.NE.AND P0, PT, R0, 0x1, PT ;  /* 0x000000010000780c */ /* 0x000fda0003f05270 */
[----:B------:R-:W-:Y:S05]  /*00c0*/  @!P0 BRA `(.L_x_438) ;  /* 0x000000b000008947 */ /* 0x000fea0003800000 */
[----:B------:R-:W-:Y:S02]  /*00d0*/  ULDC UR4, c[0x0][0x554] ;  /* 0x0001550000047ab9 */ /* 0x000fe40000000800 */
[----:B------:R-:W-:Y:S02]  /*00e0*/  UIMAD.WIDE.U32 UR4, UR6, UR4, URZ ;  /* 0x00000004060472a5 */ /* 0x000fe4000f8e003f */
[----:B------:R-:W-:Y:S02]  /*00f0*/  ULDC UR11, c[0x0][0x558] ;  /* 0x00015600000b7ab9 */ /* 0x000fe40000000800 */
[----:B------:R-:W-:Y:S01]  /*0100*/  USHF.R.U32.HI UR11, URZ, UR11, UR5 ;  /* 0x0000000b3f0b7299 */ /* 0x000fe20008011605 */
[----:B------:R-:W-:Y:S05]  /*0110*/  BRA `(.L_x_438) ;  /* 0x0000006000007947 */ /* 0x000fea0003800000 */
.L_x_437:
[----:B---3--:R-:W-:Y:S02]  /*0120*/  ULDC.64 UR4, c[0x0][0x550] ;  /* 0x0001540000047ab9 */ /* 0x008fe40000000a00 */
[----:B------:R-:W-:Y:S02]  /*0130*/  UISETP.NE.AND UP0, UPT, UR4, 0x1, UPT ;  /* 0x000000010400788c */ /* 0x000fe4000bf05270 */
[----:B------:R-:W-:-:S02]  /*0140*/  UIMAD.WIDE.U32 UR8, UR6, UR5, URZ ;  /* 0x00000005060872a5 */ /* 0x000fc4000f8e003f */
[----:B------:R-:W-:Y:S02]  /*0150*/  ULDC UR4, c[0x0][0x558] ;  /* 0x0001560000047ab9 */ /* 0x000fe40000000800 */
[----:B------:R-:W-:-:S05]  /*0160*/  UMOV UR11, UR6 ;  /* 0x00000006000b7c82 */ /* 0x000fca0008000000 */
[----:B------:R-:W-:-:S03]  /*0170*/  @UP0 USHF.R.U32.HI UR11, URZ, UR4, UR9 ;  /* 0x000000043f0b0299 */ /* 0x000fc60008011609 */
.L_x_438:
[----:B------:R-:W-:Y:S01]  /*0180*/  ISETP.GE.AND P0, PT, R19, RZ, PT ;  /* 0x000000ff1300720c */ /* 0x000fe20003f06270 */
[----:B------:R-:W-:Y:S02]  /*0190*/  UIADD3 UR4, -UR11, URZ, URZ ;  /* 0x0000003f0b047290 */ /* 0x000fe4000fffe13f */
[----:B------:R-:W-:Y:S02]  /*01a0*/  ULDC UR10, c[0x0][0x550] ;  /* 0x00015400000a7ab9 */ /* 0x000fe40000000800 */
[----:B------:R-:W-:-:S08]  /*01b0*/  UIMAD UR10, UR4, UR10, UR6 ;  /* 0x0000000a040a72a4 */ /* 0x000fd0000f8e0206 */
[----:B------:R-:W-:Y:S05]  /*01c0*/  @!P0 EXIT ;  /* 0x000000000000894d */ /* 0x000fea0003800000 */
[----:B------:R-:W1:Y:S01]  /*01d0*/  S2UR UR7, SR_CTAID.X ;  /* 0x00000000000779c3 */ /* 0x000e620000002500 */
[----:B------:R-:W-:Y:S02]  /*01e0*/  ULDC UR4, c[0x0][0x2c4] ;  /* 0x0000b10000047ab9 */ /* 0x000fe40000000800 */
[----:B------:R-:W-:Y:S02]  /*01f0*/  UISETP.NE.AND UP2, UPT, UR4, 0x1, UPT ;  /* 0x000000010400788c */ /* 0x000fe4000bf45270 */
[----:B------:R-:W-:Y:S02]  /*0200*/  UMOV UR6, 0x1 ;  /* 0x0000000100067882 */ /* 0x000fe40000000000 */
[----:B------:R-:W-:Y:S02]  /*0210*/  ULDC.64 UR4, c[0x0][0x328] ;  /* 0x0000ca0000047ab9 */ /* 0x000fe40000000a00 */
[----:B------:R-:W-:Y:S02]  /*0220*/  UISETP.LE.AND UP1, UPT, UR6, UR5, UPT ;  /* 0x000000050600728c */ /* 0x000fe4000bf23270 */
[----:B------:R-:W-:-:S02]  /*0230*/  ULDC.64 UR8, c[0x0][0x2c8] ;  /* 0x0000b20000087ab9 */ /* 0x000fc40000000a00 */
[----:B------:R-:W-:Y:S02]  /*0240*/  ULDC UR12, c[0x0][0x168] ;  /* 0x00005a00000c7ab9 */ /* 0x000fe40000000800 */
[----:B------:R-:W-:Y:S01]  /*0250*/  PLOP3.LUT P0, PT, PT, PT, UP1, 0x40, 0x0 ;  /* 0x000000000000781c */ /* 0x000fe20003f0e818 */
[----:B------:R-:W-:Y:S02]  /*0260*/  UIADD3 UR12, UR6, -UR12, URZ ;  /* 0x8000000c060c7290 */ /* 0x000fe4000fffe03f */
[----:B------:R-:W-:Y:S02]  /*0270*/  ULDC UR5, c[0x0][0x1d0] ;  /* 0x0000740000057ab9 */ /* 0x000fe40000000800 */
[----:B-1----:R-:W-:-:S04]  /*0280*/  USHF.L.U32 UR7, UR7, 0x7, URZ ;  /* 0x0000000707077899 */ /* 0x002fc8000800063f */
[----:B------:R-:W-:-:S04]  /*0290*/  @UP2 UIADD3 UR14, UR7, 0x7f, URZ ;  /* 0x0000007f070e2890 */ /* 0x000fc8000fffe03f */
[----:B------:R-:W-:Y:S02]  /*02a0*/  UIMAD.WIDE.U32 UR14, UR14, UR8, URZ ;  /* 0x000000080e0e72a5 */ /* 0x000fe4000f8e003f */
[----:B------:R-:W-:Y:S02]  /*02b0*/  UIADD3 UR8, UR7, 0x7f, URZ ;  /* 0x0000007f07087890 */ /* 0x000fe4000fffe03f */
[----:B------:R-:W-:-:S04]  /*02c0*/  @UP2 USHF.R.U32.HI UR8, URZ, UR9, UR15 ;  /* 0x000000093f082299 */ /* 0x000fc8000801160f */
[----:B------:R-:W-:-:S04]  /*02d0*/  UIADD3 UR5, UR8, UR5, UR12 ;  /* 0x0000000508057290 */ /* 0x000fc8000fffe00c */
[----:B------:R-:W-:Y:S01]  /*02e0*/  UIADD3 UR8, UR5, UR4, URZ ;  /* 0x0000000405087290 */ /* 0x000fe2000fffe03f */
[----:B------:R-:W-:Y:S05]  /*02f0*/  @P0 BRA `(.L_x_439) ;  /* 0x0000014000000947 */ /* 0x000fea0003800000 */
[----:B------:R-:W-:Y:S01]  /*0300*/  ISETP.LT.AND P0, PT, RZ, UR5, PT ;  /* 0x00000005ff007c0c */ /* 0x000fe2000bf01270 */
[----:B------:R-:W-:-:S12]  /*0310*/  UIADD3 UR9, UR5, -0x1, URZ ;  /* 0xffffffff05097890 */ /* 0x000fd8000fffe03f */
[----:B------:R-:W-:Y:S05]  /*0320*/  @P0 BRA `(.L_x_440) ;  /* 0x0000008000000947 */ /* 0x000fea0003800000 */
[----:B------:R-:W-:Y:S02]  /*0330*/  ULDC UR4, c[0x0][0x32c] ;  /* 0x0000cb0000047ab9 */ /* 0x000fe40000000800 */
[----:B------:R-:W-:Y:S02]  /*0340*/  UISETP.NE.AND UP0, UPT, UR6, UR4, UPT ;  /* 0x000000040600728c */ /* 0x000fe4000bf05270 */
[----:B------:R-:W-:-:S03]  /*0350*/  UIADD3 UR9, -UR5, URZ, URZ ;  /* 0x0000003f05097290 */ /* 0x000fc6000fffe13f */
[----:B------:R-:W-:Y:S02]  /*0360*/  ULDC.64 UR4, c[0x0][0x330] ;  /* 0x0000cc0000047ab9 */ /* 0x000fe40000000a00 */
[----:B------:R-:W-:-:S04]  /*0370*/  UIMAD.WIDE.U32 UR12, UR9, UR4, URZ ;  /* 0x00000004090c72a5 */ /* 0x000fc8000f8e003f */
[----:B------:R-:W-:-:S04]  /*0380*/  @UP0 USHF.R.U32.HI UR9, URZ, UR5, UR13 ;  /* 0x000000053f090299 */ /* 0x000fc8000801160d */
[----:B------:R-:W-:Y:S01]  /*0390*/  ULOP3.LUT UR9, URZ, UR9, URZ, 0x33, !UPT ;  /* 0x000000093f097292 */ /* 0x000fe2000f8e333f */
[----:B------:R-:W-:Y:S05]  /*03a0*/  BRA `(.L_x_441) ;  /* 0x0000005000007947 */ /* 0x000fea0003800000 */
.L_x_440:
[----:B------:R-:W-:Y:S02]  /*03b0*/  ULDC UR4, c[0x0][0x32c] ;  /* 0x0000cb0000047ab9 */ /* 0x000fe40000000800 */
[----:B------:R-:W-:-:S03]  /*03c0*/  UISETP.NE.AND UP0, UPT, UR6, UR4, UPT ;  /* 0x000000040600728c */ /* 0x000fc6000bf05270 */
[----:B------:R-:W-:Y:S02]  /*03d0*/  ULDC.64 UR4, c[0x0][0x330] ;  /* 0x0000cc0000047ab9 */ /* 0x000fe40000000a00 */
[----:B------:R-:W-:-:S06]  /*03e0*/  UIMAD.WIDE.U32 UR12, UR9, UR4, URZ ;  /* 0x00000004090c72a5 */ /* 0x000fcc000f8e003f */
[----:B------:R-:W-:Y:S02]  /*03f0*/  @UP0 USHF.R.U32.HI UR9, URZ, UR5, UR13 ;  /* 0x000000053f090299 */ /* 0x000fe4000801160d */
.L_x_441:
[----:B------:R-:W-:Y:S02]  /*0400*/  ULDC UR4, c[0x0][0x32c] ;  /* 0x0000cb0000047ab9 */ /* 0x000fe40000000800 */
[----:B------:R-:W-:-:S04]  /*0410*/  UIMAD UR4, UR9, UR4, UR4 ;  /* 0x00000004090472a4 */ /* 0x000fc8000f8e0204 */
[----:B------:R-:W-:-:S04]  /*0420*/  UISETP.LT.AND UP0, UPT, UR8, UR4, UPT ;  /* 0x000000040800728c */ /* 0x000fc8000bf01270 */
[----:B------:R-:W-:-:S03]  /*0430*/  USEL UR8, UR8, UR4, UP0 ;  /* 0x0000000408087287 */ /* 0x000fc60008000000 */
.L_x_439:
[----:B------:R-:W-:Y:S01]  /*0440*/  ULDC.64 UR4, c[0x0][0x2c8] ;  /* 0x0000b20000047ab9 */ /* 0x000fe20000000a00 */
[----:B------:R-:W-:Y:S01]  /*0450*/  PLOP3.LUT P0, PT, PT, PT, UP1, 0x40, 0x0 ;  /* 0x000000000000781c */ /* 0x000fe20003f0e818 */
[----:B------:R-:W-:Y:S02]  /*0460*/  UIMAD.WIDE.U32 UR14, UR7, UR4, URZ ;  /* 0x00000004070e72a5 */ /* 0x000fe4000f8e003f */
[----:B------:R-:W-:Y:S02]  /*0470*/  UMOV UR12, 0x5f ;  /* 0x0000005f000c7882 */ /* 0x000fe40000000000 */
[----:B------:R-:W-:Y:S02]  /*0480*/  ULDC UR6, c[0x0][0x1d0] ;  /* 0x0000740000067ab9 */ /* 0x000fe40000000800 */
[----:B------:R-:W-:Y:S02]  /*0490*/  UIADD3 UR8, UR8, 0x5f, URZ ;  /* 0x0000005f08087890 */ /* 0x000fe4000fffe03f */
[----:B------:R-:W-:-:S02]  /*04a0*/  UIADD3 UR12, UR12, UR6, URZ ;  /* 0x000000060c0c7290 */ /* 0x000fc4000fffe03f */
[----:B------:R-:W-:Y:S02]  /*04b0*/  UIMAD.WIDE UR8, UR8, 0x2aaaaaab, URZ ;  /* 0x2aaaaaab080878a5 */ /* 0x000fe4000f8e023f */
[----:B------:R-:W-:Y:S02]  /*04c0*/  UIMAD.WIDE UR12, UR12, 0x2aaaaaab, URZ ;  /* 0x2aaaaaab0c0c78a5 */ /* 0x000fe4000f8e023f */
[----:B------:R-:W-:Y:S02]  /*04d0*/  ULDC UR14, c[0x0][0x168] ;  /* 0x00005a00000e7ab9 */ /* 0x000fe40000000800 */
[----:B------:R-:W-:Y:S02]  /*04e0*/  UMOV UR4, UR7 ;  /* 0x0000000700047c82 */ /* 0x000fe40008000000 */
[----:B------:R-:W-:Y:S02]  /*04f0*/  @UP2 USHF.R.U32.HI UR4, URZ, UR5, UR15 ;  /* 0x000000053f042299 */ /* 0x000fe4000801160f */
[----:B------:R-:W-:-:S02]  /*0500*/  UIADD3 UR6, UR6, -UR14, URZ ;  /* 0x8000000e06067290 */ /* 0x000fc4000fffe03f */
[----:B------:R-:W-:Y:S02]  /*0510*/  USHF.R.U32.HI UR8, URZ, 0x1f, UR9 ;  /* 0x0000001f3f087899 */ /* 0x000fe40008011609 */
[----:B------:R-:W-:Y:S02]  /*0520*/  USHF.R.U32.HI UR12, URZ, 0x1f, UR13 ;  /* 0x0000001f3f0c7899 */ /* 0x000fe4000801160d */
[----:B------:R-:W-:Y:S02]  /*0530*/  UIADD3 UR4, UR6, UR4, URZ ;  /* 0x0000000406047290 */ /* 0x000fe4000fffe03f */
[----:B------:R-:W-:Y:S02]  /*0540*/  ULDC UR5, c[0x0][0x324] ;  /* 0x0000c90000057ab9 */ /* 0x000fe40000000800 */
[----:B------:R-:W-:Y:S02]  /*0550*/  ULEA.HI.SX32 UR8, UR9, UR8, 0x1c ;  /* 0x0000000809087291 */ /* 0x000fe4000f8fe23f */
[----:B------:R-:W-:-:S02]  /*0560*/  ULEA.HI.SX32 UR12, UR13, UR12, 0x1c ;  /* 0x0000000c0d0c7291 */ /* 0x000fc4000f8fe23f */
[----:B------:R-:W-:Y:S02]  /*0570*/  UIADD3 UR5, UR4, -UR5, URZ ;  /* 0x8000000504057290 */ /* 0x000fe4000fffe03f */
[----:B------:R-:W-:-:S04]  /*0580*/  UISETP.LT.AND UP0, UPT, UR12, UR8, UPT ;  /* 0x000000080c00728c */ /* 0x000fc8000bf01270 */
[----:B------:R-:W-:Y:S01]  /*0590*/  USEL UR8, UR12, UR8, UP0 ;  /* 0x000000080c087287 */ /* 0x000fe20008000000 */
[----:B------:R-:W-:Y:S01]  /*05a0*/  MOV R3, UR5 ;  /* 0x0000000500037c02 */ /* 0x000fe20008000f00 */
[----:B------:R-:W-:Y:S05]  /*05b0*/  @P0 BRA `(.L_x_442) ;  /* 0x0000010000000947 */ /* 0x000fea0003800000 */
[----:B------:R-:W-:-:S04]  /*05c0*/  MOV R0, UR4 ;  /* 0x0000000400007c02 */ /* 0x000fc80008000f00 */
[----:B------:R-:W-:-:S13]  /*05d0*/  ISETP.GT.AND P0, PT, R0, -0x1, PT ;  /* 0xffffffff0000780c */ /* 0x000fda0003f04270 */
[----:B------:R-:W-:Y:S05]  /*05e0*/  @P0 BRA `(.L_x_443) ;  /* 0x0000007000000947 */ /* 0x000fea0003800000 */
[----:B------:R-:W-:Y:S01]  /*05f0*/  IMAD.MOV.U32 R2, RZ, RZ, c[0x0][0x32c] ;  /* 0x0000cb00ff027624 */ /* 0x000fe200078e00ff */
[----:B------:R-:W-:-:S04]  /*0600*/  LOP3.LUT R0, RZ, R0, RZ, 0x33, !PT ;  /* 0x00000000ff007212 */ /* 0x000fc800078e33ff */
[----:B------:R-:W-:-:S13]  /*0610*/  ISETP.NE.AND P0, PT, R2, 0x1, PT ;  /* 0x000000010200780c */ /* 0x000fda0003f05270 */
[----:B------:R-:W-:-:S05]  /*0620*/  @P0 IMAD.HI.U32 R2, R0, c[0x0][0x330], RZ ;  /* 0x0000cc0000020a27 */ /* 0x000fca00078e00ff */
[----:B------:R-:W-:-:S04]  /*0630*/  @P0 SHF.R.U32.HI R0, RZ, c[0x0][0x334], R2 ;  /* 0x0000cd00ff000a19 */ /* 0x000fc80000011602 */
[----:B------:R-:W-:Y:S01]  /*0640*/  LOP3.LUT R0, RZ, R0, RZ, 0x33, !PT ;  /* 0x00000000ff007212 */ /* 0x000fe200078e33ff */
[----:B------:R-:W-:Y:S05]  /*0650*/  BRA `(.L_x_444) ;  /* 0x0000004000007947 */ /* 0x000fea0003800000 */
.L_x_443:
[----:B------:R-:W-:-:S04]  /*0660*/  MOV R2, c[0x0][0x32c] ;  /* 0x0000cb0000027a02 */ /* 0x000fc80000000f00 */
[----:B------:R-:W-:-:S13]  /*0670*/  ISETP.NE.AND P0, PT, R2, 0x1, PT ;  /* 0x000000010200780c */ /* 0x000fda0003f05270 */
[----:B------:R-:W-:-:S05]  /*0680*/  @P0 IMAD.HI.U32 R2, R0, c[0x0][0x330], RZ ;  /* 0x0000cc0000020a27 */ /* 0x000fca00078e00ff */
[----:B------:R-:W-:-:S05]  /*0690*/  @P0 SHF.R.U32.HI R0, RZ, c[0x0][0x334], R2 ;  /* 0x0000cd00ff000a19 */ /* 0x000fca0000011602 */
.L_x_444:
[----:B------:R-:W-:-:S05]  /*06a0*/  IMAD R0, R0, c[0x0][0x32c], RZ ;  /* 0x0000cb0000007a24 */ /* 0x000fca00078e02ff */
[----:B------:R-:W-:-:S05]  /*06b0*/  IMNMX R3, R3, R0, !PT ;  /* 0x0000000003037217 */ /* 0x000fca0007800200 */
.L_x_442:
[----:B------:R-:W-:Y:S01]  /*06c0*/  IMAD.HI R0, R3, 0x2aaaaaab, RZ ;  /* 0x2aaaaaab03007827 */ /* 0x000fe200078e02ff */
[----:B------:R-:W-:Y:S02]  /*06d0*/  USHF.R.U32.HI UR5, URZ, 0x10, UR10 ;  /* 0x000000103f057899 */ /* 0x000fe4000801160a */
[----:B------:R-:W-:Y:S02]  /*06e0*/  ULDC UR4, c[0x0][0x338] ;  /* 0x0000ce0000047ab9 */ /* 0x000fe40000000800 */
[----:B------:R-:W-:Y:S01]  /*06f0*/  SHF.R.U32.HI R2, RZ, 0x1f, R0 ;  /* 0x0000001fff027819 */ /* 0x000fe20000011600 */
[----:B------:R-:W-:-:S03]  /*0700*/  UISETP.NE.AND UP0, UPT, UR5, URZ, UPT ;  /* 0x0000003f0500728c */ /* 0x000fc6000bf05270 */
[----:B------:R-:W-:Y:S01]  /*0710*/  LEA.HI.SX32 R0, R0, R2, 0x1c ;  /* 0x0000000200007211 */ /* 0x000fe200078fe2ff */
[----:B------:R-:W-:-:S03]  /*0720*/  USEL UR4, UR5, UR4, UP0 ;  /* 0x0000000405047287 */ /* 0x000fc60008000000 */
[----:B------:R-:W-:Y:S01]  /*0730*/  IMNMX R9, RZ, R0, !PT ;  /* 0x00000000ff097217 */ /* 0x000fe20007800200 */
[----:B------:R-:W-:-:S03]  /*0740*/  IMAD.MOV.U32 R0, RZ, RZ, RZ ;  /* 0x000000ffff007224 */ /* 0x000fc600078e00ff */
[----:B------:R-:W-:-:S13]  /*0750*/  ISETP.LT.AND P0, PT, R9, UR8, PT ;  /* 0x0000000809007c0c */ /* 0x000fda000bf01270 */
[----:B------:R-:W-:Y:S05]  /*0760*/  @!P0 BRA `(.L_x_445) ;  /* 0x000001f000008947 */ /* 0x000fea0003800000 */
[----:B------:R-:W-:Y:S01]  /*0770*/  IMAD.U32 R5, RZ, RZ, UR4 ;  /* 0x00000004ff057e24 */ /* 0x000fe2000f8e00ff */
[----:B------:R-:W-:-:S04]  /*0780*/  UIADD3 UR5, UR4, -0x1, UR8 ;  /* 0xffffffff04057890 */ /* 0x000fc8000fffe008 */
[----:B------:R-:W-:Y:S02]  /*0790*/  IABS R0, R5 ;  /* 0x0000000500007213 */ /* 0x000fe40000000000 */
[----:B------:R-:W-:-:S03]  /*07a0*/  IADD3 R8, -R9, UR5, RZ ;  /* 0x0000000509087c10 */ /* 0x000fc6000fffe1ff */
[----:B------:R-:W-:Y:S01]  /*07b0*/  IMAD.MOV.U32 R4, RZ, RZ, R0 ;  /* 0x000000ffff047224 */ /* 0x000fe200078e0000 */
[----:B------:R-:W-:-:S03]  /*07c0*/  IABS R7, R8 ;  /* 0x0000000800077213 */ /* 0x000fc60000000000 */
[----:B------:R-:W1:Y:S08]  /*07d0*/  I2F.RP R2, R4 ;  /* 0x0000000400027306 */ /* 0x000e700000209400 */
[----:B-1----:R-:W1:Y:S02]  /*07e0*/  MUFU.RCP R2, R2 ;  /* 0x0000000200027308 */ /* 0x002e640000001000 */
[----:B-1----:R-:W-:-:S06]  /*07f0*/  IADD3 R2, R2, 0xffffffe, RZ ;  /* 0x0ffffffe02027810 */ /* 0x002fcc0007ffe0ff */
[----:B------:R-:W1:Y:S02]  /*0800*/  F2I.FTZ.U32.TRUNC.NTZ R3, R2 ;  /* 0x0000000200037305 */ /* 0x000e64000021f000 */
[----:B-1----:R-:W-:-:S04]  /*0810*/  IMAD.MOV R0, RZ, RZ, -R3 ;  /* 0x000000ffff007224 */ /* 0x002fc800078e0a03 */
[----:B------:R-:W-:Y:S01]  /*0820*/  IMAD.MOV.U32 R2, RZ, RZ, R0 ;  /* 0x000000ffff027224 */ /* 0x000fe200078e0000 */
[----:B------:R-:W-:-:S03]  /*0830*/  IABS R0, R5 ;  /* 0x0000000500007213 */ /* 0x000fc60000000000 */
[----:B------:R-:W-:Y:S01]  /*0840*/  IMAD R5, R2, R4, RZ ;  /* 0x0000000402057224 */ /* 0x000fe200078e02ff */
[----:B------:R-:W-:Y:S01]  /*0850*/  MOV R2, RZ ;  /* 0x000000ff00027202 */ /* 0x000fe20000000f00 */
[----:B------:R-:W-:-:S04]  /*0860*/  IMAD.MOV R6, RZ, RZ, -R0 ;  /* 0x000000ffff067224 */ /* 0x000fc800078e0a00 */
[----:B------:R-:W-:-:S04]  /*0870*/  IMAD.HI.U32 R0, R3, R5, R2 ;  /* 0x0000000503007227 */ /* 0x000fc800078e0002 */
[----:B------:R-:W-:Y:S02]  /*0880*/  IMAD.MOV.U32 R2, RZ, RZ, R7 ;  /* 0x000000ffff027224 */ /* 0x000fe400078e0007 */
[----:B------:R-:W-:Y:S02]  /*0890*/  IMAD.MOV.U32 R3, RZ, RZ, R6 ;  /* 0x000000ffff037224 */ /* 0x000fe400078e0006 */
[----:B------:R-:W-:-:S04]  /*08a0*/  IMAD.HI.U32 R0, R0, R2, RZ ;  /* 0x0000000200007227 */ /* 0x000fc800078e00ff */
[----:B------:R-:W-:-:S05]  /*08b0*/  IMAD R2, R0, R3, R2 ;  /* 0x0000000300027224 */ /* 0x000fca00078e0202 */
[----:B------:R-:W-:-:S13]  /*08c0*/  ISETP.GT.U32.AND P0, PT, R4, R2, PT ;  /* 0x000000020400720c */ /* 0x000fda0003f04070 */
[-C--:B------:R-:W-:Y:S02]  /*08d0*/  @!P0 IADD3 R2, R2, -R4.reuse, RZ ;  /* 0x8000000402028210 */ /* 0x080fe40007ffe0ff */
[----:B------:R-:W-:Y:S02]  /*08e0*/  @!P0 IADD3 R0, R0, 0x1, RZ ;  /* 0x0000000100008810 */ /* 0x000fe40007ffe0ff */
[----:B------:R-:W-:Y:S02]  /*08f0*/  ISETP.GE.U32.AND P2, PT, R2, R4, PT ;  /* 0x000000040200720c */ /* 0x000fe40003f46070 */
[----:B------:R-:W-:Y:S02]  /*0900*/  LOP3.LUT R2, R8, UR4, RZ, 0x3c, !PT ;  /* 0x0000000408027c12 */ /* 0x000fe4000f8e3cff */
[----:B------:R-:W-:Y:S02]  /*0910*/  ISETP.NE.AND P0, PT, RZ, UR4, PT ;  /* 0x00000004ff007c0c */ /* 0x000fe4000bf05270 */
[----:B------:R-:W-:-:S07]  /*0920*/  ISETP.GE.AND P1, PT, R2, RZ, PT ;  /* 0x000000ff0200720c */ /* 0x000fce0003f26270 */
[----:B------:R-:W-:-:S06]  /*0930*/  @P2 IADD3 R0, R0, 0x1, RZ ;  /* 0x0000000100002810 */ /* 0x000fcc0007ffe0ff */
[----:B------:R-:W-:Y:S01]  /*0940*/  @!P1 IMAD.MOV R0, RZ, RZ, -R0 ;  /* 0x000000ffff009224 */ /* 0x000fe200078e0a00 */
[----:B------:R-:W-:Y:S02]  /*0950*/  @!P0 LOP3.LUT R0, RZ, UR4, RZ, 0x33, !PT ;  /* 0x00000004ff008c12 */ /* 0x000fe4000f8e33ff */
.L_x_445:
[----:B------:R-:W-:Y:S01]  /*0960*/  ULOP3.LUT UR10, UR10, 0xffff, URZ, 0xc0, !UPT ;  /* 0x0000ffff0a0a7892 */ /* 0x000fe2000f8ec03f */
[----:B------:R-:W-:Y:S01]  /*0970*/  PLOP3.LUT P4, PT, PT, PT, PT, 0x80, 0x0 ;  /* 0x000000000000781c */ /* 0x000fe20003f8f070 */
[----:B------:R-:W-:Y:S01]  /*0980*/  ULDC.64 UR12, c[0x0][0x118] ;  /* 0x00004600000c7ab9 */ /* 0x000fe20000000a00 */
[----:B------:R-:W-:Y:S01]  /*0990*/  CS2R R22, SRZ ;  /* 0x0000000000167805 */ /* 0x000fe2000001ff00 */
[----:B------:R-:W-:Y:S01]  /*09a0*/  CS2R R20, SRZ ;  /* 0x0000000000147805 */ /* 0x000fe2000001ff00 */
[----:B------:R-:W-:Y:S01]  /*09b0*/  CS2R R126, SRZ ;  /* 0x00000000007e7805 */ /* 0x000fe2000001ff00 */
[----:B------:R-:W-:Y:S01]  /*09c0*/  IMAD R216, R0, UR10, R9 ;  /* 0x0000000a00d87c24 */ /* 0x000fe2000f8e0209 */
[----:B------:R-:W-:Y:S01]  /*09d0*/  CS2R R124, SRZ ;  /* 0x00000000007c7805 */ /* 0x000fe2000001ff00 */
[----:B------:R-:W-:Y:S01]  /*09e0*/  CS2R R130, SRZ ;  /* 0x0000000000827805 */ /* 0x000fe2000001ff00 */
[----:B------:R-:W-:Y:S01]  /*09f0*/  CS2R R128, SRZ ;  /* 0x0000000000807805 */ /* 0x000fe2000001ff00 */
[----:B------:R-:W-:Y:S01]  /*0a00*/  IMAD.IADD R0, R216, 0x1, R0 ;  /* 0x00000001d8007824 */ /* 0x000fe200078e0200 */
[----:B------:R1:W-:Y:S01]  /*0a10*/  STL [R1], R216 ;  /* 0x000000d801007387 */ /* 0x0003e20000100800 */
[----:B------:R-:W-:Y:S01]  /*0a20*/  CS2R R122, SRZ ;  /* 0x00000000007a7805 */ /* 0x000fe2000001ff00 */
[----:B------:R-:W-:Y:S01]  /*0a30*/  CS2R R120, SRZ ;  /* 0x0000000000787805 */ /* 0x000fe2000001ff00 */
[----:B------:R-:W-:Y:S01]  /*0a40*/  CS2R R118, SRZ ;  /* 0x0000000000767805 */ /* 0x000fe2000001ff00 */
[----:B------:R-:W-:Y:S01]  /*0a50*/  IMNMX R229, R0, UR8, PT ;  /* 0x0000000800e57c17 */ /* 0x000fe2000b800200 */
        /* <DEDUP_REMOVED lines=27> */
[----:B-1----:R-:W-:Y:S02]  /*0c10*/  ISETP.NE.U32.AND P0, PT, RZ, c[0x0][0x340], PT ;  /* 0x0000d000ff007a0c */ /* 0x002fe40003f05070 */
[----:B------:R-:W-:Y:S01]  /*0c20*/  SHF.R.S32.HI R209, RZ, 0x1f, R210 ;  /* 0x0000001fffd17819 */ /* 0x000fe200000114d2 */
[----:B------:R-:W-:Y:S01]  /*0c30*/  USHF.R.S32.HI UR8, URZ, 0x1f, UR11 ;  /* 0x0000001f3f087899 */ /* 0x000fe2000801140b */
[----:B------:R-:W-:Y:S01]  /*0c40*/  ISETP.NE.AND.EX P2, PT, RZ, c[0x0][0x344], PT, P0 ;  /* 0x0000d100ff007a0c */ /* 0x000fe20003f45300 */
[----:B------:R-:W-:-:S12]  /*0c50*/  ULDC.64 UR4, c[0x0][0x1b8] ;  /* 0x00006e0000047ab9 */ /* 0x000fd80000000a00 */
[----:B------:R-:W-:-:S04]  /*0c60*/  @P2 IMAD.MOV.U32 R2, RZ, RZ, 0x4 ;  /* 0x00000004ff022424 */ /* 0x000fc800078e00ff */
[----:B------:R-:W-:-:S05]  /*0c70*/  @P2 IMAD.WIDE R2, R19, R2, c[0x0][0x340] ;  /* 0x0000d00013022625 */ /* 0x000fca00078e0202 */
[----:B------:R1:W2:Y:S01]  /*0c80*/  @P2 LDG.E R13, [R2.64] ;  /* 0x0000000c020d2981 */ /* 0x0002a2000c1e1900 */
[----:B------:R-:W-:Y:S01]  /*0c90*/  PLOP3.LUT P1, PT, PT, PT, UP2, 0x80, 0x0 ;  /* 0x000000000000781c */ /* 0x000fe20003f2f028 */
[----:B------:R-:W-:Y:S01]  /*0ca0*/  UIMAD UR9, UR8, UR4, URZ ;  /* 0x00000004080972a4 */ /* 0x000fe2000f8e023f */
[----:B------:R-:W-:Y:S01]  /*0cb0*/  PLOP3.LUT P0, PT, PT, PT, UP2, 0x80, 0x0 ;  /* 0x000000000000781c */ /* 0x000fe20003f0f028 */
[----:B------:R-:W-:Y:S01]  /*0cc0*/  UIMAD.WIDE.U32 UR14, UR11, UR4, URZ ;  /* 0x000000040b0e72a5 */ /* 0x000fe2000f8e003f */
[----:B------:R-:W-:Y:S01]  /*0cd0*/  SHF.R.S32.HI R14, RZ, 0x1f, R19 ;  /* 0x0000001fff0e7819 */ /* 0x000fe20000011413 */
[----:B------:R-:W-:Y:S01]  /*0ce0*/  UIMAD UR4, UR11, UR5, UR9 ;  /* 0x000000050b0472a4 */ /* 0x000fe2000f8e0209 */
[----:B------:R-:W-:Y:S01]  /*0cf0*/  LEA.HI R20, R209, R210, RZ, 0x4 ;  /* 0x000000d2d1147211 */ /* 0x000fe200078f20ff */
[----:B------:R-:W-:Y:S01]  /*0d00*/  IMAD.MOV.U32 R23, RZ, RZ, 0x20 ;  /* 0x00000020ff177424 */ /* 0x000fe200078e00ff */
[----:B------:R-:W-:Y:S01]  /*0d10*/  BSSY B0, `(.L_x_447) ;  /* 0x0000067000007945 */ /* 0x000fe20003800000 */
[----:B------:R-:W-:Y:S01]  /*0d20*/  UIADD3 UR4, UR15, UR4, URZ ;  /* 0x000000040f047290 */ /* 0x000fe2000fffe03f */
[----:B------:R-:W-:-:S04]  /*0d30*/  IMAD R10, R14, c[0x0][0x1c0], RZ ;  /* 0x000070000e0a7a24 */ /* 0x000fc800078e02ff */
[----:B------:R-:W-:Y:S01]  /*0d40*/  IMAD R10, R19, c[0x0][0x1c4], R10 ;  /* 0x00007100130a7a24 */ /* 0x000fe200078e020a */
[----:B-1----:R-:W-:Y:S01]  /*0d50*/  LEA.HI R2, R209, R210, RZ, 0x3 ;  /* 0x000000d2d1027211 */ /* 0x002fe200078f18ff */
[----:B------:R-:W-:Y:S02]  /*0d60*/  IMAD.U32 R3, RZ, RZ, UR15 ;  /* 0x0000000fff037e24 */ /* 0x000fe4000f8e00ff */
[----:B------:R-:W-:Y:S01]  /*0d70*/  IMAD.U32 R3, RZ, RZ, UR4 ;  /* 0x00000004ff037e24 */ /* 0x000fe2000f8e00ff */
[----:B------:R-:W-:Y:S01]  /*0d80*/  LOP3.LUT R0, R2, 0xfffffff8, RZ, 0xc0, !PT ;  /* 0xfffffff802007812 */ /* 0x000fe200078ec0ff */
[----:B------:R-:W-:Y:S01]  /*0d90*/  ULDC.64 UR4, c[0x0][0x1e8] ;  /* 0x00007a0000047ab9 */ /* 0x000fe20000000a00 */
[----:B------:R-:W-:Y:S01]  /*0da0*/  SHF.R.S32.HI R18, RZ, 0x3, R2 ;  /* 0x00000003ff127819 */ /* 0x000fe20000011402 */
[----:B------:R-:W-:Y:S01]  /*0db0*/  UIMAD UR4, UR8, UR4, URZ ;  /* 0x00000004080472a4 */ /* 0x000fe2000f8e023f */
[----:B------:R-:W-:Y:S01]  /*0dc0*/  MOV R2, UR14 ;  /* 0x0000000e00027c02 */ /* 0x000fe20008000f00 */
[----:B------:R-:W-:Y:S01]  /*0dd0*/  IMAD.IADD R25, R210, 0x1, -R0 ;  /* 0x00000001d2197824 */ /* 0x000fe200078e0a00 */
[----:B------:R-:W-:Y:S01]  /*0de0*/  SHF.R.S32.HI R4, RZ, 0x1f, R18 ;  /* 0x0000001fff047819 */ /* 0x000fe20000011412 */
[----:B------:R-:W-:-:S02]  /*0df0*/  UIMAD UR9, UR11, UR5, UR4 ;  /* 0x000000050b0972a4 */ /* 0x000fc4000f8e0204 */
[C---:B------:R-:W-:Y:S01]  /*0e00*/  IMAD R0, R25.reuse, 0x10, R18 ;  /* 0x0000001019007824 */ /* 0x040fe200078e0212 */
[----:B------:R-:W-:Y:S01]  /*0e10*/  ULDC.64 UR4, c[0x0][0x210] ;  /* 0x0000840000047ab9 */ /* 0x000fe20000000a00 */
[----:B------:R-:W-:Y:S01]  /*0e20*/  IMAD.SHL.U32 R16, R25, 0x8, RZ ;  /* 0x0000000819107824 */ /* 0x000fe200078e00ff */
[----:B------:R-:W-:Y:S01]  /*0e30*/  UIMAD UR4, UR8, UR4, URZ ;  /* 0x00000004080472a4 */ /* 0x000fe2000f8e023f */
[----:B------:R-:W-:Y:S01]  /*0e40*/  IMAD.WIDE.U32 R2, R19, c[0x0][0x1c0], R2 ;  /* 0x0000700013027a25 */ /* 0x000fe200078e0002 */
[----:B------:R-:W-:Y:S02]  /*0e50*/  IADD3 R9, R0, UR7, RZ ;  /* 0x0000000700097c10 */ /* 0x000fe4000fffe0ff */
[----:B------:R-:W-:Y:S01]  /*0e60*/  SHF.R.S32.HI R17, RZ, 0x1f, R16 ;  /* 0x0000001fff117819 */ /* 0x000fe20000011410 */
[----:B------:R-:W-:Y:S01]  /*0e70*/  IMAD.IADD R3, R3, 0x1, R10 ;  /* 0x0000000103037824 */ /* 0x000fe200078e020a */
[----:B------:R-:W-:Y:S01]  /*0e80*/  MOV R8, R9 ;  /* 0x0000000900087202 */ /* 0x000fe20000000f00 */
[----:B------:R-:W-:Y:S01]  /*0e90*/  @P1 IMAD.HI.U32 R0, R9, c[0x0][0x2c8], RZ ;  /* 0x0000b20009001a27 */ /* 0x000fe200078e00ff */
[----:B------:R-:W-:Y:S01]  /*0ea0*/  UIMAD UR4, UR11, UR5, UR4 ;  /* 0x000000050b0472a4 */ /* 0x000fe2000f8e0204 */
[----:B------:R-:W-:-:S02]  /*0eb0*/  ISETP.GE.AND P3, PT, R16, c[0x0][0x198], PT ;  /* 0x0000660010007a0c */ /* 0x000fc40003f66270 */
[----:B------:R-:W-:Y:S01]  /*0ec0*/  IMAD.WIDE.U32 R6, R18, c[0x0][0x1e0], R16 ;  /* 0x0000780012067a25 */ /* 0x000fe200078e0010 */
[----:B------:R-:W-:Y:S01]  /*0ed0*/  @P0 SHF.R.U32.HI R8, RZ, c[0x0][0x2cc], R0 ;  /* 0x0000b300ff080a19 */ /* 0x000fe20000011600 */
[----:B------:R-:W-:Y:S02]  /*0ee0*/  ULDC UR5, c[0x0][0x2c4] ;  /* 0x0000b10000057ab9 */ /* 0x000fe40000000800 */
[----:B------:R-:W-:Y:S01]  /*0ef0*/  IMAD R0, R4, c[0x0][0x1e0], RZ ;  /* 0x0000780004007a24 */ /* 0x000fe200078e02ff */
[----:B------:R-:W-:Y:S01]  /*0f00*/  IADD3 R11, -R8, RZ, RZ ;  /* 0x000000ff080b7210 */ /* 0x000fe20007ffe1ff */
[----:B------:R-:W-:Y:S02]  /*0f10*/  IMAD R4, R4, c[0x0][0x208], RZ ;  /* 0x0000820004047a24 */ /* 0x000fe400078e02ff */
[C---:B------:R-:W-:Y:S02]  /*0f20*/  IMAD R12, R18.reuse, c[0x0][0x1e4], R0 ;  /* 0x00007900120c7a24 */ /* 0x040fe400078e0200 */
[----:B------:R-:W-:-:S02]  /*0f30*/  IMAD R0, R18, c[0x0][0x20c], R4 ;  /* 0x0000830012007a24 */ /* 0x000fc400078e0204 */
[----:B------:R-:W-:-:S04]  /*0f40*/  IMAD.WIDE.U32 R4, R18, c[0x0][0x208], R16 ;  /* 0x0000820012047a25 */ /* 0x000fc800078e0010 */
[----:B------:R-:W-:Y:S01]  /*0f50*/  IMAD.IADD R5, R5, 0x1, R0 ;  /* 0x0000000105057824 */ /* 0x000fe200078e0200 */
[----:B------:R-:W-:Y:S01]  /*0f60*/  SHF.R.S32.HI R0, RZ, 0x1f, R8 ;  /* 0x0000001fff007819 */ /* 0x000fe20000011408 */
[----:B------:R-:W-:Y:S01]  /*0f70*/  IMAD R11, R11, c[0x0][0x2c4], R9 ;  /* 0x0000b1000b0b7a24 */ /* 0x000fe200078e0209 */
[----:B------:R-:W-:Y:S01]  /*0f80*/  MOV R9, UR11 ;  /* 0x0000000b00097c02 */ /* 0x000fe20008000f00 */
[----:B------:R-:W-:Y:S02]  /*0f90*/  IMAD.IADD R7, R7, 0x1, R12 ;  /* 0x0000000107077824 */ /* 0x000fe400078e020c */
[----:B------:R-:W-:Y:S02]  /*0fa0*/  IMAD R0, R0, c[0x0][0x1b0], RZ ;  /* 0x00006c0000007a24 */ /* 0x000fe400078e02ff */
[----:B------:R-:W-:-:S04]  /*0fb0*/  IMAD.WIDE.U32 R2, R8, c[0x0][0x1b0], R2 ;  /* 0x00006c0008027a25 */ /* 0x000fc800078e0002 */
[----:B------:R-:W-:-:S04]  /*0fc0*/  IMAD.WIDE.U32 R6, R9, c[0x0][0x1e8], R6 ;  /* 0x00007a0009067a25 */ /* 0x000fc800078e0006 */
[----:B------:R-:W-:Y:S01]  /*0fd0*/  IMAD R8, R8, c[0x0][0x1b4], R0 ;  /* 0x00006d0008087a24 */ /* 0x000fe200078e0200 */
[----:B------:R-:W-:Y:S01]  /*0fe0*/  LOP3.LUT R0, R20, 0xfffffff0, RZ, 0xc0, !PT ;  /* 0xfffffff014007812 */ /* 0x000fe200078ec0ff */
[----:B------:R-:W-:Y:S01]  /*0ff0*/  IMAD.SHL.U32 R9, R18, 0x40, RZ ;  /* 0x0000004012097824 */ /* 0x000fe200078e00ff */
[----:B------:R-:W-:Y:S01]  /*1000*/  IADD3 R7, R7, UR9, RZ ;  /* 0x0000000907077c10 */ /* 0x000fe2000fffe0ff */
[----:B------:R-:W-:Y:S01]  /*1010*/  IMAD.IADD R3, R3, 0x1, R8 ;  /* 0x0000000103037824 */ /* 0x000fe200078e0208 */
[----:B------:R-:W-:Y:S01]  /*1020*/  IADD3 R0, -R0, R210, RZ ;  /* 0x000000d200007210 */ /* 0x000fe20007ffe1ff */
[----:B------:R-:W-:Y:S01]  /*1030*/  IMAD.U32 R10, RZ, RZ, UR11 ;  /* 0x0000000bff0a7e24 */ /* 0x000fe2000f8e00ff */
[----:B------:R-:W-:Y:S01]  /*1040*/  LOP3.LUT R8, R9, 0x1c0, RZ, 0xc0, !PT ;  /* 0x000001c009087812 */ /* 0x000fe200078ec0ff */
[----:B------:R-:W-:Y:S01]  /*1050*/  IMAD.WIDE.U32 R2, R11, c[0x0][0x1a8], R2 ;  /* 0x00006a000b027a25 */ /* 0x000fe200078e0002 */
[----:B------:R-:W-:Y:S02]  /*1060*/  SHF.R.S32.HI R9, RZ, 0x1f, R11 ;  /* 0x0000001fff097819 */ /* 0x000fe4000001140b */
[----:B------:R-:W-:Y:S01]  /*1070*/  LOP3.LUT R12, R8, 0x38, R16, 0xf8, !PT ;  /* 0x00000038080c7812 */ /* 0x000fe200078ef810 */
[----:B------:R-:W-:Y:S01]  /*1080*/  IMAD.WIDE.U32 R4, R10, c[0x0][0x210], R4 ;  /* 0x000084000a047a25 */ /* 0x000fe200078e0004 */
[----:B------:R-:W-:-:S03]  /*1090*/  SHF.R.S32.HI R10, RZ, 0x1f, R0 ;  /* 0x0000001fff0a7819 */ /* 0x000fc60000011400 */
[----:B------:R-:W-:Y:S01]  /*10a0*/  IMAD R9, R9, c[0x0][0x1a8], RZ ;  /* 0x00006a0009097a24 */ /* 0x000fe200078e02ff */
[----:B------:R-:W-:Y:S02]  /*10b0*/  LEA.HI R22, R10, R0, RZ, 0x3 ;  /* 0x000000000a167211 */ /* 0x000fe400078f18ff */
[----:B------:R-:W-:Y:S01]  /*10c0*/  SHF.R.U32.HI R10, RZ, 0x3, R8 ;  /* 0x00000003ff0a7819 */ /* 0x000fe20000011608 */
[----:B------:R-:W-:Y:S01]  /*10d0*/  IMAD R9, R11, c[0x0][0x1ac], R9 ;  /* 0x00006b000b097a24 */ /* 0x000fe200078e0209 */
[----:B------:R-:W-:Y:S02]  /*10e0*/  LOP3.LUT R8, R22, 0xfffffff8, RZ, 0xc0, !PT ;  /* 0xfffffff816087812 */ /* 0x000fe400078ec0ff */
[----:B------:R-:W-:Y:S02]  /*10f0*/  LOP3.LUT R15, R12, R10, RZ, 0x3c, !PT ;  /* 0x0000000a0c0f7212 */ /* 0x000fe400078e3cff */
[----:B------:R-:W-:Y:S01]  /*1100*/  IADD3 R10, R3, R9, RZ ;  /* 0x00000009030a7210 */ /* 0x000fe20007ffe0ff */
[----:B------:R-:W-:Y:S01]  /*1110*/  IMAD.IADD R21, R0, 0x1, -R8 ;  /* 0x0000000100157824 */ /* 0x000fe200078e0a08 */
[----:B------:R-:W-:-:S02]  /*1120*/  LEA R11, P0, R2, c[0x0][0x160], 0x1 ;  /* 0x00005800020b7a11 */ /* 0x000fc400078008ff */
[----:B------:R-:W-:Y:S01]  /*1130*/  IADD3 R5, R5, UR4, RZ ;  /* 0x0000000405057c10 */ /* 0x000fe2000fffe0ff */
[----:B------:R-:W-:Y:S01]  /*1140*/  ULDC UR4, c[0x0][0x168] ;  /* 0x00005a0000047ab9 */ /* 0x000fe20000000800 */
[----:B------:R-:W-:Y:S01]  /*1150*/  LEA.HI.X R10, R2, c[0x0][0x164], R10, 0x1, P0 ;  /* 0x00005900020a7a11 */ /* 0x000fe200000f0c0a */
[----:B------:R-:W-:Y:S01]  /*1160*/  UIMAD UR4, UR5, UR4, URZ ;  /* 0x00000004050472a4 */ /* 0x000fe2000f8e023f */
[----:B------:R-:W-:Y:S02]  /*1170*/  IADD3 R9, R18, UR7, RZ ;  /* 0x0000000712097c10 */ /* 0x000fe4000fffe0ff */
[----:B------:R-:W-:-:S03]  /*1180*/  LEA.HI R12, R209, R210, RZ, 0x6 ;  /* 0x000000d2d10c7211 */ /* 0x000fc600078f30ff */
[----:B------:R-:W-:Y:S02]  /*1190*/  ISETP.GE.AND P0, PT, R9, UR4, PT ;  /* 0x0000000409007c0c */ /* 0x000fe4000bf06270 */
[----:B------:R-:W-:Y:S02]  /*11a0*/  SHF.L.U32 R12, R12, 0x3, RZ ;  /* 0x000000030c0c7819 */ /* 0x000fe400000006ff */
[--C-:B--2---:R-:W-:Y:S01]  /*11b0*/  @P2 SHF.R.S32.HI R3, RZ, 0x1f, R13.reuse ;  /* 0x0000001fff032819 */ /* 0x104fe2000001140d */
[----:B------:R-:W-:Y:S01]  /*11c0*/  @P2 IMAD.MOV.U32 R2, RZ, RZ, R13 ;  /* 0x000000ffff022224 */ /* 0x000fe200078e000d */
[----:B------:R-:W-:Y:S01]  /*11d0*/  @!P2 MOV R3, R14 ;  /* 0x0000000e0003a202 */ /* 0x000fe20000000f00 */
[----:B------:R-:W-:Y:S01]  /*11e0*/  @!P2 IMAD.MOV.U32 R2, RZ, RZ, R19 ;  /* 0x000000ffff02a224 */ /* 0x000fe200078e0013 */
[----:B------:R-:W-:Y:S01]  /*11f0*/  R2P PR, R21, 0x6 ;  /* 0x0000000615007804 */ /* 0x000fe20000000000 */
[----:B------:R-:W-:Y:S01]  /*1200*/  IMAD.MOV.U32 R19, RZ, RZ, 0x10 ;  /* 0x00000010ff137424 */ /* 0x000fe200078e00ff */
[----:B------:R1:W2:Y:S01]  /*1210*/  SHFL.IDX PT, R13, R11, RZ, 0x181f ;  /* 0x00181fff0b0d7589 */ /* 0x0002a200000e0000 */
[----:B------:R-:W-:-:S02]  /*1220*/  IMAD R0, R3, c[0x0][0x218], RZ ;  /* 0x0000860003007a24 */ /* 0x000fc400078e02ff */
[----:B------:R-:W-:Y:S01]  /*1230*/  IMAD R8, R3, c[0x0][0x1f0], RZ ;  /* 0x00007c0003087a24 */ /* 0x000fe200078e02ff */
[----:B------:R1:W3:Y:S01]  /*1240*/  SHFL.IDX PT, R14, R10, RZ, 0x181f ;  /* 0x00181fff0a0e7589 */ /* 0x0002e200000e0000 */
[C---:B------:R-:W-:Y:S02]  /*1250*/  IMAD R0, R2.reuse, c[0x0][0x21c], R0 ;  /* 0x0000870002007a24 */ /* 0x040fe400078e0200 */
[C---:B------:R-:W-:Y:S01]  /*1260*/  IMAD.WIDE.U32 R74, R2.reuse, c[0x0][0x218], R4 ;  /* 0x00008600024a7a25 */ /* 0x040fe200078e0004 */
[----:B------:R-:W-:Y:S02]  /*1270*/  LOP3.LUT R5, R15, 0xfffffe00, R12, 0xf8, !PT ;  /* 0xfffffe000f057812 */ /* 0x000fe400078ef80c */
[----:B------:R-:W-:Y:S01]  /*1280*/  SEL R4, R23, 0xffffffe0, !P2 ;  /* 0xffffffe017047807 */ /* 0x000fe20005000000 */
[C---:B------:R-:W-:Y:S01]  /*1290*/  IMAD R8, R2.reuse, c[0x0][0x1f4], R8 ;  /* 0x00007d0002087a24 */ /* 0x040fe200078e0208 */
[----:B------:R-:W-:Y:S01]  /*12a0*/  IADD3 R29, R75, R0, RZ ;  /* 0x000000004b1d7210 */ /* 0x000fe20007ffe0ff */
[----:B------:R-:W-:Y:S01]  /*12b0*/  IMAD.WIDE.U32 R30, R2, c[0x0][0x1f0], R6 ;  /* 0x00007c00021e7a25 */ /* 0x000fe200078e0006 */
[----:B------:R-:W-:-:S03]  /*12c0*/  SEL R2, R19, 0xfffffff0, !P1 ;  /* 0xfffffff013027807 */ /* 0x000fc60004800000 */
[----:B------:R-:W-:Y:S01]  /*12d0*/  IMAD.IADD R27, R31, 0x1, R8 ;  /* 0x000000011f1b7824 */ /* 0x000fe200078e0208 */
[----:B------:R1:W-:Y:S04]  /*12e0*/  STL.64 [R1+0x38], R30 ;  /* 0x0000381e01007387 */ /* 0x0003e80000100a00 */
[----:B------:R1:W-:Y:S04]  /*12f0*/  STL.64 [R1+0x48], R74 ;  /* 0x0000484a01007387 */ /* 0x0003e80000100a00 */
[----:B------:R1:W-:Y:S04]  /*1300*/  STL [R1+0x44], R29 ;  /* 0x0000441d01007387 */ /* 0x0003e80000100800 */
[----:B------:R1:W-:Y:S01]  /*1310*/  STL [R1+0x2c], R27 ;  /* 0x00002c1b01007387 */ /* 0x0003e20000100800 */
[----:B------:R-:W-:Y:S05]  /*1320*/  @P0 BRA `(.L_x_448) ;  /* 0x0000005000000947 */ /* 0x000fea0003800000 */
[----:B--23--:R-:W-:Y:S01]  /*1330*/  LEA R6, P0, R16, R13, 0x1 ;  /* 0x0000000d10067211 */ /* 0x00cfe200078008ff */
[----:B------:R-:W-:-:S03]  /*1340*/  IMAD.SHL.U32 R0, R5, 0x2, RZ ;  /* 0x0000000205007824 */ /* 0x000fc600078e00ff */
[----:B------:R-:W-:-:S05]  /*1350*/  LEA.HI.X R7, R16, R14, R17, 0x1, P0 ;  /* 0x0000000e10077211 */ /* 0x000fca00000f0c11 */
[----:B------:R-:W-:Y:S01]  /*1360*/  @!PT LDS RZ, [RZ] ;  /* 0x00000000fffff984 */ /* 0x000fe20000000800 */
[----:B------:R2:W-:Y:S04]  /*1370*/  LDGSTS.E.BYPASS.LTC128B.128 [R0+0x6100], [R6.64], !P3 ;  /* 0x0610000006007fae */ /* 0x0005e8000d901d4c */
.L_x_448:
[----:B--23--:R-:W-:Y:S05]  /*1380*/  BSYNC B0 ;  /* 0x0000000000007941 */ /* 0x00cfea0003800000 */
.L_x_447:
[----:B------:R-:W-:Y:S01]  /*1390*/  IADD3 R0, R9, 0x10, RZ ;  /* 0x0000001009007810 */ /* 0x000fe20007ffe0ff */
[----:B------:R2:W3:Y:S01]  /*13a0*/  SHFL.IDX PT, R3, R10, 0x1, 0x181f ;  /* 0x00381f000a037f89 */ /* 0x0004e200000e0000 */
[----:B------:R-:W-:Y:S02]  /*13b0*/  BSSY B0, `(.L_x_449) ;  /* 0x0000009000007945 */ /* 0x000fe40003800000 */
[----:B------:R-:W-:Y:S01]  /*13c0*/  ISETP.GE.AND P0, PT, R0, UR4, PT ;  /* 0x0000000400007c0c */ /* 0x000fe2000bf06270 */
[----:B------:R2:W4:-:S12]  /*13d0*/  SHFL.IDX PT, R6, R11, 0x1, 0x181f ;  /* 0x00381f000b067f89 */ /* 0x00051800000e0000 */
[----:B------:R-:W-:Y:S05]  /*13e0*/  @P0 BRA `(.L_x_450) ;  /* 0x0000005000000947 */ /* 0x000fea0003800000 */
[----:B----4-:R-:W-:Y:S01]  /*13f0*/  LEA R6, P0, R16, R6, 0x1 ;  /* 0x0000000610067211 */ /* 0x010fe200078008ff */
[----:B------:R-:W-:-:S03]  /*1400*/  IMAD.SHL.U32 R0, R5, 0x2, RZ ;  /* 0x0000000205007824 */ /* 0x000fc600078e00ff */
[----:B---3--:R-:W-:-:S05]  /*1410*/  LEA.HI.X R7, R16, R3, R17, 0x1, P0 ;  /* 0x0000000310077211 */ /* 0x008fca00000f0c11 */
[----:B------:R-:W-:Y:S01]  /*1420*/  @!PT LDS RZ, [RZ] ;  /* 0x00000000fffff984 */ /* 0x000fe20000000800 */
[----:B------:R3:W-:Y:S04]  /*1430*/  LDGSTS.E.BYPASS.LTC128B.128 [R0+0x6900], [R6.64], !P3 ;  /* 0x0690000006007fae */ /* 0x0007e8000d901d4c */
.L_x_450:
[----:B------:R-:W-:Y:S05]  /*1440*/  BSYNC B0 ;  /* 0x0000000000007941 */ /* 0x000fea0003800000 */
.L_x_449:
[----:B---3--:R-:W-:Y:S01]  /*1450*/  IADD3 R0, R9, 0x20, RZ ;  /* 0x0000002009007810 */ /* 0x008fe20007ffe0ff */
[----:B------:R3:W1:Y:S01]  /*1460*/  SHFL.IDX PT, R3, R10, 0x2, 0x181f ;  /* 0x00581f000a037f89 */ /* 0x00066200000e0000 */
[----:B------:R-:W-:Y:S02]  /*1470*/  BSSY B0, `(.L_x_451) ;  /* 0x0000009000007945 */ /* 0x000fe40003800000 */
[----:B------:R-:W-:Y:S01]  /*1480*/  ISETP.GE.AND P0, PT, R0, UR4, PT ;  /* 0x0000000400007c0c */ /* 0x000fe2000bf06270 */
[----:B----4-:R3:W4:-:S12]  /*1490*/  SHFL.IDX PT, R6, R11, 0x2, 0x181f ;  /* 0x00581f000b067f89 */ /* 0x01071800000e0000 */
[----:B------:R-:W-:Y:S05]  /*14a0*/  @P0 BRA `(.L_x_452) ;  /* 0x0000005000000947 */ /* 0x000fea0003800000 */
[----:B----4-:R-:W-:Y:S01]  /*14b0*/  LEA R6, P0, R16, R6, 0x1 ;  /* 0x0000000610067211 */ /* 0x010fe200078008ff */
[----:B------:R-:W-:-:S03]  /*14c0*/  IMAD.SHL.U32 R0, R5, 0x2, RZ ;  /* 0x0000000205007824 */ /* 0x000fc600078e00ff */
[----:B-1----:R-:W-:-:S05]  /*14d0*/  LEA.HI.X R7, R16, R3, R17, 0x1, P0 ;  /* 0x0000000310077211 */ /* 0x002fca00000f0c11 */
[----:B------:R-:W-:Y:S01]  /*14e0*/  @!PT LDS RZ, [RZ] ;  /* 0x00000000fffff984 */ /* 0x000fe20000000800 */
[----:B------:R1:W-:Y:S04]  /*14f0*/  LDGSTS.E.BYPASS.LTC128B.128 [R0+0x7100], [R6.64], !P3 ;  /* 0x0710000006007fae */ /* 0x0003e8000d901d4c */
.L_x_452:
[----:B------:R-:W-:Y:S05]  /*1500*/  BSYNC B0 ;  /* 0x0000000000007941 */ /* 0x000fea0003800000 */
.L_x_451:
[----:B-1----:R-:W-:Y:S01]  /*1510*/  IADD3 R0, R9, 0x30, RZ ;  /* 0x0000003009007810 */ /* 0x002fe20007ffe0ff */
[----:B------:R1:W2:Y:S01]  /*1520*/  SHFL.IDX PT, R3, R10, 0x3, 0x181f ;  /* 0x00781f000a037f89 */ /* 0x0002a200000e0000 */
[----:B------:R-:W-:Y:S02]  /*1530*/  BSSY B0, `(.L_x_453) ;  /* 0x0000009000007945 */ /* 0x000fe40003800000 */
[----:B------:R-:W-:Y:S01]  /*1540*/  ISETP.GE.AND P0, PT, R0, UR4, PT ;  /* 0x0000000400007c0c */ /* 0x000fe2000bf06270 */
[----:B----4-:R1:W4:-:S12]  /*1550*/  SHFL.IDX PT, R6, R11, 0x3, 0x181f ;  /* 0x00781f000b067f89 */ /* 0x01031800000e0000 */
[----:B------:R-:W-:Y:S05]  /*1560*/  @P0 BRA `(.L_x_454) ;  /* 0x0000005000000947 */ /* 0x000fea0003800000 */
[----:B----4-:R-:W-:Y:S01]  /*1570*/  LEA R6, P0, R16, R6, 0x1 ;  /* 0x0000000610067211 */ /* 0x010fe200078008ff */
[----:B------:R-:W-:-:S03]  /*1580*/  IMAD.SHL.U32 R0, R5, 0x2, RZ ;  /* 0x0000000205007824 */ /* 0x000fc600078e00ff */
[----:B--2---:R-:W-:-:S05]  /*1590*/  LEA.HI.X R7, R16, R3, R17, 0x1, P0 ;  /* 0x0000000310077211 */ /* 0x004fca00000f0c11 */
[----:B------:R-:W-:Y:S01]  /*15a0*/  @!PT LDS RZ, [RZ] ;  /* 0x00000000fffff984 */ /* 0x000fe20000000800 */
[----:B------:R2:W-:Y:S04]  /*15b0*/  LDGSTS.E.BYPASS.LTC128B.128 [R0+0x7900], [R6.64], !P3 ;  /* 0x0790000006007fae */ /* 0x0005e8000d901d4c */
.L_x_454:
[----:B------:R-:W-:Y:S05]  /*15c0*/  BSYNC B0 ;  /* 0x0000000000007941 */ /* 0x000fea0003800000 */
.L_x_453:
[----:B--2---:R-:W-:Y:S01]  /*15d0*/  IADD3 R0, R9, 0x40, RZ ;  /* 0x0000004009007810 */ /* 0x004fe20007ffe0ff */
        /* <DEDUP_REMOVED lines=10> */
.L_x_456:
[----:B------:R-:W-:Y:S05]  /*1680*/  BSYNC B0 ;  /* 0x0000000000007941 */ /* 0x000fea0003800000 */
.L_x_455:
        /* <DEDUP_REMOVED lines=11> */
.L_x_458:
[----:B------:R-:W-:Y:S05]  /*1740*/  BSYNC B0 ;  /* 0x0000000000007941 */ /* 0x000fea0003800000 */
.L_x_457:
        /* <DEDUP_REMOVED lines=11> */
.L_x_460:
[----:B------:R-:W-:Y:S05]  /*1800*/  BSYNC B0 ;  /* 0x0000000000007941 */ /* 0x000fea0003800000 */
.L_x_459:
[----:B-1--4-:R-:W1:Y:S01]  /*1810*/  SHFL.IDX PT, R6, R11, 0x7, 0x181f ;  /* 0x00f81f000b067f89 */ /* 0x012e6200000e0000 */
[----:B------:R-:W-:Y:S01]  /*1820*/  IADD3 R0, R9, 0x70, RZ ;  /* 0x0000007009007810 */ /* 0x000fe20007ffe0ff */
[----:B------:R-:W-:Y:S01]  /*1830*/  IMAD.SHL.U32 R231, R5, 0x2, RZ ;  /* 0x0000000205e77824 */ /* 0x000fe200078e00ff */
[C---:B------:R-:W-:Y:S01]  /*1840*/  IADD3 R205, R229.reuse, -0x1, RZ ;  /* 0xffffffffe5cd7810 */ /* 0x040fe20007ffe0ff */
[----:B------:R-:W4:Y:S01]  /*1850*/  SHFL.IDX PT, R3, R10, 0x7, 0x181f ;  /* 0x00f81f000a037f89 */ /* 0x000f2200000e0000 */
[----:B------:R-:W-:Y:S01]  /*1860*/  ISETP.GE.AND P0, PT, R0, UR4, PT ;  /* 0x0000000400007c0c */ /* 0x000fe2000bf06270 */
[----:B------:R-:W-:Y:S01]  /*1870*/  IMAD.MOV.U32 R0, RZ, RZ, 0x60 ;  /* 0x00000060ff007424 */ /* 0x000fe200078e00ff */
[----:B------:R-:W-:Y:S01]  /*1880*/  ISETP.GE.AND P6, PT, R16, c[0x0][0x1d4], PT ;  /* 0x0000750010007a0c */ /* 0x000fe20003fc6270 */
[----:B------:R-:W-:Y:S01]  /*1890*/  IMAD.MOV.U32 R232, RZ, RZ, R26 ;  /* 0x000000ffffe87224 */ /* 0x000fe200078e001a */
[----:B------:R-:W-:Y:S01]  /*18a0*/  SHF.R.S32.HI R26, RZ, 0x1f, R205 ;  /* 0x0000001fff1a7819 */ /* 0x000fe200000114cd */
[----:B------:R-:W-:Y:S01]  /*18b0*/  IMAD R24, R229, -0x60, R0 ;  /* 0xffffffa0e5187824 */ /* 0x000fe200078e0200 */
[----:B------:R-:W-:Y:S01]  /*18c0*/  LEA.HI R207, R209, R210, RZ, 0x5 ;  /* 0x000000d2d1cf7211 */ /* 0x000fe200078f28ff */
[C---:B------:R-:W-:Y:S01]  /*18d0*/  IMAD R8, R0.reuse, c[0x0][0x1e4], RZ ;  /* 0x0000790000087a24 */ /* 0x040fe200078e02ff */
[----:B------:R-:W-:Y:S01]  /*18e0*/  ULDC.64 UR4, c[0x0][0x208] ;  /* 0x0000820000047ab9 */ /* 0x000fe20000000a00 */
[----:B------:R-:W-:Y:S01]  /*18f0*/  IMAD.WIDE.U32 R214, R0, c[0x0][0x1e0], RZ ;  /* 0x0000780000d67a25 */ /* 0x000fe200078e00ff */
[----:B------:R-:W-:Y:S01]  /*1900*/  IADD3 R19, R24, c[0x0][0x1d0], -R18 ;  /* 0x0000740018137a10 */ /* 0x000fe20007ffe812 */
[----:B------:R-:W-:Y:S01]  /*1910*/  USHF.L.U32 UR9, UR4, 0x5, URZ ;  /* 0x0000000504097899 */ /* 0x000fe2000800063f */
[----:B------:R-:W-:Y:S01]  /*1920*/  SHF.R.S32.HI R206, RZ, 0x5, R207 ;  /* 0x00000005ffce7819 */ /* 0x000fe200000114cf */
[----:B------:R-:W-:Y:S01]  /*1930*/  IMAD.IADD R208, R215, 0x1, R8 ;  /* 0x00000001d7d07824 */ /* 0x000fe200078e0208 */
[----:B------:R-:W-:Y:S01]  /*1940*/  ISETP.GE.AND P4, PT, R19, 0x11, PT ;  /* 0x000000111300780c */ /* 0x000fe20003f86270 */
[----:B------:R-:W-:Y:S01]  /*1950*/  IMAD.MOV.U32 R233, RZ, RZ, R27 ;  /* 0x000000ffffe97224 */ /* 0x000fe200078e001b */
[----:B------:R-:W-:Y:S01]  /*1960*/  UMOV UR8, 0x5 ;  /* 0x0000000500087882 */ /* 0x000fe20000000000 */
[----:B------:R-:W-:Y:S01]  /*1970*/  IMAD R0, R208, R205, RZ ;  /* 0x000000cdd0007224 */ /* 0x000fe200078e02ff */
[----:B------:R-:W-:Y:S01]  /*1980*/  USHF.L.U64.HI UR8, UR4, UR8, UR5 ;  /* 0x0000000804087299 */ /* 0x000fe20008010205 */
[----:B-1----:R-:W-:Y:S01]  /*1990*/  @!P0 LEA R6, P1, R16, R6, 0x1 ;  /* 0x0000000610068211 */ /* 0x002fe200078208ff */
[----:B------:R-:W-:-:S02]  /*19a0*/  IMAD.MOV.U32 R211, RZ, RZ, c[0x0][0x1e0] ;  /* 0x00007800ffd37624 */ /* 0x000fc400078e00ff */
[----:B------:R-:W-:Y:S01]  /*19b0*/  IMAD.MOV.U32 R232, RZ, RZ, R30 ;  /* 0x000000ffffe87224 */ /* 0x000fe200078e001e */
[----:B----4-:R-:W-:Y:S01]  /*19c0*/  @!P0 LEA.HI.X R7, R16, R3, R17, 0x1, P1 ;  /* 0x0000000310078211 */ /* 0x010fe200008f0c11 */
[----:B------:R-:W-:Y:S01]  /*19d0*/  IMAD R0, R26, R214, R0 ;  /* 0x000000d61a007224 */ /* 0x000fe200078e0200 */
[----:B------:R-:W-:Y:S01]  /*19e0*/  SHF.R.S32.HI R17, RZ, 0x4, R20 ;  /* 0x00000004ff117819 */ /* 0x000fe20000011414 */
[----:B------:R-:W-:Y:S01]  /*19f0*/  IMAD.WIDE.U32 R8, R211, 0x20, RZ ;  /* 0x00000020d3087825 */ /* 0x000fe200078e00ff */
[----:B------:R-:W-:Y:S02]  /*1a00*/  STL.64 [R1+0x28], R232 ;  /* 0x000028e801007387 */ /* 0x000fe40000100a00 */
[----:B------:R-:W-:Y:S01]  /*1a10*/  LEA.HI R20, R20, R17, RZ, 0x1 ;  /* 0x0000001114147211 */ /* 0x000fe200078f08ff */
[----:B------:R-:W-:Y:S01]  /*1a20*/  IMAD.MOV.U32 R213, RZ, RZ, c[0x0][0x1e4] ;  /* 0x00007900ffd57624 */ /* 0x000fe200078e00ff */
[----:B------:R-:W-:Y:S01]  /*1a30*/  @!PT LDS RZ, [RZ] ;  /* 0x00000000fffff984 */ /* 0x000fe20000000800 */
[----:B------:R1:W-:Y:S01]  /*1a40*/  @!P0 LDGSTS.E.BYPASS.LTC128B.128 [R231+0x9900], [R6.64], !P3 ;  /* 0x0990000006e78fae */ /* 0x0003e2000d901d4c */
[C---:B------:R-:W-:Y:S01]  /*1a50*/  ISETP.GE.AND P3, PT, R19.reuse, 0x21, PT ;  /* 0x000000211300780c */ /* 0x040fe20003f66270 */
[----:B------:R-:W-:Y:S01]  /*1a60*/  IMAD.MOV.U32 R72, RZ, RZ, R28 ;  /* 0x000000ffff487224 */ /* 0x000fe200078e001c */
[----:B------:R-:W-:Y:S01]  /*1a70*/  ISETP.GE.AND P0, PT, R19, 0x1, PT ;  /* 0x000000011300780c */ /* 0x000fe20003f06270 */
[----:B------:R-:W0:Y:S01]  /*1a80*/  LDGDEPBAR ;  /* 0x00000000000079af */ /* 0x000e220000000000 */
[----:B--23--:R-:W-:-:S02]  /*1a90*/  IMAD.SHL.U32 R11, R213, 0x20, RZ ;  /* 0x00000020d50b7824 */ /* 0x00cfc400078e00ff */
[----:B------:R-:W-:Y:S02]  /*1aa0*/  IMAD.MOV.U32 R73, RZ, RZ, R29 ;  /* 0x000000ffff497224 */ /* 0x000fe400078e001d */
[----:B------:R-:W-:-:S05]  /*1ab0*/  IMAD.MOV.U32 R72, RZ, RZ, R74 ;  /* 0x000000ffff487224 */ /* 0x000fca00078e004a */
[----:B------:R-:W-:Y:S01]  /*1ac0*/  STL.64 [R1+0x40], R72 ;  /* 0x0000404801007387 */ /* 0x000fe20000100a00 */
[----:B-1----:R-:W-:-:S04]  /*1ad0*/  IMAD.WIDE.U32 R6, R205, R214, R232 ;  /* 0x000000d6cd067225 */ /* 0x002fc800078e00e8 */
[----:B------:R-:W-:Y:S01]  /*1ae0*/  IMAD.IADD R7, R7, 0x1, R0 ;  /* 0x0000000107077824 */ /* 0x000fe200078e0200 */
[----:B------:R-:W-:Y:S01]  /*1af0*/  BAR.SYNC.DEFER_BLOCKING 0x0 ;  /* 0x0000000000007b1d */ /* 0x000fe20000010000 */
[C---:B------:R-:W-:Y:S02]  /*1b00*/  @P3 IADD3 R0, P1, R6.reuse, R8, RZ ;  /* 0x0000000806003210 */ /* 0x040fe40007f3e0ff */
[----:B------:R-:W-:Y:S02]  /*1b10*/  @P0 LEA R8, P5, R6, c[0x0][0x1c8], 0x1 ;  /* 0x0000720006080a11 */ /* 0x000fe400078a08ff */
[----:B------:R-:W-:-:S04]  /*1b20*/  @P4 LEA R3, P2, R211, R6, 0x4 ;  /* 0x00000006d3034211 */ /* 0x000fc800078420ff */
[----:B------:R-:W-:-:S07]  /*1b30*/  @P4 LEA.HI.X R10, R211, R7, R213, 0x4, P2 ;  /* 0x00000007d30a4211 */ /* 0x000fce00010f24d5 */
[----:B------:R-:W-:Y:S02]  /*1b40*/  P2R R5, PR, RZ, 0x20 ;  /* 0x00000020ff057803 */ /* 0x000fe40000000000 */
[----:B------:R-:W-:Y:S02]  /*1b50*/  @P4 LEA R12, P5, R3, c[0x0][0x1c8], 0x1 ;  /* 0x00007200030c4a11 */ /* 0x000fe400078a08ff */
[----:B------:R-:W-:Y:S02]  /*1b60*/  ISETP.NE.AND P2, PT, R5, RZ, PT ;  /* 0x000000ff0500720c */ /* 0x000fe40003f45270 */
[----:B------:R-:W-:Y:S02]  /*1b70*/  @P3 IADD3.X R5, R7, R9, R11, P1, !PT ;  /* 0x0000000907053210 */ /* 0x000fe40000ffe40b */
[----:B------:R-:W-:Y:S02]  /*1b80*/  ISETP.GE.AND P1, PT, R19, 0x41, PT ;  /* 0x000000411300780c */ /* 0x000fe40003f26270 */
[----:B------:R-:W-:-:S02]  /*1b90*/  @P0 LEA.HI.X R9, R6, c[0x0][0x1cc], R7, 0x1, P2 ;  /* 0x0000730006090a11 */ /* 0x000fc400010f0c07 */
[----:B------:R-:W-:Y:S02]  /*1ba0*/  ISETP.GE.AND P2, PT, R19, 0x31, PT ;  /* 0x000000311300780c */ /* 0x000fe40003f46270 */
[----:B------:R-:W-:Y:S01]  /*1bb0*/  @P4 LEA.HI.X R13, R3, c[0x0][0x1cc], R10, 0x1, P5 ;  /* 0x00007300030d4a11 */ /* 0x000fe200028f0c0a */
[----:B------:R-:W-:Y:S01]  /*1bc0*/  @!PT LDS RZ, [RZ] ;  /* 0x00000000fffff984 */ /* 0x000fe20000000800 */
[----:B------:R-:W-:Y:S01]  /*1bd0*/  @!PT LDS RZ, [RZ] ;  /* 0x00000000fffff984 */ /* 0x000fe20000000800 */
[----:B------:R-:W-:Y:S01]  /*1be0*/  @!PT LDS RZ, [RZ] ;  /* 0x00000000fffff984 */ /* 0x000fe20000000800 */
[----:B------:R1:W-:Y:S01]  /*1bf0*/  @P0 LDGSTS.E.BYPASS.LTC128B.128 [R231+0x3100], [R8.64], !P6 ;  /* 0x0310000008e70fae */ /* 0x0003e2000f101d4c */
[C---:B------:R-:W-:Y:S02]  /*1c00*/  @P3 LEA R14, P5, R0.reuse, c[0x0][0x1c8], 0x1 ;  /* 0x00007200000e3a11 */ /* 0x040fe400078a08ff */
[----:B------:R-:W-:Y:S01]  /*1c10*/  ISETP.GE.AND P0, PT, R19, 0x51, PT ;  /* 0x000000511300780c */ /* 0x000fe20003f06270 */
[----:B------:R2:W-:Y:S01]  /*1c20*/  @P4 LDGSTS.E.BYPASS.LTC128B.128 [R231+0x3900], [R12.64], !P6 ;  /* 0x039000000ce74fae */ /* 0x0005e2000f101d4c */
[----:B------:R-:W-:Y:S02]  /*1c30*/  @P3 LEA.HI.X R15, R0, c[0x0][0x1cc], R5, 0x1, P5 ;  /* 0x00007300000f3a11 */ /* 0x000fe400028f0c05 */
[----:B------:R-:W-:-:S03]  /*1c40*/  @P1 LEA R0, P5, R211, R6, 0x6 ;  /* 0x00000006d3001211 */ /* 0x000fc600078a30ff */
[----:B------:R-:W-:Y:S01]  /*1c50*/  @P2 IMAD R3, R213, 0x30, RZ ;  /* 0x00000030d5032824 */ /* 0x000fe200078e02ff */
[----:B------:R3:W-:Y:S01]  /*1c60*/  @P3 LDGSTS.E.BYPASS.LTC128B.128 [R231+0x4100], [R14.64], !P6 ;  /* 0x041000000ee73fae */ /* 0x0007e2000f101d4c */
[----:B------:R-:W-:-:S04]  /*1c70*/  @P2 IMAD.WIDE.U32 R10, R211, 0x30, R6 ;  /* 0x00000030d30a2825 */ /* 0x000fc800078e0006 */
[----:B------:R-:W-:Y:S02]  /*1c80*/  @P2 IMAD.IADD R3, R11, 0x1, R3 ;  /* 0x000000010b032824 */ /* 0x000fe400078e0203 */
[----:B------:R-:W-:Y:S02]  /*1c90*/  @P0 IMAD R11, R213, 0x50, RZ ;  /* 0x00000050d50b0824 */ /* 0x000fe400078e02ff */
[----:B------:R-:W-:Y:S01]  /*1ca0*/  P2R R5, PR, RZ, 0x20 ;  /* 0x00000020ff057803 */ /* 0x000fe20000000000 */
[----:B-1----:R-:W-:Y:S02]  /*1cb0*/  @P0 IMAD.MOV.U32 R8, RZ, RZ, R6 ;  /* 0x000000ffff080224 */ /* 0x002fe400078e0006 */
[----:B------:R-:W-:Y:S01]  /*1cc0*/  @P0 IMAD.MOV.U32 R9, RZ, RZ, R7 ;  /* 0x000000ffff090224 */ /* 0x000fe200078e0007 */
[----:B--2---:R-:W-:-:S03]  /*1cd0*/  @P2 LEA R12, P4, R10, c[0x0][0x1c8], 0x1 ;  /* 0x000072000a0c2a11 */ /* 0x004fc600078808ff */
[----:B------:R-:W-:Y:S01]  /*1ce0*/  @P0 IMAD.WIDE.U32 R8, R211, 0x50, R8 ;  /* 0x00000050d3080825 */ /* 0x000fe200078e0008 */
[----:B------:R-:W-:Y:S02]  /*1cf0*/  @P2 LEA.HI.X R13, R10, c[0x0][0x1cc], R3, 0x1, P4 ;  /* 0x000073000a0d2a11 */ /* 0x000fe400020f0c03 */
[----:B------:R-:W-:Y:S01]  /*1d00*/  ISETP.NE.AND P4, PT, R5, RZ, PT ;  /* 0x000000ff0500720c */ /* 0x000fe20003f85270 */
[----:B------:R-:W-:Y:S01]  /*1d10*/  @P0 IMAD.IADD R3, R9, 0x1, R11 ;  /* 0x0000000109030824 */ /* 0x000fe200078e020b */
[----:B------:R-:W-:Y:S01]  /*1d20*/  @P1 LEA R10, P5, R0, c[0x0][0x1c8], 0x1 ;  /* 0x00007200000a1a11 */ /* 0x000fe200078a08ff */
[----:B------:R3:W-:Y:S01]  /*1d30*/  @P2 LDGSTS.E.BYPASS.LTC128B.128 [R231+0x4900], [R12.64], !P6 ;  /* 0x049000000ce72fae */ /* 0x0007e2000f101d4c */
[----:B------:R-:W-:Y:S02]  /*1d40*/  @P1 LEA.HI.X R7, R211, R7, R213, 0x6, P4 ;  /* 0x00000007d3071211 */ /* 0x000fe400020f34d5 */
[----:B------:R-:W-:Y:S02]  /*1d50*/  @P0 LEA R6, P4, R8, c[0x0][0x1c8], 0x1 ;  /* 0x0000720008060a11 */ /* 0x000fe400078808ff */
[----:B------:R-:W-:Y:S01]  /*1d60*/  @P1 LEA.HI.X R11, R0, c[0x0][0x1cc], R7, 0x1, P5 ;  /* 0x00007300000b1a11 */ /* 0x000fe200028f0c07 */
[----:B------:R-:W-:Y:S01]  /*1d70*/  IMAD.SHL.U32 R0, R25, 0x40, RZ ;  /* 0x0000004019007824 */ /* 0x000fe200078e00ff */
[----:B------:R-:W-:Y:S01]  /*1d80*/  @P0 LEA.HI.X R7, R8, c[0x0][0x1cc], R3, 0x1, P4 ;  /* 0x0000730008070a11 */ /* 0x000fe200020f0c03 */
[----:B------:R-:W-:Y:S01]  /*1d90*/  IMAD.SHL.U32 R3, R21, 0x40, RZ ;  /* 0x0000004015037824 */ /* 0x000fe200078e00ff */
[----:B------:R-:W-:Y:S01]  /*1da0*/  LOP3.LUT R5, R20, 0xfffffffe, RZ, 0xc0, !PT ;  /* 0xfffffffe14057812 */ /* 0x000fe200078ec0ff */
[----:B------:R1:W-:Y:S01]  /*1db0*/  @P1 LDGSTS.E.BYPASS.LTC128B.128 [R231+0x5100], [R10.64], !P6 ;  /* 0x051000000ae71fae */ /* 0x0003e2000f101d4c */
[----:B------:R-:W-:-:S02]  /*1dc0*/  LOP3.LUT R0, R0, 0x1c0, RZ, 0xc0, !PT ;  /* 0x000001c000007812 */ /* 0x000fc400078ec0ff */
[----:B------:R-:W-:Y:S01]  /*1dd0*/  LOP3.LUT R3, R3, 0x1c0, RZ, 0xc0, !PT ;  /* 0x000001c003037812 */ /* 0x000fe200078ec0ff */
[----:B------:R2:W-:Y:S01]  /*1de0*/  @P0 LDGSTS.E.BYPASS.LTC128B.128 [R231+0x5900], [R6.64], !P6 ;  /* 0x0590000006e70fae */ /* 0x0005e2000f101d4c */
[----:B------:R-:W-:Y:S01]  /*1df0*/  IMAD.IADD R9, R17, 0x1, -R5 ;  /* 0x0000000111097824 */ /* 0x000fe200078e0a05 */
[----:B------:R-:W-:Y:S01]  /*1e00*/  LOP3.LUT P0, RZ, R25, 0x2, RZ, 0xc0, !PT ;  /* 0x0000000219ff7812 */ /* 0x000fe2000780c0ff */
[----:B------:R-:W-:Y:S01]  /*1e10*/  IMAD.SHL.U32 R5, R22, 0x40, RZ ;  /* 0x0000004016057824 */ /* 0x000fe200078e00ff */
[----:B------:R-:W0:Y:S01]  /*1e20*/  LDGDEPBAR ;  /* 0x00000000000079af */ /* 0x000e220000000000 */
[----:B------:R-:W-:-:S03]  /*1e30*/  ISETP.GE.AND P1, PT, R16, c[0x0][0x1d4], PT ;  /* 0x0000750010007a0c */ /* 0x000fc60003f26270 */
[----:B------:R-:W-:Y:S02]  /*1e40*/  LOP3.LUT R204, R5, 0xfffffe00, RZ, 0xc0, !PT ;  /* 0xfffffe0005cc7812 */ /* 0x000fe400078ec0ff */
[C---:B------:R-:W-:Y:S02]  /*1e50*/  ISETP.LT.OR P3, PT, R19.reuse, 0x1, P1 ;  /* 0x000000011300780c */ /* 0x040fe40000f61670 */
[C---:B------:R-:W-:Y:S02]  /*1e60*/  ISETP.LT.OR P5, PT, R19.reuse, 0x11, P1 ;  /* 0x000000111300780c */ /* 0x040fe40000fa1670 */
[----:B------:R-:W-:Y:S01]  /*1e70*/  ISETP.LT.OR P4, PT, R19, 0x21, P1 ;  /* 0x000000211300780c */ /* 0x000fe20000f81670 */
[----:B--2---:R-:W-:Y:S01]  /*1e80*/  IMAD.SHL.U32 R7, R18, 0x8, RZ ;  /* 0x0000000812077824 */ /* 0x004fe200078e00ff */
[----:B------:R-:W-:-:S04]  /*1e90*/  DEPBAR.LE SB0, 0x1 ;  /* 0x000080400000791a */ /* 0x000fc80000000000 */
[----:B------:R-:W-:-:S04]  /*1ea0*/  DEPBAR.LE SB0, 0x0 ;  /* 0x000080000000791a */ /* 0x000fc80000000000 */
[----:B------:R-:W-:Y:S01]  /*1eb0*/  IMAD.SHL.U32 R6, R9, 0x8, RZ ;  /* 0x0000000809067824 */ /* 0x000fe200078e00ff */
[----:B------:R-:W-:Y:S02]  /*1ec0*/  LOP3.LUT R7, R0, 0x8, R7, 0xf8, !PT ;  /* 0x0000000800077812 */ /* 0x000fe400078ef807 */
[----:B------:R-:W-:Y:S02]  /*1ed0*/  SHF.R.U32.HI R0, RZ, 0x3, R0 ;  /* 0x00000003ff007819 */ /* 0x000fe40000011600 */
[----:B------:R-:W-:Y:S02]  /*1ee0*/  LOP3.LUT R5, R3, 0x8, R6, 0xf8, !PT ;  /* 0x0000000803057812 */ /* 0x000fe400078ef806 */
[----:B------:R-:W-:Y:S02]  /*1ef0*/  SHF.R.U32.HI R3, RZ, 0x3, R3 ;  /* 0x00000003ff037819 */ /* 0x000fe40000011603 */
[----:B------:R-:W-:Y:S01]  /*1f00*/  LOP3.LUT R0, R7, R0, RZ, 0x3c, !PT ;  /* 0x0000000007007212 */ /* 0x000fe200078e3cff */
[----:B------:R-:W-:Y:S01]  /*1f10*/  IMAD.WIDE.U32 R6, R205, c[0x0][0x208], RZ ;  /* 0x00008200cd067a25 */ /* 0x000fe200078e00ff */
[----:B------:R-:W-:-:S03]  /*1f20*/  LOP3.LUT R27, R5, R3, RZ, 0x3c, !PT ;  /* 0x00000003051b7212 */ /* 0x000fc600078e3cff */
[----:B------:R-:W-:Y:S02]  /*1f30*/  IMAD R3, R206, 0x400, R204 ;  /* 0x00000400ce037824 */ /* 0x000fe400078e02cc */
[----:B------:R-:W-:Y:S02]  /*1f40*/  IMAD R0, R9, 0x200, R0 ;  /* 0x0000020009007824 */ /* 0x000fe400078e0200 */
[----:B------:R-:W-:Y:S02]  /*1f50*/  IMAD.IADD R3, R27, 0x1, R3 ;  /* 0x000000011b037824 */ /* 0x000fe400078e0203 */
        /* <DEDUP_REMOVED lines=13> */
[----:B------:R-:W-:Y:S01]  /*2030*/  IADD3 R226, R223, 0x1800, RZ ;  /* 0x00001800dfe27810 */ /* 0x000fe20007ffe0ff */
[----:B------:R-:W-:Y:S01]  /*2040*/  IMAD.IADD R0, R7, 0x1, R0 ;  /* 0x0000000107007824 */ /* 0x000fe200078e0200 */
[C---:B------:R-:W-:Y:S02]  /*2050*/  IADD3 R225, R223.reuse, 0x2000, RZ ;  /* 0x00002000dfe17810 */ /* 0x040fe40007ffe0ff */
[----:B------:R-:W-:Y:S01]  /*2060*/  IADD3 R224, R223, 0x2800, RZ ;  /* 0x00002800dfe07810 */ /* 0x000fe20007ffe0ff */
[----:B------:R-:W-:Y:S01]  /*2070*/  IMAD R0, R0, 0x60, RZ ;  /* 0x0000006000007824 */ /* 0x000fe200078e02ff */
[----:B------:R-:W-:Y:S04]  /*2080*/  LDSM.16.M88.4 R28, [R212+0x3100] ;  /* 0x00310000d41c783b */ /* 0x000fe80000000200 */
[----:B---3--:R-:W2:Y:S04]  /*2090*/  LDSM.16.M88.4 R12, [R219+0x6100] ;  /* 0x00610000db0c783b */ /* 0x008ea80000000200 */
[----:B-1----:R-:W1:Y:S04]  /*20a0*/  LDSM.16.M88.4 R8, [R219+0x8100] ;  /* 0x00810000db08783b */ /* 0x002e680000000200 */
[----:B------:R-:W3:Y:S04]  /*20b0*/  LDSM.16.M88.4 R20, [R212+0x3900] ;  /* 0x00390000d414783b */ /* 0x000ee80000000200 */
[----:B------:R-:W4:Y:S04]  /*20c0*/  LDSM.16.M88.4 R32, [R212+0x4100] ;  /* 0x00410000d420783b */ /* 0x000f280000000200 */
[----:B------:R-:W5:Y:S04]  /*20d0*/  LDSM.16.M88.4 R36, [R212+0x4900] ;  /* 0x00490000d424783b */ /* 0x000f680000000200 */
[----:B------:R-:W3:Y:S04]  /*20e0*/  LDSM.16.M88.4 R40, [R212+0x5100] ;  /* 0x00510000d428783b */ /* 0x000ee80000000200 */
[----:B------:R-:W-:Y:S04]  /*20f0*/  LDSM.16.M88.4 R68, [R223] ;  /* 0x00000000df44783b */ /* 0x000fe80000000200 */
[----:B------:R-:W-:Y:S04]  /*2100*/  LDSM.16.M88.4 R48, [R223+0x800] ;  /* 0x00080000df30783b */ /* 0x000fe80000000200 */
[----:B------:R-:W-:Y:S01]  /*2110*/  LDSM.16.M88.4 R44, [R223+0x1000] ;  /* 0x00100000df2c783b */ /* 0x000fe20000000200 */
[-C--:B--2---:R-:W-:Y:S08]  /*2120*/  HMMA.16816.F32.BF16 R176, R12, R28.reuse, RZ ;  /* 0x0000001c0cb0723c */ /* 0x084ff000000418ff */
[C---:B-1----:R-:W-:Y:S08]  /*2130*/  HMMA.16816.F32.BF16 R52, R8.reuse, R28, RZ ;  /* 0x0000001c0834723c */ /* 0x042ff000000418ff */
[-C--:B------:R-:W-:Y:S08]  /*2140*/  HMMA.16816.F32.BF16 R92, R8, R30.reuse, RZ ;  /* 0x0000001e085c723c */ /* 0x080ff000000418ff */
[C---:B------:R-:W-:Y:S01]  /*2150*/  HMMA.16816.F32.BF16 R156, R12.reuse, R30, RZ ;  /* 0x0000001e0c9c723c */ /* 0x040fe200000418ff */
[----:B------:R-:W1:Y:S07]  /*2160*/  LDSM.16.M88.4 R28, [R212+0x5900] ;  /* 0x00590000d41c783b */ /* 0x000e6e0000000200 */
[-C--:B---3--:R-:W-:Y:S08]  /*2170*/  HMMA.16816.F32.BF16 R144, R12, R20.reuse, RZ ;  /* 0x000000140c90723c */ /* 0x088ff000000418ff */
[C---:B------:R-:W-:Y:S08]  /*2180*/  HMMA.16816.F32.BF16 R56, R8.reuse, R20, RZ ;  /* 0x000000140838723c */ /* 0x040ff000000418ff */
[-C--:B------:R-:W-:Y:S08]  /*2190*/  HMMA.16816.F32.BF16 R100, R8, R22.reuse, RZ ;  /* 0x000000160864723c */ /* 0x080ff000000418ff */
[----:B------:R-:W-:Y:S01]  /*21a0*/  HMMA.16816.F32.BF16 R152, R12, R22, RZ ;  /* 0x000000160c98723c */ /* 0x000fe200000418ff */
[----:B------:R-:W2:Y:S07]  /*21b0*/  LDSM.16.M88.4 R20, [R222+0x8100] ;  /* 0x00810000de14783b */ /* 0x000eae0000000200 */
[C---:B----4-:R-:W-:Y:S08]  /*21c0*/  HMMA.16816.F32.BF16 R76, R8.reuse, R32, RZ ;  /* 0x00000020084c723c */ /* 0x050ff000000418ff */
[C---:B------:R-:W-:Y:S08]  /*21d0*/  HMMA.16816.F32.BF16 R96, R8.reuse, R34, RZ ;  /* 0x000000220860723c */ /* 0x040ff000000418ff */
[C---:B-----5:R-:W-:Y:S08]  /*21e0*/  HMMA.16816.F32.BF16 R60, R8.reuse, R36, RZ ;  /* 0x00000024083c723c */ /* 0x060ff000000418ff */
[C---:B------:R-:W-:Y:S08]  /*21f0*/  HMMA.16816.F32.BF16 R128, R8.reuse, R38, RZ ;  /* 0x000000260880723c */ /* 0x040ff000000418ff */
[C---:B------:R-:W-:Y:S08]  /*2200*/  HMMA.16816.F32.BF16 R64, R8.reuse, R40, RZ ;  /* 0x000000280840723c */ /* 0x040ff000000418ff */
[C---:B------:R-:W-:Y:S08]  /*2210*/  HMMA.16816.F32.BF16 R116, R8.reuse, R42, RZ ;  /* 0x0000002a0874723c */ /* 0x040ff000000418ff */
[C---:B-1----:R-:W-:Y:S08]  /*2220*/  HMMA.16816.F32.BF16 R80, R8.reuse, R28, RZ ;  /* 0x0000001c0850723c */ /* 0x042ff000000418ff */
[----:B------:R-:W-:Y:S07]  /*2230*/  HMMA.16816.F32.BF16 R112, R8, R30, RZ ;  /* 0x0000001e0870723c */ /* 0x000fee00000418ff */
[----:B------:R-:W-:Y:S01]  /*2240*/  IMAD.WIDE.U32 R8, R6, 0x60, R72 ;  /* 0x0000006006087825 */ /* 0x000fe200078e0048 */
[----:B------:R-:W-:Y:S03]  /*2250*/  HMMA.16816.F32.BF16 R140, R12, R32, RZ ;  /* 0x000000200c8c723c */ /* 0x000fe600000418ff */
[----:B------:R-:W-:-:S05]  /*2260*/  IMAD.IADD R0, R9, 0x1, R0 ;  /* 0x0000000109007824 */ /* 0x000fca00078e0200 */
[C---:B------:R-:W-:Y:S01]  /*2270*/  HMMA.16816.F32.BF16 R148, R12.reuse, R34, RZ ;  /* 0x000000220c94723c */ /* 0x040fe200000418ff */
[----:B------:R-:W1:Y:S07]  /*2280*/  LDSM.16.M88.4 R32, [R223+0x2800] ;  /* 0x00280000df20783b */ /* 0x000e6e0000000200 */
[C---:B------:R-:W-:Y:S08]  /*2290*/  HMMA.16816.F32.BF16 R132, R12.reuse, R36, RZ ;  /* 0x000000240c84723c */ /* 0x040ff000000418ff */
[C---:B------:R-:W-:Y:S01]  /*22a0*/  HMMA.16816.F32.BF16 R160, R12.reuse, R38, RZ ;  /* 0x000000260ca0723c */ /* 0x040fe200000418ff */
[----:B------:R-:W-:Y:S07]  /*22b0*/  LDSM.16.M88.4 R36, [R223+0x2000] ;  /* 0x00200000df24783b */ /* 0x000fee0000000200 */
[C---:B------:R-:W-:Y:S08]  /*22c0*/  HMMA.16816.F32.BF16 R124, R12.reuse, R40, RZ ;  /* 0x000000280c7c723c */ /* 0x040ff000000418ff */
[C---:B------:R-:W-:Y:S01]  /*22d0*/  HMMA.16816.F32.BF16 R172, R12.reuse, R42, RZ ;  /* 0x0000002a0cac723c */ /* 0x040fe200000418ff */
[----:B------:R-:W3:Y:S07]  /*22e0*/  LDSM.16.M88.4 R40, [R223+0x1800] ;  /* 0x00180000df28783b */ /* 0x000eee0000000200 */
[C---:B------:R-:W-:Y:S08]  /*22f0*/  HMMA.16816.F32.BF16 R120, R12.reuse, R28, RZ ;  /* 0x0000001c0c78723c */ /* 0x040ff000000418ff */
[----:B------:R-:W-:Y:S07]  /*2300*/  HMMA.16816.F32.BF16 R108, R12, R30, RZ ;  /* 0x0000001e0c6c723c */ /* 0x000fee00000418ff */
[----:B------:R-:W-:Y:S01]  /*2310*/  LEA R12, P0, R8, c[0x0][0x1f8], 0x1 ;  /* 0x00007e00080c7a11 */ /* 0x000fe200078008ff */
[----:B--2---:R-:W-:Y:S03]  /*2320*/  HMMA.16816.F32.BF16 R104, R20, R68, R52 ;  /* 0x000000441468723c */ /* 0x004fe60000041834 */
[----:B------:R-:W-:-:S02]  /*2330*/  IADD3 R6, P2, R12, UR9, RZ ;  /* 0x000000090c067c10 */ /* 0x000fc4000ff5e0ff */
[----:B------:R-:W-:Y:S01]  /*2340*/  LEA.HI.X R13, R8, c[0x0][0x1fc], R0, 0x1, P0 ;  /* 0x00007f00080d7a11 */ /* 0x000fe200000f0c00 */
[----:B------:R-:W-:Y:S01]  /*2350*/  IMAD.MOV.U32 R0, RZ, RZ, 0x40 ;  /* 0x00000040ff007424 */ /* 0x000fe200078e00ff */
[----:B------:R-:W-:Y:S01]  /*2360*/  IADD3 R16, P0, R6, UR9, RZ ;  /* 0x0000000906107c10 */ /* 0x000fe2000ff1e0ff */
[----:B------:R-:W2:Y:S01]  /*2370*/  LDSM.16.M88.4 R8, [R222+0x6100] ;  /* 0x00610000de08783b */ /* 0x000ea20000000200 */
[----:B------:R-:W-:Y:S01]  /*2380*/  IADD3.X R7, R13, UR8, RZ, P2, !PT ;  /* 0x000000080d077c10 */ /* 0x000fe200097fe4ff */
[C---:B------:R-:W-:Y:S01]  /*2390*/  HMMA.16816.F32.BF16 R88, R20.reuse, R48, R56 ;  /* 0x000000301458723c */ /* 0x040fe20000041838 */
[----:B------:R-:W-:Y:S01]  /*23a0*/  ISETP.LT.OR P2, PT, R19, 0x41, P1 ;  /* 0x000000411300780c */ /* 0x000fe20000f41670 */
[----:B------:R-:W-:Y:S01]  /*23b0*/  @!PT LDS RZ, [RZ] ;  /* 0x00000000fffff984 */ /* 0x000fe20000000800 */
[----:B------:R-:W-:Y:S01]  /*23c0*/  @!PT LDS RZ, [RZ] ;  /* 0x00000000fffff984 */ /* 0x000fe20000000800 */
[----:B------:R-:W-:Y:S01]  /*23d0*/  @!PT LDS RZ, [RZ] ;  /* 0x00000000fffff984 */ /* 0x000fe20000000800 */
[----:B------:R4:W-:Y:S01]  /*23e0*/  LDGSTS.E.BYPASS.LTC128B.128 [R231+0x100], [R12.64], !P3 ;  /* 0x001000000ce77fae */ /* 0x0009e2000d901d4c */
[----:B------:R-:W-:Y:S02]  /*23f0*/  IADD3.X R17, R7, UR8, RZ, P0, !PT ;  /* 0x0000000807117c10 */ /* 0x000fe400087fe4ff */
[----:B------:R-:W-:Y:S01]  /*2400*/  IADD3 R14, P0, R16, UR9, RZ ;  /* 0x00000009100e7c10 */ /* 0x000fe2000ff1e0ff */
[----:B------:R5:W-:Y:S01]  /*2410*/  LDGSTS.E.BYPASS.LTC128B.128 [R231+0x900], [R6.64], !P5 ;  /* 0x0090000006e77fae */ /* 0x000be2000e901d4c */
[----:B------:R-:W-:Y:S01]  /*2420*/  ISETP.LT.OR P3, PT, R19, 0x31, P1 ;  /* 0x000000311300780c */ /* 0x000fe20000f61670 */
[----:B------:R-:W-:Y:S01]  /*2430*/  HMMA.16816.F32.BF16 R92, R20, R70, R92 ;  /* 0x00000046145c723c */ /* 0x000fe2000004185c */
[----:B------:R-:W-:Y:S01]  /*2440*/  IADD3.X R15, R17, UR8, RZ, P0, !PT ;  /* 0x00000008110f7c10 */ /* 0x000fe200087fe4ff */
[----:B------:R3:W-:Y:S01]  /*2450*/  LDGSTS.E.BYPASS.LTC128B.128 [R231+0x1100], [R16.64], !P4 ;  /* 0x0110000010e77fae */ /* 0x0007e2000e101d4c */
[----:B------:R-:W-:-:S02]  /*2460*/  ISETP.LT.OR P1, PT, R19, 0x51, P1 ;  /* 0x000000511300780c */ /* 0x000fc40000f21670 */
[----:B------:R-:W-:-:S03]  /*2470*/  LOP3.LUT P5, RZ, R25, 0x4, RZ, 0xc0, !PT ;  /* 0x0000000419ff7812 */ /* 0x000fc600078ac0ff */
[----:B------:R-:W-:Y:S01]  /*2480*/  HMMA.16816.F32.BF16 R96, R20, R46, R96 ;  /* 0x0000002e1460723c */ /* 0x000fe20000041860 */
[----:B------:R-:W-:-:S03]  /*2490*/  SEL R0, R0, 0xffffffc0, !P5 ;  /* 0xffffffc000007807 */ /* 0x000fc60006800000 */
[----:B------:R2:W-:Y:S02]  /*24a0*/  LDGSTS.E.BYPASS.LTC128B.128 [R231+0x1900], [R14.64], !P3 ;  /* 0x019000000ee77fae */ /* 0x0005e4000d901d4c */
[----:B------:R-:W-:Y:S02]  /*24b0*/  IMAD.IADD R218, R212, 0x1, R0 ;  /* 0x00000001d4da7824 */ /* 0x000fe400078e0200 */
[----:B-1----:R-:W-:Y:S01]  /*24c0*/  HMMA.16816.F32.BF16 R80, R20, R32, R80 ;  /* 0x000000201450723c */ /* 0x002fe20000041850 */
[----:B------:R-:W-:-:S07]  /*24d0*/  IMAD.IADD R217, R0, 0x1, R223 ;  /* 0x0000000100d97824 */ /* 0x000fce00078e02df */
[----:B------:R-:W-:Y:S01]  /*24e0*/  HMMA.16816.F32.BF16 R76, R20, R44, R76 ;  /* 0x0000002c144c723c */ /* 0x000fe2000004184c */
[----:B-----5:R-:W-:-:S04]  /*24f0*/  IADD3 R6, P0, R14, UR9, RZ ;  /* 0x000000090e067c10 */ /* 0x020fc8000ff1e0ff */
[----:B------:R-:W-:Y:S02]  /*2500*/  IADD3.X R7, R15, UR8, RZ, P0, !PT ;  /* 0x000000080f077c10 */ /* 0x000fe400087fe4ff */
[----:B----4-:R-:W-:Y:S01]  /*2510*/  IADD3 R12, P0, R6, UR9, RZ ;  /* 0x00000009060c7c10 */ /* 0x010fe2000ff1e0ff */
[----:B---3--:R-:W-:Y:S02]  /*2520*/  HMMA.16816.F32.BF16 R16, R20, R40, R60 ;  /* 0x000000281410723c */ /* 0x008fe4000004183c */
[----:B------:R1:W-:Y:S01]  /*2530*/  LDGSTS.E.BYPASS.LTC128B.128 [R231+0x2100], [R6.64], !P2 ;  /* 0x0210000006e77fae */ /* 0x0003e2000d101d4c */
[----:B------:R-:W-:Y:S02]  /*2540*/  IADD3.X R13, R7, UR8, RZ, P0, !PT ;  /* 0x00000008070d7c10 */ /* 0x000fe400087fe4ff */
[----:B------:R-:W-:-:S03]  /*2550*/  ISETP.GT.AND P0, PT, R205, R216, PT ;  /* 0x000000d8cd00720c */ /* 0x000fc60003f04270 */
[----:B------:R3:W-:Y:S01]  /*2560*/  LDGSTS.E.BYPASS.LTC128B.128 [R231+0x2900], [R12.64], !P1 ;  /* 0x029000000ce77fae */ /* 0x0007e2000c901d4c */
[C---:B--2---:R-:W-:Y:S03]  /*2570*/  HMMA.16816.F32.BF16 R180, R8.reuse, R48, R144 ;  /* 0x0000003008b4723c */ /* 0x044fe60000041890 */
[----:B------:R-:W-:Y:S04]  /*2580*/  LDSM.16.M88.4 R28, [R220+0x8100] ;  /* 0x00810000dc1c783b */ /* 0x000fe80000000200 */
[----:B------:R-:W2:Y:S01]  /*2590*/  LDSM.16.M88.4 R52, [R218+0x4900] ;  /* 0x00490000da34783b */ /* 0x000ea20000000200 */
[C---:B------:R-:W-:Y:S03]  /*25a0*/  HMMA.16816.F32.BF16 R176, R8.reuse, R68, R176 ;  /* 0x0000004408b0723c */ /* 0x040fe600000418b0 */
[----:B------:R-:W4:Y:S04]  /*25b0*/  LDSM.16.M88.4 R72, [R218+0x5100] ;  /* 0x00510000da48783b */ /* 0x000f280000000200 */
[----:B------:R-:W-:Y:S01]  /*25c0*/  LDSM.16.M88.4 R56, [R218+0x4100] ;  /* 0x00410000da38783b */ /* 0x000fe20000000200 */
[C---:B------:R-:W-:Y:S03]  /*25d0*/  HMMA.16816.F32.BF16 R68, R8.reuse, R70, R156 ;  /* 0x000000460844723c */ /* 0x040fe6000004189c */
[----:B------:R-:W-:Y:S04]  /*25e0*/  LDSM.16.M88.4 R60, [R218+0x3900] ;  /* 0x00390000da3c783b */ /* 0x000fe80000000200 */
[----:B------:R-:W-:Y:S01]  /*25f0*/  LDSM.16.M88.4 R84, [R218+0x5900] ;  /* 0x00590000da54783b */ /* 0x000fe20000000200 */
[----:B------:R-:W-:Y:S03]  /*2600*/  HMMA.16816.F32.BF16 R184, R8, R44, R140 ;  /* 0x0000002c08b8723c */ /* 0x000fe6000004188c */
[----:B------:R-:W0:Y:S05]  /*2610*/  LDGDEPBAR ;  /* 0x00000000000079af */ /* 0x000e2a0000000000 */
[----:B---3--:R-:W-:Y:S01]  /*2620*/  HMMA.16816.F32.BF16 R12, R20, R36, R64 ;  /* 0x00000024140c723c */ /* 0x008fe20000041840 */
[----:B------:R-:W3:Y:S07]  /*2630*/  LDSM.16.M88.4 R64, [R218+0x3100] ;  /* 0x00310000da40783b */ /* 0x000eee0000000200 */
[----:B------:R-:W-:Y:S01]  /*2640*/  HMMA.16816.F32.BF16 R148, R8, R46, R148 ;  /* 0x0000002e0894723c */ /* 0x000fe20000041894 */
[----:B------:R-:W-:Y:S07]  /*2650*/  LDSM.16.M88.4 R44, [R217+0x800] ;  /* 0x00080000d92c783b */ /* 0x000fee0000000200 */
[----:B--2---:R-:W-:Y:S01]  /*2660*/  HMMA.16816.F32.BF16 R144, R28, R52, R16 ;  /* 0x000000341c90723c */ /* 0x004fe20000041810 */
[----:B------:R-:W2:Y:S07]  /*2670*/  LDSM.16.M88.4 R16, [R220+0x6100] ;  /* 0x00610000dc10783b */ /* 0x000eae0000000200 */
[----:B------:R-:W-:Y:S08]  /*2680*/  HMMA.16816.F32.BF16 R100, R20, R50, R100 ;  /* 0x000000321464723c */ /* 0x000ff00000041864 */
[C---:B------:R-:W-:Y:S08]  /*2690*/  HMMA.16816.F32.BF16 R192, R8.reuse, R40, R132 ;  /* 0x0000002808c0723c */ /* 0x040ff00000041884 */
[C---:B------:R-:W-:Y:S01]  /*26a0*/  HMMA.16816.F32.BF16 R140, R8.reuse, R50, R152 ;  /* 0x00000032088c723c */ /* 0x040fe20000041898 */
[----:B------:R-:W-:Y:S07]  /*26b0*/  LDSM.16.M88.4 R48, [R217] ;  /* 0x00000000d930783b */ /* 0x000fee0000000200 */
[-C--:B------:R-:W-:Y:S08]  /*26c0*/  HMMA.16816.F32.BF16 R160, R8, R42.reuse, R160 ;  /* 0x0000002a08a0723c */ /* 0x080ff000000418a0 */
[C---:B------:R-:W-:Y:S01]  /*26d0*/  HMMA.16816.F32.BF16 R128, R20.reuse, R42, R128 ;  /* 0x0000002a1480723c */ /* 0x040fe20000041880 */
[----:B------:R-:W-:Y:S07]  /*26e0*/  LDSM.16.M88.4 R40, [R217+0x1000] ;  /* 0x00100000d928783b */ /* 0x000fee0000000200 */
[C---:B------:R-:W-:Y:S08]  /*26f0*/  HMMA.16816.F32.BF16 R188, R20.reuse, R38, R116 ;  /* 0x0000002614bc723c */ /* 0x040ff00000041874 */
[----:B------:R-:W-:Y:S01]  /*2700*/  HMMA.16816.F32.BF16 R136, R20, R34, R112 ;  /* 0x000000221488723c */ /* 0x000fe20000041870 */
[----:B------:R-:W-:Y:S07]  /*2710*/  LDSM.16.M88.4 R20, [R217+0x2800] ;  /* 0x00280000d914783b */ /* 0x000fee0000000200 */
[C---:B------:R-:W-:Y:S08]  /*2720*/  HMMA.16816.F32.BF16 R196, R8.reuse, R36, R124 ;  /* 0x0000002408c4723c */ /* 0x040ff0000004187c */
[C---:B------:R-:W-:Y:S08]  /*2730*/  HMMA.16816.F32.BF16 R200, R8.reuse, R32, R120 ;  /* 0x0000002008c8723c */ /* 0x040ff00000041878 */
[C---:B------:R-:W-:Y:S01]  /*2740*/  HMMA.16816.F32.BF16 R172, R8.reuse, R38, R172 ;  /* 0x0000002608ac723c */ /* 0x040fe200000418ac */
[----:B------:R-:W-:Y:S07]  /*2750*/  LDSM.16.M88.4 R36, [R217+0x1800] ;  /* 0x00180000d924783b */ /* 0x000fee0000000200 */
[----:B------:R-:W-:Y:S01]  /*2760*/  HMMA.16816.F32.BF16 R168, R8, R34, R108 ;  /* 0x0000002208a8723c */ /* 0x000fe2000004186c */
[----:B------:R-:W-:Y:S04]  /*2770*/  LDSM.16.M88.4 R32, [R217+0x2000] ;  /* 0x00200000d920783b */ /* 0x000fe80000000200 */
[----:B------:R-:W-:Y:S03]  /*2780*/  LDSM.16.M88.4 R8, [R221+0x8100] ;  /* 0x00810000dd08783b */ /* 0x000fe60000000200 */
[----:B----4-:R-:W-:Y:S01]  /*2790*/  HMMA.16816.F32.BF16 R132, R28, R72, R12 ;  /* 0x000000481c84723c */ /* 0x010fe2000004180c */
[----:B------:R-:W4:Y:S01]  /*27a0*/  LDSM.16.M88.4 R12, [R221+0x6100] ;  /* 0x00610000dd0c783b */ /* 0x000f220000000200 */
[----:B------:R-:W-:-:S06]  /*27b0*/  DEPBAR.LE SB0, 0x0 ;  /* 0x000080000000791a */ /* 0x000fcc0000000000 */
[C---:B---3--:R-:W-:Y:S08]  /*27c0*/  HMMA.16816.F32.BF16 R120, R28.reuse, R66, R92 ;  /* 0x000000421c78723c */ /* 0x048ff0000004185c */
[----:B------:R-:W-:Y:S08]  /*27d0*/  HMMA.16816.F32.BF16 R112, R28, R58, R96 ;  /* 0x0000003a1c70723c */ /* 0x000ff00000041860 */
[----:B--2---:R-:W-:Y:S08]  /*27e0*/  HMMA.16816.F32.BF16 R92, R16, R66, R68 ;  /* 0x00000042105c723c */ /* 0x004ff00000041844 */
[C---:B------:R-:W-:Y:S08]  /*27f0*/  HMMA.16816.F32.BF16 R164, R28.reuse, R64, R104 ;  /* 0x000000401ca4723c */ /* 0x040ff00000041868 */
[C---:B------:R-:W-:Y:S08]  /*2800*/  HMMA.16816.F32.BF16 R156, R28.reuse, R60, R88 ;  /* 0x0000003c1c9c723c */ /* 0x040ff00000041858 */
        /* <DEDUP_REMOVED lines=8> */
[C---:B------:R-:W-:Y:S08]  /*2890*/  HMMA.16816.F32.BF16 R76, R16.reuse, R56, R184 ;  /* 0x00000038104c723c */ /* 0x040ff000000418b8 */
[-C--:B------:R-:W-:Y:S08]  /*28a0*/  HMMA.16816.F32.BF16 R60, R16, R54.reuse, R160 ;  /* 0x00000036103c723c */ /* 0x080ff000000418a0 */
[C---:B------:R-:W-:Y:S08]  /*28b0*/  HMMA.16816.F32.BF16 R108, R28.reuse, R54, R128 ;  /* 0x000000361c6c723c */ /* 0x040ff00000041880 */
[C---:B------:R-:W-:Y:S08]  /*28c0*/  HMMA.16816.F32.BF16 R104, R28.reuse, R74, R188 ;  /* 0x0000004a1c68723c */ /* 0x040ff000000418bc */
[----:B------:R-:W-:Y:S08]  /*28d0*/  HMMA.16816.F32.BF16 R100, R28, R86, R136 ;  /* 0x000000561c64723c */ /* 0x000ff00000041888 */
[C---:B------:R-:W-:Y:S08]  /*28e0*/  HMMA.16816.F32.BF16 R56, R16.reuse, R72, R196 ;  /* 0x000000481038723c */ /* 0x040ff000000418c4 */
[C---:B------:R-:W-:Y:S08]  /*28f0*/  HMMA.16816.F32.BF16 R52, R16.reuse, R74, R172 ;  /* 0x0000004a1034723c */ /* 0x040ff000000418ac */
[C---:B------:R-:W-:Y:S08]  /*2900*/  HMMA.16816.F32.BF16 R28, R16.reuse, R84, R200 ;  /* 0x00000054101c723c */ /* 0x040ff000000418c8 */
[----:B------:R-:W-:Y:S08]  /*2910*/  HMMA.16816.F32.BF16 R16, R16, R86, R168 ;  /* 0x000000561010723c */ /* 0x000ff000000418a8 */
[C---:B----4-:R-:W-:Y:S08]  /*2920*/  HMMA.16816.F32.BF16 R72, R12.reuse, R42, R68 ;  /* 0x0000002a0c48723c */ /* 0x050ff00000041844 */
[C---:B------:R-:W-:Y:S08]  /*2930*/  HMMA.16816.F32.BF16 R68, R12.reuse, R36, R64 ;  /* 0x000000240c44723c */ /* 0x040ff00000041840 */
[C---:B------:R-:W-:Y:S08]  /*2940*/  HMMA.16816.F32.BF16 R64, R12.reuse, R38, R60 ;  /* 0x000000260c40723c */ /* 0x040ff0000004183c */
[----:B------:R-:W-:Y:S08]  /*2950*/  HMMA.16816.F32.BF16 R60, R12, R32, R56 ;  /* 0x000000200c3c723c */ /* 0x000ff00000041838 */
        /* <DEDUP_REMOVED lines=19> */
[----:B------:R-:W-:Y:S01]  /*2a90*/  HMMA.16816.F32.BF16 R48, R12, R22, R16 ;  /* 0x000000160c30723c */ /* 0x000fe20000041810 */
[----:B------:R-:W-:Y:S06]  /*2aa0*/  BAR.SYNC.DEFER_BLOCKING 0x0 ;  /* 0x0000000000007b1d */ /* 0x000fec0000010000 */
[----:B------:R-:W-:Y:S05]  /*2ab0*/  @!P0 BRA `(.L_x_461) ;  /* 0x000001d000008947 */ /* 0x000fea0003800000 */
[----:B-1----:R-:W-:-:S04]  /*2ac0*/  IADD3 R0, R229, -0x2, RZ ;  /* 0xfffffffee5007810 */ /* 0x002fc80007ffe0ff */
[----:B------:R-:W-:Y:S01]  /*2ad0*/  SHF.R.S32.HI R5, RZ, 0x1f, R0 ;  /* 0x0000001fff057819 */ /* 0x000fe20000011400 */
[----:B------:R-:W-:Y:S02]  /*2ae0*/  IMAD R3, R208, R0, RZ ;  /* 0x00000000d0037224 */ /* 0x000fe400078e02ff */
[----:B------:R-:W-:Y:S01]  /*2af0*/  IMAD.WIDE.U32 R6, R0, R214, R232 ;  /* 0x000000d600067225 */ /* 0x000fe200078e00e8 */
[----:B------:R-:W-:-:S03]  /*2b00*/  SHF.L.U64.HI R0, R211, 0x5, R213 ;  /* 0x00000005d3007819 */ /* 0x000fc600000102d5 */
[----:B------:R-:W-:Y:S01]  /*2b10*/  IMAD R3, R5, R214, R3 ;  /* 0x000000d605037224 */ /* 0x000fe200078e0203 */
[----:B------:R-:W-:Y:S01]  /*2b20*/  LEA R14, P0, R6, c[0x0][0x1c8], 0x1 ;  /* 0x00007200060e7a11 */ /* 0x000fe200078008ff */
[----:B------:R-:W-:Y:S02]  /*2b30*/  IMAD.SHL.U32 R5, R211, 0x20, RZ ;  /* 0x00000020d3057824 */ /* 0x000fe400078e00ff */
[----:B------:R-:W-:-:S03]  /*2b40*/  IMAD.IADD R3, R7, 0x1, R3 ;  /* 0x0000000107037824 */ /* 0x000fc600078e0203 */
        /* <DEDUP_REMOVED lines=17> */
[----:B-1----:R-:W-:-:S05]  /*2c60*/  IADD3 R14, P0, R6, R5, RZ ;  /* 0x00000005060e7210 */ /* 0x002fca0007f1e0ff */
[----:B------:R-:W-:-:S05]  /*2c70*/  IMAD.X R15, R7, 0x1, R0, P0 ;  /* 0x00000001070f7824 */ /* 0x000fca00000e0600 */
[----:B------:R2:W-:Y:S03]  /*2c80*/  LDGSTS.E.BYPASS.LTC128B.128 [R231+0x5900], [R14.64], !P6 ;  /* 0x059000000ee77fae */ /* 0x0005e6000f101d4c */
.L_x_461:
[----:B-1----:R-:W-:Y:S01]  /*2c90*/  LOP3.LUT R0, R207, 0xffffffe0, RZ, 0xc0, !PT ;  /* 0xffffffe0cf007812 */ /* 0x002fe200078ec0ff */
[----:B------:R-:W-:Y:S01]  /*2ca0*/  ULDC UR10, c[0x0][0x324] ;  /* 0x0000c900000a7ab9 */ /* 0x000fe20000000800 */
[----:B------:R-:W-:Y:S01]  /*2cb0*/  LEA.HI R3, R209, R210, RZ, 0x2 ;  /* 0x000000d2d1037211 */ /* 0x000fe200078f10ff */
[----:B------:R-:W-:Y:S01]  /*2cc0*/  ULOP3.LUT UR10, URZ, UR10, URZ, 0x33, !UPT ;  /* 0x0000000a3f0a7292 */ /* 0x000fe2000f8e333f */
[----:B--2---:R-:W-:Y:S01]  /*2cd0*/  SHF.R.S32.HI R6, RZ, 0x1f, R206 ;  /* 0x0000001fff067819 */ /* 0x004fe200000114ce */
[----:B------:R-:W-:Y:S01]  /*2ce0*/  IMAD.IADD R0, R210, 0x1, -R0 ;  /* 0x00000001d2007824 */ /* 0x000fe200078e0a00 */
[----:B------:R-:W-:Y:S01]  /*2cf0*/  LOP3.LUT R3, R3, 0xfffffffc, RZ, 0xc0, !PT ;  /* 0xfffffffc03037812 */ /* 0x000fe200078ec0ff */
[----:B------:R-:W0:Y:S01]  /*2d00*/  LDGDEPBAR ;  /* 0x00000000000079af */ /* 0x000e220000000000 */
[----:B------:R-:W-:Y:S02]  /*2d10*/  LEA.HI R6, R6, R206, RZ, 0x2 ;  /* 0x000000ce06067211 */ /* 0x000fe400078f10ff */
[----:B------:R-:W-:Y:S01]  /*2d20*/  SHF.R.S32.HI R7, RZ, 0x1f, R0 ;  /* 0x0000001fff077819 */ /* 0x000fe20000011400 */
[----:B------:R-:W-:Y:S01]  /*2d30*/  IMAD.IADD R5, R210, 0x1, -R3 ;  /* 0x00000001d2057824 */ /* 0x000fe200078e0a03 */
[----:B------:R-:W-:-:S02]  /*2d40*/  LOP3.LUT R6, R6, 0xffffffc, RZ, 0xc0, !PT ;  /* 0x0ffffffc06067812 */ /* 0x000fc400078ec0ff */
[----:B------:R-:W-:Y:S02]  /*2d50*/  LEA.HI R7, R7, R0, RZ, 0x2 ;  /* 0x0000000007077211 */ /* 0x000fe400078f10ff */
[----:B------:R-:W-:Y:S01]  /*2d60*/  LEA.HI R3, R5, R5, RZ, 0x1 ;  /* 0x0000000505037211 */ /* 0x000fe200078f08ff */
[----:B------:R-:W-:Y:S01]  /*2d70*/  IMAD.IADD R8, R206, 0x1, -R6 ;  /* 0x00000001ce087824 */ /* 0x000fe200078e0a06 */
[----:B------:R-:W-:Y:S02]  /*2d80*/  LEA.HI.SX32 R6, R7, UR7, 0x1e ;  /* 0x0000000707067c11 */ /* 0x000fe4000f8ff2ff */
[----:B------:R-:W-:Y:S01]  /*2d90*/  PLOP3.LUT P1, PT, PT, PT, UP2, 0x80, 0x0 ;  /* 0x000000000000781c */ /* 0x000fe20003f2f028 */
[C---:B------:R-:W-:Y:S01]  /*2da0*/  IMAD.SHL.U32 R9, R3.reuse, 0x20, RZ ;  /* 0x0000002003097824 */ /* 0x040fe200078e00ff */
[----:B------:R-:W-:Y:S01]  /*2db0*/  LOP3.LUT R3, R3, 0x1ffffffe, RZ, 0xc0, !PT ;  /* 0x1ffffffe03037812 */ /* 0x000fe200078ec0ff */
[----:B------:R-:W-:Y:S01]  /*2dc0*/  IMAD R8, R8, 0x10, R6 ;  /* 0x0000001008087824 */ /* 0x000fe200078e0206 */
[----:B------:R-:W-:-:S02]  /*2dd0*/  PLOP3.LUT P0, PT, PT, PT, UP2, 0x80, 0x0 ;  /* 0x000000000000781c */ /* 0x000fc40003f0f028 */
[----:B------:R-:W-:Y:S01]  /*2de0*/  LOP3.LUT R6, R9, 0xffffffc0, RZ, 0xc0, !PT ;  /* 0xffffffc009067812 */ /* 0x000fe200078ec0ff */
[----:B------:R-:W-:-:S04]  /*2df0*/  IMAD.IADD R5, R5, 0x1, -R3 ;  /* 0x0000000105057824 */ /* 0x000fc800078e0a03 */
[----:B------:R-:W-:-:S04]  /*2e00*/  IMAD.IADD R3, R6, 0x1, R8 ;  /* 0x0000000106037824 */ /* 0x000fc800078e0208 */
[----:B------:R-:W-:-:S04]  /*2e10*/  IMAD R10, R5, 0x8, R3 ;  /* 0x00000008050a7824 */ /* 0x000fc800078e0203 */
[----:B------:R-:W-:Y:S01]  /*2e20*/  @P1 IMAD.HI.U32 R3, R10, c[0x0][0x2c8], RZ ;  /* 0x0000b2000a031a27 */ /* 0x000fe200078e00ff */
[----:B------:R1:W-:Y:S03]  /*2e30*/  STL [R1+0x30], R10 ;  /* 0x0000300a01007387 */ /* 0x0003e60000100800 */
[----:B------:R-:W-:Y:S01]  /*2e40*/  IMAD.MOV.U32 R9, RZ, RZ, R10 ;  /* 0x000000ffff097224 */ /* 0x000fe200078e000a */
[----:B------:R-:W-:Y:S02]  /*2e50*/  @P0 SHF.R.U32.HI R9, RZ, c[0x0][0x2cc], R3 ;  /* 0x0000b300ff090a19 */ /* 0x000fe40000011603 */
[----:B------:R-:W-:Y:S02]  /*2e60*/  LOP3.LUT R3, R7, 0x7ffffffc, RZ, 0xc0, !PT ;  /* 0x7ffffffc07037812 */ /* 0x000fe400078ec0ff */
[----:B------:R-:W-:Y:S01]  /*2e70*/  PLOP3.LUT P0, PT, PT, PT, UP1, 0x40, 0x0 ;  /* 0x000000000000781c */ /* 0x000fe20003f0e818 */
[----:B------:R-:W2:Y:S02]  /*2e80*/  SHFL.IDX PT, R6, R9, RZ, 0x1c1f ;  /* 0x001c1fff09067589 */ /* 0x000ea400000e0000 */
[----:B------:R-:W-:Y:S01]  /*2e90*/  IMAD.IADD R3, R0, 0x1, -R3 ;  /* 0x0000000100037824 */ /* 0x000fe200078e0a03 */
[----:B------:R-:W-:-:S03]  /*2ea0*/  IADD3.X R0, R24, c[0x0][0x1d0], RZ, PT, !PT ;  /* 0x0000740018007a10 */ /* 0x000fc60003ffe4ff */
[----:B------:R-:W-:-:S04]  /*2eb0*/  IMAD.SHL.U32 R8, R3, 0x2, RZ ;  /* 0x0000000203087824 */ /* 0x000fc800078e00ff */
[--C-:B------:R-:W-:Y:S01]  /*2ec0*/  IMAD.IADD R13, R24, 0x1, -R8.reuse ;  /* 0x00000001180d7824 */ /* 0x100fe200078e0a08 */
[----:B------:R3:W-:Y:S01]  /*2ed0*/  STL [R1+0x20], R8 ;  /* 0x0000200801007387 */ /* 0x0007e20000100800 */
[----:B------:R-:W-:Y:S02]  /*2ee0*/  IADD3 R0, R0, -c[0x0][0x168], -R8 ;  /* 0x80005a0000007a10 */ /* 0x000fe40007ffe808 */
[----:B------:R-:W-:Y:S02]  /*2ef0*/  IADD3 R11, -R8, c[0x0][0x1d0], R24 ;  /* 0x00007400080b7a10 */ /* 0x000fe40007ffe118 */
[C---:B-1----:R-:W-:Y:S02]  /*2f00*/  IADD3 R10, R0.reuse, c[0x0][0x328], RZ ;  /* 0x0000ca00000a7a10 */ /* 0x042fe40007ffe0ff */
[----:B------:R-:W-:Y:S01]  /*2f10*/  IADD3 R12, R0, UR10, RZ ;  /* 0x0000000a000c7c10 */ /* 0x000fe2000fffe0ff */
[----:B------:R-:W-:Y:S02]  /*2f20*/  IMAD.IADD R0, R204, 0x1, R27 ;  /* 0x00000001cc007824 */ /* 0x000fe400078e021b */
[----:B--2---:R-:W-:-:S02]  /*2f30*/  IMAD.IADD R5, R10, 0x1, R6 ;  /* 0x000000010a057824 */ /* 0x004fc400078e0206 */
[----:B------:R-:W-:-:S03]  /*2f40*/  IMAD.IADD R3, R12, 0x1, R6 ;  /* 0x000000010c037824 */ /* 0x000fc600078e0206 */
[----:B------:R-:W-:Y:S01]  /*2f50*/  IMNMX R5, R5, R11, PT ;  /* 0x0000000b05057217 */ /* 0x000fe20003800200 */
[----:B------:R-:W-:Y:S05]  /*2f60*/  @P0 BRA `(.L_x_462) ;  /* 0x0000015000000947 */ /* 0x000fea0003800000 */
[----:B------:R-:W-:Y:S01]  /*2f70*/  IADD3 R6, R6, c[0x0][0x1d0], RZ ;  /* 0x0000740006067a10 */ /* 0x000fe20007ffe0ff */
[----:B------:R-:W-:Y:S03]  /*2f80*/  BSSY B0, `(.L_x_463) ;  /* 0x000000f000007945 */ /* 0x000fe60003800000 */
[----:B------:R-:W-:-:S04]  /*2f90*/  IADD3 R6, R6, -c[0x0][0x168], RZ ;  /* 0x80005a0006067a10 */ /* 0x000fc80007ffe0ff */
        /* <DEDUP_REMOVED lines=9> */
.L_x_464:
[----:B------:R-:W-:-:S04]  /*3030*/  MOV R7, c[0x0][0x32c] ;  /* 0x0000cb0000077a02 */ /* 0x000fc80000000f00 */
[----:B------:R-:W-:-:S13]  /*3040*/  ISETP.NE.AND P0, PT, R7, 0x1, PT ;  /* 0x000000010700780c */ /* 0x000fda0003f05270 */
[----:B------:R-:W-:-:S05]  /*3050*/  @P0 IMAD.HI.U32 R7, R6, c[0x0][0x330], RZ ;  /* 0x0000cc0006070a27 */ /* 0x000fca00078e00ff */
[----:B------:R-:W-:Y:S02]  /*3060*/  @P0 SHF.R.U32.HI R6, RZ, c[0x0][0x334], R7 ;  /* 0x0000cd00ff060a19 */ /* 0x000fe40000011607 */
.L_x_465:
[----:B------:R-:W-:Y:S05]  /*3070*/  BSYNC B0 ;  /* 0x0000000000007941 */ /* 0x000fea0003800000 */
.L_x_463:
[----:B------:R-:W-:-:S05]  /*3080*/  IMAD R6, R6, c[0x0][0x32c], R13 ;  /* 0x0000cb0006067a24 */ /* 0x000fca00078e020d */
[----:B------:R-:W-:Y:S02]  /*3090*/  IADD3 R7, R6, c[0x0][0x32c], RZ ;  /* 0x0000cb0006077a10 */ /* 0x000fe40007ffe0ff */
[----:B------:R-:W-:Y:S02]  /*30a0*/  IMNMX R3, R3, R6, !PT ;  /* 0x0000000603037217 */ /* 0x000fe40007800200 */
[----:B------:R-:W-:Y:S02]  /*30b0*/  IMNMX R5, R5, R7, PT ;  /* 0x0000000705057217 */ /* 0x000fe40003800200 */
.L_x_462:
[----:B---3--:R-:W1:Y:S01]  /*30c0*/  SHFL.IDX PT, R8, R9, 0x1, 0x1c1f ;  /* 0x003c1f0009087f89 */ /* 0x008e6200000e0000 */
[----:B------:R-:W-:Y:S01]  /*30d0*/  PLOP3.LUT P0, PT, PT, PT, UP1, 0x40, 0x0 ;  /* 0x000000000000781c */ /* 0x000fe20003f0e818 */
[--C-:B-1----:R-:W-:Y:S02]  /*30e0*/  IMAD.IADD R7, R10, 0x1, R8.reuse ;  /* 0x000000010a077824 */ /* 0x102fe400078e0208 */
[----:B------:R-:W-:-:S03]  /*30f0*/  IMAD.IADD R6, R12, 0x1, R8 ;  /* 0x000000010c067824 */ /* 0x000fc600078e0208 */
[----:B------:R-:W-:-:S07]  /*3100*/  IMNMX R7, R7, R11, PT ;  /* 0x0000000b07077217 */ /* 0x000fce0003800200 */
        /* <DEDUP_REMOVED lines=13> */
.L_x_468:
[----:B------:R-:W-:-:S04]  /*31e0*/  MOV R14, c[0x0][0x32c] ;  /* 0x0000cb00000e7a02 */ /* 0x000fc80000000f00 */
[----:B------:R-:W-:-:S13]  /*31f0*/  ISETP.NE.AND P0, PT, R14, 0x1, PT ;  /* 0x000000010e00780c */ /* 0x000fda0003f05270 */
[----:B------:R-:W-:-:S05]  /*3200*/  @P0 IMAD.HI.U32 R14, R8, c[0x0][0x330], RZ ;  /* 0x0000cc00080e0a27 */ /* 0x000fca00078e00ff */
[----:B------:R-:W-:Y:S02]  /*3210*/  @P0 SHF.R.U32.HI R8, RZ, c[0x0][0x334], R14 ;  /* 0x0000cd00ff080a19 */ /* 0x000fe4000001160e */
.L_x_469:
[----:B------:R-:W-:Y:S05]  /*3220*/  BSYNC B0 ;  /* 0x0000000000007941 */ /* 0x000fea0003800000 */
.L_x_467:
[----:B------:R-:W-:-:S05]  /*3230*/  IMAD R8, R8, c[0x0][0x32c], R13 ;  /* 0x0000cb0008087a24 */ /* 0x000fca00078e020d */
[----:B------:R-:W-:Y:S02]  /*3240*/  IADD3 R14, R8, c[0x0][0x32c], RZ ;  /* 0x0000cb00080e7a10 */ /* 0x000fe40007ffe0ff */
[----:B------:R-:W-:Y:S02]  /*3250*/  IMNMX R6, R6, R8, !PT ;  /* 0x0000000806067217 */ /* 0x000fe40007800200 */
[----:B------:R-:W-:Y:S02]  /*3260*/  IMNMX R7, R7, R14, PT ;  /* 0x0000000e07077217 */ /* 0x000fe40003800200 */
.L_x_466:
[C---:B------:R-:W-:Y:S01]  /*3270*/  ISETP.GE.AND P0, PT, R24.reuse, 0x9, PT ;  /* 0x000000091800780c */ /* 0x040fe20003f06270 */
[----:B------:R-:W1:Y:S01]  /*3280*/  SHFL.IDX PT, R8, R9, 0x2, 0x1c1f ;  /* 0x005c1f0009087f89 */ /* 0x000e6200000e0000 */
[----:B------:R-:W-:Y:S02]  /*3290*/  ISETP.GE.AND P1, PT, R24, 0x2, PT ;  /* 0x000000021800780c */ /* 0x000fe40003f26270 */
[----:B------:R-:W-:Y:S02]  /*32a0*/  P2R R31, PR, RZ, 0x1 ;  /* 0x00000001ff1f7803 */ /* 0x000fe40000000000 */
[----:B------:R-:W-:-:S02]  /*32b0*/  ISETP.GT.AND P0, PT, R3, 0x8, !P0 ;  /* 0x000000080300780c */ /* 0x000fc40004704270 */
[----:B------:R-:W-:Y:S02]  /*32c0*/  P2R R32, PR, RZ, 0x2 ;  /* 0x00000002ff207803 */ /* 0x000fe40000000000 */
[----:B------:R-:W-:Y:S02]  /*32d0*/  ISETP.LT.OR P0, PT, R5, 0x9, P0 ;  /* 0x000000090500780c */ /* 0x000fe40000701670 */
[----:B------:R-:W-:Y:S02]  /*32e0*/  ISETP.GT.AND P1, PT, R3, 0x1, !P1 ;  /* 0x000000010300780c */ /* 0x000fe40004f24270 */
[----:B------:R-:W-:Y:S02]  /*32f0*/  ISETP.GE.AND P2, PT, R24, 0x11, PT ;  /* 0x000000111800780c */ /* 0x000fe40003f46270 */
[----:B------:R-:W-:Y:S02]  /*3300*/  FSEL R38, R92, -INF , !P0 ;  /* 0xff8000005c267808 */ /* 0x000fe40004000000 */
[----:B------:R-:W-:-:S02]  /*3310*/  ISETP.LT.OR P1, PT, R5, 0x2, P1 ;  /* 0x000000020500780c */ /* 0x000fc40000f21670 */
[----:B------:R-:W-:Y:S02]  /*3320*/  ISETP.GT.AND P0, PT, R3, 0x10, !P2 ;  /* 0x000000100300780c */ /* 0x000fe40005704270 */
[----:B------:R-:W-:Y:S02]  /*3330*/  ISETP.GE.AND P3, PT, R24, 0xa, PT ;  /* 0x0000000a1800780c */ /* 0x000fe40003f66270 */
[----:B------:R-:W-:Y:S02]  /*3340*/  FSEL R36, R97, -INF , !P1 ;  /* 0xff80000061247808 */ /* 0x000fe40004800000 */
[----:B------:R-:W-:Y:S02]  /*3350*/  P2R R29, PR, RZ, 0x4 ;  /* 0x00000004ff1d7803 */ /* 0x000fe40000000000 */
[----:B------:R-:W-:Y:S02]  /*3360*/  ISETP.LT.OR P0, PT, R5, 0x11, P0 ;  /* 0x000000110500780c */ /* 0x000fe40000701670 */
[----:B------:R-:W-:-:S02]  /*3370*/  ISETP.GT.AND P1, PT, R3, 0x9, !P3 ;  /* 0x000000090300780c */ /* 0x000fc40005f24270 */
[----:B------:R-:W-:Y:S02]  /*3380*/  ISETP.GE.AND P2, PT, R24, 0x12, PT ;  /* 0x000000121800780c */ /* 0x000fe40003f46270 */
[----:B------:R-:W-:Y:S02]  /*3390*/  FSEL R42, R88, -INF , !P0 ;  /* 0xff800000582a7808 */ /* 0x000fe40004000000 */
[----:B------:R-:W-:Y:S02]  /*33a0*/  ISETP.LT.OR P1, PT, R5, 0xa, P1 ;  /* 0x0000000a0500780c */ /* 0x000fe40000f21670 */
[----:B------:R-:W-:Y:S02]  /*33b0*/  ISETP.GT.AND P0, PT, R3, 0x11, !P2 ;  /* 0x000000110300780c */ /* 0x000fe40005704270 */
[----:B------:R-:W-:Y:S02]  /*33c0*/  FSEL R39, R93, -INF , !P1 ;  /* 0xff8000005d277808 */ /* 0x000fe40004800000 */
[----:B------:R-:W-:-:S02]  /*33d0*/  ISETP.LT.OR P0, PT, R5, 0x12, P0 ;  /* 0x000000120500780c */ /* 0x000fc40000701670 */
[C---:B------:R-:W-:Y:S02]  /*33e0*/  ISETP.GE.AND P1, PT, R24.reuse, 0x19, PT ;  /* 0x000000191800780c */ /* 0x040fe40003f26270 */
[----:B------:R-:W-:Y:S02]  /*33f0*/  FSEL R43, R89, -INF , !P0 ;  /* 0xff800000592b7808 */ /* 0x000fe40004000000 */
[----:B------:R-:W-:Y:S02]  /*3400*/  ISETP.GT.AND P0, PT, R3, 0x18, !P1 ;  /* 0x000000180300780c */ /* 0x000fe40004f04270 */
[----:B------:R-:W-:Y:S02]  /*3410*/  P2R R27, PR, RZ, 0x2 ;  /* 0x00000002ff1b7803 */ /* 0x000fe40000000000 */
[----:B------:R-:W-:Y:S02]  /*3420*/  ISETP.LT.OR P0, PT, R5, 0x19, P0 ;  /* 0x000000190500780c */ /* 0x000fe40000701670 */
[----:B------:R-:W-:-:S02]  /*3430*/  ISETP.GE.AND P1, PT, R24, 0x1a, PT ;  /* 0x0000001a1800780c */ /* 0x000fc40003f26270 */
[----:B------:R-:W-:Y:S02]  /*3440*/  FSEL R44, R80, -INF , !P0 ;  /* 0xff800000502c7808 */ /* 0x000fe40004000000 */
[----:B------:R-:W-:Y:S02]  /*3450*/  ISETP.GT.AND P0, PT, R3, 0x19, !P1 ;  /* 0x000000190300780c */ /* 0x000fe40004f04270 */
[----:B------:R-:W-:Y:S02]  /*3460*/  P2R R26, PR, RZ, 0x2 ;  /* 0x00000002ff1a7803 */ /* 0x000fe40000000000 */
[----:B------:R-:W-:Y:S02]  /*3470*/  ISETP.LT.OR P0, PT, R5, 0x1a, P0 ;  /* 0x0000001a0500780c */ /* 0x000fe40000701670 */
[----:B------:R-:W-:Y:S02]  /*3480*/  ISETP.GE.AND P1, PT, R24, 0x21, PT ;  /* 0x000000211800780c */ /* 0x000fe40003f26270 */
[----:B------:R-:W-:-:S02]  /*3490*/  FSEL R46, R81, -INF , !P0 ;  /* 0xff800000512e7808 */ /* 0x000fc40004000000 */
[----:B------:R-:W-:Y:S02]  /*34a0*/  ISETP.GT.AND P0, PT, R3, 0x20, !P1 ;  /* 0x000000200300780c */ /* 0x000fe40004f04270 */
[----:B------:R-:W-:Y:S02]  /*34b0*/  P2R R25, PR, RZ, 0x2 ;  /* 0x00000002ff197803 */ /* 0x000fe40000000000 */
[----:B------:R-:W-:Y:S02]  /*34c0*/  ISETP.LT.OR P0, PT, R5, 0x21, P0 ;  /* 0x000000210500780c */ /* 0x000fe40000701670 */
[----:B------:R-:W-:Y:S02]  /*34d0*/  ISETP.GE.AND P1, PT, R24, 0x22, PT ;  /* 0x000000221800780c */ /* 0x000fe40003f26270 */
[----:B------:R-:W-:Y:S02]  /*34e0*/  FSEL R84, R76, -INF , !P0 ;  /* 0xff8000004c547808 */ /* 0x000fe40004000000 */
[----:B------:R-:W-:-:S02]  /*34f0*/  ISETP.GT.AND P0, PT, R3, 0x21, !P1 ;  /* 0x000000210300780c */ /* 0x000fc40004f04270 */
[----:B------:R-:W-:Y:S02]  /*3500*/  P2R R23, PR, RZ, 0x2 ;  /* 0x00000002ff177803 */ /* 0x000fe40000000000 */
[----:B------:R-:W-:Y:S02]  /*3510*/  ISETP.LT.OR P0, PT, R5, 0x22, P0 ;  /* 0x000000220500780c */ /* 0x000fe40000701670 */
[----:B------:R-:W-:Y:S02]  /*3520*/  ISETP.GE.AND P1, PT, R24, 0x29, PT ;  /* 0x000000291800780c */ /* 0x000fe40003f26270 */
[----:B------:R-:W-:Y:S02]  /*3530*/  FSEL R86, R77, -INF , !P0 ;  /* 0xff8000004d567808 */ /* 0x000fe40004000000 */
[----:B------:R-:W-:Y:S02]  /*3540*/  ISETP.GT.AND P0, PT, R3, 0x28, !P1 ;  /* 0x000000280300780c */ /* 0x000fe40004f04270 */
[----:B------:R-:W-:-:S02]  /*3550*/  P2R R22, PR, RZ, 0x2 ;  /* 0x00000002ff167803 */ /* 0x000fc40000000000 */
[----:B------:R-:W-:Y:S02]  /*3560*/  ISETP.LT.OR P0, PT, R5, 0x29, P0 ;  /* 0x000000290500780c */ /* 0x000fe40000701670 */
[----:B------:R-:W-:Y:S02]  /*3570*/  ISETP.GE.AND P1, PT, R24, 0x2a, PT ;  /* 0x0000002a1800780c */ /* 0x000fe40003f26270 */
[----:B------:R-:W-:Y:S02]  /*3580*/  FSEL R89, R72, -INF , !P0 ;  /* 0xff80000048597808 */ /* 0x000fe40004000000 */
[----:B------:R-:W-:Y:S02]  /*3590*/  ISETP.GT.AND P0, PT, R3, 0x29, !P1 ;  /* 0x000000290300780c */ /* 0x000fe40004f04270 */
[----:B------:R-:W-:Y:S02]  /*35a0*/  P2R R21, PR, RZ, 0x2 ;  /* 0x00000002ff157803 */ /* 0x000fe40000000000 */
        /* <DEDUP_REMOVED lines=9> */
[C---:B------:R-:W-:Y:S02]  /*3640*/  ISETP.GE.AND P5, PT, R24.reuse, 0x39, PT ;  /* 0x000000391800780c */ /* 0x040fe40003fa6270 */
        /* <DEDUP_REMOVED lines=20> */
[----:B------:R-:W-:-:S04]  /*3790*/  ISETP.LT.OR P0, PT, R5, 0x42, P0 ;  /* 0x000000420500780c */ /* 0x000fc80000701670 */
[----:B------:R-:W-:Y:S02]  /*37a0*/  FSEL R170, R61, -INF , !P0 ;  /* 0xff8000003daa7808 */ /* 0x000fe40004000000 */
[----:B------:R-:W-:Y:S02]  /*37b0*/  ISETP.GT.AND P0, PT, R3, 0x48, !P1 ;  /* 0x000000480300780c */ /* 0x000fe40004f04270 */
[----:B------:R-:W-:Y:S02]  /*37c0*/  ISETP.GE.AND P1, PT, R24, 0x4a, PT ;  /* 0x0000004a1800780c */ /* 0x000fe40003f26270 */
[----:B------:R-:W-:Y:S02]  /*37d0*/  ISETP.LT.OR P0, PT, R5, 0x49, P0 ;  /* 0x000000490500780c */ /* 0x000fe40000701670 */
[----:B------:R-:W-:Y:S02]  /*37e0*/  P2R R17, PR, RZ, 0x2 ;  /* 0x00000002ff117803 */ /* 0x000fe40000000000 */
[----:B------:R-:W-:-:S02]  /*37f0*/  FSEL R178, R56, -INF , !P0 ;  /* 0xff80000038b27808 */ /* 0x000fc40004000000 */
[----:B------:R-:W-:Y:S02]  /*3800*/  ISETP.GT.AND P0, PT, R3, 0x49, !P1 ;  /* 0x000000490300780c */ /* 0x000fe40004f04270 */
[----:B------:R-:W-:Y:S02]  /*3810*/  ISETP.GE.AND P1, PT, R24, 0x51, PT ;  /* 0x000000511800780c */ /* 0x000fe40003f26270 */
[----:B------:R-:W-:Y:S02]  /*3820*/  ISETP.LT.OR P0, PT, R5, 0x4a, P0 ;  /* 0x0000004a0500780c */ /* 0x000fe40000701670 */
[----:B------:R-:W-:Y:S02]  /*3830*/  P2R R16, PR, RZ, 0x2 ;  /* 0x00000002ff107803 */ /* 0x000fe40000000000 */
[----:B------:R-:W-:Y:S02]  /*3840*/  FSEL R184, R57, -INF , !P0 ;  /* 0xff80000039b87808 */ /* 0x000fe40004000000 */
[----:B------:R-:W-:-:S02]  /*3850*/  ISETP.GT.AND P0, PT, R3, 0x50, !P1 ;  /* 0x000000500300780c */ /* 0x000fc40004f04270 */
[----:B------:R-:W-:Y:S02]  /*3860*/  ISETP.GE.AND P1, PT, R24, 0x52, PT ;  /* 0x000000521800780c */ /* 0x000fe40003f26270 */
[----:B------:R-:W-:Y:S02]  /*3870*/  ISETP.LT.OR P0, PT, R5, 0x51, P0 ;  /* 0x000000510500780c */ /* 0x000fe40000701670 */
[----:B------:R-:W-:Y:S02]  /*3880*/  P2R R15, PR, RZ, 0x2 ;  /* 0x00000002ff0f7803 */ /* 0x000fe40000000000 */
[----:B------:R-:W-:Y:S02]  /*3890*/  FSEL R185, R52, -INF , !P0 ;  /* 0xff80000034b97808 */ /* 0x000fe40004000000 */
[----:B------:R-:W-:Y:S02]  /*38a0*/  ISETP.GT.AND P0, PT, R3, 0x51, !P1 ;  /* 0x000000510300780c */ /* 0x000fe40004f04270 */
[----:B------:R-:W-:-:S02]  /*38b0*/  ISETP.GE.AND P1, PT, R24, 0x59, PT ;  /* 0x000000591800780c */ /* 0x000fc40003f26270 */
[----:B------:R-:W-:Y:S02]  /*38c0*/  ISETP.LT.OR P0, PT, R5, 0x52, P0 ;  /* 0x000000520500780c */ /* 0x000fe40000701670 */
[----:B------:R-:W-:Y:S02]  /*38d0*/  P2R R14, PR, RZ, 0x2 ;  /* 0x00000002ff0e7803 */ /* 0x000fe40000000000 */
[----:B------:R-:W-:Y:S02]  /*38e0*/  FSEL R186, R53, -INF , !P0 ;  /* 0xff80000035ba7808 */ /* 0x000fe40004000000 */
[----:B------:R-:W-:Y:S02]  /*38f0*/  ISETP.GT.AND P0, PT, R3, 0x58, !P1 ;  /* 0x000000580300780c */ /* 0x000fe40004f04270 */
[----:B------:R-:W-:Y:S02]  /*3900*/  ISETP.GE.AND P1, PT, R24, 0x1, PT ;  /* 0x000000011800780c */ /* 0x000fe40003f26270 */
[----:B------:R-:W-:-:S04]  /*3910*/  ISETP.LT.OR P0, PT, R5, 0x59, P0 ;  /* 0x000000590500780c */ /* 0x000fc80000701670 */
[----:B------:R-:W-:Y:S02]  /*3920*/  FSEL R194, R48, -INF , !P0 ;  /* 0xff80000030c27808 */ /* 0x000fe40004000000 */
[----:B------:R-:W-:-:S04]  /*3930*/  ISETP.GT.AND P0, PT, R3, RZ, !P1 ;  /* 0x000000ff0300720c */ /* 0x000fc80004f04270 */
[----:B------:R-:W-:-:S04]  /*3940*/  ISETP.LT.OR P0, PT, R5, 0x1, P0 ;  /* 0x000000010500780c */ /* 0x000fc80000701670 */
[----:B------:R-:W-:Y:S02]  /*3950*/  FSEL R35, R96, -INF , !P0 ;  /* 0xff80000060237808 */ /* 0x000fe40004000000 */
[----:B------:R-:W-:-:S04]  /*3960*/  ISETP.GE.AND P0, PT, R24, 0x5a, PT ;  /* 0x0000005a1800780c */ /* 0x000fc80003f06270 */
[----:B------:R-:W-:Y:S02]  /*3970*/  P2R R24, PR, RZ, 0x1 ;  /* 0x00000001ff187803 */ /* 0x000fe40000000000 */
[----:B------:R-:W-:Y:S01]  /*3980*/  ISETP.GT.AND P0, PT, R3, 0x59, !P0 ;  /* 0x000000590300780c */ /* 0x000fe20004704270 */
[----:B-1----:R-:W-:-:S03]  /*3990*/  IMAD.IADD R3, R12, 0x1, R8 ;  /* 0x000000010c037824 */ /* 0x002fc600078e0208 */
[----:B------:R-:W-:Y:S01]  /*39a0*/  ISETP.LT.OR P0, PT, R5, 0x5a, P0 ;  /* 0x0000005a0500780c */ /* 0x000fe20000701670 */
[----:B------:R-:W-:-:S03]  /*39b0*/  IMAD.IADD R5, R10, 0x1, R8 ;  /* 0x000000010a057824 */ /* 0x000fc600078e0208 */
[----:B------:R-:W-:Y:S02]  /*39c0*/  FSEL R196, R49, -INF , !P0 ;  /* 0xff80000031c47808 */ /* 0x000fe40004000000 */
[----:B------:R-:W-:Y:S02]  /*39d0*/  PLOP3.LUT P0, PT, PT, PT, UP1, 0x40, 0x0 ;  /* 0x000000000000781c */ /* 0x000fe40003f0e818 */
[----:B------:R-:W-:-:S11]  /*39e0*/  IMNMX R5, R5, R11, PT ;  /* 0x0000000b05057217 */ /* 0x000fd60003800200 */
        /* <DEDUP_REMOVED lines=13> */
.L_x_472:
[----:B------:R-:W-:-:S04]  /*3ac0*/  MOV R33, c[0x0][0x32c] ;  /* 0x0000cb0000217a02 */ /* 0x000fc80000000f00 */
[----:B------:R-:W-:-:S13]  /*3ad0*/  ISETP.NE.AND P0, PT, R33, 0x1, PT ;  /* 0x000000012100780c */ /* 0x000fda0003f05270 */
[----:B------:R-:W-:-:S05]  /*3ae0*/  @P0 IMAD.HI.U32 R33, R8, c[0x0][0x330], RZ ;  /* 0x0000cc0008210a27 */ /* 0x000fca00078e00ff */
[----:B------:R-:W-:Y:S02]  /*3af0*/  @P0 SHF.R.U32.HI R8, RZ, c[0x0][0x334], R33 ;  /* 0x0000cd00ff080a19 */ /* 0x000fe40000011621 */
.L_x_473:
[----:B------:R-:W-:Y:S05]  /*3b00*/  BSYNC B0 ;  /* 0x0000000000007941 */ /* 0x000fea0003800000 */
.L_x_471:
[----:B------:R-:W-:-:S05]  /*3b10*/  IMAD R8, R8, c[0x0][0x32c], R13 ;  /* 0x0000cb0008087a24 */ /* 0x000fca00078e020d */
[----:B------:R-:W-:Y:S02]  /*3b20*/  IADD3 R33, R8, c[0x0][0x32c], RZ ;  /* 0x0000cb0008217a10 */ /* 0x000fe40007ffe0ff */
[----:B------:R-:W-:Y:S02]  /*3b30*/  IMNMX R3, R3, R8, !PT ;  /* 0x0000000803037217 */ /* 0x000fe40007800200 */
[----:B------:R-:W-:Y:S02]  /*3b40*/  IMNMX R5, R5, R33, PT ;  /* 0x0000002105057217 */ /* 0x000fe40003800200 */
.L_x_470:
[----:B------:R-:W-:Y:S02]  /*3b50*/  ISETP.NE.AND P0, PT, R31, RZ, PT ;  /* 0x000000ff1f00720c */ /* 0x000fe40003f05270 */
[----:B------:R-:W-:Y:S02]  /*3b60*/  P2R R33, PR, RZ, 0x20 ;  /* 0x00000020ff217803 */ /* 0x000fe40000000000 */
[----:B------:R-:W-:Y:S02]  /*3b70*/  ISETP.GT.AND P0, PT, R6, 0x8, !P0 ;  /* 0x000000080600780c */ /* 0x000fe40004704270 */
[----:B------:R-:W-:-:S02]  /*3b80*/  P2R R8, PR, RZ, 0x40 ;  /* 0x00000040ff087803 */ /* 0x000fc40000000000 */
[----:B------:R-:W-:Y:S02]  /*3b90*/  ISETP.LT.OR P0, PT, R7, 0x9, P0 ;  /* 0x000000090700780c */ /* 0x000fe40000701670 */
[----:B------:R-:W-:Y:S02]  /*3ba0*/  ISETP.NE.AND P6, PT, R24, RZ, PT ;  /* 0x000000ff1800720c */ /* 0x000fe40003fc5270 */
[----:B------:R-:W-:Y:S02]  /*3bb0*/  FSEL R40, R94, -INF , !P0 ;  /* 0xff8000005e287808 */ /* 0x000fe40004000000 */
[----:B------:R-:W-:-:S04]  /*3bc0*/  ISETP.NE.AND P0, PT, R30, RZ, PT ;  /* 0x000000ff1e00720c */ /* 0x000fc80003f05270 */
[----:B------:R-:W-:-:S04]  /*3bd0*/  ISETP.GT.AND P0, PT, R6, 0x9, !P0 ;  /* 0x000000090600780c */ /* 0x000fc80004704270 */
[----:B------:R-:W-:-:S04]  /*3be0*/  ISETP.LT.OR P0, PT, R7, 0xa, P0 ;  /* 0x0000000a0700780c */ /* 0x000fc80000701670 */
        /* <DEDUP_REMOVED lines=41> */
[----:B------:R-:W-:Y:S02]  /*3e80*/  ISETP.GT.AND P0, PT, R6, 0x38, !P5 ;  /* 0x000000380600780c */ /* 0x000fe40006f04270 */
[----:B------:R-:W-:Y:S02]  /*3e90*/  ISETP.NE.AND P5, PT, R32, RZ, PT ;  /* 0x000000ff2000720c */ /* 0x000fe40003fa5270 */
[----:B------:R-:W-:-:S04]  /*3ea0*/  ISETP.LT.OR P0, PT, R7, 0x39, P0 ;  /* 0x000000390700780c */ /* 0x000fc80000701670 */
[----:B------:R-:W-:Y:S02]  /*3eb0*/  FSEL R160, R66, -INF , !P0 ;  /* 0xff80000042a07808 */ /* 0x000fe40004000000 */
[----:B------:R-:W-:-:S04]  /*3ec0*/  ISETP.GT.AND P0, PT, R6, 0x39, !P4 ;  /* 0x000000390600780c */ /* 0x000fc80006704270 */
        /* <DEDUP_REMOVED lines=24> */
[----:B------:R-:W-:-:S04]  /*4050*/  ISETP.GT.AND P0, PT, R6, 0x1, !P5 ;  /* 0x000000010600780c */ /* 0x000fc80006f04270 */
[----:B------:R-:W-:-:S04]  /*4060*/  ISETP.LT.OR P0, PT, R7, 0x2, P0 ;  /* 0x000000020700780c */ /* 0x000fc80000701670 */
[----:B------:R-:W-:Y:S02]  /*4070*/  FSEL R37, R99, -INF , !P0 ;  /* 0xff80000063257808 */ /* 0x000fe40004000000 */
[----:B------:R-:W-:-:S04]  /*4080*/  ISETP.GT.AND P0, PT, R6, RZ, !P1 ;  /* 0x000000ff0600720c */ /* 0x000fc80004f04270 */
[----:B------:R-:W-:-:S04]  /*4090*/  ISETP.LT.OR P0, PT, R7, 0x1, P0 ;  /* 0x000000010700780c */ /* 0x000fc80000701670 */
[----:B------:R-:W-:Y:S02]  /*40a0*/  FSEL R34, R98, -INF , !P0 ;  /* 0xff80000062227808 */ /* 0x000fe40004000000 */
[----:B------:R-:W-:-:S04]  /*40b0*/  ISETP.NE.AND P0, PT, R14, RZ, PT ;  /* 0x000000ff0e00720c */ /* 0x000fc80003f05270 */
[----:B------:R-:W-:-:S04]  /*40c0*/  ISETP.GT.AND P0, PT, R6, 0x58, !P0 ;  /* 0x000000580600780c */ /* 0x000fc80004704270 */
[----:B------:R-:W-:-:S04]  /*40d0*/  ISETP.LT.OR P0, PT, R7, 0x59, P0 ;  /* 0x000000590700780c */ /* 0x000fc80000701670 */
[----:B------:R-:W-:Y:S02]  /*40e0*/  FSEL R191, R50, -INF , !P0 ;  /* 0xff80000032bf7808 */ /* 0x000fe40004000000 */
[----:B------:R-:W-:Y:S02]  /*40f0*/  ISETP.GT.AND P0, PT, R6, 0x59, !P6 ;  /* 0x000000590600780c */ /* 0x000fe40007704270 */
[----:B------:R-:W1:Y:S02]  /*4100*/  SHFL.IDX PT, R6, R9, 0x3, 0x1c1f ;  /* 0x007c1f0009067f89 */ /* 0x000e6400000e0000 */
[----:B------:R-:W-:-:S04]  /*4110*/  ISETP.LT.OR P0, PT, R7, 0x5a, P0 ;  /* 0x0000005a0700780c */ /* 0x000fc80000701670 */
[----:B------:R-:W-:Y:S02]  /*4120*/  FSEL R193, R51, -INF , !P0 ;  /* 0xff80000033c17808 */ /* 0x000fe40004000000 */
[----:B------:R-:W-:-:S04]  /*4130*/  ISETP.GT.AND P0, PT, R3, RZ, !P1 ;  /* 0x000000ff0300720c */ /* 0x000fc80004f04270 */
[----:B------:R-:W-:-:S04]  /*4140*/  ISETP.LT.OR P0, PT, R5, 0x1, P0 ;  /* 0x000000010500780c */ /* 0x000fc80000701670 */
[----:B------:R-:W-:Y:S02]  /*4150*/  FSEL R102, R164, -INF , !P0 ;  /* 0xff800000a4667808 */ /* 0x000fe40004000000 */
[----:B------:R-:W-:Y:S02]  /*4160*/  ISETP.GT.AND P0, PT, R3, 0x1, !P5 ;  /* 0x000000010300780c */ /* 0x000fe40006f04270 */
[----:B------:R-:W-:Y:S02]  /*4170*/  ISETP.NE.AND P5, PT, R33, RZ, PT ;  /* 0x000000ff2100720c */ /* 0x000fe40003fa5270 */
        /* <DEDUP_REMOVED lines=82> */
[----:B------:R-:W-:Y:S01]  /*46a0*/  ISETP.GT.AND P0, PT, R3, 0x59, !P6 ;  /* 0x000000590300780c */ /* 0x000fe20007704270 */
[--C-:B-1----:R-:W-:Y:S01]  /*46b0*/  IMAD.IADD R3, R12, 0x1, R6.reuse ;  /* 0x000000010c037824 */ /* 0x102fe200078e0206 */
[----:B------:R-:W-:Y:S02]  /*46c0*/  ISETP.NE.AND P6, PT, R8, RZ, PT ;  /* 0x000000ff0800720c */ /* 0x000fe40003fc5270 */
        /* <DEDUP_REMOVED lines=18> */
.L_x_476:
[----:B------:R-:W-:-:S04]  /*47f0*/  MOV R7, c[0x0][0x32c] ;  /* 0x0000cb0000077a02 */ /* 0x000fc80000000f00 */
[----:B------:R-:W-:-:S13]  /*4800*/  ISETP.NE.AND P0, PT, R7, 0x1, PT ;  /* 0x000000010700780c */ /* 0x000fda0003f05270 */
[----:B------:R-:W-:-:S05]  /*4810*/  @P0 IMAD.HI.U32 R7, R6, c[0x0][0x330], RZ ;  /* 0x0000cc0006070a27 */ /* 0x000fca00078e00ff */
[----:B------:R-:W-:Y:S02]  /*4820*/  @P0 SHF.R.U32.HI R6, RZ, c[0x0][0x334], R7 ;  /* 0x0000cd00ff060a19 */ /* 0x000fe40000011607 */
.L_x_477:
[----:B------:R-:W-:Y:S05]  /*4830*/  BSYNC B0 ;  /* 0x0000000000007941 */ /* 0x000fea0003800000 */
.L_x_475:
[----:B------:R-:W-:-:S05]  /*4840*/  IMAD R6, R6, c[0x0][0x32c], R13 ;  /* 0x0000cb0006067a24 */ /* 0x000fca00078e020d */
[----:B------:R-:W-:Y:S02]  /*4850*/  IADD3 R7, R6, c[0x0][0x32c], RZ ;  /* 0x0000cb0006077a10 */ /* 0x000fe40007ffe0ff */
[----:B------:R-:W-:Y:S02]  /*4860*/  IMNMX R3, R3, R6, !PT ;  /* 0x0000000603037217 */ /* 0x000fe40007800200 */
[----:B------:R-:W-:Y:S02]  /*4870*/  IMNMX R5, R5, R7, PT ;  /* 0x0000000705057217 */ /* 0x000fe40003800200 */
.L_x_474:
[----:B------:R-:W-:Y:S01]  /*4880*/  ISETP.NE.AND P0, PT, R31, RZ, PT ;  /* 0x000000ff1f00720c */ /* 0x000fe20003f05270 */
[----:B------:R-:W-:Y:S01]  /*4890*/  IMAD.SHL.U32 R213, R0, 0x2, RZ ;  /* 0x0000000200d57824 */ /* 0x000fe200078e00ff */
[----:B------:R-:W-:Y:S01]  /*48a0*/  P2R R12, PR, RZ, 0x40 ;  /* 0x00000040ff0c7803 */ /* 0x000fe20000000000 */
[----:B------:R-:W-:Y:S01]  /*48b0*/  ULDC.64 UR4, c[0x0][0x2c8] ;  /* 0x0000b20000047ab9 */ /* 0x000fe20000000a00 */
[----:B------:R-:W-:Y:S01]  /*48c0*/  ISETP.GT.AND P0, PT, R3, 0x8, !P0 ;  /* 0x000000080300780c */ /* 0x000fe20004704270 */
[--C-:B------:R-:W-:Y:S01]  /*48d0*/  IMAD R214, R4, 0x2, R213.reuse ;  /* 0x0000000204d67824 */ /* 0x100fe200078e02d5 */
[----:B------:R-:W-:Y:S01]  /*48e0*/  ISETP.NE.AND P6, PT, R26, RZ, PT ;  /* 0x000000ff1a00720c */ /* 0x000fe20003fc5270 */
[C---:B------:R-:W-:Y:S01]  /*48f0*/  IMAD R216, R2.reuse, 0x2, R213 ;  /* 0x0000000202d87824 */ /* 0x040fe200078e02d5 */
[----:B------:R-:W-:Y:S01]  /*4900*/  ISETP.LT.OR P0, PT, R5, 0x9, P0 ;  /* 0x000000090500780c */ /* 0x000fe20000701670 */
[----:B------:R-:W-:Y:S01]  /*4910*/  IMAD R215, R2, 0x2, R214 ;  /* 0x0000000202d77824 */ /* 0x000fe200078e02d6 */
[----:B------:R-:W-:Y:S01]  /*4920*/  FMNMX.FTZ R133, R34, R37, !PT ;  /* 0x0000002522857209 */ /* 0x000fe20007810000 */
[----:B------:R-:W-:Y:S01]  /*4930*/  LDSM.16.MT88.4 R64, [R213+0x100] ;  /* 0x00010000d540783b */ /* 0x000fe20000004200 */
[----:B------:R-:W-:Y:S01]  /*4940*/  FSEL R104, R142, -INF , !P0 ;  /* 0xff8000008e687808 */ /* 0x000fe20004000000 */
[----:B------:R-:W-:Y:S01]  /*4950*/  UIMAD.WIDE.U32 UR14, UR7, UR4, URZ ;  /* 0x00000004070e72a5 */ /* 0x000fe2000f8e003f */
[----:B------:R-:W-:Y:S01]  /*4960*/  ISETP.NE.AND P0, PT, R30, RZ, PT ;  /* 0x000000ff1e00720c */ /* 0x000fe20003f05270 */
[----:B------:R-:W-:Y:S01]  /*4970*/  LDSM.16.MT88.4 R68, [R216+0x100] ;  /* 0x00010000d844783b */ /* 0x000fe20000004200 */
[----:B------:R-:W-:Y:S01]  /*4980*/  FMNMX.FTZ R133, R40, R133, !PT ;  /* 0x0000008528857209 */ /* 0x000fe20007810000 */
[----:B------:R-:W-:Y:S01]  /*4990*/  @UP2 USHF.R.U32.HI UR7, URZ, UR5, UR15 ;  /* 0x000000053f072299 */ /* 0x000fe2000801160f */
[----:B------:R-:W-:Y:S01]  /*49a0*/  ISETP.GT.AND P0, PT, R3, 0x9, !P0 ;  /* 0x000000090300780c */ /* 0x000fe20004704270 */
[----:B------:R-:W-:Y:S01]  /*49b0*/  LDSM.16.MT88.4 R76, [R214+0x100] ;  /* 0x00010000d64c783b */ /* 0x000fe20000004200 */
[----:B------:R-:W-:Y:S01]  /*49c0*/  FMNMX.FTZ R133, R41, R133, !PT ;  /* 0x0000008529857209 */ /* 0x000fe20007810000 */
[----:B------:R-:W-:Y:S01]  /*49d0*/  UIADD3 UR4, UR6, UR7, URZ ;  /* 0x0000000706047290 */ /* 0x000fe2000fffe03f */
[----:B------:R-:W-:Y:S01]  /*49e0*/  ISETP.LT.OR P0, PT, R5, 0xa, P0 ;  /* 0x0000000a0500780c */ /* 0x000fe20000701670 */
[----:B------:R-:W-:Y:S01]  /*49f0*/  LDSM.16.MT88.4 R80, [R215+0x100] ;  /* 0x00010000d750783b */ /* 0x000fe20000004200 */
[----:B------:R-:W-:Y:S01]  /*4a00*/  FMNMX.FTZ R133, R45, R133, !PT ;  /* 0x000000852d857209 */ /* 0x000fe20007810000 */
[----:B------:R-:W-:Y:S01]  /*4a10*/  ULDC UR7, c[0x0][0x328] ;  /* 0x0000ca0000077ab9 */ /* 0x000fe20000000800 */
[----:B------:R-:W-:Y:S01]  /*4a20*/  FSEL R105, R143, -INF , !P0 ;  /* 0xff8000008f697808 */ /* 0x000fe20004000000 */
[----:B------:R-:W-:Y:S01]  /*4a30*/  LDSM.16.MT88.4 R56, [R213+0x900] ;  /* 0x00090000d538783b */ /* 0x000fe20000004200 */
[----:B------:R-:W-:Y:S01]  /*4a40*/  ISETP.NE.AND P0, PT, R29, RZ, PT ;  /* 0x000000ff1d00720c */ /* 0x000fe20003f05270 */
[----:B------:R-:W-:Y:S01]  /*4a50*/  UIADD3 UR7, UR4, UR7, URZ ;  /* 0x0000000704077290 */ /* 0x000fe2000fffe03f */
[----:B------:R-:W-:Y:S01]  /*4a60*/  FMNMX.FTZ R133, R47, R133, !PT ;  /* 0x000000852f857209 */ /* 0x000fe20007810000 */
[----:B------:R-:W-:Y:S01]  /*4a70*/  LDSM.16.MT88.4 R52, [R216+0x900] ;  /* 0x00090000d834783b */ /* 0x000fe20000004200 */
[----:B------:R-:W-:-:S02]  /*4a80*/  ISETP.GT.AND P0, PT, R3, 0x10, !P0 ;  /* 0x000000100300780c */ /* 0x000fc40004704270 */
[----:B------:R-:W-:Y:S01]  /*4a90*/  FMNMX.FTZ R133, R48, R133, !PT ;  /* 0x0000008530857209 */ /* 0x000fe20007810000 */
[----:B------:R-:W-:Y:S01]  /*4aa0*/  LDSM.16.MT88.4 R60, [R214+0x900] ;  /* 0x00090000d63c783b */ /* 0x000fe20000004200 */
[----:B------:R-:W-:Y:S02]  /*4ab0*/  ISETP.LT.OR P0, PT, R5, 0x11, P0 ;  /* 0x000000110500780c */ /* 0x000fe40000701670 */
[----:B------:R-:W-:Y:S01]  /*4ac0*/  FMNMX.FTZ R133, R49, R133, !PT ;  /* 0x0000008531857209 */ /* 0x000fe20007810000 */
[----:B------:R-:W-:Y:S01]  /*4ad0*/  LDSM.16.MT88.4 R72, [R215+0x900] ;  /* 0x00090000d748783b */ /* 0x000fe20000004200 */
[----:B------:R-:W-:Y:S02]  /*4ae0*/  FSEL R116, R158, -INF , !P0 ;  /* 0xff8000009e747808 */ /* 0x000fe40004000000 */
[----:B------:R-:W-:Y:S01]  /*4af0*/  ISETP.NE.AND P0, PT, R28, RZ, PT ;  /* 0x000000ff1c00720c */ /* 0x000fe20003f05270 */
[----:B------:R-:W-:Y:S01]  /*4b00*/  LDSM.16.MT88.4 R96, [R213+0x1100] ;  /* 0x00110000d560783b */ /* 0x000fe20000004200 */
[----:B------:R-:W-:-:S02]  /*4b10*/  FMNMX.FTZ R133, R85, R133, !PT ;  /* 0x0000008555857209 */ /* 0x000fc40007810000 */
[----:B------:R-:W-:Y:S02]  /*4b20*/  ISETP.GT.AND P0, PT, R3, 0x11, !P0 ;  /* 0x000000110300780c */ /* 0x000fe40004704270 */
[----:B------:R-:W-:Y:S02]  /*4b30*/  FMNMX.FTZ R133, R87, R133, !PT ;  /* 0x0000008557857209 */ /* 0x000fe40007810000 */
[----:B------:R-:W-:Y:S02]  /*4b40*/  ISETP.LT.OR P0, PT, R5, 0x12, P0 ;  /* 0x000000120500780c */ /* 0x000fe40000701670 */
[----:B------:R-:W-:Y:S02]  /*4b50*/  FMNMX.FTZ R133, R88, R133, !PT ;  /* 0x0000008558857209 */ /* 0x000fe40007810000 */
[----:B------:R-:W-:Y:S02]  /*4b60*/  FSEL R117, R159, -INF , !P0 ;  /* 0xff8000009f757808 */ /* 0x000fe40004000000 */
[----:B------:R-:W-:-:S02]  /*4b70*/  ISETP.NE.AND P0, PT, R27, RZ, PT ;  /* 0x000000ff1b00720c */ /* 0x000fc40003f05270 */
[----:B------:R-:W-:Y:S02]  /*4b80*/  FMNMX.FTZ R133, R90, R133, !PT ;  /* 0x000000855a857209 */ /* 0x000fe40007810000 */
[----:B------:R-:W-:Y:S02]  /*4b90*/  ISETP.GT.AND P0, PT, R3, 0x18, !P0 ;  /* 0x000000180300780c */ /* 0x000fe40004704270 */
[----:B------:R-:W-:Y:S02]  /*4ba0*/  FMNMX.FTZ R133, R122, R133, !PT ;  /* 0x000000857a857209 */ /* 0x000fe40007810000 */
[----:B------:R-:W-:Y:S02]  /*4bb0*/  ISETP.LT.OR P0, PT, R5, 0x19, P0 ;  /* 0x000000190500780c */ /* 0x000fe40000701670 */
[----:B------:R-:W-:Y:S02]  /*4bc0*/  FMNMX.FTZ R133, R161, R133, !PT ;  /* 0x00000085a1857209 */ /* 0x000fe40007810000 */
[----:B------:R-:W-:-:S02]  /*4bd0*/  FSEL R118, R138, -INF , !P0 ;  /* 0xff8000008a767808 */ /* 0x000fc40004000000 */
        /* <DEDUP_REMOVED lines=12> */
[----:B------:R-:W-:Y:S02]  /*4ca0*/  ISETP.NE.AND P0, PT, R23, RZ, PT ;  /* 0x000000ff1700720c */ /* 0x000fe40003f05270 */
[----:B------:R-:W-:Y:S02]  /*4cb0*/  FMNMX.FTZ R133, R179, R133, !PT ;  /* 0x00000085b3857209 */ /* 0x000fe40007810000 */
[----:B------:R-:W-:Y:S02]  /*4cc0*/  ISETP.GT.AND P0, PT, R3, 0x21, !P0 ;  /* 0x000000210300780c */ /* 0x000fe40004704270 */
[----:B------:R-:W-:Y:S02]  /*4cd0*/  FMNMX.FTZ R133, R187, R133, !PT ;  /* 0x00000085bb857209 */ /* 0x000fe40007810000 */
[----:B------:R-:W-:Y:S02]  /*4ce0*/  ISETP.LT.OR P0, PT, R5, 0x22, P0 ;  /* 0x000000220500780c */ /* 0x000fe40000701670 */
[----:B------:R-:W-:-:S02]  /*4cf0*/  FMNMX.FTZ R133, R190, R133, !PT ;  /* 0x00000085be857209 */ /* 0x000fc40007810000 */
[----:B------:R-:W-:Y:S02]  /*4d00*/  FSEL R128, R155, -INF , !P0 ;  /* 0xff8000009b807808 */ /* 0x000fe40004000000 */
[----:B------:R-:W-:Y:S02]  /*4d10*/  ISETP.NE.AND P0, PT, R22, RZ, PT ;  /* 0x000000ff1600720c */ /* 0x000fe40003f05270 */
[----:B------:R-:W-:Y:S02]  /*4d20*/  FMNMX.FTZ R133, R191, R133, !PT ;  /* 0x00000085bf857209 */ /* 0x000fe40007810000 */
[----:B------:R-:W-:Y:S02]  /*4d30*/  ISETP.GT.AND P0, PT, R3, 0x28, !P0 ;  /* 0x000000280300780c */ /* 0x000fe40004704270 */
[----:B------:R-:W-:Y:S02]  /*4d40*/  FMNMX.FTZ R133, R193, R133, !PT ;  /* 0x00000085c1857209 */ /* 0x000fe40007810000 */
[----:B------:R-:W-:-:S02]  /*4d50*/  ISETP.LT.OR P0, PT, R5, 0x29, P0 ;  /* 0x000000290500780c */ /* 0x000fc40000701670 */
[----:B------:R-:W-:Y:S02]  /*4d60*/  ISETP.NE.AND P6, PT, R32, RZ, PT ;  /* 0x000000ff2000720c */ /* 0x000fe40003fc5270 */
[----:B------:R-:W-:Y:S02]  /*4d70*/  FSEL R130, R130, -INF , !P0 ;  /* 0xff80000082827808 */ /* 0x000fe40004000000 */
[----:B------:R-:W-:Y:S02]  /*4d80*/  ISETP.NE.AND P0, PT, R21, RZ, PT ;  /* 0x000000ff1500720c */ /* 0x000fe40003f05270 */
[----:B------:R-:W-:Y:S02]  /*4d90*/  IADD3 R229, R229, -0x2, RZ ;  /* 0xfffffffee5e57810 */ /* 0x000fe40007ffe0ff */
        /* <DEDUP_REMOVED lines=21> */
[----:B------:R-:W-:Y:S02]  /*4ef0*/  ISETP.LT.OR P0, PT, R5, 0x41, P0 ;  /* 0x000000410500780c */ /* 0x000fe40000701670 */
[----:B------:R-:W-:Y:S02]  /*4f00*/  ISETP.GT.AND P3, PT, R3, 0x48, !P3 ;  /* 0x000000480300780c */ /* 0x000fe40005f64270 */
[----:B------:R-:W-:-:S02]  /*4f10*/  FSEL R180, R134, -INF , !P0 ;  /* 0xff80000086b47808 */ /* 0x000fc40004000000 */
[----:B------:R-:W-:Y:S02]  /*4f20*/  FMNMX.FTZ R134, R35, R36, !PT ;  /* 0x0000002423867209 */ /* 0x000fe40007810000 */
[----:B------:R-:W-:Y:S02]  /*4f30*/  ISETP.GT.AND P0, PT, R3, 0x41, !P2 ;  /* 0x000000410300780c */ /* 0x000fe40005704270 */
[----:B------:R-:W-:Y:S02]  /*4f40*/  FMNMX.FTZ R134, R38, R134, !PT ;  /* 0x0000008626867209 */ /* 0x000fe40007810000 */
[----:B------:R-:W-:Y:S02]  /*4f50*/  ISETP.LT.OR P0, PT, R5, 0x42, P0 ;  /* 0x000000420500780c */ /* 0x000fe40000701670 */
[----:B------:R-:W-:Y:S02]  /*4f60*/  FMNMX.FTZ R134, R39, R134, !PT ;  /* 0x0000008627867209 */ /* 0x000fe40007810000 */
        /* <DEDUP_REMOVED lines=8> */
[----:B------:R-:W-:Y:S02]  /*4ff0*/  ISETP.GT.AND P0, PT, R3, RZ, !P1 ;  /* 0x000000ff0300720c */ /* 0x000fe40004f04270 */
[----:B------:R-:W-:Y:S02]  /*5000*/  FMNMX.FTZ R134, R84, R134, !PT ;  /* 0x0000008654867209 */ /* 0x000fe40007810000 */
[----:B------:R-:W-:Y:S02]  /*5010*/  ISETP.LT.OR P0, PT, R5, 0x1, P0 ;  /* 0x000000010500780c */ /* 0x000fe40000701670 */
[----:B------:R-:W-:Y:S02]  /*5020*/  FMNMX.FTZ R134, R86, R134, !PT ;  /* 0x0000008656867209 */ /* 0x000fe40007810000 */
[----:B------:R-:W-:-:S02]  /*5030*/  FSEL R100, R166, -INF , !P0 ;  /* 0xff800000a6647808 */ /* 0x000fc40004000000 */
[----:B------:R-:W-:Y:S02]  /*5040*/  FMNMX.FTZ R134, R89, R134, !PT ;  /* 0x0000008659867209 */ /* 0x000fe40007810000 */
[----:B------:R-:W-:Y:S02]  /*5050*/  ISETP.NE.AND P2, PT, R17, RZ, PT ;  /* 0x000000ff1100720c */ /* 0x000fe40003f45270 */
[----:B------:R-:W-:Y:S02]  /*5060*/  FMNMX.FTZ R134, R92, R134, !PT ;  /* 0x000000865c867209 */ /* 0x000fe40007810000 */
[----:B------:R-:W-:Y:S02]  /*5070*/  ISETP.NE.AND P6, PT, R24, RZ, PT ;  /* 0x000000ff1800720c */ /* 0x000fe40003fc5270 */
[----:B------:R-:W-:Y:S02]  /*5080*/  FMNMX.FTZ R134, R148, R134, !PT ;  /* 0x0000008694867209 */ /* 0x000fe40007810000 */
[----:B------:R-:W-:-:S02]  /*5090*/  ISETP.NE.AND P1, PT, R16, RZ, PT ;  /* 0x000000ff1000720c */ /* 0x000fc40003f25270 */
[----:B------:R-:W-:Y:S02]  /*50a0*/  FMNMX.FTZ R134, R149, R134, !PT ;  /* 0x0000008695867209 */ /* 0x000fe40007810000 */
[C---:B------:R-:W-:Y:S02]  /*50b0*/  ISETP.GT.AND P2, PT, R3.reuse, 0x49, !P2 ;  /* 0x000000490300780c */ /* 0x040fe40005744270 */
[----:B------:R-:W-:Y:S02]  /*50c0*/  FMNMX.FTZ R134, R150, R134, !PT ;  /* 0x0000008696867209 */ /* 0x000fe40007810000 */
[----:B------:R-:W-:Y:S02]  /*50d0*/  ISETP.GT.AND P1, PT, R3, 0x50, !P1 ;  /* 0x000000500300780c */ /* 0x000fe40004f24270 */
[----:B------:R-:W-:-:S04]  /*50e0*/  FMNMX.FTZ R134, R151, R134, !PT ;  /* 0x0000008697867209 */ /* 0x000fc80007810000 */
[----:B------:R-:W-:-:S04]  /*50f0*/  FMNMX.FTZ R134, R168, R134, !PT ;  /* 0x00000086a8867209 */ /* 0x000fc80007810000 */
[----:B------:R-:W-:-:S04]  /*5100*/  FMNMX.FTZ R134, R170, R134, !PT ;  /* 0x00000086aa867209 */ /* 0x000fc80007810000 */
[----:B------:R-:W-:-:S04]  /*5110*/  FMNMX.FTZ R134, R178, R134, !PT ;  /* 0x00000086b2867209 */ /* 0x000fc80007810000 */
[----:B------:R-:W-:-:S04]  /*5120*/  FMNMX.FTZ R134, R184, R134, !PT ;  /* 0x00000086b8867209 */ /* 0x000fc80007810000 */
[----:B------:R-:W-:-:S04]  /*5130*/  FMNMX.FTZ R134, R185, R134, !PT ;  /* 0x00000086b9867209 */ /* 0x000fc80007810000 */
[----:B------:R-:W-:-:S04]  /*5140*/  FMNMX.FTZ R134, R186, R134, !PT ;  /* 0x00000086ba867209 */ /* 0x000fc80007810000 */
[----:B------:R-:W-:-:S04]  /*5150*/  FMNMX.FTZ R134, R194, R134, !PT ;  /* 0x00000086c2867209 */ /* 0x000fc80007810000 */
[----:B------:R-:W-:-:S05]  /*5160*/  FMNMX.FTZ R134, R196, R134, !PT ;  /* 0x00000086c4867209 */ /* 0x000fca0007810000 */
[----:B------:R-:W1:Y:S02]  /*5170*/  SHFL.BFLY PT, R6, R134, 0x2, 0x1f ;  /* 0x0c401f0086067f89 */ /* 0x000e6400000e0000 */
[----:B-1----:R-:W-:-:S05]  /*5180*/  FMNMX.FTZ R134, R134, R6, !PT ;  /* 0x0000000686867209 */ /* 0x002fca0007810000 */
[----:B------:R-:W1:Y:S02]  /*5190*/  SHFL.BFLY PT, R6, R134, 0x1, 0x1f ;  /* 0x0c201f0086067f89 */ /* 0x000e6400000e0000 */
[----:B-1----:R-:W-:Y:S02]  /*51a0*/  FMNMX.FTZ R134, R134, R6, !PT ;  /* 0x0000000686867209 */ /* 0x002fe40007810000 */
[----:B------:R-:W1:Y:S02]  /*51b0*/  SHFL.BFLY PT, R6, R133, 0x2, 0x1f ;  /* 0x0c401f0085067f89 */ /* 0x000e6400000e0000 */
[C---:B------:R-:W-:Y:S01]  /*51c0*/  FSETP.NEU.FTZ.AND P0, PT, R134.reuse, -INF , PT ;  /* 0xff8000008600780b */ /* 0x040fe20003f1d000 */
[----:B------:R-:W-:-:S05]  /*51d0*/  FMUL.FTZ R7, R134, c[0x0][0x2d0] ;  /* 0x0000b40086077a20 */ /* 0x000fca0000410000 */
[----:B------:R-:W-:-:S05]  /*51e0*/  FSEL R7, R7, RZ, P0 ;  /* 0x000000ff07077208 */ /* 0x000fca0000000000 */
[--C-:B------:R-:W-:Y:S02]  /*51f0*/  FFMA.FTZ R8, R35, c[0x0][0x2d0], -R7.reuse ;  /* 0x0000b40023087a23 */ /* 0x100fe40000010807 */
[----:B------:R-:W-:Y:S02]  /*5200*/  FFMA.FTZ R9, R38, c[0x0][0x2d0], -R7 ;  /* 0x0000b40026097a23 */ /* 0x000fe40000010807 */
[----:B------:R2:W-:Y:S01]  /*5210*/  MUFU.EX2 R113, R8 ;  /* 0x0000000800717308 */ /* 0x0005e20000000800 */
[----:B-1----:R-:W-:-:S07]  /*5220*/  FMNMX.FTZ R133, R133, R6, !PT ;  /* 0x0000000685857209 */ /* 0x002fce0007810000 */
[----:B------:R1:W-:Y:S01]  /*5230*/  MUFU.EX2 R234, R9 ;  /* 0x0000000900ea7308 */ /* 0x0003e20000000800 */
[----:B------:R-:W3:Y:S01]  /*5240*/  SHFL.BFLY PT, R6, R133, 0x1, 0x1f ;  /* 0x0c201f0085067f89 */ /* 0x000ee200000e0000 */
[----:B--2---:R-:W-:-:S06]  /*5250*/  FFMA.FTZ R8, R36, c[0x0][0x2d0], -R7 ;  /* 0x0000b40024087a23 */ /* 0x004fcc0000010807 */
[----:B------:R2:W-:Y:S01]  /*5260*/  MUFU.EX2 R124, R8 ;  /* 0x00000008007c7308 */ /* 0x0005e20000000800 */
[----:B-1----:R-:W-:-:S07]  /*5270*/  FFMA.FTZ R9, R39, c[0x0][0x2d0], -R7 ;  /* 0x0000b40027097a23 */ /* 0x002fce0000010807 */
[----:B------:R-:W1:Y:S01]  /*5280*/  MUFU.EX2 R211, R9 ;  /* 0x0000000900d37308 */ /* 0x000e620000000800 */
[----:B---3--:R-:W-:Y:S02]  /*5290*/  FMNMX.FTZ R133, R133, R6, !PT ;  /* 0x0000000685857209 */ /* 0x008fe40007810000 */
[----:B--2---:R-:W-:Y:S02]  /*52a0*/  FMNMX.FTZ R8, R102, R103, !PT ;  /* 0x0000006766087209 */ /* 0x004fe40007810000 */
[C---:B------:R-:W-:Y:S01]  /*52b0*/  FSETP.NEU.FTZ.AND P0, PT, R133.reuse, -INF , PT ;  /* 0xff8000008500780b */ /* 0x040fe20003f1d000 */
[----:B------:R-:W-:Y:S01]  /*52c0*/  FMUL.FTZ R6, R133, c[0x0][0x2d0] ;  /* 0x0000b40085067a20 */ /* 0x000fe20000410000 */
[----:B------:R-:W-:Y:S02]  /*52d0*/  FMNMX.FTZ R8, R106, R8, !PT ;  /* 0x000000086a087209 */ /* 0x000fe40007810000 */
[----:B-1----:R-:W-:Y:S02]  /*52e0*/  F2FP.BF16.PACK_AB R10, R211, R234 ;  /* 0x000000ead30a723e */ /* 0x002fe400000010ff */
[----:B------:R-:W-:-:S02]  /*52f0*/  FSEL R6, R6, RZ, P0 ;  /* 0x000000ff06067208 */ /* 0x000fc40000000000 */
[----:B------:R-:W-:Y:S02]  /*5300*/  FMNMX.FTZ R8, R107, R8, !PT ;  /* 0x000000086b087209 */ /* 0x000fe40007810000 */
[C---:B------:R-:W-:Y:S02]  /*5310*/  ISETP.GT.AND P0, PT, R3.reuse, 0x51, !P4 ;  /* 0x000000510300780c */ /* 0x040fe40006704270 */
[C---:B------:R-:W-:Y:S02]  /*5320*/  ISETP.GT.AND P4, PT, R3.reuse, 0x58, !P5 ;  /* 0x000000580300780c */ /* 0x040fe40006f84270 */
[----:B------:R-:W-:Y:S02]  /*5330*/  ISETP.GT.AND P5, PT, R3, 0x59, !P6 ;  /* 0x000000590300780c */ /* 0x000fe400077a4270 */
[----:B------:R-:W-:Y:S02]  /*5340*/  FMNMX.FTZ R3, R108, R8, !PT ;  /* 0x000000086c037209 */ /* 0x000fe40007810000 */
[----:B------:R-:W-:-:S02]  /*5350*/  FMNMX.FTZ R8, R100, R101, !PT ;  /* 0x0000006564087209 */ /* 0x000fc40007810000 */
[----:B------:R-:W-:Y:S01]  /*5360*/  FMNMX.FTZ R0, R109, R3, !PT ;  /* 0x000000036d007209 */ /* 0x000fe20007810000 */
[----:B------:R-:W-:Y:S01]  /*5370*/  FFMA.FTZ R3, R34, c[0x0][0x2d0], -R6 ;  /* 0x0000b40022037a23 */ /* 0x000fe20000010806 */
[----:B------:R-:W-:Y:S02]  /*5380*/  ISETP.LT.OR P6, PT, R5, 0x49, P3 ;  /* 0x000000490500780c */ /* 0x000fe40001fc1670 */
[----:B------:R-:W-:Y:S01]  /*5390*/  FMNMX.FTZ R0, R119, R0, !PT ;  /* 0x0000000077007209 */ /* 0x000fe20007810000 */
[----:B------:R1:W-:Y:S01]  /*53a0*/  MUFU.EX2 R111, R3 ;  /* 0x00000003006f7308 */ /* 0x0003e20000000800 */
[----:B------:R-:W-:Y:S02]  /*53b0*/  P2R R9, PR, RZ, 0x20 ;  /* 0x00000020ff097803 */ /* 0x000fe40000000000 */
[----:B------:R-:W-:Y:S02]  /*53c0*/  FMNMX.FTZ R0, R121, R0, !PT ;  /* 0x0000000079007209 */ /* 0x000fe40007810000 */
[----:B------:R-:W-:-:S02]  /*53d0*/  ISETP.LT.OR P5, PT, R5, 0x4a, P2 ;  /* 0x0000004a0500780c */ /* 0x000fc400017a1670 */
[----:B------:R-:W-:Y:S02]  /*53e0*/  FMNMX.FTZ R0, R137, R0, !PT ;  /* 0x0000000089007209 */ /* 0x000fe40007810000 */
[----:B------:R-:W-:Y:S02]  /*53f0*/  FSEL R172, R174, -INF , !P6 ;  /* 0xff800000aeac7808 */ /* 0x000fe40007000000 */
[----:B------:R-:W-:Y:S02]  /*5400*/  FMNMX.FTZ R0, R136, R0, !PT ;  /* 0x0000000088007209 */ /* 0x000fe40007810000 */
[----:B------:R-:W-:Y:S02]  /*5410*/  ISETP.LT.OR P3, PT, R5, 0x51, P1 ;  /* 0x000000510500780c */ /* 0x000fe40000f61670 */
[----:B------:R-:W-:Y:S02]  /*5420*/  FMNMX.FTZ R0, R163, R0, !PT ;  /* 0x00000000a3007209 */ /* 0x000fe40007810000 */
[----:B-1----:R-:W-:Y:S01]  /*5430*/  FMNMX.FTZ R3, R104, R8, !PT ;  /* 0x0000000868037209 */ /* 0x002fe20007810000 */
[----:B------:R-:W-:Y:S01]  /*5440*/  FFMA.FTZ R8, R37, c[0x0][0x2d0], -R6 ;  /* 0x0000b40025087a23 */ /* 0x000fe20000010806 */
[----:B------:R-:W-:-:S02]  /*5450*/  FMNMX.FTZ R0, R129, R0, !PT ;  /* 0x0000000081007209 */ /* 0x000fc40007810000 */
[----:B------:R-:W-:Y:S01]  /*5460*/  FMNMX.FTZ R3, R105, R3, !PT ;  /* 0x0000000369037209 */ /* 0x000fe20007810000 */
[----:B------:R1:W2:Y:S01]  /*5470*/  MUFU.EX2 R112, R8 ;  /* 0x0000000800707308 */ /* 0x0002a20000000800 */
[----:B------:R-:W-:Y:S02]  /*5480*/  FMNMX.FTZ R0, R188, R0, !PT ;  /* 0x00000000bc007209 */ /* 0x000fe40007810000 */
[----:B------:R-:W-:Y:S02]  /*5490*/  FMNMX.FTZ R3, R116, R3, !PT ;  /* 0x0000000374037209 */ /* 0x000fe40007810000 */
[----:B------:R-:W-:Y:S02]  /*54a0*/  FMNMX.FTZ R0, R189, R0, !PT ;  /* 0x00000000bd007209 */ /* 0x000fe40007810000 */
[----:B------:R-:W-:Y:S02]  /*54b0*/  FMNMX.FTZ R3, R117, R3, !PT ;  /* 0x0000000375037209 */ /* 0x000fe40007810000 */
[----:B------:R-:W-:-:S02]  /*54c0*/  FMNMX.FTZ R0, R192, R0, !PT ;  /* 0x00000000c0007209 */ /* 0x000fc40007810000 */
[----:B------:R-:W-:Y:S01]  /*54d0*/  FMNMX.FTZ R4, R118, R3, !PT ;  /* 0x0000000376047209 */ /* 0x000fe20007810000 */
[--C-:B------:R-:W-:Y:S01]  /*54e0*/  FFMA.FTZ R3, R41, c[0x0][0x2d0], -R6.reuse ;  /* 0x0000b40029037a23 */ /* 0x100fe20000010806 */
[----:B------:R-:W-:Y:S02]  /*54f0*/  FSEL R139, R175, -INF , !P5 ;  /* 0xff800000af8b7808 */ /* 0x000fe40006800000 */
[----:B------:R-:W-:Y:S01]  /*5500*/  FMNMX.FTZ R2, R120, R4, !PT ;  /* 0x0000000478027209 */ /* 0x000fe20007810000 */
[----:B------:R3:W-:Y:S01]  /*5510*/  MUFU.EX2 R208, R3 ;  /* 0x0000000300d07308 */ /* 0x0007e20000000800 */
[----:B------:R-:W-:Y:S01]  /*5520*/  ISETP.LT.OR P2, PT, R5, 0x52, P0 ;  /* 0x000000520500780c */ /* 0x000fe20000741670 */
[----:B-1----:R-:W-:Y:S01]  /*5530*/  FFMA.FTZ R8, R40, c[0x0][0x2d0], -R6 ;  /* 0x0000b40028087a23 */ /* 0x002fe20000010806 */
[----:B------:R-:W-:Y:S02]  /*5540*/  FMNMX.FTZ R2, R123, R2, !PT ;  /* 0x000000027b027209 */ /* 0x000fe40007810000 */
[----:B------:R-:W-:-:S02]  /*5550*/  FSEL R173, R126, -INF , !P3 ;  /* 0xff8000007ead7808 */ /* 0x000fc40005800000 */
[----:B------:R-:W-:Y:S01]  /*5560*/  FMNMX.FTZ R2, R128, R2, !PT ;  /* 0x0000000280027209 */ /* 0x000fe20007810000 */
[----:B------:R1:W4:Y:S01]  /*5570*/  MUFU.EX2 R125, R8 ;  /* 0x00000008007d7308 */ /* 0x0003220000000800 */
[----:B------:R-:W-:Y:S02]  /*5580*/  ISETP.NE.AND P0, PT, R9, RZ, PT ;  /* 0x000000ff0900720c */ /* 0x000fe40003f05270 */
[----:B------:R-:W-:Y:S02]  /*5590*/  ISETP.LT.OR P1, PT, R5, 0x59, P4 ;  /* 0x000000590500780c */ /* 0x000fe40002721670 */
[----:B------:R-:W-:Y:S02]  /*55a0*/  FSEL R174, R127, -INF , !P2 ;  /* 0xff8000007fae7808 */ /* 0x000fe40005000000 */
[----:B------:R-:W-:Y:S01]  /*55b0*/  ISETP.LT.OR P0, PT, R5, 0x5a, P0 ;  /* 0x0000005a0500780c */ /* 0x000fe20000701670 */
[----:B---3--:R-:W-:Y:S01]  /*55c0*/  FFMA.FTZ R3, R42, c[0x0][0x2d0], -R7 ;  /* 0x0000b4002a037a23 */ /* 0x008fe20000010807 */
[----:B------:R-:W-:-:S02]  /*55d0*/  FSEL R175, R182, -INF , !P1 ;  /* 0xff800000b6af7808 */ /* 0x000fc40004800000 */
[----:B------:R-:W-:Y:S01]  /*55e0*/  FSEL R176, R183, -INF , !P0 ;  /* 0xff800000b7b07808 */ /* 0x000fe20004000000 */
[----:B------:R3:W-:Y:S01]  /*55f0*/  MUFU.EX2 R237, R3 ;  /* 0x0000000300ed7308 */ /* 0x0007e20000000800 */
[----:B--2---:R-:W-:Y:S02]  /*5600*/  F2FP.BF16.PACK_AB R9, R112, R111 ;  /* 0x0000006f7009723e */ /* 0x004fe400000010ff */
[----:B------:R-:W-:Y:S02]  /*5610*/  ISETP.NE.AND P6, PT, R12, RZ, PT ;  /* 0x000000ff0c00720c */ /* 0x000fe40003fc5270 */
[----:B-1----:R-:W-:Y:S02]  /*5620*/  F2FP.BF16.PACK_AB R8, R124, R113 ;  /* 0x000000717c08723e */ /* 0x002fe400000010ff */
[----:B----4-:R-:W-:-:S07]  /*5630*/  F2FP.BF16.PACK_AB R11, R208, R125 ;  /* 0x0000007dd00b723e */ /* 0x010fce00000010ff */
[C---:B------:R-:W-:Y:S01]  /*5640*/  HMMA.16816.F32.BF16 R32, R8.reuse, R64, RZ ;  /* 0x000000400820723c */ /* 0x040fe200000418ff */
[----:B---3--:R-:W-:Y:S02]  /*5650*/  FMNMX.FTZ R3, R130, R2, !PT ;  /* 0x0000000282037209 */ /* 0x008fe40007810000 */
[----:B------:R-:W-:Y:S01]  /*5660*/  FMNMX.FTZ R2, R195, R0, !PT ;  /* 0x00000000c3027209 */ /* 0x000fe20007810000 */
[----:B------:R-:W-:Y:S01]  /*5670*/  FFMA.FTZ R0, R43, c[0x0][0x2d0], -R7 ;  /* 0x0000b4002b007a23 */ /* 0x000fe20000010807 */
[----:B------:R-:W-:Y:S02]  /*5680*/  FMNMX.FTZ R4, R131, R3, !PT ;  /* 0x0000000383047209 */ /* 0x000fe40007810000 */
[----:B------:R-:W-:Y:S01]  /*5690*/  FMNMX.FTZ R2, R197, R2, !PT ;  /* 0x00000002c5027209 */ /* 0x000fe20007810000 */
[----:B------:R1:W2:Y:S01]  /*56a0*/  MUFU.EX2 R236, R0 ;  /* 0x0000000000ec7308 */ /* 0x0002a20000000800 */
[----:B------:R-:W-:Y:S02]  /*56b0*/  HMMA.16816.F32.BF16 R28, R8, R68, RZ ;  /* 0x00000044081c723c */ /* 0x000fe400000418ff */
[----:B------:R-:W-:-:S02]  /*56c0*/  FMNMX.FTZ R3, R198, R2, !PT ;  /* 0x00000002c6037209 */ /* 0x000fc40007810000 */
[----:B------:R-:W-:-:S04]  /*56d0*/  FMNMX.FTZ R2, R146, R4, !PT ;  /* 0x0000000492027209 */ /* 0x000fc80007810000 */
[----:B------:R-:W-:Y:S01]  /*56e0*/  FMNMX.FTZ R2, R147, R2, !PT ;  /* 0x0000000293027209 */ /* 0x000fe20007810000 */
[----:B------:R-:W-:Y:S01]  /*56f0*/  HMMA.16816.F32.BF16 R24, R8, R76, RZ ;  /* 0x0000004c0818723c */ /* 0x000fe200000418ff */
[----:B-1----:R-:W-:Y:S01]  /*5700*/  FFMA.FTZ R0, R44, c[0x0][0x2d0], -R7 ;  /* 0x0000b4002c007a23 */ /* 0x002fe20000010807 */
[----:B--2---:R-:W-:-:S06]  /*5710*/  F2FP.BF16.PACK_AB R12, R236, R237 ;  /* 0x000000edec0c723e */ /* 0x004fcc00000010ff */
[C---:B------:R-:W-:Y:S01]  /*5720*/  HMMA.16816.F32.BF16 R16, R8.reuse, R80, RZ ;  /* 0x000000500810723c */ /* 0x040fe200000418ff */
[----:B------:R1:W-:Y:S07]  /*5730*/  MUFU.EX2 R110, R0 ;  /* 0x00000000006e7308 */ /* 0x0003ee0000000800 */
[C---:B------:R-:W-:Y:S08]  /*5740*/  HMMA.16816.F32.BF16 R20, R8.reuse, R66, RZ ;  /* 0x000000420814723c */ /* 0x040ff000000418ff */
[----:B------:R-:W-:Y:S01]  /*5750*/  HMMA.16816.F32.BF16 R36, R8, R70, RZ ;  /* 0x000000460824723c */ /* 0x000fe200000418ff */
[----:B-1----:R-:W-:Y:S01]  /*5760*/  FMNMX.FTZ R0, R199, R3, !PT ;  /* 0x00000003c7007209 */ /* 0x002fe20007810000 */
[----:B------:R-:W-:-:S03]  /*5770*/  FFMA.FTZ R3, R46, c[0x0][0x2d0], -R7 ;  /* 0x0000b4002e037a23 */ /* 0x000fc60000010807 */
[----:B------:R-:W-:Y:S01]  /*5780*/  FMNMX.FTZ R0, R200, R0, !PT ;  /* 0x00000000c8007209 */ /* 0x000fe20007810000 */
[----:B------:R-:W1:Y:S02]  /*5790*/  MUFU.EX2 R13, R3 ;  /* 0x00000003000d7308 */ /* 0x000e640000000800 */
[----:B------:R-:W-:Y:S01]  /*57a0*/  HMMA.16816.F32.BF16 R40, R8, R78, RZ ;  /* 0x0000004e0828723c */ /* 0x000fe200000418ff */
[----:B------:R-:W-:-:S04]  /*57b0*/  FMNMX.FTZ R0, R201, R0, !PT ;  /* 0x00000000c9007209 */ /* 0x000fc80007810000 */
[----:B------:R-:W-:-:S03]  /*57c0*/  FMNMX.FTZ R0, R202, R0, !PT ;  /* 0x00000000ca007209 */ /* 0x000fc60007810000 */
[----:B------:R-:W-:Y:S01]  /*57d0*/  HMMA.16816.F32.BF16 R8, R8, R82, RZ ;  /* 0x000000520808723c */ /* 0x000fe200000418ff */
[----:B------:R-:W-:-:S04]  /*57e0*/  FMNMX.FTZ R0, R204, R0, !PT ;  /* 0x00000000cc007209 */ /* 0x000fc80007810000 */
[----:B------:R-:W-:Y:S01]  /*57f0*/  FMNMX.FTZ R0, R203, R0, !PT ;  /* 0x00000000cb007209 */ /* 0x000fe20007810000 */
[----:B-1----:R-:W-:Y:S01]  /*5800*/  IMAD.MOV.U32 R183, RZ, RZ, R13 ;  /* 0x000000ffffb77224 */ /* 0x002fe200078e000d */
[----:B------:R-:W-:Y:S01]  /*5810*/  FMNMX.FTZ R3, R144, R2, !PT ;  /* 0x0000000290037209 */ /* 0x000fe20007810000 */
[----:B------:R-:W-:Y:S02]  /*5820*/  FFMA.FTZ R2, R45, c[0x0][0x2d0], -R6 ;  /* 0x0000b4002d027a23 */ /* 0x000fe40000010806 */
[----:B------:R-:W1:Y:S01]  /*5830*/  SHFL.BFLY PT, R4, R0, 0x2, 0x1f ;  /* 0x0c401f0000047f89 */ /* 0x000e6200000e0000 */
[----:B------:R-:W-:Y:S01]  /*5840*/  FMNMX.FTZ R3, R145, R3, !PT ;  /* 0x0000000391037209 */ /* 0x000fe20007810000 */
[----:B------:R2:W-:Y:S01]  /*5850*/  MUFU.EX2 R230, R2 ;  /* 0x0000000200e67308 */ /* 0x0005e20000000800 */
[----:B------:R-:W-:Y:S02]  /*5860*/  F2FP.BF16.PACK_AB R14, R183, R110 ;  /* 0x0000006eb70e723e */ /* 0x000fe400000010ff */
[----:B------:R-:W-:-:S04]  /*5870*/  FMNMX.FTZ R3, R180, R3, !PT ;  /* 0x00000003b4037209 */ /* 0x000fc80007810000 */
[----:B------:R-:W-:-:S04]  /*5880*/  FMNMX.FTZ R3, R181, R3, !PT ;  /* 0x00000003b5037209 */ /* 0x000fc80007810000 */
[----:B------:R-:W-:-:S04]  /*5890*/  FMNMX.FTZ R3, R172, R3, !PT ;  /* 0x00000003ac037209 */ /* 0x000fc80007810000 */
[----:B------:R-:W-:Y:S01]  /*58a0*/  FMNMX.FTZ R3, R139, R3, !PT ;  /* 0x000000038b037209 */ /* 0x000fe20007810000 */
[----:B--2---:R-:W-:-:S03]  /*58b0*/  FFMA.FTZ R2, R47, c[0x0][0x2d0], -R6 ;  /* 0x0000b4002f027a23 */ /* 0x004fc60000010806 */
[----:B------:R-:W-:Y:S01]  /*58c0*/  FMNMX.FTZ R3, R173, R3, !PT ;  /* 0x00000003ad037209 */ /* 0x000fe20007810000 */
[----:B------:R2:W3:Y:S01]  /*58d0*/  MUFU.EX2 R207, R2 ;  /* 0x0000000200cf7308 */ /* 0x0004e20000000800 */
[----:B-1----:R-:W-:Y:S02]  /*58e0*/  FMNMX.FTZ R0, R0, R4, !PT ;  /* 0x0000000400007209 */ /* 0x002fe40007810000 */
[----:B------:R-:W-:-:S03]  /*58f0*/  FMNMX.FTZ R3, R174, R3, !PT ;  /* 0x00000003ae037209 */ /* 0x000fc60007810000 */
[----:B------:R-:W1:Y:S01]  /*5900*/  SHFL.BFLY PT, R4, R0, 0x1, 0x1f ;  /* 0x0c201f0000047f89 */ /* 0x000e6200000e0000 */
[----:B------:R-:W-:-:S04]  /*5910*/  FMNMX.FTZ R3, R175, R3, !PT ;  /* 0x00000003af037209 */ /* 0x000fc80007810000 */
[----:B------:R-:W-:Y:S01]  /*5920*/  FMNMX.FTZ R3, R176, R3, !PT ;  /* 0x00000003b0037209 */ /* 0x000fe20007810000 */
[----:B--2---:R-:W-:-:S04]  /*5930*/  FFMA.FTZ R2, R48, c[0x0][0x2d0], -R6 ;  /* 0x0000b40030027a23 */ /* 0x004fc80000010806 */
[----:B------:R-:W2:Y:S01]  /*5940*/  SHFL.BFLY PT, R5, R3, 0x2, 0x1f ;  /* 0x0c401f0003057f89 */ /* 0x000ea200000e0000 */
[----:B---3--:R-:W-:Y:S01]  /*5950*/  F2FP.BF16.PACK_AB R13, R207, R230 ;  /* 0x000000e6cf0d723e */ /* 0x008fe200000010ff */
[----:B------:R3:W-:Y:S01]  /*5960*/  MUFU.EX2 R205, R2 ;  /* 0x0000000200cd7308 */ /* 0x0007e20000000800 */
[----:B-1----:R-:W-:Y:S01]  /*5970*/  FMNMX.FTZ R132, R0, R4, !PT ;  /* 0x0000000400847209 */ /* 0x002fe20007810000 */
[----:B------:R-:W-:-:S03]  /*5980*/  FFMA.FTZ R0, R88, c[0x0][0x2d0], -R6 ;  /* 0x0000b40058007a23 */ /* 0x000fc60000010806 */
[----:B------:R-:W-:Y:S01]  /*5990*/  FSETP.NEU.FTZ.AND P0, PT, R132, -INF , PT ;  /* 0xff8000008400780b */ /* 0x000fe20003f1d000 */
[----:B---3--:R-:W-:Y:S02]  /*59a0*/  FFMA.FTZ R2, R49, c[0x0][0x2d0], -R6 ;  /* 0x0000b40031027a23 */ /* 0x008fe40000010806 */
[----:B------:R1:W-:Y:S01]  /*59b0*/  MUFU.EX2 R233, R0 ;  /* 0x0000000000e97308 */ /* 0x0003e20000000800 */
[----:B--2---:R-:W-:-:S07]  /*59c0*/  FMNMX.FTZ R3, R3, R5, !PT ;  /* 0x0000000503037209 */ /* 0x004fce0007810000 */
[----:B------:R2:W3:Y:S01]  /*59d0*/  MUFU.EX2 R182, R2 ;  /* 0x0000000200b67308 */ /* 0x0004e20000000800 */
[----:B------:R-:W4:Y:S01]  /*59e0*/  SHFL.BFLY PT, R5, R3, 0x1, 0x1f ;  /* 0x0c201f0003057f89 */ /* 0x000f2200000e0000 */
[----:B-1----:R-:W-:-:S06]  /*59f0*/  FFMA.FTZ R0, R90, c[0x0][0x2d0], -R6 ;  /* 0x0000b4005a007a23 */ /* 0x002fcc0000010806 */
[----:B------:R-:W-:Y:S01]  /*5a00*/  MUFU.EX2 R251, R0 ;  /* 0x0000000000fb7308 */ /* 0x000fe20000000800 */
[----:B--2---:R-:W-:Y:S01]  /*5a10*/  FFMA.FTZ R2, R84, c[0x0][0x2d0], -R7 ;  /* 0x0000b40054027a23 */ /* 0x004fe20000010807 */
[----:B---3--:R-:W-:-:S06]  /*5a20*/  F2FP.BF16.PACK_AB R15, R182, R205 ;  /* 0x000000cdb60f723e */ /* 0x008fcc00000010ff */
[----:B------:R1:W2:Y:S01]  /*5a30*/  MUFU.EX2 R114, R2 ;  /* 0x0000000200727308 */ /* 0x0002a20000000800 */
[----:B------:R-:W-:Y:S01]  /*5a40*/  HMMA.16816.F32.BF16 R48, R12, R56, R32 ;  /* 0x000000380c30723c */ /* 0x000fe20000041820 */
[----:B----4-:R-:W-:-:S07]  /*5a50*/  FMNMX.FTZ R3, R3, R5, !PT ;  /* 0x0000000503037209 */ /* 0x010fce0007810000 */
[C---:B------:R-:W-:Y:S01]  /*5a60*/  HMMA.16816.F32.BF16 R44, R12.reuse, R52, R28 ;  /* 0x000000340c2c723c */ /* 0x040fe2000004181c */
[--C-:B-1----:R-:W-:Y:S02]  /*5a70*/  FFMA.FTZ R2, R86, c[0x0][0x2d0], -R7.reuse ;  /* 0x0000b40056027a23 */ /* 0x102fe40000010807 */
[----:B--2---:R-:W-:Y:S02]  /*5a80*/  IMAD.MOV.U32 R5, RZ, RZ, R114 ;  /* 0x000000ffff057224 */ /* 0x004fe400078e0072 */
[----:B------:R1:W2:Y:S03]  /*5a90*/  MUFU.EX2 R209, R2 ;  /* 0x0000000200d17308 */ /* 0x0002a60000000800 */
        /* <DEDUP_REMOVED lines=8> */
[----:B-1----:R-:W-:-:S02]  /*5b20*/  FFMA.FTZ R2, R92, c[0x0][0x2d0], -R7 ;  /* 0x0000b4005c027a23 */ /* 0x002fc40000010807 */
[----:B------:R-:W1:Y:S02]  /*5b30*/  LDSM.16.MT88.4 R92, [R214+0x1100] ;  /* 0x00110000d65c783b */ /* 0x000e640000004200 */
[----:B------:R3:W4:Y:S03]  /*5b40*/  MUFU.EX2 R232, R2 ;  /* 0x0000000200e87308 */ /* 0x0007260000000800 */
[----:B------:R-:W-:Y:S07]  /*5b50*/  HMMA.16816.F32.BF16 R12, R12, R74, R8 ;  /* 0x0000004a0c0c723c */ /* 0x000fee0000041808 */
[----:B--2---:R-:W-:-:S02]  /*5b60*/  F2FP.BF16.PACK_AB R8, R209, R5 ;  /* 0x00000005d108723e */ /* 0x004fc400000010ff */
[----:B------:R-:W-:Y:S01]  /*5b70*/  F2FP.BF16.PACK_AB R11, R251, R233 ;  /* 0x000000e9fb0b723e */ /* 0x000fe200000010ff */
[----:B---3--:R-:W-:Y:S01]  /*5b80*/  FFMA.FTZ R2, R85, c[0x0][0x2d0], -R6 ;  /* 0x0000b40055027a23 */ /* 0x008fe20000010806 */
[----:B----4-:R-:W-:-:S03]  /*5b90*/  F2FP.BF16.PACK_AB R10, R232, R206 ;  /* 0x000000cee80a723e */ /* 0x010fc600000010ff */
[----:B------:R2:W-:Y:S02]  /*5ba0*/  MUFU.EX2 R210, R2 ;  /* 0x0000000200d27308 */ /* 0x0005e40000000800 */
[----:B--2---:R-:W-:Y:S02]  /*5bb0*/  FFMA.FTZ R2, R87, c[0x0][0x2d0], -R6 ;  /* 0x0000b40057027a23 */ /* 0x004fe40000010806 */
[----:B------:R-:W2:Y:S04]  /*5bc0*/  LDSM.16.MT88.4 R84, [R216+0x1100] ;  /* 0x00110000d854783b */ /* 0x000ea80000004200 */
[----:B------:R3:W4:Y:S02]  /*5bd0*/  MUFU.EX2 R252, R2 ;  /* 0x0000000200fc7308 */ /* 0x0007240000000800 */
[----:B---3--:R-:W-:Y:S01]  /*5be0*/  FMUL.FTZ R2, R132, c[0x0][0x2d0] ;  /* 0x0000b40084027a20 */ /* 0x008fe20000410000 */
[----:B----4-:R-:W-:-:S04]  /*5bf0*/  F2FP.BF16.PACK_AB R9, R252, R210 ;  /* 0x000000d2fc09723e */ /* 0x010fc800000010ff */
[----:B------:R-:W-:Y:S02]  /*5c00*/  FSEL R2, R2, RZ, P0 ;  /* 0x000000ff02027208 */ /* 0x000fe40000000000 */
[----:B------:R-:W-:Y:S01]  /*5c10*/  FSETP.NEU.FTZ.AND P0, PT, R3, -INF , PT ;  /* 0xff8000000300780b */ /* 0x000fe20003f1d000 */
[C---:B------:R-:W-:Y:S02]  /*5c20*/  HMMA.16816.F32.BF16 R140, R8.reuse, R96, R48 ;  /* 0x00000060088c723c */ /* 0x040fe40000041830 */
[--C-:B------:R-:W-:Y:S02]  /*5c30*/  FFMA.FTZ R0, R102, c[0x0][0x2d0], -R2.reuse ;  /* 0x0000b40066007a23 */ /* 0x100fe40000010802 */
[----:B------:R-:W-:Y:S02]  /*5c40*/  FFMA.FTZ R4, R107, c[0x0][0x2d0], -R2 ;  /* 0x0000b4006b047a23 */ /* 0x000fe40000010802 */
[----:B------:R3:W-:Y:S01]  /*5c50*/  MUFU.EX2 R250, R0 ;  /* 0x0000000000fa7308 */ /* 0x0007e20000000800 */
[----:B------:R-:W-:Y:S01]  /*5c60*/  IMAD.MOV.U32 R51, RZ, RZ, R124 ;  /* 0x000000ffff337224 */ /* 0x000fe200078e007c */
[----:B-1----:R-:W-:Y:S01]  /*5c70*/  HMMA.16816.F32.BF16 R164, R8, R92, R32 ;  /* 0x0000005c08a4723c */ /* 0x002fe20000041820 */
[----:B------:R-:W-:-:S02]  /*5c80*/  IMAD.MOV.U32 R50, RZ, RZ, R113 ;  /* 0x000000ffff327224 */ /* 0x000fc400078e0071 */
[----:B------:R-:W-:Y:S02]  /*5c90*/  IMAD.MOV.U32 R49, RZ, RZ, R112 ;  /* 0x000000ffff317224 */ /* 0x000fe400078e0070 */
[----:B------:R-:W-:Y:S01]  /*5ca0*/  IMAD.MOV.U32 R48, RZ, RZ, R111 ;  /* 0x000000ffff307224 */ /* 0x000fe200078e006f */
[----:B------:R-:W-:Y:S01]  /*5cb0*/  MUFU.EX2 R247, R4 ;  /* 0x0000000400f77308 */ /* 0x000fe20000000800 */
[----:B------:R-:W-:Y:S01]  /*5cc0*/  IMAD.MOV.U32 R102, RZ, RZ, R236 ;  /* 0x000000ffff667224 */ /* 0x000fe200078e00ec */
[----:B--2---:R-:W-:Y:S01]  /*5cd0*/  HMMA.16816.F32.BF16 R156, R8, R84, R44 ;  /* 0x00000054089c723c */ /* 0x004fe2000004182c */
[----:B---3--:R-:W-:Y:S02]  /*5ce0*/  FFMA.FTZ R0, R103, c[0x0][0x2d0], -R2 ;  /* 0x0000b40067007a23 */ /* 0x008fe40000010802 */
[----:B------:R-:W-:-:S05]  /*5cf0*/  IMAD.MOV.U32 R103, RZ, RZ, R125 ;  /* 0x000000ffff677224 */ /* 0x000fca00078e007d */
[C---:B------:R-:W-:Y:S01]  /*5d00*/  HMMA.16816.F32.BF16 R152, R8.reuse, R98, R24 ;  /* 0x000000620898723c */ /* 0x040fe20000041818 */
[----:B------:R1:W2:Y:S07]  /*5d10*/  MUFU.EX2 R248, R0 ;  /* 0x0000000000f87308 */ /* 0x0002ae0000000800 */
[C---:B------:R-:W-:Y:S08]  /*5d20*/  HMMA.16816.F32.BF16 R124, R8.reuse, R88, R28 ;  /* 0x00000058087c723c */ /* 0x040ff0000004181c */
[----:B------:R-:W-:Y:S01]  /*5d30*/  HMMA.16816.F32.BF16 R112, R8, R94, R16 ;  /* 0x0000005e0870723c */ /* 0x000fe20000041810 */
[----:B-1----:R-:W-:-:S04]  /*5d40*/  FFMA.FTZ R0, R106, c[0x0][0x2d0], -R2 ;  /* 0x0000b4006a007a23 */ /* 0x002fc80000010802 */
[----:B------:R1:W3:Y:S02]  /*5d50*/  MUFU.EX2 R249, R0 ;  /* 0x0000000000f97308 */ /* 0x0002e40000000800 */
[----:B-1----:R-:W-:-:S05]  /*5d60*/  FMUL.FTZ R0, R3, c[0x0][0x2d0] ;  /* 0x0000b40003007a20 */ /* 0x002fca0000410000 */
[----:B------:R-:W-:Y:S02]  /*5d70*/  FSEL R0, R0, RZ, P0 ;  /* 0x000000ff00007208 */ /* 0x000fe40000000000 */
[----:B------:R-:W-:-:S03]  /*5d80*/  PLOP3.LUT P0, PT, PT, PT, UP1, 0x40, 0x0 ;  /* 0x000000000000781c */ /* 0x000fc60003f0e818 */
[----:B------:R-:W-:Y:S02]  /*5d90*/  FFMA.FTZ R4, R100, c[0x0][0x2d0], -R0 ;  /* 0x0000b40064047a23 */ /* 0x000fe40000010800 */
[----:B------:R-:W-:Y:S02]  /*5da0*/  IMAD.MOV.U32 R100, RZ, RZ, R110 ;  /* 0x000000ffff647224 */ /* 0x000fe400078e006e */
[----:B------:R1:W-:Y:S02]  /*5db0*/  MUFU.EX2 R138, R4 ;  /* 0x00000004008a7308 */ /* 0x0003e40000000800 */
[----:B-1----:R-:W-:-:S06]  /*5dc0*/  FFMA.FTZ R4, R101, c[0x0][0x2d0], -R0 ;  /* 0x0000b40065047a23 */ /* 0x002fcc0000010800 */
[----:B------:R1:W4:Y:S02]  /*5dd0*/  MUFU.EX2 R135, R4 ;  /* 0x0000000400877308 */ /* 0x0003240000000800 */
[----:B-1----:R-:W-:-:S06]  /*5de0*/  FFMA.FTZ R4, R104, c[0x0][0x2d0], -R0 ;  /* 0x0000b40068047a23 */ /* 0x002fcc0000010800 */
[----:B------:R1:W-:Y:S02]  /*5df0*/  MUFU.EX2 R246, R4 ;  /* 0x0000000400f67308 */ /* 0x0003e40000000800 */
[----:B-1----:R-:W-:Y:S02]  /*5e00*/  FFMA.FTZ R4, R105, c[0x0][0x2d0], -R0 ;  /* 0x0000b40069047a23 */ /* 0x002fe40000010800 */
[----:B------:R-:W-:Y:S04]  /*5e10*/  HMMA.16816.F32.BF16 R104, R8, R86, R20 ;  /* 0x000000560868723c */ /* 0x000fe80000041814 */
[----:B------:R1:W5:Y:S02]  /*5e20*/  MUFU.EX2 R245, R4 ;  /* 0x0000000400f57308 */ /* 0x0003640000000800 */
[----:B-1----:R-:W-:-:S06]  /*5e30*/  FFMA.FTZ R4, R108, c[0x0][0x2d0], -R2 ;  /* 0x0000b4006c047a23 */ /* 0x002fcc0000010802 */
[----:B------:R1:W-:Y:S02]  /*5e40*/  MUFU.EX2 R239, R4 ;  /* 0x0000000400ef7308 */ /* 0x0003e40000000800 */
[----:B-1----:R-:W-:Y:S02]  /*5e50*/  FFMA.FTZ R4, R109, c[0x0][0x2d0], -R2 ;  /* 0x0000b4006d047a23 */ /* 0x002fe40000010802 */
[----:B------:R-:W-:Y:S04]  /*5e60*/  HMMA.16816.F32.BF16 R108, R8, R90, R12 ;  /* 0x0000005a086c723c */ /* 0x000fe8000004180c */
[----:B------:R1:W1:Y:S03]  /*5e70*/  MUFU.EX2 R238, R4 ;  /* 0x0000000400ee7308 */ /* 0x0002660000000800 */
[----:B--2---:R-:W-:-:S02]  /*5e80*/  F2FP.BF16.PACK_AB R8, R248, R250 ;  /* 0x000000faf808723e */ /* 0x004fc400000010ff */
[----:B---3--:R-:W-:Y:S02]  /*5e90*/  F2FP.BF16.PACK_AB R10, R247, R249 ;  /* 0x000000f9f70a723e */ /* 0x008fe400000010ff */
[----:B----4-:R-:W-:Y:S02]  /*5ea0*/  F2FP.BF16.PACK_AB R9, R135, R138 ;  /* 0x0000008a8709723e */ /* 0x010fe400000010ff */
[----:B-----5:R-:W-:Y:S01]  /*5eb0*/  F2FP.BF16.PACK_AB R11, R245, R246 ;  /* 0x000000f6f50b723e */ /* 0x020fe200000010ff */
[----:B-1----:R-:W-:-:S06]  /*5ec0*/  FFMA.FTZ R4, R119, c[0x0][0x2d0], -R2 ;  /* 0x0000b40077047a23 */ /* 0x002fcc0000010802 */
[C---:B------:R-:W-:Y:S01]  /*5ed0*/  HMMA.16816.F32.BF16 R16, R8.reuse, R76, RZ ;  /* 0x0000004c0810723c */ /* 0x040fe200000418ff */
[----:B------:R1:W-:Y:S06]  /*5ee0*/  MUFU.EX2 R242, R4 ;  /* 0x0000000400f27308 */ /* 0x0003ec0000000800 */
[----:B------:R-:W-:Y:S01]  /*5ef0*/  IMAD.MOV.U32 R76, RZ, RZ, R237 ;  /* 0x000000ffff4c7224 */ /* 0x000fe200078e00ed */
[----:B------:R-:W-:Y:S01]  /*5f00*/  HMMA.16816.F32.BF16 R28, R8, R64, RZ ;  /* 0x00000040081c723c */ /* 0x000fe200000418ff */
[----:B------:R-:W-:-:S06]  /*5f10*/  MOV R77, R49 ;  /* 0x00000031004d7202 */ /* 0x000fcc0000000f00 */
[----:B------:R-:W-:Y:S01]  /*5f20*/  IMAD.MOV.U32 R65, RZ, RZ, R51 ;  /* 0x000000ffff417224 */ /* 0x000fe200078e0033 */
[----:B------:R-:W-:Y:S01]  /*5f30*/  HMMA.16816.F32.BF16 R24, R8, R68, RZ ;  /* 0x000000440818723c */ /* 0x000fe200000418ff */
[----:B-1----:R-:W-:-:S04]  /*5f40*/  FFMA.FTZ R4, R121, c[0x0][0x2d0], -R2 ;  /* 0x0000b40079047a23 */ /* 0x002fc80000010802 */
[----:B------:R1:W2:Y:S02]  /*5f50*/  MUFU.EX2 R241, R4 ;  /* 0x0000000400f17308 */ /* 0x0002a40000000800 */
[----:B------:R-:W-:Y:S01]  /*5f60*/  IMAD.MOV.U32 R69, RZ, RZ, R183 ;  /* 0x000000ffff457224 */ /* 0x000fe200078e00b7 */
[----:B------:R-:W-:Y:S01]  /*5f70*/  HMMA.16816.F32.BF16 R40, R8, R66, RZ ;  /* 0x000000420828723c */ /* 0x000fe200000418ff */
[----:B------:R-:W-:-:S06]  /*5f80*/  IMAD.MOV.U32 R68, RZ, RZ, R48 ;  /* 0x000000ffff447224 */ /* 0x000fcc00078e0030 */
[----:B------:R-:W-:Y:S01]  /*5f90*/  IMAD.MOV.U32 R67, RZ, RZ, R182 ;  /* 0x000000ffff437224 */ /* 0x000fe200078e00b6 */
[----:B------:R-:W-:Y:S01]  /*5fa0*/  HMMA.16816.F32.BF16 R36, R8, R70, RZ ;  /* 0x000000460824723c */ /* 0x000fe200000418ff */
[----:B------:R-:W-:Y:S02]  /*5fb0*/  IMAD.MOV.U32 R66, RZ, RZ, R50 ;  /* 0x000000ffff427224 */ /* 0x000fe400078e0032 */
[----:B------:R-:W-:Y:S01]  /*5fc0*/  LDSM.16.MT88.4 R48, [R214+0x1900] ;  /* 0x00190000d630783b */ /* 0x000fe20000004200 */
[----:B-1----:R-:W-:-:S03]  /*5fd0*/  FFMA.FTZ R4, R116, c[0x0][0x2d0], -R0 ;  /* 0x0000b40074047a23 */ /* 0x002fc60000010800 */
[----:B------:R-:W-:Y:S01]  /*5fe0*/  MOV R70, R210 ;  /* 0x000000d200467202 */ /* 0x000fe20000000f00 */
[C---:B------:R-:W-:Y:S01]  /*5ff0*/  HMMA.16816.F32.BF16 R32, R8.reuse, R78, RZ ;  /* 0x0000004e0820723c */ /* 0x040fe200000418ff */
[----:B------:R-:W-:Y:S01]  /*6000*/  IMAD.MOV.U32 R71, RZ, RZ, R209 ;  /* 0x000000ffff477224 */ /* 0x000fe200078e00d1 */
[----:B------:R1:W-:Y:S06]  /*6010*/  MUFU.EX2 R235, R4 ;  /* 0x0000000400eb7308 */ /* 0x0003ec0000000800 */
[C---:B------:R-:W-:Y:S08]  /*6020*/  HMMA.16816.F32.BF16 R12, R8.reuse, R80, RZ ;  /* 0x00000050080c723c */ /* 0x040ff000000418ff */
[----:B------:R-:W-:Y:S01]  /*6030*/  HMMA.16816.F32.BF16 R20, R8, R82, RZ ;  /* 0x000000520814723c */ /* 0x000fe200000418ff */
[----:B-1----:R-:W-:-:S04]  /*6040*/  FFMA.FTZ R4, R117, c[0x0][0x2d0], -R0 ;  /* 0x0000b40075047a23 */ /* 0x002fc80000010800 */
[----:B------:R1:W3:Y:S02]  /*6050*/  MUFU.EX2 R121, R4 ;  /* 0x0000000400797308 */ /* 0x0002e40000000800 */
[----:B------:R-:W-:Y:S02]  /*6060*/  F2FP.BF16.PACK_AB R8, R238, R239 ;  /* 0x000000efee08723e */ /* 0x000fe400000010ff */
[----:B--2---:R-:W-:Y:S01]  /*6070*/  F2FP.BF16.PACK_AB R10, R241, R242 ;  /* 0x000000f2f10a723e */ /* 0x004fe200000010ff */
[----:B-1----:R-:W-:Y:S01]  /*6080*/  FFMA.FTZ R4, R118, c[0x0][0x2d0], -R0 ;  /* 0x0000b40076047a23 */ /* 0x002fe20000010800 */
[----:B---3--:R-:W-:-:S03]  /*6090*/  F2FP.BF16.PACK_AB R9, R121, R235 ;  /* 0x000000eb7909723e */ /* 0x008fc600000010ff */
[----:B------:R1:W-:Y:S02]  /*60a0*/  MUFU.EX2 R237, R4 ;  /* 0x0000000400ed7308 */ /* 0x0003e40000000800 */
[----:B-1----:R-:W-:Y:S02]  /*60b0*/  FFMA.FTZ R4, R120, c[0x0][0x2d0], -R0 ;  /* 0x0000b40078047a23 */ /* 0x002fe40000010800 */
[----:B------:R-:W-:-:S04]  /*60c0*/  IMAD.MOV.U32 R120, RZ, RZ, R5 ;  /* 0x000000ffff787224 */ /* 0x000fc800078e0005 */
[----:B------:R1:W2:Y:S01]  /*60d0*/  MUFU.EX2 R64, R4 ;  /* 0x0000000400407308 */ /* 0x0002a20000000800 */
[----:B------:R-:W-:Y:S02]  /*60e0*/  IMAD.MOV.U32 R5, RZ, RZ, R234 ;  /* 0x000000ffff057224 */ /* 0x000fe400078e00ea */
[----:B-1----:R-:W-:Y:S01]  /*60f0*/  FFMA.FTZ R4, R148, c[0x0][0x2d0], -R7 ;  /* 0x0000b40094047a23 */ /* 0x002fe20000010807 */
[----:B--2---:R-:W-:-:S04]  /*6100*/  F2FP.BF16.PACK_AB R11, R64, R237 ;  /* 0x000000ed400b723e */ /* 0x004fc800000010ff */
[----:B------:R1:W-:Y:S03]  /*6110*/  MUFU.EX2 R243, R4 ;  /* 0x0000000400f37308 */ /* 0x0003e60000000800 */
[C---:B------:R-:W-:Y:S08]  /*6120*/  HMMA.16816.F32.BF16 R44, R8.reuse, R56, R28 ;  /* 0x00000038082c723c */ /* 0x040ff0000004181c */
[----:B------:R-:W-:Y:S01]  /*6130*/  HMMA.16816.F32.BF16 R28, R8, R52, R24 ;  /* 0x00000034081c723c */ /* 0x000fe20000041818 */
[----:B-1----:R-:W-:-:S06]  /*6140*/  FFMA.FTZ R4, R149, c[0x0][0x2d0], -R7 ;  /* 0x0000b40095047a23 */ /* 0x002fcc0000010807 */
[----:B------:R-:W-:Y:S01]  /*6150*/  IMAD.MOV.U32 R52, RZ, RZ, R233 ;  /* 0x000000ffff347224 */ /* 0x000fe200078e00e9 */
[----:B------:R1:W2:Y:S01]  /*6160*/  MUFU.EX2 R244, R4 ;  /* 0x0000000400f47308 */ /* 0x0002a20000000800 */
[----:B------:R-:W-:Y:S01]  /*6170*/  HMMA.16816.F32.BF16 R16, R8, R60, R16 ;  /* 0x0000003c0810723c */ /* 0x000fe20000041810 */
[----:B------:R-:W-:-:S06]  /*6180*/  IMAD.MOV.U32 R53, RZ, RZ, R103 ;  /* 0x000000ffff357224 */ /* 0x000fcc00078e0067 */
[----:B------:R-:W-:Y:S01]  /*6190*/  IMAD.MOV.U32 R61, RZ, RZ, R211 ;  /* 0x000000ffff3d7224 */ /* 0x000fe200078e00d3 */
[----:B------:R-:W-:Y:S01]  /*61a0*/  HMMA.16816.F32.BF16 R12, R8, R72, R12 ;  /* 0x00000048080c723c */ /* 0x000fe2000004180c */
[----:B------:R-:W-:Y:S02]  /*61b0*/  IMAD.MOV.U32 R60, RZ, RZ, R208 ;  /* 0x000000ffff3c7224 */ /* 0x000fe400078e00d0 */
[----:B-1----:R-:W-:-:S05]  /*61c0*/  FFMA.FTZ R4, R150, c[0x0][0x2d0], -R7 ;  /* 0x0000b40096047a23 */ /* 0x002fca0000010807 */
[----:B------:R-:W-:Y:S01]  /*61d0*/  HMMA.16816.F32.BF16 R36, R8, R54, R36 ;  /* 0x000000360824723c */ /* 0x000fe20000041824 */
[----:B------:R-:W-:Y:S01]  /*61e0*/  IMAD.MOV.U32 R72, RZ, RZ, R230 ;  /* 0x000000ffff487224 */ /* 0x000fe200078e00e6 */
[----:B------:R1:W-:Y:S01]  /*61f0*/  MUFU.EX2 R240, R4 ;  /* 0x0000000400f07308 */ /* 0x0003e20000000800 */
[----:B------:R-:W-:-:S04]  /*6200*/  IMAD.MOV.U32 R73, RZ, RZ, R206 ;  /* 0x000000ffff497224 */ /* 0x000fc800078e00ce */
[----:B------:R-:W-:Y:S01]  /*6210*/  IMAD.MOV.U32 R54, RZ, RZ, R207 ;  /* 0x000000ffff367224 */ /* 0x000fe200078e00cf */
[----:B------:R-:W-:Y:S01]  /*6220*/  HMMA.16816.F32.BF16 R32, R8, R62, R32 ;  /* 0x0000003e0820723c */ /* 0x000fe20000041820 */
[----:B------:R-:W-:-:S06]  /*6230*/  IMAD.MOV.U32 R55, RZ, RZ, R102 ;  /* 0x000000ffff377224 */ /* 0x000fcc00078e0066 */
[----:B------:R-:W-:Y:S01]  /*6240*/  IMAD.MOV.U32 R63, RZ, RZ, R205 ;  /* 0x000000ffff3f7224 */ /* 0x000fe200078e00cd */
[C---:B------:R-:W-:Y:S01]  /*6250*/  HMMA.16816.F32.BF16 R40, R8.reuse, R58, R40 ;  /* 0x0000003a0828723c */ /* 0x040fe20000041828 */
[----:B------:R-:W-:Y:S01]  /*6260*/  LDSM.16.MT88.4 R56, [R215+0x1900] ;  /* 0x00190000d738783b */ /* 0x000fe20000004200 */
[----:B------:R-:W-:Y:S02]  /*6270*/  IMAD.MOV.U32 R62, RZ, RZ, R68 ;  /* 0x000000ffff3e7224 */ /* 0x000fe400078e0044 */
[--C-:B-1----:R-:W-:Y:S02]  /*6280*/  FFMA.FTZ R4, R151, c[0x0][0x2d0], -R7.reuse ;  /* 0x0000b40097047a23 */ /* 0x102fe40000010807 */
[----:B------:R-:W1:Y:S02]  /*6290*/  LDSM.16.MT88.4 R148, [R213+0x1900] ;  /* 0x00190000d594783b */ /* 0x000e640000004200 */
[----:B------:R3:W4:Y:S01]  /*62a0*/  MUFU.EX2 R236, R4 ;  /* 0x0000000400ec7308 */ /* 0x0007220000000800 */
[----:B------:R-:W-:Y:S07]  /*62b0*/  HMMA.16816.F32.BF16 R20, R8, R74, R20 ;  /* 0x0000004a0814723c */ /* 0x000fee0000041814 */
[----:B--2---:R-:W-:Y:S01]  /*62c0*/  F2FP.BF16.PACK_AB R8, R244, R243 ;  /* 0x000000f3f408723e */ /* 0x004fe200000010ff */
[----:B---3--:R-:W-:Y:S01]  /*62d0*/  FFMA.FTZ R4, R168, c[0x0][0x2d0], -R7 ;  /* 0x0000b400a8047a23 */ /* 0x008fe20000010807 */
[----:B----4-:R-:W-:Y:S01]  /*62e0*/  F2FP.BF16.PACK_AB R10, R236, R240 ;  /* 0x000000f0ec0a723e */ /* 0x010fe200000010ff */
[----:B------:R-:W-:-:S02]  /*62f0*/  IMAD.MOV.U32 R168, RZ, RZ, R100 ;  /* 0x000000ffffa87224 */ /* 0x000fc400078e0064 */
[----:B------:R2:W-:Y:S01]  /*6300*/  MUFU.EX2 R234, R4 ;  /* 0x0000000400ea7308 */ /* 0x0005e20000000800 */
[----:B------:R-:W3:Y:S01]  /*6310*/  LDSM.16.MT88.4 R100, [R216+0x1900] ;  /* 0x00190000d864783b */ /* 0x000ee20000004200 */
[----:B--2---:R-:W-:Y:S02]  /*6320*/  FFMA.FTZ R4, R122, c[0x0][0x2d0], -R6 ;  /* 0x0000b4007a047a23 */ /* 0x004fe40000010806 */
[----:B------:R-:W-:-:S04]  /*6330*/  IMAD.MOV.U32 R122, RZ, RZ, R232 ;  /* 0x000000ffff7a7224 */ /* 0x000fc800078e00e8 */
[----:B------:R2:W-:Y:S02]  /*6340*/  MUFU.EX2 R233, R4 ;  /* 0x0000000400e97308 */ /* 0x0005e40000000800 */
[----:B--2---:R-:W-:-:S06]  /*6350*/  FFMA.FTZ R4, R161, c[0x0][0x2d0], -R6 ;  /* 0x0000b400a1047a23 */ /* 0x004fcc0000010806 */
        /* <DEDUP_REMOVED lines=16> */
[C---:B------:R-:W-:Y:S01]  /*6460*/  HMMA.16816.F32.BF16 R164, R8.reuse, R48, R164 ;  /* 0x0000003008a4723c */ /* 0x040fe200000418a4 */
[----:B------:R1:W-:Y:S07]  /*6470*/  MUFU.EX2 R209, R4 ;  /* 0x0000000400d17308 */ /* 0x0003ee0000000800 */
[C---:B------:R-:W-:Y:S08]  /*6480*/  HMMA.16816.F32.BF16 R112, R8.reuse, R50, R112 ;  /* 0x000000320870723c */ /* 0x040ff00000041870 */
[----:B------:R-:W-:Y:S01]  /*6490*/  HMMA.16816.F32.BF16 R116, R8, R56, R124 ;  /* 0x000000380874723c */ /* 0x000fe2000004187c */
[----:B-1----:R-:W-:-:S04]  /*64a0*/  FFMA.FTZ R4, R129, c[0x0][0x2d0], -R2 ;  /* 0x0000b40081047a23 */ /* 0x002fc80000010802 */
[----:B------:R1:W3:Y:S03]  /*64b0*/  MUFU.EX2 R207, R4 ;  /* 0x0000000400cf7308 */ /* 0x0002e60000000800 */
[----:B------:R-:W-:Y:S01]  /*64c0*/  HMMA.16816.F32.BF16 R24, R8, R58, R108 ;  /* 0x0000003a0818723c */ /* 0x000fe2000004186c */
[----:B------:R-:W-:-:S06]  /*64d0*/  IMAD.MOV.U32 R127, RZ, RZ, R5 ;  /* 0x000000ffff7f7224 */ /* 0x000fcc00078e0005 */
[----:B--2---:R-:W-:Y:S01]  /*64e0*/  F2FP.BF16.PACK_AB R8, R208, R210 ;  /* 0x000000d2d008723e */ /* 0x004fe200000010ff */
[--C-:B-1----:R-:W-:Y:S01]  /*64f0*/  FFMA.FTZ R4, R123, c[0x0][0x2d0], -R0.reuse ;  /* 0x0000b4007b047a23 */ /* 0x102fe20000010800 */
[----:B---3--:R-:W-:Y:S01]  /*6500*/  F2FP.BF16.PACK_AB R10, R207, R209 ;  /* 0x000000d1cf0a723e */ /* 0x008fe200000010ff */
[----:B------:R-:W-:Y:S02]  /*6510*/  IMAD.MOV.U32 R123, RZ, RZ, R69 ;  /* 0x000000ffff7b7224 */ /* 0x000fe400078e0045 */
        /* <DEDUP_REMOVED lines=11> */
[C---:B------:R-:W-:Y:S08]  /*65d0*/  HMMA.16816.F32.BF16 R44, R8.reuse, R96, R44 ;  /* 0x00000060082c723c */ /* 0x040ff0000004182c */
[----:B------:R-:W-:Y:S01]  /*65e0*/  HMMA.16816.F32.BF16 R160, R8, R84, R28 ;  /* 0x0000005408a0723c */ /* 0x000fe2000004181c */
[----:B------:R-:W-:Y:S01]  /*65f0*/  LDSM.16.MT88.4 R28, [R215+0x2100] ;  /* 0x00210000d71c783b */ /* 0x000fe20000004200 */
[----:B-1----:R-:W-:-:S04]  /*6600*/  FFMA.FTZ R4, R178, c[0x0][0x2d0], -R7 ;  /* 0x0000b400b2047a23 */ /* 0x002fc80000010807 */
[----:B------:R1:W-:Y:S02]  /*6610*/  MUFU.EX2 R178, R4 ;  /* 0x0000000400b27308 */ /* 0x0003e40000000800 */
[C---:B------:R-:W-:Y:S01]  /*6620*/  HMMA.16816.F32.BF16 R108, R8.reuse, R92, R16 ;  /* 0x0000005c086c723c */ /* 0x040fe20000041810 */
[----:B------:R-:W-:Y:S07]  /*6630*/  LDSM.16.MT88.4 R16, [R213+0x2900] ;  /* 0x00290000d510783b */ /* 0x000fee0000004200 */
[----:B------:R-:W-:Y:S01]  /*6640*/  HMMA.16816.F32.BF16 R96, R8, R98, R40 ;  /* 0x000000620860723c */ /* 0x000fe20000041828 */
[----:B------:R-:W3:Y:S01]  /*6650*/  LDSM.16.MT88.4 R40, [R213+0x2100] ;  /* 0x00210000d528783b */ /* 0x000ee20000004200 */
[----:B-1----:R-:W-:-:S06]  /*6660*/  FFMA.FTZ R4, R184, c[0x0][0x2d0], -R7 ;  /* 0x0000b400b8047a23 */ /* 0x002fcc0000010807 */
[C---:B------:R-:W-:Y:S01]  /*6670*/  HMMA.16816.F32.BF16 R84, R8.reuse, R86, R36 ;  /* 0x000000560854723c */ /* 0x040fe20000041824 */
[----:B------:R-:W1:Y:S01]  /*6680*/  LDSM.16.MT88.4 R36, [R216+0x2100] ;  /* 0x00210000d824783b */ /* 0x000e620000004200 */
[----:B------:R4:W5:Y:S06]  /*6690*/  MUFU.EX2 R184, R4 ;  /* 0x0000000400b87308 */ /* 0x00096c0000000800 */
[C---:B------:R-:W-:Y:S01]  /*66a0*/  HMMA.16816.F32.BF16 R92, R8.reuse, R94, R32 ;  /* 0x0000005e085c723c */ /* 0x040fe20000041820 */
[----:B------:R-:W1:Y:S07]  /*66b0*/  LDSM.16.MT88.4 R32, [R214+0x2100] ;  /* 0x00210000d620783b */ /* 0x000e6e0000004200 */
[----:B------:R-:W-:Y:S01]  /*66c0*/  HMMA.16816.F32.BF16 R12, R8, R88, R12 ;  /* 0x00000058080c723c */ /* 0x000fe2000004180c */
[----:B----4-:R-:W-:-:S04]  /*66d0*/  FFMA.FTZ R4, R185, c[0x0][0x2d0], -R7 ;  /* 0x0000b400b9047a23 */ /* 0x010fc80000010807 */
[----:B------:R4:W-:Y:S03]  /*66e0*/  MUFU.EX2 R137, R4 ;  /* 0x0000000400897308 */ /* 0x0009e60000000800 */
[----:B------:R-:W-:Y:S01]  /*66f0*/  HMMA.16816.F32.BF16 R88, R8, R90, R20 ;  /* 0x0000005a0858723c */ /* 0x000fe20000041814 */
[----:B------:R-:W1:Y:S06]  /*6700*/  LDSM.16.MT88.4 R20, [R216+0x2900] ;  /* 0x00290000d814783b */ /* 0x000e6c0000004200 */
[----:B--2---:R-:W-:-:S02]  /*6710*/  F2FP.BF16.PACK_AB R8, R206, R234 ;  /* 0x000000eace08723e */ /* 0x004fc400000010ff */
[----:B-----5:R-:W-:Y:S01]  /*6720*/  F2FP.BF16.PACK_AB R10, R184, R178 ;  /* 0x000000b2b80a723e */ /* 0x020fe200000010ff */
[----:B----4-:R-:W-:-:S04]  /*6730*/  FFMA.FTZ R4, R186, c[0x0][0x2d0], -R7 ;  /* 0x0000b400ba047a23 */ /* 0x010fc80000010807 */
[----:B------:R2:W4:Y:S02]  /*6740*/  MUFU.EX2 R83, R4 ;  /* 0x0000000400537308 */ /* 0x0005240000000800 */
[----:B--2---:R-:W-:Y:S01]  /*6750*/  FFMA.FTZ R4, R169, c[0x0][0x2d0], -R6 ;  /* 0x0000b400a9047a23 */ /* 0x004fe20000010806 */
[----:B----4-:R-:W-:-:S05]  /*6760*/  F2FP.BF16.PACK_AB R128, R83, R137 ;  /* 0x000000895380723e */ /* 0x010fca00000010ff */
[----:B------:R2:W-:Y:S02]  /*6770*/  MUFU.EX2 R82, R4 ;  /* 0x0000000400527308 */ /* 0x0005e40000000800 */
[----:B--2---:R-:W-:Y:S02]  /*6780*/  FFMA.FTZ R4, R177, c[0x0][0x2d0], -R6 ;  /* 0x0000b400b1047a23 */ /* 0x004fe40000010806 */
[----:B------:R-:W-:-:S04]  /*6790*/  IMAD.MOV.U32 R177, RZ, RZ, R73 ;  /* 0x000000ffffb17224 */ /* 0x000fc800078e0049 */
[----:B------:R2:W4:Y:S02]  /*67a0*/  MUFU.EX2 R81, R4 ;  /* 0x0000000400517308 */ /* 0x0005240000000800 */
[----:B--2---:R-:W-:Y:S01]  /*67b0*/  FFMA.FTZ R4, R171, c[0x0][0x2d0], -R6 ;  /* 0x0000b400ab047a23 */ /* 0x004fe20000010806 */
[----:B----4-:R-:W-:-:S05]  /*67c0*/  F2FP.BF16.PACK_AB R9, R81, R82 ;  /* 0x000000525109723e */ /* 0x010fca00000010ff */
[----:B------:R2:W-:Y:S02]  /*67d0*/  MUFU.EX2 R80, R4 ;  /* 0x0000000400507308 */ /* 0x0005e40000000800 */
[----:B--2---:R-:W-:Y:S02]  /*67e0*/  FFMA.FTZ R4, R179, c[0x0][0x2d0], -R6 ;  /* 0x0000b400b3047a23 */ /* 0x004fe40000010806 */
[----:B------:R-:W-:-:S04]  /*67f0*/  IMAD.MOV.U32 R179, RZ, RZ, R71 ;  /* 0x000000ffffb37224 */ /* 0x000fc800078e0047 */
[----:B------:R2:W4:Y:S02]  /*6800*/  MUFU.EX2 R78, R4 ;  /* 0x00000004004e7308 */ /* 0x0005240000000800 */
[--C-:B--2---:R-:W-:Y:S01]  /*6810*/  FFMA.FTZ R4, R194, c[0x0][0x2d0], -R7.reuse ;  /* 0x0000b400c2047a23 */ /* 0x104fe20000010807 */
[----:B----4-:R-:W-:Y:S01]  /*6820*/  F2FP.BF16.PACK_AB R11, R78, R80 ;  /* 0x000000504e0b723e */ /* 0x010fe200000010ff */
[----:B------:R-:W-:-:S04]  /*6830*/  FFMA.FTZ R7, R196, c[0x0][0x2d0], -R7 ;  /* 0x0000b400c4077a23 */ /* 0x000fc80000010807 */
[----:B------:R2:W-:Y:S01]  /*6840*/  MUFU.EX2 R79, R4 ;  /* 0x00000004004f7308 */ /* 0x0005e20000000800 */
[----:B------:R-:W-:Y:S02]  /*6850*/  IMAD.MOV.U32 R196, RZ, RZ, R63 ;  /* 0x000000ffffc47224 */ /* 0x000fe400078e003f */
[----:B------:R-:W-:Y:S01]  /*6860*/  IMAD.MOV.U32 R63, RZ, RZ, R54 ;  /* 0x000000ffff3f7224 */ /* 0x000fe200078e0036 */
[C---:B---3--:R-:W-:Y:S01]  /*6870*/  HMMA.16816.F32.BF16 R140, R8.reuse, R40, R140 ;  /* 0x00000028088c723c */ /* 0x048fe2000004188c */
[----:B------:R-:W-:Y:S02]  /*6880*/  IMAD.MOV.U32 R54, RZ, RZ, R55 ;  /* 0x000000ffff367224 */ /* 0x000fe400078e0037 */
[----:B------:R-:W-:Y:S02]  /*6890*/  IMAD.MOV.U32 R55, RZ, RZ, R122 ;  /* 0x000000ffff377224 */ /* 0x000fe400078e007a */
[----:B------:R-:W-:Y:S02]  /*68a0*/  IMAD.MOV.U32 R122, RZ, RZ, R52 ;  /* 0x000000ffff7a7224 */ /* 0x000fe400078e0034 */
[----:B------:R-:W-:Y:S01]  /*68b0*/  IMAD.MOV.U32 R52, RZ, RZ, R53 ;  /* 0x000000ffff347224 */ /* 0x000fe200078e0035 */
[----:B------:R-:W-:Y:S01]  /*68c0*/  HMMA.16816.F32.BF16 R152, R8, R42, R152 ;  /* 0x0000002a0898723c */ /* 0x000fe20000041898 */
[----:B------:R-:W-:-:S02]  /*68d0*/  IMAD.MOV.U32 R53, RZ, RZ, R77 ;  /* 0x000000ffff357224 */ /* 0x000fc400078e004d */
[----:B------:R-:W-:Y:S01]  /*68e0*/  IMAD.MOV.U32 R194, RZ, RZ, R70 ;  /* 0x000000ffffc27224 */ /* 0x000fe200078e0046 */
[----:B------:R-:W3:Y:S01]  /*68f0*/  MUFU.EX2 R77, R7 ;  /* 0x00000007004d7308 */ /* 0x000ee20000000800 */
[----:B--2---:R-:W-:Y:S01]  /*6900*/  FFMA.FTZ R4, R187, c[0x0][0x2d0], -R6 ;  /* 0x0000b400bb047a23 */ /* 0x004fe20000010806 */
[----:B------:R-:W-:Y:S01]  /*6910*/  MOV R187, R168 ;  /* 0x000000a800bb7202 */ /* 0x000fe20000000f00 */
[----:B------:R-:W-:Y:S01]  /*6920*/  IMAD.MOV.U32 R168, RZ, RZ, R76 ;  /* 0x000000ffffa87224 */ /* 0x000fe200078e004c */
[----:B-1----:R-:W-:Y:S01]  /*6930*/  HMMA.16816.F32.BF16 R156, R8, R36, R156 ;  /* 0x00000024089c723c */ /* 0x002fe2000004189c */
[----:B------:R-:W-:Y:S02]  /*6940*/  IMAD.MOV.U32 R185, RZ, RZ, R55 ;  /* 0x000000ffffb97224 */ /* 0x000fe400078e0037 */
[----:B------:R-:W-:Y:S01]  /*6950*/  IMAD.MOV.U32 R186, RZ, RZ, R122 ;  /* 0x000000ffffba7224 */ /* 0x000fe200078e007a */
[----:B------:R1:W-:Y:S01]  /*6960*/  MUFU.EX2 R76, R4 ;  /* 0x00000004004c7308 */ /* 0x0003e20000000800 */
[----:B------:R-:W-:-:S03]  /*6970*/  IMAD.MOV.U32 R122, RZ, RZ, R67 ;  /* 0x000000ffff7a7224 */ /* 0x000fc600078e0043 */
[----:B------:R-:W-:Y:S01]  /*6980*/  HMMA.16816.F32.BF16 R104, R8, R38, R104 ;  /* 0x000000260868723c */ /* 0x000fe20000041868 */
[----:B---3--:R-:W-:-:S07]  /*6990*/  F2FP.BF16.PACK_AB R130, R77, R79 ;  /* 0x0000004f4d82723e */ /* 0x008fce00000010ff */
[C---:B------:R-:W-:Y:S01]  /*69a0*/  HMMA.16816.F32.BF16 R164, R8.reuse, R32, R164 ;  /* 0x0000002008a4723c */ /* 0x040fe200000418a4 */
[--C-:B-1----:R-:W-:Y:S02]  /*69b0*/  FFMA.FTZ R4, R190, c[0x0][0x2d0], -R6.reuse ;  /* 0x0000b400be047a23 */ /* 0x102fe40000010806 */
[----:B------:R-:W-:Y:S02]  /*69c0*/  IMAD.MOV.U32 R190, RZ, RZ, R63 ;  /* 0x000000ffffbe7224 */ /* 0x000fe400078e003f */
[----:B------:R1:W2:Y:S01]  /*69d0*/  MUFU.EX2 R75, R4 ;  /* 0x00000004004b7308 */ /* 0x0002a20000000800 */
[----:B------:R-:W-:Y:S02]  /*69e0*/  IMAD.MOV.U32 R63, RZ, RZ, R53 ;  /* 0x000000ffff3f7224 */ /* 0x000fe400078e0035 */
[C---:B------:R-:W-:Y:S08]  /*69f0*/  HMMA.16816.F32.BF16 R112, R8.reuse, R34, R112 ;  /* 0x000000220870723c */ /* 0x040ff00000041870 */
[----:B------:R-:W-:Y:S01]  /*6a00*/  HMMA.16816.F32.BF16 R116, R8, R28, R116 ;  /* 0x0000001c0874723c */ /* 0x000fe20000041874 */
[--C-:B-1----:R-:W-:Y:S01]  /*6a10*/  FFMA.FTZ R4, R191, c[0x0][0x2d0], -R6.reuse ;  /* 0x0000b400bf047a23 */ /* 0x102fe20000010806 */
[----:B--2---:R-:W-:Y:S01]  /*6a20*/  F2FP.BF16.PACK_AB R129, R75, R76 ;  /* 0x0000004c4b81723e */ /* 0x004fe200000010ff */
[----:B------:R-:W-:-:S05]  /*6a30*/  FFMA.FTZ R6, R193, c[0x0][0x2d0], -R6 ;  /* 0x0000b400c1067a23 */ /* 0x000fca0000010806 */
[----:B------:R-:W-:Y:S01]  /*6a40*/  HMMA.16816.F32.BF16 R8, R8, R30, R24 ;  /* 0x0000001e0808723c */ /* 0x000fe20000041818 */
[----:B------:R1:W-:Y:S01]  /*6a50*/  MUFU.EX2 R74, R4 ;  /* 0x00000004004a7308 */ /* 0x0003e20000000800 */
[----:B------:R-:W-:Y:S02]  /*6a60*/  IMAD.MOV.U32 R193, RZ, RZ, R72 ;  /* 0x000000ffffc17224 */ /* 0x000fe400078e0048 */
[----:B------:R-:W-:-:S05]  /*6a70*/  IMAD.MOV.U32 R191, RZ, RZ, R54 ;  /* 0x000000ffffbf7224 */ /* 0x000fca00078e0036 */
[----:B------:R-:W2:Y:S01]  /*6a80*/  MUFU.EX2 R73, R6 ;  /* 0x0000000600497308 */ /* 0x000ea20000000800 */
[----:B-1----:R-:W-:Y:S02]  /*6a90*/  FFMA.FTZ R4, R188, c[0x0][0x2d0], -R2 ;  /* 0x0000b400bc047a23 */ /* 0x002fe40000010802 */
[----:B------:R-:W-:-:S05]  /*6aa0*/  IMAD.MOV.U32 R188, RZ, RZ, R168 ;  /* 0x000000ffffbc7224 */ /* 0x000fca00078e00a8 */
[----:B------:R1:W-:Y:S01]  /*6ab0*/  MUFU.EX2 R72, R4 ;  /* 0x0000000400487308 */ /* 0x0003e20000000800 */
[----:B------:R-:W3:Y:S01]  /*6ac0*/  LDSM.16.MT88.4 R168, [R214+0x2900] ;  /* 0x00290000d6a8783b */ /* 0x000ee20000004200 */
[----:B--2---:R-:W-:-:S07]  /*6ad0*/  F2FP.BF16.PACK_AB R131, R73, R74 ;  /* 0x0000004a4983723e */ /* 0x004fce00000010ff */
[----:B------:R-:W-:Y:S01]  /*6ae0*/  HMMA.16816.F32.BF16 R140, R128, R16, R140 ;  /* 0x00000010808c723c */ /* 0x000fe2000004188c */
[----:B-1----:R-:W-:Y:S02]  /*6af0*/  FFMA.FTZ R4, R189, c[0x0][0x2d0], -R2 ;  /* 0x0000b400bd047a23 */ /* 0x002fe40000010802 */
[----:B------:R-:W-:-:S05]  /*6b00*/  IMAD.MOV.U32 R189, RZ, RZ, R60 ;  /* 0x000000ffffbd7224 */ /* 0x000fca00078e003c */
[C---:B------:R-:W-:Y:S01]  /*6b10*/  HMMA.16816.F32.BF16 R152, R128.reuse, R18, R152 ;  /* 0x000000128098723c */ /* 0x040fe20000041898 */
[----:B------:R1:W-:Y:S07]  /*6b20*/  MUFU.EX2 R71, R4 ;  /* 0x0000000400477308 */ /* 0x0003ee0000000800 */
[C---:B------:R-:W-:Y:S08]  /*6b30*/  HMMA.16816.F32.BF16 R156, R128.reuse, R20, R156 ;  /* 0x00000014809c723c */ /* 0x040ff0000004189c */
[----:B------:R-:W-:Y:S01]  /*6b40*/  HMMA.16816.F32.BF16 R104, R128, R22, R104 ;  /* 0x000000168068723c */ /* 0x000fe20000041868 */
[----:B-1----:R-:W-:-:S02]  /*6b50*/  FFMA.FTZ R4, R192, c[0x0][0x2d0], -R2 ;  /* 0x0000b400c0047a23 */ /* 0x002fc40000010802 */
[----:B------:R-:W-:Y:S02]  /*6b60*/  IMAD.MOV.U32 R192, RZ, RZ, R61 ;  /* 0x000000ffffc07224 */ /* 0x000fe400078e003d */
[----:B------:R1:W-:Y:S03]  /*6b70*/  MUFU.EX2 R70, R4 ;  /* 0x0000000400467308 */ /* 0x0003e60000000800 */
[C---:B---3--:R-:W-:Y:S08]  /*6b80*/  HMMA.16816.F32.BF16 R164, R128.reuse, R168, R164 ;  /* 0x000000a880a4723c */ /* 0x048ff000000418a4 */
[----:B------:R-:W-:Y:S01]  /*6b90*/  HMMA.16816.F32.BF16 R112, R128, R170, R112 ;  /* 0x000000aa8070723c */ /* 0x000fe20000041870 */
[----:B-1----:R-:W-:Y:S01]  /*6ba0*/  FFMA.FTZ R4, R195, c[0x0][0x2d0], -R2 ;  /* 0x0000b400c3047a23 */ /* 0x002fe20000010802 */
[----:B------:R-:W-:-:S02]  /*6bb0*/  MOV R195, R52 ;  /* 0x0000003400c37202 */ /* 0x000fc40000000f00 */
[----:B------:R-:W1:Y:S01]  /*6bc0*/  LDSM.16.MT88.4 R52, [R215+0x2900] ;  /* 0x00290000d734783b */ /* 0x000e620000004200 */
[----:B------:R2:W3:Y:S02]  /*6bd0*/  MUFU.EX2 R69, R4 ;  /* 0x0000000400457308 */ /* 0x0004e40000000800 */
[----:B--2---:R-:W-:Y:S01]  /*6be0*/  FFMA.FTZ R4, R146, c[0x0][0x2d0], -R0 ;  /* 0x0000b40092047a23 */ /* 0x004fe20000010800 */
[----:B---3--:R-:W-:-:S05]  /*6bf0*/  F2FP.BF16.PACK_AB R6, R69, R70 ;  /* 0x000000464506723e */ /* 0x008fca00000010ff */
[----:B------:R2:W-:Y:S02]  /*6c00*/  MUFU.EX2 R67, R4 ;  /* 0x0000000400437308 */ /* 0x0005e40000000800 */
[----:B--2---:R-:W-:Y:S01]  /*6c10*/  FFMA.FTZ R4, R147, c[0x0][0x2d0], -R0 ;  /* 0x0000b40093047a23 */ /* 0x004fe20000010800 */
[C---:B-1----:R-:W-:Y:S05]  /*6c20*/  HMMA.16816.F32.BF16 R116, R128.reuse, R52, R116 ;  /* 0x000000348074723c */ /* 0x042fea0000041874 */
[----:B------:R1:W2:Y:S03]  /*6c30*/  MUFU.EX2 R68, R4 ;  /* 0x0000000400447308 */ /* 0x0002a60000000800 */
[----:B------:R-:W-:Y:S07]  /*6c40*/  HMMA.16816.F32.BF16 R128, R128, R54, R8 ;  /* 0x000000368080723c */ /* 0x000fee0000041808 */
[----:B------:R-:W-:-:S02]  /*6c50*/  FFMA.FTZ R8, R197, c[0x0][0x2d0], -R2 ;  /* 0x0000b400c5087a23 */ /* 0x000fc40000010802 */
[----:B-1----:R-:W-:Y:S01]  /*6c60*/  FFMA.FTZ R4, R144, c[0x0][0x2d0], -R0 ;  /* 0x0000b40090047a23 */ /* 0x002fe20000010800 */
[----:B--2---:R-:W-:-:S03]  /*6c70*/  F2FP.BF16.PACK_AB R5, R68, R67 ;  /* 0x000000434405723e */ /* 0x004fc600000010ff */
[----:B------:R1:W-:Y:S02]  /*6c80*/  MUFU.EX2 R61, R4 ;  /* 0x00000004003d7308 */ /* 0x0003e40000000800 */
[----:B-1----:R-:W-:-:S06]  /*6c90*/  FFMA.FTZ R4, R145, c[0x0][0x2d0], -R0 ;  /* 0x0000b40091047a23 */ /* 0x002fcc0000010800 */
[----:B------:R1:W2:Y:S02]  /*6ca0*/  MUFU.EX2 R60, R4 ;  /* 0x00000004003c7308 */ /* 0x0002a40000000800 */
[----:B-1----:R-:W-:Y:S02]  /*6cb0*/  F2FP.BF16.PACK_AB R4, R71, R72 ;  /* 0x000000484704723e */ /* 0x002fe400000010ff */
[----:B--2---:R-:W-:-:S07]  /*6cc0*/  F2FP.BF16.PACK_AB R7, R60, R61 ;  /* 0x0000003d3c07723e */ /* 0x004fce00000010ff */
[C---:B------:R-:W-:Y:S01]  /*6cd0*/  HMMA.16816.F32.BF16 R108, R4.reuse, R48, R108 ;  /* 0x00000030046c723c */ /* 0x040fe2000004186c */
[----:B------:R1:W-:Y:S07]  /*6ce0*/  MUFU.EX2 R49, R8 ;  /* 0x0000000800317308 */ /* 0x0003ee0000000800 */
[C---:B------:R-:W-:Y:S08]  /*6cf0*/  HMMA.16816.F32.BF16 R24, R4.reuse, R50, R92 ;  /* 0x000000320418723c */ /* 0x040ff0000004185c */
[----:B------:R-:W-:Y:S01]  /*6d00*/  HMMA.16816.F32.BF16 R144, R4, R148, R44 ;  /* 0x000000940490723c */ /* 0x000fe2000004182c */
[----:B-1----:R-:W-:-:S04]  /*6d10*/  FFMA.FTZ R8, R198, c[0x0][0x2d0], -R2 ;  /* 0x0000b400c6087a23 */ /* 0x002fc80000010802 */
[----:B------:R1:W-:Y:S03]  /*6d20*/  MUFU.EX2 R50, R8 ;  /* 0x0000000800327308 */ /* 0x0003e60000000800 */
[C---:B------:R-:W-:Y:S07]  /*6d30*/  HMMA.16816.F32.BF16 R148, R4.reuse, R150, R96 ;  /* 0x000000960494723c */ /* 0x040fee0000041860 */
[----:B------:R-:W-:Y:S01]  /*6d40*/  IMAD.MOV.U32 R98, RZ, RZ, R62 ;  /* 0x000000ffff627224 */ /* 0x000fe200078e003e */
[----:B------:R-:W-:Y:S01]  /*6d50*/  HMMA.16816.F32.BF16 R160, R4, R100, R160 ;  /* 0x0000006404a0723c */ /* 0x000fe200000418a0 */
[----:B------:R-:W-:-:S02]  /*6d60*/  IMAD.MOV.U32 R97, RZ, RZ, R63 ;  /* 0x000000ffff617224 */ /* 0x000fc400078e003f */
[----:B------:R-:W-:Y:S02]  /*6d70*/  IMAD.MOV.U32 R96, RZ, RZ, R66 ;  /* 0x000000ffff607224 */ /* 0x000fe400078e0042 */
[--C-:B-1----:R-:W-:Y:S02]  /*6d80*/  FFMA.FTZ R8, R199, c[0x0][0x2d0], -R2.reuse ;  /* 0x0000b400c7087a23 */ /* 0x102fe40000010802 */
[----:B------:R-:W-:Y:S01]  /*6d90*/  IMAD.MOV.U32 R99, RZ, RZ, R127 ;  /* 0x000000ffff637224 */ /* 0x000fe200078e007f */
[C---:B------:R-:W-:Y:S01]  /*6da0*/  HMMA.16816.F32.BF16 R100, R4.reuse, R102, R84 ;  /* 0x000000660464723c */ /* 0x040fe20000041854 */
[----:B------:R1:W-:Y:S06]  /*6db0*/  MUFU.EX2 R62, R8 ;  /* 0x00000008003e7308 */ /* 0x0003ec0000000800 */
[----:B------:R-:W-:Y:S01]  /*6dc0*/  IMAD.MOV.U32 R87, RZ, RZ, R65 ;  /* 0x000000ffff577224 */ /* 0x000fe200078e0041 */
[----:B------:R-:W-:Y:S01]  /*6dd0*/  HMMA.16816.F32.BF16 R12, R4, R56, R12 ;  /* 0x00000038040c723c */ /* 0x000fe2000004180c */
[----:B-1----:R-:W-:-:S04]  /*6de0*/  FFMA.FTZ R8, R200, c[0x0][0x2d0], -R2 ;  /* 0x0000b400c8087a23 */ /* 0x002fc80000010802 */
[----:B------:R1:W-:Y:S02]  /*6df0*/  MUFU.EX2 R63, R8 ;  /* 0x00000008003f7308 */ /* 0x0003e40000000800 */
[----:B-1----:R-:W-:-:S06]  /*6e00*/  FFMA.FTZ R8, R201, c[0x0][0x2d0], -R2 ;  /* 0x0000b400c9087a23 */ /* 0x002fcc0000010802 */
        /* <DEDUP_REMOVED lines=8> */
[----:B-1----:R-:W-:-:S06]  /*6e90*/  FFMA.FTZ R8, R172, c[0x0][0x2d0], -R0 ;  /* 0x0000b400ac087a23 */ /* 0x002fcc0000010800 */
[----:B------:R1:W-:Y:S02]  /*6ea0*/  MUFU.EX2 R51, R8 ;  /* 0x0000000800337308 */ /* 0x0003e40000000800 */
[----:B-1----:R-:W-:-:S06]  /*6eb0*/  FFMA.FTZ R8, R139, c[0x0][0x2d0], -R0 ;  /* 0x0000b4008b087a23 */ /* 0x002fcc0000010800 */
[----:B------:R1:W3:Y:S02]  /*6ec0*/  MUFU.EX2 R47, R8 ;  /* 0x00000008002f7308 */ /* 0x0002e40000000800 */
[--C-:B-1----:R-:W-:Y:S02]  /*6ed0*/  FFMA.FTZ R8, R204, c[0x0][0x2d0], -R2.reuse ;  /* 0x0000b400cc087a23 */ /* 0x102fe40000010802 */
[----:B------:R-:W-:-:S04]  /*6ee0*/  FFMA.FTZ R2, R203, c[0x0][0x2d0], -R2 ;  /* 0x0000b400cb027a23 */ /* 0x000fc80000010802 */
[----:B------:R1:W-:Y:S08]  /*6ef0*/  MUFU.EX2 R56, R8 ;  /* 0x0000000800387308 */ /* 0x0003f00000000800 */
[----:B------:R4:W5:Y:S01]  /*6f00*/  MUFU.EX2 R48, R2 ;  /* 0x0000000200307308 */ /* 0x0009620000000800 */
[----:B-1----:R-:W-:Y:S07]  /*6f10*/  HMMA.16816.F32.BF16 R8, R4, R58, R88 ;  /* 0x0000003a0408723c */ /* 0x002fee0000041858 */
[----:B------:R-:W-:Y:S01]  /*6f20*/  F2FP.BF16.PACK_AB R4, R50, R49 ;  /* 0x000000313204723e */ /* 0x000fe200000010ff */
[----:B----4-:R-:W-:Y:S01]  /*6f30*/  FFMA.FTZ R2, R173, c[0x0][0x2d0], -R0 ;  /* 0x0000b400ad027a23 */ /* 0x010fe20000010800 */
[----:B------:R-:W-:-:S02]  /*6f40*/  F2FP.BF16.PACK_AB R6, R63, R62 ;  /* 0x0000003e3f06723e */ /* 0x000fc400000010ff */
[----:B--2---:R-:W-:Y:S01]  /*6f50*/  F2FP.BF16.PACK_AB R5, R45, R44 ;  /* 0x0000002c2d05723e */ /* 0x004fe200000010ff */
[----:B------:R1:W-:Y:S01]  /*6f60*/  MUFU.EX2 R46, R2 ;  /* 0x00000002002e7308 */ /* 0x0003e20000000800 */
[----:B---3--:R-:W-:Y:S02]  /*6f70*/  F2FP.BF16.PACK_AB R7, R47, R51 ;  /* 0x000000332f07723e */ /* 0x008fe400000010ff */
[----:B-----5:R-:W-:-:S05]  /*6f80*/  F2FP.BF16.PACK_AB R126, R48, R56 ;  /* 0x00000038307e723e */ /* 0x020fca00000010ff */
[----:B------:R-:W-:Y:S01]  /*6f90*/  HMMA.16816.F32.BF16 R144, R4, R40, R144 ;  /* 0x000000280490723c */ /* 0x000fe20000041890 */
[----:B-1----:R-:W-:-:S07]  /*6fa0*/  FFMA.FTZ R2, R174, c[0x0][0x2d0], -R0 ;  /* 0x0000b400ae027a23 */ /* 0x002fce0000010800 */
[C---:B------:R-:W-:Y:S01]  /*6fb0*/  HMMA.16816.F32.BF16 R160, R4.reuse, R36, R160 ;  /* 0x0000002404a0723c */ /* 0x040fe200000418a0 */
[----:B------:R1:W2:Y:S07]  /*6fc0*/  MUFU.EX2 R41, R2 ;  /* 0x0000000200297308 */ /* 0x0002ae0000000800 */
[C---:B------:R-:W-:Y:S08]  /*6fd0*/  HMMA.16816.F32.BF16 R148, R4.reuse, R42, R148 ;  /* 0x0000002a0494723c */ /* 0x040ff00000041894 */
[----:B------:R-:W-:Y:S01]  /*6fe0*/  HMMA.16816.F32.BF16 R100, R4, R38, R100 ;  /* 0x000000260464723c */ /* 0x000fe20000041864 */
[--C-:B-1----:R-:W-:Y:S01]  /*6ff0*/  FFMA.FTZ R2, R175, c[0x0][0x2d0], -R0.reuse ;  /* 0x0000b400af027a23 */ /* 0x102fe20000010800 */
[----:B--2---:R-:W-:Y:S01]  /*7000*/  F2FP.BF16.PACK_AB R125, R41, R46 ;  /* 0x0000002e297d723e */ /* 0x004fe200000010ff */
[----:B------:R-:W-:-:S02]  /*7010*/  FFMA.FTZ R0, R176, c[0x0][0x2d0], -R0 ;  /* 0x0000b400b0007a23 */ /* 0x000fc40000010800 */
[----:B------:R1:W-:Y:S03]  /*7020*/  MUFU.EX2 R40, R2 ;  /* 0x0000000200287308 */ /* 0x0003e60000000800 */
[C---:B------:R-:W-:Y:S05]  /*7030*/  HMMA.16816.F32.BF16 R108, R4.reuse, R32, R108 ;  /* 0x00000020046c723c */ /* 0x040fea000004186c */
[----:B------:R2:W3:Y:S03]  /*7040*/  MUFU.EX2 R36, R0 ;  /* 0x0000000000247308 */ /* 0x0004e60000000800 */
[----:B------:R-:W-:Y:S01]  /*7050*/  HMMA.16816.F32.BF16 R24, R4, R34, R24 ;  /* 0x000000220418723c */ /* 0x000fe20000041818 */
[----:B-1----:R-:W-:-:S07]  /*7060*/  FADD.FTZ R2, R96, R87 ;  /* 0x0000005760027221 */ /* 0x002fce0000010000 */
[----:B------:R-:W-:Y:S01]  /*7070*/  HMMA.16816.F32.BF16 R12, R4, R28, R12 ;  /* 0x0000001c040c723c */ /* 0x000fe2000004180c */
[----:B------:R-:W-:Y:S02]  /*7080*/  FADD.FTZ R2, R99, R2 ;  /* 0x0000000263027221 */ /* 0x000fe40000010000 */
[----:B--2---:R-:W-:-:S05]  /*7090*/  FADD.FTZ R0, R98, R97 ;  /* 0x0000006162007221 */ /* 0x004fca0000010000 */
[----:B------:R-:W-:Y:S01]  /*70a0*/  HMMA.16816.F32.BF16 R8, R4, R30, R8 ;  /* 0x0000001e0408723c */ /* 0x000fe20000041808 */
[----:B------:R-:W-:Y:S01]  /*70b0*/  FADD.FTZ R2, R192, R2 ;  /* 0x00000002c0027221 */ /* 0x000fe20000010000 */
[----:B---3--:R-:W-:Y:S01]  /*70c0*/  F2FP.BF16.PACK_AB R127, R36, R40 ;  /* 0x00000028247f723e */ /* 0x008fe200000010ff */
        /* <DEDUP_REMOVED lines=94> */
[----:B------:R-:W-:Y:S01]  /*76b0*/  FADD.FTZ R2, R48, R2 ;  /* 0x0000000230027221 */ /* 0x000fe20000010000 */
[----:B------:R1:W-:Y:S01]  /*76c0*/  STL [R1+0x10], R5 ;  /* 0x0000100501007387 */ /* 0x0003e20000100800 */
[----:B------:R-:W-:-:S03]  /*76d0*/  FADD.FTZ R0, R36, R0 ;  /* 0x0000000024007221 */ /* 0x000fc60000010000 */
[----:B------:R1:W-:Y:S04]  /*76e0*/  STL [R1+0x14], R4 ;  /* 0x0000140401007387 */ /* 0x0003e80000100800 */
[----:B------:R1:W-:Y:S04]  /*76f0*/  STL [R1+0x18], R2 ;  /* 0x0000180201007387 */ /* 0x0003e80000100800 */
[----:B------:R1:W-:Y:S01]  /*7700*/  STL [R1+0x1c], R0 ;  /* 0x00001c0001007387 */ /* 0x0003e20000100800 */
[----:B------:R-:W-:Y:S05]  /*7710*/  @P0 BRA `(.L_x_478) ;  /* 0x0000015000000947 */ /* 0x000fea0003800000 */
[----:B------:R-:W-:Y:S01]  /*7720*/  ISETP.LT.AND P0, PT, RZ, UR4, PT ;  /* 0x00000004ff007c0c */ /* 0x000fe2000bf01270 */
[----:B------:R-:W-:-:S02]  /*7730*/  UIADD3 UR14, UR4, -0x1, URZ ;  /* 0xffffffff040e7890 */ /* 0x000fc4000fffe03f */
[----:B------:R-:W-:-:S10]  /*7740*/  ULDC UR6, c[0x0][0x32c] ;  /* 0x0000cb0000067ab9 */ /* 0x000fd40000000800 */
[----:B------:R-:W-:Y:S05]  /*7750*/  @P0 BRA `(.L_x_479) ;  /* 0x0000008000000947 */ /* 0x000fea0003800000 */
[----:B------:R-:W-:Y:S02]  /*7760*/  UISETP.NE.AND UP0, UPT, UR6, 0x1, UPT ;  /* 0x000000010600788c */ /* 0x000fe4000bf05270 */
[----:B------:R-:W-:-:S03]  /*7770*/  UIADD3 UR14, -UR4, URZ, URZ ;  /* 0x0000003f040e7290 */ /* 0x000fc6000fffe13f */
[----:B------:R-:W-:Y:S02]  /*7780*/  ULDC.64 UR4, c[0x0][0x330] ;  /* 0x0000cc0000047ab9 */ /* 0x000fe40000000a00 */
[----:B------:R-:W-:-:S07]  /*7790*/  UIMAD.WIDE.U32 UR16, UR14, UR4, URZ ;  /* 0x000000040e1072a5 */ /* 0x000fce000f8e003f */
[----:B------:R-:W-:Y:S02]  /*77a0*/  @UP0 UMOV UR15, UR17 ;  /* 0x00000011000f0c82 */ /* 0x000fe40008000000 */
[----:B------:R-:W-:-:S04]  /*77b0*/  @UP0 USHF.R.U32.HI UR14, URZ, UR5, UR15 ;  /* 0x000000053f0e0299 */ /* 0x000fc8000801160f */
[----:B------:R-:W-:Y:S01]  /*77c0*/  ULOP3.LUT UR14, URZ, UR14, URZ, 0x33, !UPT ;  /* 0x0000000e3f0e7292 */ /* 0x000fe2000f8e333f */
[----:B------:R-:W-:Y:S05]  /*77d0*/  BRA `(.L_x_480) ;  /* 0x0000005000007947 */ /* 0x000fea0003800000 */
.L_x_479:
[----:B------:R-:W-:Y:S02]  /*77e0*/  UISETP.NE.AND UP0, UPT, UR6, 0x1, UPT ;  /* 0x000000010600788c */ /* 0x000fe4000bf05270 */
[----:B------:R-:W-:Y:S02]  /*77f0*/  ULDC.64 UR4, c[0x0][0x330] ;  /* 0x0000cc0000047ab9 */ /* 0x000fe40000000a00 */
[----:B------:R-:W-:-:S07]  /*7800*/  UIMAD.WIDE.U32 UR16, UR14, UR4, URZ ;  /* 0x000000040e1072a5 */ /* 0x000fce000f8e003f */
[----:B------:R-:W-:Y:S02]  /*7810*/  @UP0 UMOV UR15, UR17 ;  /* 0x00000011000f0c82 */ /* 0x000fe40008000000 */
[----:B------:R-:W-:Y:S02]  /*7820*/  @UP0 USHF.R.U32.HI UR14, URZ, UR5, UR15 ;  /* 0x000000053f0e0299 */ /* 0x000fe4000801160f */
.L_x_480:
[----:B------:R-:W-:Y:S02]  /*7830*/  ULDC UR4, c[0x0][0x32c] ;  /* 0x0000cb0000047ab9 */ /* 0x000fe40000000800 */
[----:B------:R-:W-:-:S04]  /*7840*/  UIMAD UR4, UR14, UR6, UR4 ;  /* 0x000000060e0472a4 */ /* 0x000fc8000f8e0204 */
[----:B------:R-:W-:-:S04]  /*7850*/  UISETP.LT.AND UP0, UPT, UR7, UR4, UPT ;  /* 0x000000040700728c */ /* 0x000fc8000bf01270 */
[----:B------:R-:W-:-:S03]  /*7860*/  USEL UR7, UR7, UR4, UP0 ;  /* 0x0000000407077287 */ /* 0x000fc60008000000 */
.L_x_478:
[----:B-1----:R-:W2:Y:S01]  /*7870*/  LDL R0, [R1] ;  /* 0x0000000001007983 */ /* 0x002ea20000100800 */
[----:B------:R-:W-:-:S04]  /*7880*/  UIMAD.WIDE UR6, UR7, 0x2aaaaaab, URZ ;  /* 0x2aaaaaab070678a5 */ /* 0x000fc8000f8e023f */
[----:B------:R-:W-:-:S04]  /*7890*/  USHF.R.U32.HI UR5, URZ, 0x1f, UR7 ;  /* 0x0000001f3f057899 */ /* 0x000fc80008011607 */
[----:B------:R-:W-:Y:S01]  /*78a0*/  ULEA.HI.SX32 UR5, UR7, UR5, 0x1c ;  /* 0x0000000507057291 */ /* 0x000fe2000f8fe23f */
[----:B--2---:R-:W1:Y:S03]  /*78b0*/  R2UR UR4, R0 ;  /* 0x00000000000473c2 */ /* 0x004e6600000e0000 */
[----:B-1----:R-:W-:-:S04]  /*78c0*/  UISETP.LT.AND UP0, UPT, UR4, UR5, UPT ;  /* 0x000000050400728c */ /* 0x002fc8000bf01270 */
[----:B------:R-:W-:-:S06]  /*78d0*/  USEL UR4, UR4, UR5, !UP0 ;  /* 0x0000000504047287 */ /* 0x000fcc000c000000 */
[----:B------:R-:W-:-:S13]  /*78e0*/  ISETP.GE.AND P0, PT, R229, UR4, PT ;  /* 0x00000004e5007c0c */ /* 0x000fda000bf06270 */
[----:B------:R-:W-:Y:S05]  /*78f0*/  @!P0 BRA `(.L_x_481) ;  /* 0x00005c1000008947 */ /* 0x000fea0003800000 */
[----:B------:R-:W2:Y:S01]  /*7900*/  LDL R0, [R1+0x30] ;  /* 0x0000300001007983 */ /* 0x000ea20000100800 */
[----:B------:R-:W-:Y:S01]  /*7910*/  PLOP3.LUT P1, PT, PT, PT, UP2, 0x80, 0x0 ;  /* 0x000000000000781c */ /* 0x000fe20003f2f028 */
[----:B------:R-:W-:Y:S01]  /*7920*/  IMAD.MOV.U32 R136, RZ, RZ, R133 ;  /* 0x000000ffff887224 */ /* 0x000fe200078e0085 */
[----:B------:R-:W-:Y:S01]  /*7930*/  PLOP3.LUT P0, PT, PT, PT, UP2, 0x80, 0x0 ;  /* 0x000000000000781c */ /* 0x000fe20003f0f028 */
[----:B------:R-:W-:Y:S01]  /*7940*/  IMAD.MOV.U32 R135, RZ, RZ, R134 ;  /* 0x000000ffff877224 */ /* 0x000fe200078e0086 */
[----:B------:R-:W-:Y:S01]  /*7950*/  MOV R138, R3 ;  /* 0x00000003008a7202 */ /* 0x000fe20000000f00 */
[----:B------:R-:W-:-:S08]  /*7960*/  IMAD.MOV.U32 R137, RZ, RZ, R132 ;  /* 0x000000ffff897224 */ /* 0x000fd000078e0084 */
[----:B--2---:R-:W-:-:S05]  /*7970*/  @P1 IMAD.HI.U32 R0, R0, c[0x0][0x2c8], RZ ;  /* 0x0000b20000001a27 */ /* 0x004fca00078e00ff */
[----:B------:R-:W-:-:S05]  /*7980*/  @P0 SHF.R.U32.HI R0, RZ, c[0x0][0x2cc], R0 ;  /* 0x0000b300ff000a19 */ /* 0x000fca0000011600 */
[----:B------:R1:W-:Y:S02]  /*7990*/  @P0 STL [R1+0x24], R0 ;  /* 0x0000240001000387 */ /* 0x0003e40000100800 */
.L_x_498:
[----:B------:R-:W-:Y:S04]  /*79a0*/  DEPBAR.LE SB0, 0x0 ;  /* 0x000080000000791a */ /* 0x000fe80000000000 */
[----:B------:R-:W-:Y:S01]  /*79b0*/  BAR.SYNC.DEFER_BLOCKING 0x0 ;  /* 0x0000000000007b1d */ /* 0x000fe20000010000 */
[----:B------:R-:W-:Y:S05]  /*79c0*/  IMAD.MOV.U32 R230, RZ, RZ, c[0x0][0x1e0] ;  /* 0x00007800ffe67624 */ /* 0x000fea00078e00ff */
[----:B------:R-:W-:Y:S06]  /*79d0*/  LDSM.16.M88.4 R96, [R219+0x6100] ;  /* 0x00610000db60783b */ /* 0x000fec0000000200 */
[----:B------:R-:W2:Y:S06]  /*79e0*/  LDL R134, [R1] ;  /* 0x0000000001867983 */ /* 0x000eac0000100800 */
[----:B------:R-:W3:Y:S06]  /*79f0*/  LDSM.16.M88.4 R16, [R212+0x3100] ;  /* 0x00310000d410783b */ /* 0x000eec0000000200 */
[----:B------:R-:W4:Y:S06]  /*7a00*/  LDSM.16.M88.4 R92, [R219+0x8100] ;  /* 0x00810000db5c783b */ /* 0x000f2c0000000200 */
[----:B------:R-:W5:Y:S06]  /*7a10*/  LDL.64 R192, [R1+0x40] ;  /* 0x0000400001c07983 */ /* 0x000f6c0000100a00 */
[----:B------:R-:W5:Y:S06]  /*7a20*/  LDL.64 R132, [R1+0x48] ;  /* 0x0000480001847983 */ /* 0x000f6c0000100a00 */
[----:B-1----:R-:W1:Y:S06]  /*7a30*/  LDSM.16.M88.4 R32, [R212+0x3900] ;  /* 0x00390000d420783b */ /* 0x002e6c0000000200 */
[----:B------:R-:W5:Y:S06]  /*7a40*/  LDL.64 R234, [R1+0x28] ;  /* 0x0000280001ea7983 */ /* 0x000f6c0000100a00 */
[----:B------:R-:W1:Y:S01]  /*7a50*/  LDSM.16.M88.4 R48, [R212+0x4100] ;  /* 0x00410000d430783b */ /* 0x000e620000000200 */
[-C--:B---3--:R-:W-:Y:S05]  /*7a60*/  HMMA.16816.F32.BF16 R4, R96, R16.reuse, RZ ;  /* 0x000000106004723c */ /* 0x088fea00000418ff */
[----:B------:R-:W3:Y:S03]  /*7a70*/  LDL.64 R232, [R1+0x38] ;  /* 0x0000380001e87983 */ /* 0x000ee60000100a00 */
[C---:B----4-:R-:W-:Y:S03]  /*7a80*/  HMMA.16816.F32.BF16 R8, R92.reuse, R16, RZ ;  /* 0x000000105c08723c */ /* 0x050fe600000418ff */
[----:B------:R-:W4:Y:S06]  /*7a90*/  LDSM.16.M88.4 R64, [R212+0x4900] ;  /* 0x00490000d440783b */ /* 0x000f2c0000000200 */
[----:B------:R-:W3:Y:S01]  /*7aa0*/  LDL R139, [R1+0x24] ;  /* 0x00002400018b7983 */ /* 0x000ee20000100800 */
[-C--:B------:R-:W-:Y:S05]  /*7ab0*/  HMMA.16816.F32.BF16 R12, R92, R18.reuse, RZ ;  /* 0x000000125c0c723c */ /* 0x080fea00000418ff */
[----:B------:R-:W4:Y:S03]  /*7ac0*/  LDSM.16.M88.4 R80, [R212+0x5100] ;  /* 0x00510000d450783b */ /* 0x000f260000000200 */
[C---:B------:R-:W-:Y:S03]  /*7ad0*/  HMMA.16816.F32.BF16 R16, R96.reuse, R18, RZ ;  /* 0x000000126010723c */ /* 0x040fe600000418ff */
[----:B------:R-:W4:Y:S05]  /*7ae0*/  LDSM.16.M88.4 R172, [R212+0x5900] ;  /* 0x00590000d4ac783b */ /* 0x000f2a0000000200 */
[-C--:B-1----:R-:W-:Y:S01]  /*7af0*/  HMMA.16816.F32.BF16 R20, R96, R32.reuse, RZ ;  /* 0x000000206014723c */ /* 0x082fe200000418ff */
[----:B------:R-:W-:Y:S06]  /*7b00*/  LDSM.16.M88.4 R176, [R222+0x6100] ;  /* 0x00610000deb0783b */ /* 0x000fec0000000200 */
[----:B------:R-:W1:Y:S01]  /*7b10*/  LDSM.16.M88.4 R180, [R223] ;  /* 0x00000000dfb4783b */ /* 0x000e620000000200 */
[C---:B------:R-:W-:Y:S05]  /*7b20*/  HMMA.16816.F32.BF16 R24, R92.reuse, R32, RZ ;  /* 0x000000205c18723c */ /* 0x040fea00000418ff */
[----:B------:R-:W1:Y:S03]  /*7b30*/  LDSM.16.M88.4 R184, [R222+0x8100] ;  /* 0x00810000deb8783b */ /* 0x000e660000000200 */
[-C--:B------:R-:W-:Y:S03]  /*7b40*/  HMMA.16816.F32.BF16 R28, R92, R34.reuse, RZ ;  /* 0x000000225c1c723c */ /* 0x080fe600000418ff */
[----:B------:R-:W1:Y:S05]  /*7b50*/  LDSM.16.M88.4 R188, [R228] ;  /* 0x00000000e4bc783b */ /* 0x000e6a0000000200 */
[C---:B------:R-:W-:Y:S08]  /*7b60*/  HMMA.16816.F32.BF16 R32, R96.reuse, R34, RZ ;  /* 0x000000226020723c */ /* 0x040ff000000418ff */
[-C--:B------:R-:W-:Y:S08]  /*7b70*/  HMMA.16816.F32.BF16 R36, R96, R48.reuse, RZ ;  /* 0x000000306024723c */ /* 0x080ff000000418ff */
[C---:B------:R-:W-:Y:S08]  /*7b80*/  HMMA.16816.F32.BF16 R40, R92.reuse, R48, RZ ;  /* 0x000000305c28723c */ /* 0x040ff000000418ff */
[-C--:B------:R-:W-:Y:S08]  /*7b90*/  HMMA.16816.F32.BF16 R44, R92, R50.reuse, RZ ;  /* 0x000000325c2c723c */ /* 0x080ff000000418ff */
[C---:B------:R-:W-:Y:S08]  /*7ba0*/  HMMA.16816.F32.BF16 R48, R96.reuse, R50, RZ ;  /* 0x000000326030723c */ /* 0x040ff000000418ff */
[-C--:B----4-:R-:W-:Y:S08]  /*7bb0*/  HMMA.16816.F32.BF16 R52, R96, R64.reuse, RZ ;  /* 0x000000406034723c */ /* 0x090ff000000418ff */
[C---:B------:R-:W-:Y:S08]  /*7bc0*/  HMMA.16816.F32.BF16 R56, R92.reuse, R64, RZ ;  /* 0x000000405c38723c */ /* 0x040ff000000418ff */
[-C--:B------:R-:W-:Y:S08]  /*7bd0*/  HMMA.16816.F32.BF16 R60, R92, R66.reuse, RZ ;  /* 0x000000425c3c723c */ /* 0x080ff000000418ff */
        /* <DEDUP_REMOVED lines=8> */
[----:B------:R-:W-:Y:S01]  /*7c60*/  HMMA.16816.F32.BF16 R96, R96, R174, RZ ;  /* 0x000000ae6060723c */ /* 0x000fe200000418ff */
[----:B------:R-:W4:Y:S07]  /*7c70*/  LDSM.16.M88.4 R172, [R227] ;  /* 0x00000000e3ac783b */ /* 0x000f2e0000000200 */
[-C--:B-1----:R-:W-:Y:S08]  /*7c80*/  HMMA.16816.F32.BF16 R4, R176, R180.reuse, R4 ;  /* 0x000000b4b004723c */ /* 0x082ff00000041804 */
[C---:B------:R-:W-:Y:S08]  /*7c90*/  HMMA.16816.F32.BF16 R8, R184.reuse, R180, R8 ;  /* 0x000000b4b808723c */ /* 0x040ff00000041808 */
[-C--:B------:R-:W-:Y:S08]  /*7ca0*/  HMMA.16816.F32.BF16 R12, R184, R182.reuse, R12 ;  /* 0x000000b6b80c723c */ /* 0x080ff0000004180c */
[C---:B------:R-:W-:Y:S01]  /*7cb0*/  HMMA.16816.F32.BF16 R16, R176.reuse, R182, R16 ;  /* 0x000000b6b010723c */ /* 0x040fe20000041810 */
[----:B------:R-:W1:Y:S07]  /*7cc0*/  LDSM.16.M88.4 R180, [R226] ;  /* 0x00000000e2b4783b */ /* 0x000e6e0000000200 */
[-C--:B------:R-:W-:Y:S08]  /*7cd0*/  HMMA.16816.F32.BF16 R20, R176, R188.reuse, R20 ;  /* 0x000000bcb014723c */ /* 0x080ff00000041814 */
[C---:B------:R-:W-:Y:S08]  /*7ce0*/  HMMA.16816.F32.BF16 R24, R184.reuse, R188, R24 ;  /* 0x000000bcb818723c */ /* 0x040ff00000041818 */
[-C--:B------:R-:W-:Y:S08]  /*7cf0*/  HMMA.16816.F32.BF16 R28, R184, R190.reuse, R28 ;  /* 0x000000beb81c723c */ /* 0x080ff0000004181c */
[C---:B------:R-:W-:Y:S01]  /*7d00*/  HMMA.16816.F32.BF16 R32, R176.reuse, R190, R32 ;  /* 0x000000beb020723c */ /* 0x040fe20000041820 */
[----:B------:R-:W3:Y:S03]  /*7d10*/  LDSM.16.M88.4 R188, [R225] ;  /* 0x00000000e1bc783b */ /* 0x000ee60000000200 */
[----:B--2---:R-:W-:Y:S04]  /*7d20*/  ISETP.GT.AND P0, PT, R134, R229, PT ;  /* 0x000000e58600720c */ /* 0x004fe80003f04270 */
[-C--:B----4-:R-:W-:Y:S08]  /*7d30*/  HMMA.16816.F32.BF16 R36, R176, R172.reuse, R36 ;  /* 0x000000acb024723c */ /* 0x090ff00000041824 */
[C---:B------:R-:W-:Y:S04]  /*7d40*/  HMMA.16816.F32.BF16 R40, R184.reuse, R172, R40 ;  /* 0x000000acb828723c */ /* 0x040fe80000041828 */
[----:B------:R-:W-:Y:S01]  /*7d50*/  @!P0 SHF.R.S32.HI R0, RZ, 0x1f, R229 ;  /* 0x0000001fff008819 */ /* 0x000fe200000114e5 */
[C---:B------:R-:W-:Y:S03]  /*7d60*/  @!P0 IMAD.WIDE.U32 R2, R229.reuse, c[0x0][0x208], RZ ;  /* 0x00008200e5028a25 */ /* 0x040fe600078e00ff */
[-C--:B------:R-:W-:Y:S04]  /*7d70*/  HMMA.16816.F32.BF16 R44, R184, R174.reuse, R44 ;  /* 0x000000aeb82c723c */ /* 0x080fe8000004182c */
[----:B------:R-:W-:Y:S02]  /*7d80*/  @!P0 IMAD R0, R0, c[0x0][0x208], RZ ;  /* 0x0000820000008a24 */ /* 0x000fe400078e02ff */
[----:B-----5:R-:W-:Y:S02]  /*7d90*/  @!P0 IMAD.MOV.U32 R133, RZ, RZ, R193 ;  /* 0x000000ffff858224 */ /* 0x020fe400078e00c1 */
[C---:B------:R-:W-:Y:S01]  /*7da0*/  HMMA.16816.F32.BF16 R48, R176.reuse, R174, R48 ;  /* 0x000000aeb030723c */ /* 0x040fe20000041830 */
[----:B------:R-:W2:Y:S03]  /*7db0*/  LDSM.16.M88.4 R192, [R224] ;  /* 0x00000000e0c0783b */ /* 0x000ea60000000200 */
[----:B------:R-:W-:Y:S02]  /*7dc0*/  @!P0 IMAD R0, R229, c[0x0][0x20c], R0 ;  /* 0x00008300e5008a24 */ /* 0x000fe400078e0200 */
[----:B------:R-:W-:Y:S02]  /*7dd0*/  @!P0 IMAD.WIDE.U32 R132, R2, 0x60, R132 ;  /* 0x0000006002848825 */ /* 0x000fe400078e0084 */
[-C--:B-1----:R-:W-:Y:S04]  /*7de0*/  HMMA.16816.F32.BF16 R52, R176, R180.reuse, R52 ;  /* 0x000000b4b034723c */ /* 0x082fe80000041834 */
[----:B------:R-:W-:Y:S01]  /*7df0*/  @!P0 IMAD.IADD R0, R3, 0x1, R0 ;  /* 0x0000000103008824 */ /* 0x000fe200078e0200 */
[----:B------:R-:W-:Y:S03]  /*7e00*/  @!P0 LEA R2, P1, R132, c[0x0][0x1f8], 0x1 ;  /* 0x00007e0084028a11 */ /* 0x000fe600078208ff */
[C---:B------:R-:W-:Y:S04]  /*7e10*/  HMMA.16816.F32.BF16 R56, R184.reuse, R180, R56 ;  /* 0x000000b4b838723c */ /* 0x040fe80000041838 */
[----:B------:R-:W-:Y:S01]  /*7e20*/  @!P0 IMAD R0, R0, 0x60, RZ ;  /* 0x0000006000008824 */ /* 0x000fe200078e02ff */
[----:B------:R-:W-:Y:S03]  /*7e30*/  @!P0 IADD3 R198, P2, R2, UR9, RZ ;  /* 0x0000000902c68c10 */ /* 0x000fe6000ff5e0ff */
[-C--:B------:R-:W-:Y:S04]  /*7e40*/  HMMA.16816.F32.BF16 R60, R184, R182.reuse, R60 ;  /* 0x000000b6b83c723c */ /* 0x080fe8000004183c */
[----:B------:R-:W-:Y:S04]  /*7e50*/  @!P0 IMAD.IADD R0, R133, 0x1, R0 ;  /* 0x0000000185008824 */ /* 0x000fe800078e0200 */
[C---:B------:R-:W-:Y:S04]  /*7e60*/  HMMA.16816.F32.BF16 R64, R176.reuse, R182, R64 ;  /* 0x000000b6b040723c */ /* 0x040fe80000041840 */
[----:B------:R-:W-:Y:S02]  /*7e70*/  @!P0 LEA.HI.X R3, R132, c[0x0][0x1fc], R0, 0x1, P1 ;  /* 0x00007f0084038a11 */ /* 0x000fe400008f0c00 */
[----:B------:R-:W-:Y:S02]  /*7e80*/  @!P0 IADD3 R196, P1, R198, UR9, RZ ;  /* 0x00000009c6c48c10 */ /* 0x000fe4000ff3e0ff */
[-C--:B---3--:R-:W-:Y:S01]  /*7e90*/  HMMA.16816.F32.BF16 R68, R176, R188.reuse, R68 ;  /* 0x000000bcb044723c */ /* 0x088fe20000041844 */
[----:B------:R-:W-:Y:S01]  /*7ea0*/  @!PT LDS RZ, [RZ] ;  /* 0x00000000fffff984 */ /* 0x000fe20000000800 */
[----:B------:R-:W-:Y:S01]  /*7eb0*/  @!PT LDS RZ, [RZ] ;  /* 0x00000000fffff984 */ /* 0x000fe20000000800 */
[----:B------:R-:W-:Y:S01]  /*7ec0*/  @!PT LDS RZ, [RZ] ;  /* 0x00000000fffff984 */ /* 0x000fe20000000800 */
[----:B------:R1:W-:Y:S03]  /*7ed0*/  @!P0 LDGSTS.E.BYPASS.LTC128B.128 [R231+0x100], [R2.64], !P6 ;  /* 0x0010000002e78fae */ /* 0x0003e6000f101d4c */
[----:B------:R-:W-:Y:S02]  /*7ee0*/  @!P0 IADD3.X R199, R3, UR8, RZ, P2, !PT ;  /* 0x0000000803c78c10 */ /* 0x000fe400097fe4ff */
[----:B------:R-:W-:Y:S02]  /*7ef0*/  @!P0 IADD3 R132, P3, R196, UR9, RZ ;  /* 0x00000009c4848c10 */ /* 0x000fe4000ff7e0ff */
[C---:B------:R-:W-:Y:S01]  /*7f00*/  HMMA.16816.F32.BF16 R72, R184.reuse, R188, R72 ;  /* 0x000000bcb848723c */ /* 0x040fe20000041848 */
[----:B------:R3:W-:Y:S03]  /*7f10*/  @!P0 LDGSTS.E.BYPASS.LTC128B.128 [R231+0x900], [R198.64], !P6 ;  /* 0x00900000c6e78fae */ /* 0x0007e6000f101d4c */
[----:B------:R-:W-:Y:S04]  /*7f20*/  @!P0 IADD3.X R197, R199, UR8, RZ, P1, !PT ;  /* 0x00000008c7c58c10 */ /* 0x000fe80008ffe4ff */
[-C--:B------:R-:W-:Y:S01]  /*7f30*/  HMMA.16816.F32.BF16 R76, R184, R190.reuse, R76 ;  /* 0x000000beb84c723c */ /* 0x080fe2000004184c */
[----:B------:R3:W-:Y:S03]  /*7f40*/  @!P0 LDGSTS.E.BYPASS.LTC128B.128 [R231+0x1100], [R196.64], !P6 ;  /* 0x01100000c4e78fae */ /* 0x0007e6000f101d4c */
[----:B------:R-:W-:Y:S02]  /*7f50*/  @!P0 IADD3.X R133, R197, UR8, RZ, P3, !PT ;  /* 0x00000008c5858c10 */ /* 0x000fe40009ffe4ff */
[----:B------:R-:W-:Y:S02]  /*7f60*/  PLOP3.LUT P3, PT, PT, PT, UP2, 0x80, 0x0 ;  /* 0x000000000000781c */ /* 0x000fe40003f6f028 */
[C---:B------:R-:W-:Y:S01]  /*7f70*/  HMMA.16816.F32.BF16 R80, R176.reuse, R190, R80 ;  /* 0x000000beb050723c */ /* 0x040fe20000041850 */
[----:B------:R4:W-:Y:S03]  /*7f80*/  @!P0 LDGSTS.E.BYPASS.LTC128B.128 [R231+0x1900], [R132.64], !P6 ;  /* 0x0190000084e78fae */ /* 0x0009e6000f101d4c */
[----:B-1----:R-:W-:Y:S04]  /*7f90*/  @!P0 IADD3 R2, P2, R132, UR9, RZ ;  /* 0x0000000984028c10 */ /* 0x002fe8000ff5e0ff */
[-C--:B--2---:R-:W-:Y:S04]  /*7fa0*/  HMMA.16816.F32.BF16 R84, R176, R192.reuse, R84 ;  /* 0x000000c0b054723c */ /* 0x084fe80000041854 */
[----:B------:R-:W-:Y:S02]  /*7fb0*/  @!P0 IADD3.X R3, R133, UR8, RZ, P2, !PT ;  /* 0x0000000885038c10 */ /* 0x000fe400097fe4ff */
[----:B------:R-:W-:Y:S02]  /*7fc0*/  @!P0 IADD3 R172, P1, R2, UR9, RZ ;  /* 0x0000000902ac8c10 */ /* 0x000fe4000ff3e0ff */
[C---:B------:R-:W-:Y:S01]  /*7fd0*/  HMMA.16816.F32.BF16 R88, R184.reuse, R192, R88 ;  /* 0x000000c0b858723c */ /* 0x040fe20000041858 */
[----:B------:R1:W-:Y:S03]  /*7fe0*/  @!P0 LDGSTS.E.BYPASS.LTC128B.128 [R231+0x2100], [R2.64], !P6 ;  /* 0x0210000002e78fae */ /* 0x0003e6000f101d4c */
[----:B------:R-:W-:Y:S04]  /*7ff0*/  @!P0 IADD3.X R173, R3, UR8, RZ, P1, !PT ;  /* 0x0000000803ad8c10 */ /* 0x000fe80008ffe4ff */
[-C--:B------:R-:W-:Y:S01]  /*8000*/  HMMA.16816.F32.BF16 R92, R184, R194.reuse, R92 ;  /* 0x000000c2b85c723c */ /* 0x080fe2000004185c */
[----:B------:R2:W-:Y:S02]  /*8010*/  @!P0 LDGSTS.E.BYPASS.LTC128B.128 [R231+0x2900], [R172.64], !P6 ;  /* 0x02900000ace78fae */ /* 0x0005e4000f101d4c */
[C---:B------:R-:W-:Y:S04]  /*8020*/  ISETP.GT.AND P0, PT, R229.reuse, R134, PT ;  /* 0x00000086e500720c */ /* 0x040fe80003f04270 */
[----:B---3--:R-:W-:Y:S01]  /*8030*/  LDSM.16.M88.4 R196, [R220+0x6100] ;  /* 0x00610000dcc4783b */ /* 0x008fe20000000200 */
[----:B------:R-:W-:Y:S05]  /*8040*/  HMMA.16816.F32.BF16 R96, R176, R194, R96 ;  /* 0x000000c2b060723c */ /* 0x000fea0000041860 */
[----:B------:R-:W3:Y:S03]  /*8050*/  LDSM.16.M88.4 R200, [R218+0x3100] ;  /* 0x00310000dac8783b */ /* 0x000ee60000000200 */
[----:B------:R-:W-:Y:S01]  /*8060*/  @P0 IMAD.SHL.U32 R134, R230, 0x20, RZ ;  /* 0x00000020e6860824 */ /* 0x000fe200078e00ff */
[----:B------:R-:W-:Y:S02]  /*8070*/  @P0 IADD3 R0, R229, -0x1, RZ ;  /* 0xffffffffe5000810 */ /* 0x000fe40007ffe0ff */
[----:B------:R-:W5:Y:S01]  /*8080*/  LDSM.16.M88.4 R204, [R220+0x8100] ;  /* 0x00810000dccc783b */ /* 0x000f620000000200 */
[----:B-1----:R-:W-:Y:S01]  /*8090*/  @P0 IMAD.MOV.U32 R3, RZ, RZ, R235 ;  /* 0x000000ffff030224 */ /* 0x002fe200078e00eb */
[----:B------:R-:W-:Y:S01]  /*80a0*/  @P0 SHF.R.S32.HI R2, RZ, 0x1f, R0 ;  /* 0x0000001fff020819 */ /* 0x000fe20000011400 */
[----:B----4-:R-:W-:Y:S03]  /*80b0*/  @P0 IMAD.WIDE.U32 R132, R0, c[0x0][0x1e0], RZ ;  /* 0x0000780000840a25 */ /* 0x010fe600078e00ff */
[----:B------:R-:W0:Y:S01]  /*80c0*/  LDGDEPBAR ;  /* 0x00000000000079af */ /* 0x000e220000000000 */
[----:B------:R-:W-:Y:S04]  /*80d0*/  @P0 IMAD R2, R2, c[0x0][0x1e0], RZ ;  /* 0x0000780002020a24 */ /* 0x000fe800078e02ff */
[----:B------:R-:W-:Y:S01]  /*80e0*/  @P0 IMAD R2, R0, c[0x0][0x1e4], R2 ;  /* 0x0000790000020a24 */ /* 0x000fe200078e0202 */
[----:B--2---:R-:W1:Y:S03]  /*80f0*/  LDSM.16.M88.4 R172, [R218+0x3900] ;  /* 0x00390000daac783b */ /* 0x004e660000000200 */
[----:B------:R-:W-:Y:S02]  /*8100*/  @P0 IMAD.IADD R0, R133, 0x1, R2 ;  /* 0x0000000185000824 */ /* 0x000fe400078e0202 */
[----:B------:R-:W-:Y:S01]  /*8110*/  @P0 IMAD.MOV.U32 R2, RZ, RZ, R232 ;  /* 0x000000ffff020224 */ /* 0x000fe200078e00e8 */
[----:B------:R-:W2:Y:S01]  /*8120*/  LDSM.16.M88.4 R180, [R218+0x4100] ;  /* 0x00410000dab4783b */ /* 0x000ea20000000200 */
[----:B------:R-:W-:Y:S02]  /*8130*/  @P0 IMAD R0, R0, 0x60, RZ ;  /* 0x0000006000000824 */ /* 0x000fe400078e02ff */
[----:B------:R-:W-:Y:S03]  /*8140*/  @P0 IMAD.WIDE.U32 R2, R132, 0x60, R2 ;  /* 0x0000006084020825 */ /* 0x000fe600078e0002 */
[----:B------:R-:W4:Y:S01]  /*8150*/  LDSM.16.M88.4 R184, [R218+0x4900] ;  /* 0x00490000dab8783b */ /* 0x000f220000000200 */
[----:B------:R-:W-:Y:S01]  /*8160*/  @P0 IMAD.IADD R0, R3, 0x1, R0 ;  /* 0x0000000103000824 */ /* 0x000fe200078e0200 */
[C---:B------:R-:W-:Y:S01]  /*8170*/  @P0 LEA R132, P1, R2.reuse, c[0x0][0x1c8], 0x1 ;  /* 0x0000720002840a11 */ /* 0x040fe200078208ff */
[----:B------:R-:W-:Y:S03]  /*8180*/  IMAD.MOV.U32 R232, RZ, RZ, c[0x0][0x1e4] ;  /* 0x00007900ffe87624 */ /* 0x000fe600078e00ff */
[----:B------:R-:W2:Y:S01]  /*8190*/  LDSM.16.M88.4 R176, [R218+0x5100] ;  /* 0x00510000dab0783b */ /* 0x000ea20000000200 */
[----:B------:R-:W-:Y:S02]  /*81a0*/  @P0 LEA.HI.X R133, R2, c[0x0][0x1cc], R0, 0x1, P1 ;  /* 0x0000730002850a11 */ /* 0x000fe400008f0c00 */
[-C--:B------:R-:W-:Y:S01]  /*81b0*/  @P0 IADD3 R2, P1, R132, R134.reuse, RZ ;  /* 0x0000008684020210 */ /* 0x080fe20007f3e0ff */
[-C--:B---3--:R-:W-:Y:S02]  /*81c0*/  HMMA.16816.F32.BF16 R4, R196, R200.reuse, R4 ;  /* 0x000000c8c404723c */ /* 0x088fe40000041804 */
[----:B------:R-:W-:Y:S03]  /*81d0*/  LDSM.16.M88.4 R188, [R221+0x6100] ;  /* 0x00610000ddbc783b */ /* 0x000fe60000000200 */
[----:B------:R-:W-:Y:S03]  /*81e0*/  @P0 SHF.L.U64.HI R0, R230, 0x5, R232 ;  /* 0x00000005e6000819 */ /* 0x000fe600000102e8 */
[C---:B-----5:R-:W-:Y:S01]  /*81f0*/  HMMA.16816.F32.BF16 R8, R204.reuse, R200, R8 ;  /* 0x000000c8cc08723c */ /* 0x060fe20000041808 */
[----:B------:R-:W-:Y:S03]  /*8200*/  LDSM.16.M88.4 R192, [R217] ;  /* 0x00000000d9c0783b */ /* 0x000fe60000000200 */
[--C-:B------:R-:W-:Y:S03]  /*8210*/  @P0 IMAD.X R3, R133, 0x1, R0.reuse, P1 ;  /* 0x0000000185030824 */ /* 0x100fe600008e0600 */
[----:B------:R-:W-:Y:S01]  /*8220*/  LDSM.16.M88.4 R208, [R217+0x1000] ;  /* 0x00100000d9d0783b */ /* 0x000fe20000000200 */
[-C--:B------:R-:W-:Y:S08]  /*8230*/  HMMA.16816.F32.BF16 R12, R204, R202.reuse, R12 ;  /* 0x000000cacc0c723c */ /* 0x080ff0000004180c */
[C---:B------:R-:W-:Y:S01]  /*8240*/  HMMA.16816.F32.BF16 R16, R196.reuse, R202, R16 ;  /* 0x000000cac410723c */ /* 0x040fe20000041810 */
[----:B------:R-:W-:Y:S07]  /*8250*/  LDSM.16.M88.4 R200, [R221+0x8100] ;  /* 0x00810000ddc8783b */ /* 0x000fee0000000200 */
[-C--:B-1----:R-:W-:Y:S08]  /*8260*/  HMMA.16816.F32.BF16 R20, R196, R172.reuse, R20 ;  /* 0x000000acc414723c */ /* 0x082ff00000041814 */
[C---:B------:R-:W-:Y:S08]  /*8270*/  HMMA.16816.F32.BF16 R24, R204.reuse, R172, R24 ;  /* 0x000000accc18723c */ /* 0x040ff00000041818 */
[-C--:B------:R-:W-:Y:S08]  /*8280*/  HMMA.16816.F32.BF16 R28, R204, R174.reuse, R28 ;  /* 0x000000aecc1c723c */ /* 0x080ff0000004181c */
[C---:B------:R-:W-:Y:S01]  /*8290*/  HMMA.16816.F32.BF16 R32, R196.reuse, R174, R32 ;  /* 0x000000aec420723c */ /* 0x040fe20000041820 */
[----:B------:R-:W1:Y:S07]  /*82a0*/  LDSM.16.M88.4 R172, [R218+0x5900] ;  /* 0x00590000daac783b */ /* 0x000e6e0000000200 */
[-C--:B--2---:R-:W-:Y:S08]  /*82b0*/  HMMA.16816.F32.BF16 R36, R196, R180.reuse, R36 ;  /* 0x000000b4c424723c */ /* 0x084ff00000041824 */
[C---:B------:R-:W-:Y:S08]  /*82c0*/  HMMA.16816.F32.BF16 R40, R204.reuse, R180, R40 ;  /* 0x000000b4cc28723c */ /* 0x040ff00000041828 */
[-C--:B------:R-:W-:Y:S08]  /*82d0*/  HMMA.16816.F32.BF16 R44, R204, R182.reuse, R44 ;  /* 0x000000b6cc2c723c */ /* 0x080ff0000004182c */
[C---:B------:R-:W-:Y:S01]  /*82e0*/  HMMA.16816.F32.BF16 R48, R196.reuse, R182, R48 ;  /* 0x000000b6c430723c */ /* 0x040fe20000041830 */
[----:B------:R-:W2:Y:S07]  /*82f0*/  LDSM.16.M88.4 R180, [R217+0x800] ;  /* 0x00080000d9b4783b */ /* 0x000eae0000000200 */
[-C--:B----4-:R-:W-:Y:S08]  /*8300*/  HMMA.16816.F32.BF16 R52, R196, R184.reuse, R52 ;  /* 0x000000b8c434723c */ /* 0x090ff00000041834 */
        /* <DEDUP_REMOVED lines=8> */
[----:B------:R-:W-:Y:S07]  /*8390*/  LDSM.16.M88.4 R176, [R217+0x2800] ;  /* 0x00280000d9b0783b */ /* 0x000fee0000000200 */
[-C--:B-1----:R-:W-:Y:S08]  /*83a0*/  HMMA.16816.F32.BF16 R84, R196, R172.reuse, R84 ;  /* 0x000000acc454723c */ /* 0x082ff00000041854 */
[C---:B------:R-:W-:Y:S08]  /*83b0*/  HMMA.16816.F32.BF16 R88, R204.reuse, R172, R88 ;  /* 0x000000accc58723c */ /* 0x040ff00000041858 */
[-C--:B------:R-:W-:Y:S08]  /*83c0*/  HMMA.16816.F32.BF16 R92, R204, R174.reuse, R92 ;  /* 0x000000aecc5c723c */ /* 0x080ff0000004185c */
[----:B------:R-:W-:Y:S01]  /*83d0*/  HMMA.16816.F32.BF16 R96, R196, R174, R96 ;  /* 0x000000aec460723c */ /* 0x000fe20000041860 */
[----:B------:R-:W1:Y:S01]  /*83e0*/  LDSM.16.M88.4 R172, [R217+0x2000] ;  /* 0x00200000d9ac783b */ /* 0x000e620000000200 */
[----:B------:R-:W-:Y:S05]  /*83f0*/  DEPBAR.LE SB0, 0x0 ;  /* 0x000080000000791a */ /* 0x000fea0000000000 */
[----:B------:R-:W-:Y:S01]  /*8400*/  BAR.SYNC.DEFER_BLOCKING 0x0 ;  /* 0x0000000000007b1d */ /* 0x000fe20000010000 */
[-C--:B------:R-:W-:Y:S08]  /*8410*/  HMMA.16816.F32.BF16 R4, R188, R192.reuse, R4 ;  /* 0x000000c0bc04723c */ /* 0x080ff00000041804 */
[C---:B------:R-:W-:Y:S08]  /*8420*/  HMMA.16816.F32.BF16 R8, R200.reuse, R192, R8 ;  /* 0x000000c0c808723c */ /* 0x040ff00000041808 */
[-C--:B------:R-:W-:Y:S08]  /*8430*/  HMMA.16816.F32.BF16 R12, R200, R194.reuse, R12 ;  /* 0x000000c2c80c723c */ /* 0x080ff0000004180c */
[C---:B------:R-:W-:Y:S08]  /*8440*/  HMMA.16816.F32.BF16 R16, R188.reuse, R194, R16 ;  /* 0x000000c2bc10723c */ /* 0x040ff00000041810 */
[-C--:B--2---:R-:W-:Y:S08]  /*8450*/  HMMA.16816.F32.BF16 R20, R188, R180.reuse, R20 ;  /* 0x000000b4bc14723c */ /* 0x084ff00000041814 */
[C---:B------:R-:W-:Y:S07]  /*8460*/  HMMA.16816.F32.BF16 R24, R200.reuse, R180, R24 ;  /* 0x000000b4c818723c */ /* 0x040fee0000041818 */
[-C--:B------:R-:W-:Y:S01]  /*8470*/  @P0 IADD3 R180, P2, R2, R134.reuse, RZ ;  /* 0x0000008602b40210 */ /* 0x080fe20007f5e0ff */
[-C--:B------:R-:W-:Y:S04]  /*8480*/  HMMA.16816.F32.BF16 R28, R200, R182.reuse, R28 ;  /* 0x000000b6c81c723c */ /* 0x080fe8000004181c */
[--C-:B------:R-:W-:Y:S04]  /*8490*/  @P0 IMAD.X R181, R3, 0x1, R0.reuse, P2 ;  /* 0x0000000103b50824 */ /* 0x100fe800010e0600 */
[C---:B------:R-:W-:Y:S01]  /*84a0*/  HMMA.16816.F32.BF16 R32, R188.reuse, R182, R32 ;  /* 0x000000b6bc20723c */ /* 0x040fe20000041820 */
[----:B------:R-:W2:Y:S06]  /*84b0*/  LDL R183, [R1+0x20] ;  /* 0x0000200001b77983 */ /* 0x000eac0000100800 */
[----:B------:R-:W-:Y:S01]  /*84c0*/  @!PT LDS RZ, [RZ] ;  /* 0x00000000fffff984 */ /* 0x000fe20000000800 */
[----:B------:R-:W-:Y:S01]  /*84d0*/  @!PT LDS RZ, [RZ] ;  /* 0x00000000fffff984 */ /* 0x000fe20000000800 */
[----:B------:R-:W-:Y:S01]  /*84e0*/  @!PT LDS RZ, [RZ] ;  /* 0x00000000fffff984 */ /* 0x000fe20000000800 */
[----:B------:R4:W-:Y:S01]  /*84f0*/  @P0 LDGSTS.E.BYPASS.LTC128B.128 [R231+0x3100], [R132.64], !P6 ;  /* 0x0310000084e70fae */ /* 0x0009e2000f101d4c */
[-C--:B------:R-:W-:Y:S05]  /*8500*/  HMMA.16816.F32.BF16 R36, R188, R208.reuse, R36 ;  /* 0x000000d0bc24723c */ /* 0x080fea0000041824 */
[----:B------:R5:W-:Y:S03]  /*8510*/  @P0 LDGSTS.E.BYPASS.LTC128B.128 [R231+0x3900], [R2.64], !P6 ;  /* 0x0390000002e70fae */ /* 0x000be6000f101d4c */
[C---:B------:R-:W-:Y:S03]  /*8520*/  HMMA.16816.F32.BF16 R40, R200.reuse, R208, R40 ;  /* 0x000000d0c828723c */ /* 0x040fe60000041828 */
[----:B------:R1:W-:Y:S05]  /*8530*/  @P0 LDGSTS.E.BYPASS.LTC128B.128 [R231+0x4100], [R180.64], !P6 ;  /* 0x04100000b4e70fae */ /* 0x0003ea000f101d4c */
[-C--:B------:R-:W-:Y:S08]  /*8540*/  HMMA.16816.F32.BF16 R44, R200, R210.reuse, R44 ;  /* 0x000000d2c82c723c */ /* 0x080ff0000004182c */
[C---:B------:R-:W-:Y:S08]  /*8550*/  HMMA.16816.F32.BF16 R48, R188.reuse, R210, R48 ;  /* 0x000000d2bc30723c */ /* 0x040ff00000041830 */
[-C--:B---3--:R-:W-:Y:S04]  /*8560*/  HMMA.16816.F32.BF16 R52, R188, R184.reuse, R52 ;  /* 0x000000b8bc34723c */ /* 0x088fe80000041834 */
[----:B-----5:R-:W-:Y:S04]  /*8570*/  IMAD R2, R229, -0x60, RZ ;  /* 0xffffffa0e5027824 */ /* 0x020fe800078e02ff */
[C---:B------:R-:W-:Y:S08]  /*8580*/  HMMA.16816.F32.BF16 R56, R200.reuse, R184, R56 ;  /* 0x000000b8c838723c */ /* 0x040ff00000041838 */
[-C--:B------:R-:W-:Y:S08]  /*8590*/  HMMA.16816.F32.BF16 R60, R200, R186.reuse, R60 ;  /* 0x000000bac83c723c */ /* 0x080ff0000004183c */
[C---:B------:R-:W-:Y:S08]  /*85a0*/  HMMA.16816.F32.BF16 R64, R188.reuse, R186, R64 ;  /* 0x000000babc40723c */ /* 0x040ff00000041840 */
[-C--:B-1----:R-:W-:Y:S08]  /*85b0*/  HMMA.16816.F32.BF16 R68, R188, R172.reuse, R68 ;  /* 0x000000acbc44723c */ /* 0x082ff00000041844 */
[C---:B------:R-:W-:Y:S01]  /*85c0*/  HMMA.16816.F32.BF16 R72, R200.reuse, R172, R72 ;  /* 0x000000acc848723c */ /* 0x040fe20000041848 */
[----:B------:R1:W3:Y:S07]  /*85d0*/  LDL R173, [R1+0x30] ;  /* 0x0000300001ad7983 */ /* 0x0002ee0000100800 */
[-C--:B------:R-:W-:Y:S08]  /*85e0*/  HMMA.16816.F32.BF16 R76, R200, R174.reuse, R76 ;  /* 0x000000aec84c723c */ /* 0x080ff0000004184c */
[C---:B------:R-:W-:Y:S07]  /*85f0*/  HMMA.16816.F32.BF16 R80, R188.reuse, R174, R80 ;  /* 0x000000aebc50723c */ /* 0x040fee0000041850 */
[-C--:B------:R-:W-:Y:S01]  /*8600*/  @P0 IADD3 R174, P1, R180, R134.reuse, RZ ;  /* 0x00000086b4ae0210 */ /* 0x080fe20007f3e0ff */
[-C--:B------:R-:W-:Y:S04]  /*8610*/  HMMA.16816.F32.BF16 R84, R188, R176.reuse, R84 ;  /* 0x000000b0bc54723c */ /* 0x080fe80000041854 */
[--C-:B------:R-:W-:Y:S01]  /*8620*/  @P0 IMAD.X R175, R181, 0x1, R0.reuse, P1 ;  /* 0x00000001b5af0824 */ /* 0x100fe200008e0600 */
[-C--:B----4-:R-:W-:Y:S03]  /*8630*/  @P0 IADD3 R132, P2, R174, R134.reuse, RZ ;  /* 0x00000086ae840210 */ /* 0x090fe60007f5e0ff */
[C---:B------:R-:W-:Y:S01]  /*8640*/  HMMA.16816.F32.BF16 R88, R200.reuse, R176, R88 ;  /* 0x000000b0c858723c */ /* 0x040fe20000041858 */
[----:B------:R4:W-:Y:S03]  /*8650*/  @P0 LDGSTS.E.BYPASS.LTC128B.128 [R231+0x4900], [R174.64], !P6 ;  /* 0x04900000aee70fae */ /* 0x0009e6000f101d4c */
[--C-:B------:R-:W-:Y:S03]  /*8660*/  @P0 IMAD.X R133, R175, 0x1, R0.reuse, P2 ;  /* 0x00000001af850824 */ /* 0x100fe600010e0600 */
[----:B------:R-:W-:Y:S01]  /*8670*/  @P0 IADD3 R176, P1, R132, R134, RZ ;  /* 0x0000008684b00210 */ /* 0x000fe20007f3e0ff */
[-C--:B------:R-:W-:Y:S01]  /*8680*/  HMMA.16816.F32.BF16 R92, R200, R178.reuse, R92 ;  /* 0x000000b2c85c723c */ /* 0x080fe2000004185c */
[----:B------:R1:W-:Y:S03]  /*8690*/  @P0 LDGSTS.E.BYPASS.LTC128B.128 [R231+0x5100], [R132.64], !P6 ;  /* 0x0510000084e70fae */ /* 0x0003e6000f101d4c */
[----:B------:R-:W-:Y:S04]  /*86a0*/  @P0 IMAD.X R177, R133, 0x1, R0, P1 ;  /* 0x0000000185b10824 */ /* 0x000fe800008e0600 */
[----:B------:R-:W-:Y:S01]  /*86b0*/  HMMA.16816.F32.BF16 R96, R188, R178, R96 ;  /* 0x000000b2bc60723c */ /* 0x000fe20000041860 */
[----:B------:R5:W-:Y:S01]  /*86c0*/  @P0 LDGSTS.E.BYPASS.LTC128B.128 [R231+0x5900], [R176.64], !P6 ;  /* 0x05900000b0e70fae */ /* 0x000be2000f101d4c */
[----:B------:R-:W-:Y:S05]  /*86d0*/  PLOP3.LUT P0, PT, PT, PT, UP1, 0x40, 0x0 ;  /* 0x000000000000781c */ /* 0x000fea0003f0e818 */
[----:B------:R-:W0:Y:S01]  /*86e0*/  LDGDEPBAR ;  /* 0x00000000000079af */ /* 0x000e220000000000 */
[----:B--2---:R-:W-:Y:S04]  /*86f0*/  IADD3 R182, -R183, 0x1, R2 ;  /* 0x00000001b7b67810 */ /* 0x004fe80007ffe102 */
[----:B-----5:R-:W-:Y:S04]  /*8700*/  IADD3 R176, R182, c[0x0][0x1d0], RZ ;  /* 0x00007400b6b07a10 */ /* 0x020fe80007ffe0ff */
[----:B------:R-:W-:Y:S04]  /*8710*/  IADD3 R176, R176, -c[0x0][0x168], RZ ;  /* 0x80005a00b0b07a10 */ /* 0x000fe80007ffe0ff */
[C---:B----4-:R-:W-:Y:S02]  /*8720*/  IADD3 R174, R176.reuse, c[0x0][0x328], RZ ;  /* 0x0000ca00b0ae7a10 */ /* 0x050fe40007ffe0ff */
[----:B------:R-:W-:Y:S01]  /*8730*/  IADD3 R175, R176, UR10, RZ ;  /* 0x0000000ab0af7c10 */ /* 0x000fe2000fffe0ff */
[----:B---3--:R-:W-:Y:S05]  /*8740*/  @P3 IMAD.MOV.U32 R173, RZ, RZ, R139 ;  /* 0x000000ffffad3224 */ /* 0x008fea00078e008b */
[----:B------:R-:W2:Y:S02]  /*8750*/  SHFL.IDX PT, R3, R173, RZ, 0x1c1f ;  /* 0x001c1fffad037589 */ /* 0x000ea400000e0000 */
[----:B--2---:R-:W-:Y:S02]  /*8760*/  IMAD.IADD R139, R174, 0x1, R3 ;  /* 0x00000001ae8b7824 */ /* 0x004fe400078e0203 */
[----:B------:R-:W-:Y:S01]  /*8770*/  IMAD.IADD R0, R3, 0x1, R175 ;  /* 0x0000000103007824 */ /* 0x000fe200078e02af */
[----:B------:R-:W-:-:S05]  /*8780*/  @P0 BRA `(.L_x_482) ;  /* 0x0000019000000947 */ /* 0x000fca0003800000 */
[----:B-1----:R-:W-:Y:S01]  /*8790*/  IADD3 R3, R3, c[0x0][0x1d0], RZ ;  /* 0x0000740003037a10 */ /* 0x002fe20007ffe0ff */
[----:B------:R-:W-:Y:S03]  /*87a0*/  BSSY B0, `(.L_x_483) ;  /* 0x0000012000007945 */ /* 0x000fe60003800000 */
[----:B------:R-:W-:Y:S04]  /*87b0*/  IADD3 R3, R3, -c[0x0][0x168], RZ ;  /* 0x80005a0003037a10 */ /* 0x000fe80007ffe0ff */
[----:B------:R-:W-:Y:S11]  /*87c0*/  ISETP.GT.AND P0, PT, R3, -0x1, PT ;  /* 0xffffffff0300780c */ /* 0x000ff60003f04270 */
[----:B------:R-:W-:Y:S02]  /*87d0*/  @!UPT UIADD3 URZ, URZ, URZ, URZ ;  /* 0x0000003f3f3ff290 */ /* 0x000fe4000fffe03f */
[----:B------:R-:W-:-:S05]  /*87e0*/  @P0 BRA `(.L_x_484) ;  /* 0x0000008000000947 */ /* 0x000fca0003800000 */
[----:B------:R-:W-:Y:S01]  /*87f0*/  LOP3.LUT R3, RZ, R3, RZ, 0x33, !PT ;  /* 0x00000003ff037212 */ /* 0x000fe200078e33ff */
[----:B------:R-:W-:Y:S05]  /*8800*/  IMAD.MOV.U32 R132, RZ, RZ, c[0x0][0x32c] ;  /* 0x0000cb00ff847624 */ /* 0x000fea00078e00ff */
[----:B------:R-:W-:Y:S11]  /*8810*/  ISETP.NE.AND P0, PT, R132, 0x1, PT ;  /* 0x000000018400780c */ /* 0x000ff60003f05270 */
[----:B------:R-:W-:Y:S02]  /*8820*/  @!UPT UIADD3 URZ, URZ, URZ, URZ ;  /* 0x0000003f3f3ff290 */ /* 0x000fe4000fffe03f */
[----:B------:R-:W-:Y:S05]  /*8830*/  @P0 IMAD.HI.U32 R132, R3, c[0x0][0x330], RZ ;  /* 0x0000cc0003840a27 */ /* 0x000fea00078e00ff */
[----:B------:R-:W-:Y:S04]  /*8840*/  @P0 SHF.R.U32.HI R3, RZ, c[0x0][0x334], R132 ;  /* 0x0000cd00ff030a19 */ /* 0x000fe80000011684 */
[----:B------:R-:W-:Y:S01]  /*8850*/  LOP3.LUT R3, RZ, R3, RZ, 0x33, !PT ;  /* 0x00000003ff037212 */ /* 0x000fe200078e33ff */
[----:B------:R-:W-:-:S05]  /*8860*/  BRA `(.L_x_485) ;  /* 0x0000005000007947 */ /* 0x000fca0003800000 */
.L_x_484:
[----:B------:R-:W-:Y:S04]  /*8870*/  MOV R132, c[0x0][0x32c] ;  /* 0x0000cb0000847a02 */ /* 0x000fe80000000f00 */
[----:B------:R-:W-:Y:S11]  /*8880*/  ISETP.NE.AND P0, PT, R132, 0x1, PT ;  /* 0x000000018400780c */ /* 0x000ff60003f05270 */
[----:B------:R-:W-:Y:S02]  /*8890*/  @!UPT UIADD3 URZ, URZ, URZ, URZ ;  /* 0x0000003f3f3ff290 */ /* 0x000fe4000fffe03f */
[----:B------:R-:W-:Y:S05]  /*88a0*/  @P0 IMAD.HI.U32 R132, R3, c[0x0][0x330], RZ ;  /* 0x0000cc0003840a27 */ /* 0x000fea00078e00ff */
[----:B------:R-:W-:Y:S02]  /*88b0*/  @P0 SHF.R.U32.HI R3, RZ, c[0x0][0x334], R132 ;  /* 0x0000cd00ff030a19 */ /* 0x000fe40000011684 */
.L_x_485:
[----:B------:R-:W-:Y:S05]  /*88c0*/  BSYNC B0 ;  /* 0x0000000000007941 */ /* 0x000fea0003800000 */
.L_x_483:
[----:B------:R-:W-:Y:S04]  /*88d0*/  IMAD.IADD R132, R2, 0x1, -R183 ;  /* 0x0000000102847824 */ /* 0x000fe800078e0ab7 */
[----:B------:R-:W-:Y:S05]  /*88e0*/  IMAD R3, R3, c[0x0][0x32c], R132 ;  /* 0x0000cb0003037a24 */ /* 0x000fea00078e0284 */
[----:B------:R-:W-:Y:S02]  /*88f0*/  IADD3 R132, R3, c[0x0][0x32c], RZ ;  /* 0x0000cb0003847a10 */ /* 0x000fe40007ffe0ff */
[----:B------:R-:W-:Y:S02]  /*8900*/  IMNMX R0, R0, R3, !PT ;  /* 0x0000000300007217 */ /* 0x000fe40007800200 */
[----:B------:R-:W-:Y:S02]  /*8910*/  IMNMX R139, R139, R132, PT ;  /* 0x000000848b8b7217 */ /* 0x000fe40003800200 */
.L_x_482:
[----:B-1----:R-:W-:Y:S01]  /*8920*/  PLOP3.LUT P0, PT, PT, PT, UP1, 0x40, 0x0 ;  /* 0x000000000000781c */ /* 0x002fe20003f0e818 */
[----:B------:R-:W1:Y:S02]  /*8930*/  SHFL.IDX PT, R3, R173, 0x1, 0x1c1f ;  /* 0x003c1f00ad037f89 */ /* 0x000e6400000e0000 */
[----:B-1----:R-:W-:Y:S01]  /*8940*/  IADD3 R132, R175, R3, RZ ;  /* 0x00000003af847210 */ /* 0x002fe20007ffe0ff */
[----:B------:R-:W-:Y:S09]  /*8950*/  IMAD.IADD R134, R174, 0x1, R3 ;  /* 0x00000001ae867824 */ /* 0x000ff200078e0203 */
[----:B------:R-:W-:-:S05]  /*8960*/  @P0 BRA `(.L_x_486) ;  /* 0x0000019000000947 */ /* 0x000fca0003800000 */
[----:B------:R-:W-:Y:S01]  /*8970*/  IADD3 R3, R3, c[0x0][0x1d0], RZ ;  /* 0x0000740003037a10 */ /* 0x000fe20007ffe0ff */
        /* <DEDUP_REMOVED lines=13> */
.L_x_488:
[----:B------:R-:W-:Y:S04]  /*8a50*/  MOV R133, c[0x0][0x32c] ;  /* 0x0000cb0000857a02 */ /* 0x000fe80000000f00 */
[----:B------:R-:W-:Y:S11]  /*8a60*/  ISETP.NE.AND P0, PT, R133, 0x1, PT ;  /* 0x000000018500780c */ /* 0x000ff60003f05270 */
[----:B------:R-:W-:Y:S02]  /*8a70*/  @!UPT UIADD3 URZ, URZ, URZ, URZ ;  /* 0x0000003f3f3ff290 */ /* 0x000fe4000fffe03f */
[----:B------:R-:W-:Y:S05]  /*8a80*/  @P0 IMAD.HI.U32 R133, R3, c[0x0][0x330], RZ ;  /* 0x0000cc0003850a27 */ /* 0x000fea00078e00ff */
[----:B------:R-:W-:Y:S02]  /*8a90*/  @P0 SHF.R.U32.HI R3, RZ, c[0x0][0x334], R133 ;  /* 0x0000cd00ff030a19 */ /* 0x000fe40000011685 */
.L_x_489:
[----:B------:R-:W-:Y:S05]  /*8aa0*/  BSYNC B0 ;  /* 0x0000000000007941 */ /* 0x000fea0003800000 */
.L_x_487:
[----:B------:R-:W-:Y:S04]  /*8ab0*/  IMAD.IADD R133, R2, 0x1, -R183 ;  /* 0x0000000102857824 */ /* 0x000fe800078e0ab7 */
[----:B------:R-:W-:Y:S05]  /*8ac0*/  IMAD R3, R3, c[0x0][0x32c], R133 ;  /* 0x0000cb0003037a24 */ /* 0x000fea00078e0285 */
[----:B------:R-:W-:Y:S02]  /*8ad0*/  IADD3 R133, R3, c[0x0][0x32c], RZ ;  /* 0x0000cb0003857a10 */ /* 0x000fe40007ffe0ff */
[----:B------:R-:W-:Y:S02]  /*8ae0*/  IMNMX R132, R132, R3, !PT ;  /* 0x0000000384847217 */ /* 0x000fe40007800200 */
[----:B------:R-:W-:Y:S02]  /*8af0*/  IMNMX R134, R134, R133, PT ;  /* 0x0000008586867217 */ /* 0x000fe40003800200 */
.L_x_486:
[----:B------:R-:W-:Y:S01]  /*8b00*/  PLOP3.LUT P0, PT, PT, PT, UP1, 0x40, 0x0 ;  /* 0x000000000000781c */ /* 0x000fe20003f0e818 */
        /* <DEDUP_REMOVED lines=18> */
.L_x_492:
[----:B------:R-:W-:Y:S04]  /*8c30*/  MOV R177, c[0x0][0x32c] ;  /* 0x0000cb0000b17a02 */ /* 0x000fe80000000f00 */
[----:B------:R-:W-:Y:S11]  /*8c40*/  ISETP.NE.AND P0, PT, R177, 0x1, PT ;  /* 0x00000001b100780c */ /* 0x000ff60003f05270 */
[----:B------:R-:W-:Y:S02]  /*8c50*/  @!UPT UIADD3 URZ, URZ, URZ, URZ ;  /* 0x0000003f3f3ff290 */ /* 0x000fe4000fffe03f */
[----:B------:R-:W-:Y:S05]  /*8c60*/  @P0 IMAD.HI.U32 R177, R172, c[0x0][0x330], RZ ;  /* 0x0000cc00acb10a27 */ /* 0x000fea00078e00ff */
[----:B------:R-:W-:Y:S02]  /*8c70*/  @P0 SHF.R.U32.HI R172, RZ, c[0x0][0x334], R177 ;  /* 0x0000cd00ffac0a19 */ /* 0x000fe400000116b1 */
.L_x_493:
[----:B------:R-:W-:Y:S05]  /*8c80*/  BSYNC B0 ;  /* 0x0000000000007941 */ /* 0x000fea0003800000 */
.L_x_491:
[----:B------:R-:W-:Y:S04]  /*8c90*/  IMAD.IADD R177, R2, 0x1, -R183 ;  /* 0x0000000102b17824 */ /* 0x000fe800078e0ab7 */
[----:B------:R-:W-:Y:S05]  /*8ca0*/  IMAD R172, R172, c[0x0][0x32c], R177 ;  /* 0x0000cb00acac7a24 */ /* 0x000fea00078e02b1 */
[----:B------:R-:W-:Y:S02]  /*8cb0*/  IADD3 R177, R172, c[0x0][0x32c], RZ ;  /* 0x0000cb00acb17a10 */ /* 0x000fe40007ffe0ff */
[----:B------:R-:W-:Y:S02]  /*8cc0*/  IMNMX R3, R3, R172, !PT ;  /* 0x000000ac03037217 */ /* 0x000fe40007800200 */
[----:B------:R-:W-:Y:S02]  /*8cd0*/  IMNMX R133, R133, R177, PT ;  /* 0x000000b185857217 */ /* 0x000fe40003800200 */
.L_x_490:
[C---:B------:R-:W-:Y:S02]  /*8ce0*/  ISETP.GE.AND P1, PT, R2.reuse, 0x9, PT ;  /* 0x000000090200780c */ /* 0x040fe40003f26270 */
[----:B------:R-:W-:Y:S02]  /*8cf0*/  ISETP.GE.AND P3, PT, R2, 0xa, PT ;  /* 0x0000000a0200780c */ /* 0x000fe40003f66270 */
[C---:B------:R-:W-:Y:S02]  /*8d00*/  ISETP.GT.AND P0, PT, R0.reuse, 0x8, !P1 ;  /* 0x000000080000780c */ /* 0x040fe40004f04270 */
[----:B------:R-:W-:Y:S02]  /*8d10*/  P2R R180, PR, RZ, 0x8 ;  /* 0x00000008ffb47803 */ /* 0x000fe40000000000 */
[----:B------:R-:W-:Y:S02]  /*8d20*/  ISETP.LT.OR P0, PT, R139, 0x9, P0 ;  /* 0x000000098b00780c */ /* 0x000fe40000701670 */
[----:B------:R-:W-:Y:S02]  /*8d30*/  ISETP.GT.AND P2, PT, R0, 0x9, !P3 ;  /* 0x000000090000780c */ /* 0x000fe40005f44270 */
[----:B------:R-:W-:Y:S02]  /*8d40*/  FSEL R184, R16, -INF , !P0 ;  /* 0xff80000010b87808 */ /* 0x000fe40004000000 */
[----:B------:R-:W-:Y:S02]  /*8d50*/  ISETP.GT.AND P0, PT, R132, 0x9, !P3 ;  /* 0x000000098400780c */ /* 0x000fe40005f04270 */
[----:B------:R-:W-:Y:S02]  /*8d60*/  ISETP.GE.AND P3, PT, R2, 0x12, PT ;  /* 0x000000120200780c */ /* 0x000fe40003f66270 */
[----:B------:R-:W-:Y:S02]  /*8d70*/  ISETP.LT.OR P0, PT, R134, 0xa, P0 ;  /* 0x0000000a8600780c */ /* 0x000fe40000701670 */
[----:B------:R-:W-:Y:S02]  /*8d80*/  P2R R178, PR, RZ, 0x8 ;  /* 0x00000008ffb27803 */ /* 0x000fe40000000000 */
[----:B------:R-:W-:Y:S02]  /*8d90*/  FSEL R187, R19, -INF , !P0 ;  /* 0xff80000013bb7808 */ /* 0x000fe40004000000 */
[----:B------:R-:W-:Y:S02]  /*8da0*/  ISETP.GT.AND P0, PT, R0, 0x11, !P3 ;  /* 0x000000110000780c */ /* 0x000fe40005f04270 */
[C---:B------:R-:W-:Y:S02]  /*8db0*/  ISETP.LT.OR P2, PT, R139.reuse, 0xa, P2 ;  /* 0x0000000a8b00780c */ /* 0x040fe40001741670 */
[----:B------:R-:W-:Y:S02]  /*8dc0*/  ISETP.LT.OR P0, PT, R139, 0x12, P0 ;  /* 0x000000128b00780c */ /* 0x000fe40000701670 */
[----:B------:R-:W-:Y:S02]  /*8dd0*/  FSEL R185, R17, -INF , !P2 ;  /* 0xff80000011b97808 */ /* 0x000fe40005000000 */
[----:B------:R-:W-:Y:S02]  /*8de0*/  FSEL R190, R21, -INF , !P0 ;  /* 0xff80000015be7808 */ /* 0x000fe40004000000 */
[----:B------:R-:W-:Y:S02]  /*8df0*/  ISETP.GT.AND P0, PT, R132, 0x11, !P3 ;  /* 0x000000118400780c */ /* 0x000fe40005f04270 */
[----:B------:R-:W-:Y:S02]  /*8e00*/  ISETP.GE.AND P3, PT, R2, 0x19, PT ;  /* 0x000000190200780c */ /* 0x000fe40003f66270 */
[----:B------:R-:W-:Y:S02]  /*8e10*/  ISETP.LT.OR P0, PT, R134, 0x12, P0 ;  /* 0x000000128600780c */ /* 0x000fe40000701670 */
[----:B------:R-:W-:Y:S02]  /*8e20*/  ISETP.GE.AND P2, PT, R2, 0x1a, PT ;  /* 0x0000001a0200780c */ /* 0x000fe40003f46270 */
[----:B------:R-:W-:Y:S02]  /*8e30*/  FSEL R191, R23, -INF , !P0 ;  /* 0xff80000017bf7808 */ /* 0x000fe40004000000 */
[----:B------:R-:W-:Y:S02]  /*8e40*/  ISETP.GT.AND P0, PT, R0, 0x18, !P3 ;  /* 0x000000180000780c */ /* 0x000fe40005f04270 */
[----:B------:R-:W-:Y:S02]  /*8e50*/  P2R R181, PR, RZ, 0x2 ;  /* 0x00000002ffb57803 */ /* 0x000fe40000000000 */
[C---:B------:R-:W-:Y:S02]  /*8e60*/  ISETP.LT.OR P0, PT, R139.reuse, 0x19, P0 ;  /* 0x000000198b00780c */ /* 0x040fe40000701670 */
[----:B------:R-:W-:Y:S02]  /*8e70*/  ISETP.GT.AND P1, PT, R132, 0x8, !P1 ;  /* 0x000000088400780c */ /* 0x000fe40004f24270 */
[----:B------:R-:W-:Y:S02]  /*8e80*/  FSEL R192, R32, -INF , !P0 ;  /* 0xff80000020c07808 */ /* 0x000fe40004000000 */
[----:B------:R-:W-:Y:S02]  /*8e90*/  ISETP.GT.AND P0, PT, R0, 0x19, !P2 ;  /* 0x000000190000780c */ /* 0x000fe40005704270 */
[----:B------:R-:W-:Y:S02]  /*8ea0*/  ISETP.GE.AND P4, PT, R2, 0x11, PT ;  /* 0x000000110200780c */ /* 0x000fe40003f86270 */
[----:B------:R-:W-:Y:S02]  /*8eb0*/  ISETP.LT.OR P0, PT, R139, 0x1a, P0 ;  /* 0x0000001a8b00780c */ /* 0x000fe40000701670 */
[----:B------:R-:W-:Y:S02]  /*8ec0*/  ISETP.LT.OR P1, PT, R134, 0x9, P1 ;  /* 0x000000098600780c */ /* 0x000fe40000f21670 */
[----:B------:R-:W-:Y:S02]  /*8ed0*/  FSEL R193, R33, -INF , !P0 ;  /* 0xff80000021c17808 */ /* 0x000fe40004000000 */
[----:B------:R-:W-:Y:S02]  /*8ee0*/  ISETP.GT.AND P0, PT, R132, 0x18, !P3 ;  /* 0x000000188400780c */ /* 0x000fe40005f04270 */
[----:B------:R-:W-:Y:S02]  /*8ef0*/  FSEL R186, R18, -INF , !P1 ;  /* 0xff80000012ba7808 */ /* 0x000fe40004800000 */
[----:B------:R-:W-:Y:S02]  /*8f00*/  ISETP.GT.AND P1, PT, R0, 0x10, !P4 ;  /* 0x000000100000780c */ /* 0x000fe40006724270 */
[----:B------:R-:W-:Y:S02]  /*8f10*/  ISETP.LT.OR P0, PT, R134, 0x19, P0 ;  /* 0x000000198600780c */ /* 0x000fe40000701670 */
[----:B------:R-:W-:Y:S02]  /*8f20*/  ISETP.LT.OR P1, PT, R139, 0x11, P1 ;  /* 0x000000118b00780c */ /* 0x000fe40000f21670 */
[----:B------:R-:W-:Y:S02]  /*8f30*/  FSEL R194, R34, -INF , !P0 ;  /* 0xff80000022c27808 */ /* 0x000fe40004000000 */
[----:B------:R-:W-:Y:S02]  /*8f40*/  ISETP.GT.AND P0, PT, R132, 0x19, !P2 ;  /* 0x000000198400780c */ /* 0x000fe40005704270 */
[----:B------:R-:W-:Y:S02]  /*8f50*/  FSEL R188, R20, -INF , !P1 ;  /* 0xff80000014bc7808 */ /* 0x000fe40004800000 */
[----:B------:R-:W-:Y:S02]  /*8f60*/  ISETP.GT.AND P1, PT, R132, 0x10, !P4 ;  /* 0x000000108400780c */ /* 0x000fe40006724270 */
[----:B------:R-:W-:Y:S02]  /*8f70*/  P2R R172, PR, RZ, 0x4 ;  /* 0x00000004ffac7803 */ /* 0x000fe40000000000 */
[----:B------:R-:W-:Y:S02]  /*8f80*/  ISETP.LT.OR P0, PT, R134, 0x1a, P0 ;  /* 0x0000001a8600780c */ /* 0x000fe40000701670 */
[----:B------:R-:W-:Y:S02]  /*8f90*/  ISETP.GE.AND P2, PT, R2, 0x21, PT ;  /* 0x000000210200780c */ /* 0x000fe40003f46270 */
[----:B------:R-:W-:Y:S02]  /*8fa0*/  ISETP.LT.OR P1, PT, R134, 0x11, P1 ;  /* 0x000000118600780c */ /* 0x000fe40000f21670 */
[----:B------:R-:W-:Y:S02]  /*8fb0*/  FSEL R195, R35, -INF , !P0 ;  /* 0xff80000023c37808 */ /* 0x000fe40004000000 */
[----:B------:R-:W-:Y:S02]  /*8fc0*/  ISETP.GT.AND P0, PT, R0, 0x20, !P2 ;  /* 0x000000200000780c */ /* 0x000fe40005704270 */
[----:B------:R-:W-:Y:S02]  /*8fd0*/  FSEL R189, R22, -INF , !P1 ;  /* 0xff80000016bd7808 */ /* 0x000fe40004800000 */
[C---:B------:R-:W-:Y:S02]  /*8fe0*/  ISETP.LT.OR P0, PT, R139.reuse, 0x21, P0 ;  /* 0x000000218b00780c */ /* 0x040fe40000701670 */
[----:B------:R-:W-:Y:S02]  /*8ff0*/  ISETP.GE.AND P1, PT, R2, 0x22, PT ;  /* 0x000000220200780c */ /* 0x000fe40003f26270 */
[----:B------:R-:W-:Y:S02]  /*9000*/  FSEL R196, R36, -INF , !P0 ;  /* 0xff80000024c47808 */ /* 0x000fe40004000000 */
[----:B------:R-:W-:Y:S02]  /*9010*/  ISETP.GT.AND P0, PT, R0, 0x21, !P1 ;  /* 0x000000210000780c */ /* 0x000fe40004f04270 */
[----:B------:R-:W-:Y:S02]  /*9020*/  P2R R35, PR, RZ, 0x4 ;  /* 0x00000004ff237803 */ /* 0x000fe40000000000 */
[----:B------:R-:W-:Y:S02]  /*9030*/  ISETP.LT.OR P0, PT, R139, 0x22, P0 ;  /* 0x000000228b00780c */ /* 0x000fe40000701670 */
[----:B------:R-:W-:Y:S02]  /*9040*/  P2R R34, PR, RZ, 0x2 ;  /* 0x00000002ff227803 */ /* 0x000fe40000000000 */
[----:B------:R-:W-:Y:S02]  /*9050*/  FSEL R197, R37, -INF , !P0 ;  /* 0xff80000025c57808 */ /* 0x000fe40004000000 */
[----:B------:R-:W-:Y:S02]  /*9060*/  ISETP.GT.AND P0, PT, R132, 0x20, !P2 ;  /* 0x000000208400780c */ /* 0x000fe40005704270 */
[----:B------:R-:W-:Y:S02]  /*9070*/  ISETP.GE.AND P2, PT, R2, 0x29, PT ;  /* 0x000000290200780c */ /* 0x000fe40003f46270 */
        /* <DEDUP_REMOVED lines=9> */
[----:B------:R-:W-:Y:S02]  /*9110*/  P2R R177, PR, RZ, 0x8 ;  /* 0x00000008ffb17803 */ /* 0x000fe40000000000 */
[C---:B------:R-:W-:Y:S02]  /*9120*/  ISETP.LT.OR P0, PT, R139.reuse, 0x29, P0 ;  /* 0x000000298b00780c */ /* 0x040fe40000701670 */
[----:B------:R-:W-:Y:S02]  /*9130*/  ISETP.GE.AND P3, PT, R2, 0x51, PT ;  /* 0x000000510200780c */ /* 0x000fe40003f66270 */
[----:B------:R-:W-:Y:S02]  /*9140*/  FSEL R203, R48, -INF , !P0 ;  /* 0xff80000030cb7808 */ /* 0x000fe40004000000 */
[----:B------:R-:W-:Y:S02]  /*9150*/  ISETP.GT.AND P0, PT, R0, 0x29, !P1 ;  /* 0x000000290000780c */ /* 0x000fe40004f04270 */
[----:B------:R-:W-:Y:S02]  /*9160*/  P2R R179, PR, RZ, 0x10 ;  /* 0x00000010ffb37803 */ /* 0x000fe40000000000 */
[----:B------:R-:W-:Y:S02]  /*9170*/  ISETP.LT.OR P0, PT, R139, 0x2a, P0 ;  /* 0x0000002a8b00780c */ /* 0x000fe40000701670 */
[----:B------:R-:W-:Y:S02]  /*9180*/  ISETP.GE.AND P4, PT, R2, 0x52, PT ;  /* 0x000000520200780c */ /* 0x000fe40003f86270 */
        /* <DEDUP_REMOVED lines=13> */
[C---:B------:R-:W-:Y:S02]  /*9260*/  ISETP.LT.OR P0, PT, R139.reuse, 0x31, P0 ;  /* 0x000000318b00780c */ /* 0x040fe40000701670 */
        /* <DEDUP_REMOVED lines=17> */
[----:B------:R-:W-:Y:S04]  /*9380*/  ISETP.GT.AND P0, PT, R0, 0x38, !P2 ;  /* 0x000000380000780c */ /* 0x000fe80005704270 */
[C---:B------:R-:W-:Y:S04]  /*9390*/  ISETP.LT.OR P0, PT, R139.reuse, 0x39, P0 ;  /* 0x000000398b00780c */ /* 0x040fe80000701670 */
[----:B------:R-:W-:Y:S02]  /*93a0*/  FSEL R234, R64, -INF , !P0 ;  /* 0xff80000040ea7808 */ /* 0x000fe40004000000 */
[----:B------:R-:W-:Y:S04]  /*93b0*/  ISETP.GT.AND P0, PT, R0, 0x39, !P1 ;  /* 0x000000390000780c */ /* 0x000fe80004f04270 */
[----:B------:R-:W-:Y:S04]  /*93c0*/  ISETP.LT.OR P0, PT, R139, 0x3a, P0 ;  /* 0x0000003a8b00780c */ /* 0x000fe80000701670 */
        /* <DEDUP_REMOVED lines=35> */
[----:B------:R-:W-:Y:S04]  /*9600*/  ISETP.LT.OR P0, PT, R134, 0x49, P0 ;  /* 0x000000498600780c */ /* 0x000fe80000701670 */
[----:B------:R-:W-:Y:S02]  /*9610*/  FSEL R248, R82, -INF , !P0 ;  /* 0xff80000052f87808 */ /* 0x000fe40004000000 */
[----:B------:R-:W-:Y:S02]  /*9620*/  ISETP.GT.AND P0, PT, R132, 0x49, !P1 ;  /* 0x000000498400780c */ /* 0x000fe40004f04270 */
[----:B------:R-:W-:Y:S02]  /*9630*/  ISETP.GE.AND P1, PT, R2, 0x1, PT ;  /* 0x000000010200780c */ /* 0x000fe40003f26270 */
[----:B------:R-:W-:Y:S04]  /*9640*/  ISETP.LT.OR P0, PT, R134, 0x4a, P0 ;  /* 0x0000004a8600780c */ /* 0x000fe80000701670 */
[----:B------:R-:W-:Y:S02]  /*9650*/  FSEL R249, R83, -INF , !P0 ;  /* 0xff80000053f97808 */ /* 0x000fe40004000000 */
[----:B------:R-:W-:Y:S04]  /*9660*/  ISETP.GT.AND P0, PT, R0, 0x50, !P3 ;  /* 0x000000500000780c */ /* 0x000fe80005f04270 */
[C---:B------:R-:W-:Y:S04]  /*9670*/  ISETP.LT.OR P0, PT, R139.reuse, 0x51, P0 ;  /* 0x000000518b00780c */ /* 0x040fe80000701670 */
[----:B------:R-:W-:Y:S02]  /*9680*/  FSEL R250, R84, -INF , !P0 ;  /* 0xff80000054fa7808 */ /* 0x000fe40004000000 */
[----:B------:R-:W-:Y:S04]  /*9690*/  ISETP.GT.AND P0, PT, R0, 0x51, !P4 ;  /* 0x000000510000780c */ /* 0x000fe80006704270 */
[----:B------:R-:W-:Y:S04]  /*96a0*/  ISETP.LT.OR P0, PT, R139, 0x52, P0 ;  /* 0x000000528b00780c */ /* 0x000fe80000701670 */
[----:B------:R-:W-:Y:S02]  /*96b0*/  FSEL R251, R85, -INF , !P0 ;  /* 0xff80000055fb7808 */ /* 0x000fe40004000000 */
[----:B------:R-:W-:Y:S04]  /*96c0*/  ISETP.GT.AND P0, PT, R132, 0x50, !P3 ;  /* 0x000000508400780c */ /* 0x000fe80005f04270 */
[----:B------:R-:W-:Y:S04]  /*96d0*/  ISETP.LT.OR P0, PT, R134, 0x51, P0 ;  /* 0x000000518600780c */ /* 0x000fe80000701670 */
[----:B------:R-:W-:Y:S02]  /*96e0*/  FSEL R252, R86, -INF , !P0 ;  /* 0xff80000056fc7808 */ /* 0x000fe40004000000 */
[----:B------:R-:W-:Y:S04]  /*96f0*/  ISETP.GT.AND P0, PT, R132, 0x51, !P4 ;  /* 0x000000518400780c */ /* 0x000fe80006704270 */
[----:B------:R-:W-:Y:S04]  /*9700*/  ISETP.LT.OR P0, PT, R134, 0x52, P0 ;  /* 0x000000528600780c */ /* 0x000fe80000701670 */
[----:B------:R-:W-:Y:S02]  /*9710*/  FSEL R87, R87, -INF , !P0 ;  /* 0xff80000057577808 */ /* 0x000fe40004000000 */
[C---:B------:R-:W-:Y:S04]  /*9720*/  ISETP.GT.AND P0, PT, R0.reuse, 0x1, !P2 ;  /* 0x000000010000780c */ /* 0x040fe80005704270 */
[----:B------:R-:W-:Y:S04]  /*9730*/  ISETP.LT.OR P0, PT, R139, 0x2, P0 ;  /* 0x000000028b00780c */ /* 0x000fe80000701670 */
[----:B------:R-:W-:Y:S02]  /*9740*/  FSEL R37, R5, -INF , !P0 ;  /* 0xff80000005257808 */ /* 0x000fe40004000000 */
[----:B------:R-:W-:Y:S04]  /*9750*/  ISETP.GT.AND P0, PT, R0, RZ, !P1 ;  /* 0x000000ff0000720c */ /* 0x000fe80004f04270 */
[----:B------:R-:W-:Y:S04]  /*9760*/  ISETP.LT.OR P0, PT, R139, 0x1, P0 ;  /* 0x000000018b00780c */ /* 0x000fe80000701670 */
[----:B------:R-:W-:Y:S02]  /*9770*/  FSEL R36, R4, -INF , !P0 ;  /* 0xff80000004247808 */ /* 0x000fe40004000000 */
[----:B------:R-:W-:Y:S04]  /*9780*/  ISETP.GT.AND P0, PT, R132, 0x1, !P2 ;  /* 0x000000018400780c */ /* 0x000fe80005704270 */
[----:B------:R-:W-:Y:S04]  /*9790*/  ISETP.LT.OR P0, PT, R134, 0x2, P0 ;  /* 0x000000028600780c */ /* 0x000fe80000701670 */
[----:B------:R-:W-:Y:S02]  /*97a0*/  FSEL R39, R7, -INF , !P0 ;  /* 0xff80000007277808 */ /* 0x000fe40004000000 */
[----:B------:R-:W-:Y:S04]  /*97b0*/  ISETP.GT.AND P0, PT, R132, RZ, !P1 ;  /* 0x000000ff8400720c */ /* 0x000fe80004f04270 */
        /* <DEDUP_REMOVED lines=17> */
[----:B------:R-:W-:Y:S04]  /*98d0*/  ISETP.NE.AND P0, PT, R181, RZ, PT ;  /* 0x000000ffb500720c */ /* 0x000fe80003f05270 */
        /* <DEDUP_REMOVED lines=83> */
[----:B------:R-:W-:Y:S02]  /*9e10*/  ISETP.GT.AND P0, PT, R3, 0x59, !P6 ;  /* 0x000000590300780c */ /* 0x000fe40007704270 */
[----:B------:R-:W1:Y:S01]  /*9e20*/  SHFL.IDX PT, R3, R173, 0x3, 0x1c1f ;  /* 0x007c1f00ad037f89 */ /* 0x000e6200000e0000 */
[----:B------:R-:W-:Y:S02]  /*9e30*/  ISETP.NE.AND P6, PT, R183, RZ, PT ;  /* 0x000000ffb700720c */ /* 0x000fe40003fc5270 */
[----:B------:R-:W-:Y:S04]  /*9e40*/  ISETP.LT.OR P0, PT, R133, 0x5a, P0 ;  /* 0x0000005a8500780c */ /* 0x000fe80000701670 */
[----:B------:R-:W-:Y:S02]  /*9e50*/  FSEL R183, R93, -INF , !P0 ;  /* 0xff8000005db77808 */ /* 0x000fe40004000000 */
[----:B------:R-:W-:Y:S01]  /*9e60*/  PLOP3.LUT P0, PT, PT, PT, UP1, 0x40, 0x0 ;  /* 0x000000000000781c */ /* 0x000fe20003f0e818 */
[--C-:B-1----:R-:W-:Y:S02]  /*9e70*/  IMAD.IADD R2, R174, 0x1, R3.reuse ;  /* 0x00000001ae027824 */ /* 0x102fe400078e0203 */
[----:B------:R-:W-:Y:S10]  /*9e80*/  IMAD.IADD R0, R175, 0x1, R3 ;  /* 0x00000001af007824 */ /* 0x000ff400078e0203 */
        /* <DEDUP_REMOVED lines=15> */
.L_x_496:
[----:B------:R-:W-:Y:S04]  /*9f80*/  MOV R2, c[0x0][0x32c] ;  /* 0x0000cb0000027a02 */ /* 0x000fe80000000f00 */
[----:B------:R-:W-:Y:S11]  /*9f90*/  ISETP.NE.AND P0, PT, R2, 0x1, PT ;  /* 0x000000010200780c */ /* 0x000ff60003f05270 */
[----:B------:R-:W-:Y:S02]  /*9fa0*/  @!UPT UIADD3 URZ, URZ, URZ, URZ ;  /* 0x0000003f3f3ff290 */ /* 0x000fe4000fffe03f */
[----:B------:R-:W-:Y:S05]  /*9fb0*/  @P0 IMAD.HI.U32 R2, R0, c[0x0][0x330], RZ ;  /* 0x0000cc0000020a27 */ /* 0x000fea00078e00ff */
[----:B------:R-:W-:Y:S02]  /*9fc0*/  @P0 SHF.R.U32.HI R0, RZ, c[0x0][0x334], R2 ;  /* 0x0000cd00ff000a19 */ /* 0x000fe40000011602 */
.L_x_497:
[----:B------:R-:W-:Y:S05]  /*9fd0*/  BSYNC B0 ;  /* 0x0000000000007941 */ /* 0x000fea0003800000 */
.L_x_495:
[----:B------:R-:W-:Y:S02]  /*9fe0*/  IADD3 R2, R182, -0x1, RZ ;  /* 0xffffffffb6027810 */ /* 0x000fe40007ffe0ff */
[C-C-:B------:R-:W-:Y:S02]  /*9ff0*/  IADD3 R4, R3.reuse, UR10, R176.reuse ;  /* 0x0000000a03047c10 */ /* 0x140fe4000fffe0b0 */
[----:B------:R-:W-:Y:S01]  /*a000*/  IADD3 R3, R3, c[0x0][0x328], R176 ;  /* 0x0000ca0003037a10 */ /* 0x000fe20007ffe0b0 */
[----:B------:R-:W-:Y:S05]  /*a010*/  IMAD R0, R0, c[0x0][0x32c], R2 ;  /* 0x0000cb0000007a24 */ /* 0x000fea00078e0202 */
[----:B------:R-:W-:Y:S02]  /*a020*/  IADD3 R2, R0, c[0x0][0x32c], RZ ;  /* 0x0000cb0000027a10 */ /* 0x000fe40007ffe0ff */
[----:B------:R-:W-:Y:S02]  /*a030*/  IMNMX R0, R4, R0, !PT ;  /* 0x0000000004007217 */ /* 0x000fe40007800200 */
[----:B------:R-:W-:Y:S02]  /*a040*/  IMNMX R2, R3, R2, PT ;  /* 0x0000000203027217 */ /* 0x000fe40003800200 */
.L_x_494:
[----:B------:R-:W-:Y:S02]  /*a050*/  ISETP.GT.AND P0, PT, R0, RZ, !P1 ;  /* 0x000000ff0000720c */ /* 0x000fe40004f04270 */
[----:B------:R-:W-:Y:S02]  /*a060*/  FMNMX.FTZ R134, R36, R135, !PT ;  /* 0x0000008724867209 */ /* 0x000fe40007810000 */
[----:B------:R-:W-:Y:S02]  /*a070*/  ISETP.LT.OR P0, PT, R2, 0x1, P0 ;  /* 0x000000010200780c */ /* 0x000fe40000701670 */
[----:B------:R-:W-:Y:S02]  /*a080*/  FMNMX.FTZ R134, R37, R134, !PT ;  /* 0x0000008625867209 */ /* 0x000fe40007810000 */
[----:B------:R-:W-:Y:S02]  /*a090*/  FSEL R10, R10, -INF , !P0 ;  /* 0xff8000000a0a7808 */ /* 0x000fe40004000000 */
[----:B------:R-:W-:Y:S02]  /*a0a0*/  ISETP.GT.AND P0, PT, R0, 0x1, !P2 ;  /* 0x000000010000780c */ /* 0x000fe40005704270 */
[----:B------:R-:W-:Y:S02]  /*a0b0*/  FMNMX.FTZ R134, R184, R134, !PT ;  /* 0x00000086b8867209 */ /* 0x000fe40007810000 */
[----:B------:R-:W-:Y:S02]  /*a0c0*/  ISETP.LT.OR P0, PT, R2, 0x2, P0 ;  /* 0x000000020200780c */ /* 0x000fe40000701670 */
[----:B------:R-:W-:Y:S02]  /*a0d0*/  ISETP.NE.AND P2, PT, R178, RZ, PT ;  /* 0x000000ffb200720c */ /* 0x000fe40003f45270 */
[----:B------:R-:W-:Y:S02]  /*a0e0*/  FSEL R11, R11, -INF , !P0 ;  /* 0xff8000000b0b7808 */ /* 0x000fe40004000000 */
[----:B------:R-:W-:Y:S02]  /*a0f0*/  ISETP.NE.AND P0, PT, R181, RZ, PT ;  /* 0x000000ffb500720c */ /* 0x000fe40003f05270 */
[----:B------:R-:W-:Y:S02]  /*a100*/  FMNMX.FTZ R134, R185, R134, !PT ;  /* 0x00000086b9867209 */ /* 0x000fe40007810000 */
        /* <DEDUP_REMOVED lines=10> */
[----:B------:R-:W-:Y:S02]  /*a1b0*/  FMNMX.FTZ R134, R193, R134, !PT ;  /* 0x00000086c1867209 */ /* 0x000fe40007810000 */
        /* <DEDUP_REMOVED lines=43> */
[----:B------:R-:W-:Y:S02]  /*a470*/  FMNMX.FTZ R134, R245, R134, !PT ;  /* 0x00000086f5867209 */ /* 0x000fe40007810000 */
[----:B------:R-:W-:Y:S02]  /*a480*/  ISETP.LT.OR P0, PT, R2, 0x29, P0 ;  /* 0x000000290200780c */ /* 0x000fe40000701670 */
[----:B------:R-:W-:Y:S02]  /*a490*/  FMNMX.FTZ R3, R198, R3, !PT ;  /* 0x00000003c6037209 */ /* 0x000fe40007810000 */
[----:B------:R-:W-:Y:S02]  /*a4a0*/  FMNMX.FTZ R134, R247, R134, !PT ;  /* 0x00000086f7867209 */ /* 0x000fe40007810000 */
[----:B------:R-:W-:Y:S02]  /*a4b0*/  FSEL R98, R46, -INF , !P0 ;  /* 0xff8000002e627808 */ /* 0x000fe40004000000 */
[----:B------:R-:W-:Y:S02]  /*a4c0*/  ISETP.NE.AND P0, PT, R32, RZ, PT ;  /* 0x000000ff2000720c */ /* 0x000fe40003f05270 */
[----:B------:R-:W-:Y:S02]  /*a4d0*/  FMNMX.FTZ R134, R250, R134, !PT ;  /* 0x00000086fa867209 */ /* 0x000fe40007810000 */
[----:B------:R-:W-:Y:S02]  /*a4e0*/  FMNMX.FTZ R3, R202, R3, !PT ;  /* 0x00000003ca037209 */ /* 0x000fe40007810000 */
[----:B------:R-:W-:Y:S02]  /*a4f0*/  ISETP.GT.AND P0, PT, R0, 0x29, !P0 ;  /* 0x000000290000780c */ /* 0x000fe40004704270 */
[----:B------:R-:W-:Y:S02]  /*a500*/  FMNMX.FTZ R134, R251, R134, !PT ;  /* 0x00000086fb867209 */ /* 0x000fe40007810000 */
[----:B------:R-:W-:Y:S02]  /*a510*/  FMNMX.FTZ R3, R205, R3, !PT ;  /* 0x00000003cd037209 */ /* 0x000fe40007810000 */
[----:B------:R-:W-:Y:S02]  /*a520*/  FMNMX.FTZ R4, R8, R137, !PT ;  /* 0x0000008908047209 */ /* 0x000fe40007810000 */
[----:B------:R-:W-:Y:S02]  /*a530*/  FMNMX.FTZ R134, R80, R134, !PT ;  /* 0x0000008650867209 */ /* 0x000fe40007810000 */
[----:B------:R-:W-:Y:S02]  /*a540*/  ISETP.LT.OR P0, PT, R2, 0x2a, P0 ;  /* 0x0000002a0200780c */ /* 0x000fe40000701670 */
[----:B------:R-:W-:Y:S02]  /*a550*/  FMNMX.FTZ R3, R206, R3, !PT ;  /* 0x00000003ce037209 */ /* 0x000fe40007810000 */
[----:B------:R-:W-:Y:S02]  /*a560*/  FMNMX.FTZ R4, R9, R4, !PT ;  /* 0x0000000409047209 */ /* 0x000fe40007810000 */
[----:B------:R-:W-:Y:S02]  /*a570*/  FMNMX.FTZ R134, R82, R134, !PT ;  /* 0x0000008652867209 */ /* 0x000fe40007810000 */
[----:B------:R-:W-:Y:S02]  /*a580*/  FSEL R99, R47, -INF , !P0 ;  /* 0xff8000002f637808 */ /* 0x000fe40004000000 */
[----:B------:R-:W-:Y:S01]  /*a590*/  ISETP.NE.AND P0, PT, R23, RZ, PT ;  /* 0x000000ff1700720c */ /* 0x000fe20003f05270 */
[----:B------:R-:W1:Y:S01]  /*a5a0*/  SHFL.BFLY PT, R5, R134, 0x2, 0x1f ;  /* 0x0c401f0086057f89 */ /* 0x000e6200000e0000 */
[----:B------:R-:W-:Y:S02]  /*a5b0*/  FMNMX.FTZ R3, R210, R3, !PT ;  /* 0x00000003d2037209 */ /* 0x000fe40007810000 */
        /* <DEDUP_REMOVED lines=24> */
[----:B-1----:R-:W-:Y:S02]  /*a740*/  FMNMX.FTZ R134, R134, R5, !PT ;  /* 0x0000000586867209 */ /* 0x002fe40007810000 */
[----:B------:R-:W-:Y:S02]  /*a750*/  ISETP.LT.OR P0, PT, R2, 0x39, P0 ;  /* 0x000000390200780c */ /* 0x000fe40000701670 */
[----:B------:R-:W-:Y:S01]  /*a760*/  FMNMX.FTZ R3, R252, R3, !PT ;  /* 0x00000003fc037209 */ /* 0x000fe20007810000 */
[----:B------:R-:W1:Y:S01]  /*a770*/  SHFL.BFLY PT, R6, R134, 0x1, 0x1f ;  /* 0x0c201f0086067f89 */ /* 0x000e6200000e0000 */
[----:B------:R-:W-:Y:S02]  /*a780*/  FMNMX.FTZ R4, R200, R4, !PT ;  /* 0x00000004c8047209 */ /* 0x000fe40007810000 */
[----:B------:R-:W-:Y:S02]  /*a790*/  FMNMX.FTZ R3, R87, R3, !PT ;  /* 0x0000000357037209 */ /* 0x000fe40007810000 */
[----:B------:R-:W-:Y:S02]  /*a7a0*/  FSEL R174, R62, -INF , !P0 ;  /* 0xff8000003eae7808 */ /* 0x000fe40004000000 */
[----:B------:R-:W-:Y:S02]  /*a7b0*/  MOV R62, R53 ;  /* 0x00000035003e7202 */ /* 0x000fe40000000f00 */
[----:B------:R-:W-:Y:S02]  /*a7c0*/  ISETP.NE.AND P0, PT, R20, RZ, PT ;  /* 0x000000ff1400720c */ /* 0x000fe40003f05270 */
[----:B------:R-:W-:Y:S02]  /*a7d0*/  FMNMX.FTZ R4, R201, R4, !PT ;  /* 0x00000004c9047209 */ /* 0x000fe40007810000 */
[----:B------:R-:W-:Y:S02]  /*a7e0*/  ISETP.GT.AND P0, PT, R0, 0x39, !P0 ;  /* 0x000000390000780c */ /* 0x000fe40004704270 */
[----:B------:R-:W-:Y:S02]  /*a7f0*/  FMNMX.FTZ R3, R62, R3, !PT ;  /* 0x000000033e037209 */ /* 0x000fe40007810000 */
[----:B------:R-:W-:Y:S02]  /*a800*/  FMNMX.FTZ R4, R209, R4, !PT ;  /* 0x00000004d1047209 */ /* 0x000fe40007810000 */
[----:B------:R-:W-:Y:S02]  /*a810*/  FMNMX.FTZ R3, R85, R3, !PT ;  /* 0x0000000355037209 */ /* 0x000fe40007810000 */
[----:B------:R-:W-:Y:S02]  /*a820*/  ISETP.NE.AND P2, PT, R19, RZ, PT ;  /* 0x000000ff1300720c */ /* 0x000fe40003f45270 */
[----:B------:R-:W-:Y:S01]  /*a830*/  ISETP.LT.OR P0, PT, R2, 0x3a, P0 ;  /* 0x0000003a0200780c */ /* 0x000fe20000701670 */
[----:B------:R-:W2:Y:S01]  /*a840*/  SHFL.BFLY PT, R133, R3, 0x2, 0x1f ;  /* 0x0c401f0003857f89 */ /* 0x000ea200000e0000 */
[----:B------:R-:W-:Y:S02]  /*a850*/  FMNMX.FTZ R4, R211, R4, !PT ;  /* 0x00000004d3047209 */ /* 0x000fe40007810000 */
[----:B------:R-:W-:Y:S02]  /*a860*/  FSEL R175, R63, -INF , !P0 ;  /* 0xff8000003faf7808 */ /* 0x000fe40004000000 */
[----:B------:R-:W-:Y:S02]  /*a870*/  ISETP.GT.AND P0, PT, R0, 0x40, !P2 ;  /* 0x000000400000780c */ /* 0x000fe40005704270 */
[----:B------:R-:W-:Y:S02]  /*a880*/  FMNMX.FTZ R4, R230, R4, !PT ;  /* 0x00000004e6047209 */ /* 0x000fe40007810000 */
[----:B------:R-:W-:Y:S02]  /*a890*/  ISETP.NE.AND P1, PT, R18, RZ, PT ;  /* 0x000000ff1200720c */ /* 0x000fe40003f25270 */
[----:B------:R-:W-:Y:S02]  /*a8a0*/  ISETP.LT.OR P0, PT, R2, 0x41, P0 ;  /* 0x000000410200780c */ /* 0x000fe40000701670 */
[----:B------:R-:W-:Y:S02]  /*a8b0*/  FMNMX.FTZ R4, R233, R4, !PT ;  /* 0x00000004e9047209 */ /* 0x000fe40007810000 */
[----:B------:R-:W-:Y:S02]  /*a8c0*/  FSEL R181, R74, -INF , !P0 ;  /* 0xff8000004ab57808 */ /* 0x000fe40004000000 */
[----:B------:R-:W-:Y:S02]  /*a8d0*/  ISETP.GT.AND P0, PT, R0, 0x41, !P1 ;  /* 0x000000410000780c */ /* 0x000fe40004f04270 */
[----:B------:R-:W-:Y:S02]  /*a8e0*/  FMNMX.FTZ R4, R241, R4, !PT ;  /* 0x00000004f1047209 */ /* 0x000fe40007810000 */
[----:B-1----:R-:W-:Y:S02]  /*a8f0*/  FMNMX.FTZ R134, R134, R6, !PT ;  /* 0x0000000686867209 */ /* 0x002fe40007810000 */
[----:B------:R-:W-:Y:S02]  /*a900*/  ISETP.NE.AND P2, PT, R17, RZ, PT ;  /* 0x000000ff1100720c */ /* 0x000fe40003f45270 */
[----:B------:R-:W-:Y:S01]  /*a910*/  ISETP.LT.OR P0, PT, R2, 0x42, P0 ;  /* 0x000000420200780c */ /* 0x000fe20000701670 */
[----:B------:R-:W-:Y:S01]  /*a920*/  FMUL.FTZ R71, R134, c[0x0][0x2d0] ;  /* 0x0000b40086477a20 */ /* 0x000fe20000410000 */
[----:B------:R-:W-:Y:S02]  /*a930*/  FMNMX.FTZ R5, R10, R138, !PT ;  /* 0x0000008a0a057209 */ /* 0x000fe40007810000 */
[----:B------:R-:W-:Y:S02]  /*a940*/  FMNMX.FTZ R4, R242, R4, !PT ;  /* 0x00000004f2047209 */ /* 0x000fe40007810000 */
[----:B------:R-:W-:Y:S02]  /*a950*/  FSEL R182, R75, -INF , !P0 ;  /* 0xff8000004bb67808 */ /* 0x000fe40004000000 */
[----:B------:R-:W-:Y:S02]  /*a960*/  ISETP.GT.AND P0, PT, R0, 0x48, !P2 ;  /* 0x000000480000780c */ /* 0x000fe40005704270 */
[----:B------:R-:W-:Y:S02]  /*a970*/  FSETP.NEU.FTZ.AND P2, PT, R134, -INF , PT ;  /* 0xff8000008600780b */ /* 0x000fe40003f5d000 */
[----:B------:R-:W-:Y:S02]  /*a980*/  FMNMX.FTZ R4, R244, R4, !PT ;  /* 0x00000004f4047209 */ /* 0x000fe40007810000 */
[----:B------:R-:W-:Y:S02]  /*a990*/  FMNMX.FTZ R5, R11, R5, !PT ;  /* 0x000000050b057209 */ /* 0x000fe40007810000 */
[----:B------:R-:W-:Y:S02]  /*a9a0*/  FSEL R71, R71, RZ, P2 ;  /* 0x000000ff47477208 */ /* 0x000fe40001000000 */
[----:B------:R-:W-:Y:S02]  /*a9b0*/  FMNMX.FTZ R4, R246, R4, !PT ;  /* 0x00000004f6047209 */ /* 0x000fe40007810000 */
[----:B------:R-:W-:Y:S02]  /*a9c0*/  FMNMX.FTZ R5, R14, R5, !PT ;  /* 0x000000050e057209 */ /* 0x000fe40007810000 */
[----:B--2---:R-:W-:Y:S02]  /*a9d0*/  FMNMX.FTZ R133, R3, R133, !PT ;  /* 0x0000008503857209 */ /* 0x004fe40007810000 */
[----:B------:R-:W-:Y:S01]  /*a9e0*/  FMNMX.FTZ R3, R88, R4, !PT ;  /* 0x0000000458037209 */ /* 0x000fe20007810000 */
[--C-:B------:R-:W-:Y:S01]  /*a9f0*/  FFMA.FTZ R4, R36, c[0x0][0x2d0], -R71.reuse ;  /* 0x0000b40024047a23 */ /* 0x100fe20000010847 */
[----:B------:R-:W-:Y:S01]  /*aa00*/  FMNMX.FTZ R5, R15, R5, !PT ;  /* 0x000000050f057209 */ /* 0x000fe20007810000 */
[----:B------:R-:W1:Y:S01]  /*aa10*/  SHFL.BFLY PT, R6, R133, 0x1, 0x1f ;  /* 0x0c201f0085067f89 */ /* 0x000e6200000e0000 */
[----:B------:R-:W-:Y:S01]  /*aa20*/  FMNMX.FTZ R3, R89, R3, !PT ;  /* 0x0000000359037209 */ /* 0x000fe20007810000 */
[----:B------:R2:W-:Y:S01]  /*aa30*/  MUFU.EX2 R63, R4 ;  /* 0x00000004003f7308 */ /* 0x0005e20000000800 */
[----:B------:R-:W-:Y:S02]  /*aa40*/  FMNMX.FTZ R5, R56, R5, !PT ;  /* 0x0000000538057209 */ /* 0x000fe40007810000 */
[----:B------:R-:W-:Y:S02]  /*aa50*/  FMNMX.FTZ R3, R81, R3, !PT ;  /* 0x0000000351037209 */ /* 0x000fe40007810000 */
[----:B------:R-:W-:Y:S02]  /*aa60*/  FMNMX.FTZ R5, R57, R5, !PT ;  /* 0x0000000539057209 */ /* 0x000fe40007810000 */
[----:B------:R-:W-:Y:S02]  /*aa70*/  FMNMX.FTZ R3, R183, R3, !PT ;  /* 0x00000003b7037209 */ /* 0x000fe40007810000 */
[----:B------:R-:W-:Y:S02]  /*aa80*/  FMNMX.FTZ R5, R60, R5, !PT ;  /* 0x000000053c057209 */ /* 0x000fe40007810000 */
[----:B------:R-:W-:Y:S01]  /*aa90*/  ISETP.LT.OR P0, PT, R2, 0x49, P0 ;  /* 0x000000490200780c */ /* 0x000fe20000701670 */
[----:B------:R-:W3:Y:S01]  /*aaa0*/  SHFL.BFLY PT, R7, R3, 0x2, 0x1f ;  /* 0x0c401f0003077f89 */ /* 0x000ee200000e0000 */
[----:B------:R-:W-:Y:S02]  /*aab0*/  FMNMX.FTZ R5, R84, R5, !PT ;  /* 0x0000000554057209 */ /* 0x000fe40007810000 */
[----:B------:R-:W-:Y:S01]  /*aac0*/  ISETP.NE.AND P1, PT, R16, RZ, PT ;  /* 0x000000ff1000720c */ /* 0x000fe20003f25270 */
[--C-:B------:R-:W-:Y:S01]  /*aad0*/  FFMA.FTZ R16, R192, c[0x0][0x2d0], -R71.reuse ;  /* 0x0000b400c0107a23 */ /* 0x100fe20000010847 */
[----:B------:R-:W-:Y:S02]  /*aae0*/  FMNMX.FTZ R5, R96, R5, !PT ;  /* 0x0000000560057209 */ /* 0x000fe40007810000 */
[----:B------:R-:W-:Y:S01]  /*aaf0*/  FSEL R177, R78, -INF , !P0 ;  /* 0xff8000004eb17808 */ /* 0x000fe20004000000 */
[----:B------:R-:W-:Y:S01]  /*ab00*/  MUFU.EX2 R35, R16 ;  /* 0x0000001000237308 */ /* 0x000fe20000000800 */
[----:B------:R-:W-:Y:S02]  /*ab10*/  FMNMX.FTZ R5, R97, R5, !PT ;  /* 0x0000000561057209 */ /* 0x000fe40007810000 */
[----:B-1----:R-:W-:Y:S02]  /*ab20*/  FMNMX.FTZ R133, R133, R6, !PT ;  /* 0x0000000685857209 */ /* 0x002fe40007810000 */
[----:B--2---:R-:W-:Y:S01]  /*ab30*/  FMNMX.FTZ R4, R98, R5, !PT ;  /* 0x0000000562047209 */ /* 0x004fe20007810000 */
[--C-:B------:R-:W-:Y:S01]  /*ab40*/  FFMA.FTZ R5, R37, c[0x0][0x2d0], -R71.reuse ;  /* 0x0000b40025057a23 */ /* 0x100fe20000010847 */
[C---:B------:R-:W-:Y:S01]  /*ab50*/  ISETP.GT.AND P0, PT, R0.reuse, 0x49, !P1 ;  /* 0x000000490000780c */ /* 0x040fe20004f04270 */
[----:B------:R-:W-:Y:S01]  /*ab60*/  FMUL.FTZ R92, R133, c[0x0][0x2d0] ;  /* 0x0000b400855c7a20 */ /* 0x000fe20000410000 */
[----:B------:R-:W-:Y:S01]  /*ab70*/  ISETP.GT.AND P3, PT, R0, 0x50, !P3 ;  /* 0x000000500000780c */ /* 0x000fe20005f64270 */
[----:B------:R1:W-:Y:S01]  /*ab80*/  MUFU.EX2 R24, R5 ;  /* 0x0000000500187308 */ /* 0x0003e20000000800 */
[----:B------:R-:W-:Y:S02]  /*ab90*/  FMNMX.FTZ R4, R99, R4, !PT ;  /* 0x0000000463047209 */ /* 0x000fe40007810000 */
[----:B------:R-:W-:Y:S02]  /*aba0*/  FSETP.NEU.FTZ.AND P1, PT, R133, -INF , PT ;  /* 0xff8000008500780b */ /* 0x000fe40003f3d000 */
[----:B------:R-:W-:Y:S02]  /*abb0*/  ISETP.LT.OR P0, PT, R2, 0x4a, P0 ;  /* 0x0000004a0200780c */ /* 0x000fe40000701670 */
[----:B---3--:R-:W-:Y:S02]  /*abc0*/  FMNMX.FTZ R3, R3, R7, !PT ;  /* 0x0000000703037209 */ /* 0x008fe40007810000 */
[----:B------:R-:W-:Y:S02]  /*abd0*/  FSEL R92, R92, RZ, P1 ;  /* 0x000000ff5c5c7208 */ /* 0x000fe40000800000 */
[----:B------:R-:W-:Y:S01]  /*abe0*/  FSEL R176, R79, -INF , !P0 ;  /* 0xff8000004fb07808 */ /* 0x000fe20004000000 */
[----:B------:R-:W2:Y:S01]  /*abf0*/  SHFL.BFLY PT, R132, R3, 0x1, 0x1f ;  /* 0x0c201f0003847f89 */ /* 0x000ea200000e0000 */
[----:B------:R-:W-:Y:S01]  /*ac00*/  ISETP.GT.AND P0, PT, R0, 0x51, !P4 ;  /* 0x000000510000780c */ /* 0x000fe20006704270 */
[--C-:B------:R-:W-:Y:S01]  /*ac10*/  FFMA.FTZ R28, R195, c[0x0][0x2d0], -R92.reuse ;  /* 0x0000b400c31c7a23 */ /* 0x100fe2000001085c */
[----:B------:R-:W-:Y:S02]  /*ac20*/  ISETP.NE.AND P4, PT, R52, RZ, PT ;  /* 0x000000ff3400720c */ /* 0x000fe40003f85270 */
[----:B------:R-:W-:Y:S02]  /*ac30*/  ISETP.LT.OR P0, PT, R2, 0x52, P0 ;  /* 0x000000520200780c */ /* 0x000fe40000701670 */
[----:B------:R-:W-:Y:S01]  /*ac40*/  ISETP.GT.AND P4, PT, R0, 0x59, !P4 ;  /* 0x000000590000780c */ /* 0x000fe20006784270 */
[----:B------:R-:W-:Y:S01]  /*ac50*/  LDSM.16.MT88.4 R52, [R214+0x100] ;  /* 0x00010000d634783b */ /* 0x000fe20000004200 */
[----:B------:R-:W-:Y:S02]  /*ac60*/  FSEL R179, R91, -INF , !P0 ;  /* 0xff8000005bb37808 */ /* 0x000fe40004000000 */
[----:B------:R-:W-:Y:S02]  /*ac70*/  ISETP.LT.OR P0, PT, R2, 0x5a, P4 ;  /* 0x0000005a0200780c */ /* 0x000fe40002701670 */
[----:B-1----:R-:W-:Y:S01]  /*ac80*/  FMNMX.FTZ R5, R172, R4, !PT ;  /* 0x00000004ac057209 */ /* 0x002fe20007810000 */
[----:B------:R-:W-:Y:S01]  /*ac90*/  FFMA.FTZ R4, R184, c[0x0][0x2d0], -R71 ;  /* 0x0000b400b8047a23 */ /* 0x000fe20000010847 */
[----:B------:R-:W-:Y:S01]  /*aca0*/  FSEL R70, R95, -INF , !P0 ;  /* 0xff8000005f467808 */ /* 0x000fe20004000000 */
[----:B------:R-:W-:Y:S01]  /*acb0*/  LDSM.16.MT88.4 R76, [R215+0x100] ;  /* 0x00010000d74c783b */ /* 0x000fe20000004200 */
[----:B------:R-:W-:Y:S01]  /*acc0*/  MUFU.EX2 R95, R28 ;  /* 0x0000001c005f7308 */ /* 0x000fe20000000800 */
[----:B------:R-:W-:Y:S02]  /*acd0*/  FMNMX.FTZ R5, R173, R5, !PT ;  /* 0x00000005ad057209 */ /* 0x000fe40007810000 */
[----:B------:R-:W-:Y:S01]  /*ace0*/  ISETP.GT.AND P5, PT, R0, 0x58, !P5 ;  /* 0x000000580000780c */ /* 0x000fe20006fa4270 */
[--C-:B------:R-:W-:Y:S01]  /*acf0*/  FFMA.FTZ R0, R39, c[0x0][0x2d0], -R92.reuse ;  /* 0x0000b40027007a23 */ /* 0x100fe2000001085c */
[----:B------:R-:W-:Y:S02]  /*ad00*/  ISETP.LT.OR P3, PT, R2, 0x51, P3 ;  /* 0x000000510200780c */ /* 0x000fe40001f61670 */
[----:B--2---:R-:W-:Y:S01]  /*ad10*/  FMNMX.FTZ R132, R3, R132, !PT ;  /* 0x0000008403847209 */ /* 0x004fe20007810000 */
[--C-:B------:R-:W-:Y:S01]  /*ad20*/  FFMA.FTZ R3, R187, c[0x0][0x2d0], -R92.reuse ;  /* 0x0000b400bb037a23 */ /* 0x100fe2000001085c */
[----:B------:R-:W-:Y:S01]  /*ad30*/  MOV R187, R82 ;  /* 0x0000005200bb7202 */ /* 0x000fe20000000f00 */
[----:B------:R1:W-:Y:S01]  /*ad40*/  MUFU.EX2 R86, R4 ;  /* 0x0000000400567308 */ /* 0x0003e20000000800 */
[----:B------:R-:W-:Y:S01]  /*ad50*/  FSEL R178, R90, -INF , !P3 ;  /* 0xff8000005ab27808 */ /* 0x000fe20005800000 */
[C---:B------:R-:W-:Y:S01]  /*ad60*/  FMUL.FTZ R93, R132.reuse, c[0x0][0x2d0] ;  /* 0x0000b400845d7a20 */ /* 0x040fe20000410000 */
[----:B------:R-:W-:Y:S02]  /*ad70*/  FSETP.NEU.FTZ.AND P0, PT, R132, -INF , PT ;  /* 0xff8000008400780b */ /* 0x000fe40003f1d000 */
[----:B------:R-:W-:Y:S01]  /*ad80*/  ISETP.LT.OR P3, PT, R2, 0x59, P5 ;  /* 0x000000590200780c */ /* 0x000fe20002f61670 */
[--C-:B------:R-:W-:Y:S01]  /*ad90*/  FFMA.FTZ R2, R186, c[0x0][0x2d0], -R92.reuse ;  /* 0x0000b400ba027a23 */ /* 0x100fe2000001085c */
[----:B------:R-:W-:Y:S01]  /*ada0*/  FSEL R93, R93, RZ, P0 ;  /* 0x000000ff5d5d7208 */ /* 0x000fe20000000000 */
[----:B------:R-:W-:Y:S01]  /*adb0*/  IMAD.MOV.U32 R186, RZ, RZ, R81 ;  /* 0x000000ffffba7224 */ /* 0x000fe200078e0051 */
[----:B------:R-:W-:Y:S01]  /*adc0*/  FSEL R180, R94, -INF , !P3 ;  /* 0xff8000005eb47808 */ /* 0x000fe20005800000 */
[----:B------:R2:W3:Y:S01]  /*add0*/  MUFU.EX2 R19, R3 ;  /* 0x0000000300137308 */ /* 0x0004e20000000800 */
[----:B------:R-:W-:Y:S01]  /*ade0*/  FMNMX.FTZ R5, R174, R5, !PT ;  /* 0x00000005ae057209 */ /* 0x000fe20007810000 */
[----:B------:R-:W-:Y:S02]  /*adf0*/  FFMA.FTZ R32, R48, c[0x0][0x2d0], -R93 ;  /* 0x0000b40030207a23 */ /* 0x000fe4000001085d */
[----:B------:R-:W-:Y:S01]  /*ae00*/  FFMA.FTZ R48, R196, c[0x0][0x2d0], -R71 ;  /* 0x0000b400c4307a23 */ /* 0x000fe20000010847 */
[----:B------:R-:W-:Y:S01]  /*ae10*/  FMNMX.FTZ R5, R175, R5, !PT ;  /* 0x00000005af057209 */ /* 0x000fe20007810000 */
[--C-:B------:R-:W-:Y:S02]  /*ae20*/  FFMA.FTZ R40, R50, c[0x0][0x2d0], -R93.reuse ;  /* 0x0000b40032287a23 */ /* 0x100fe4000001085d */
[----:B------:R-:W-:Y:S01]  /*ae30*/  FFMA.FTZ R44, R51, c[0x0][0x2d0], -R93 ;  /* 0x0000b400332c7a23 */ /* 0x000fe2000001085d */
[----:B------:R-:W-:Y:S01]  /*ae40*/  FMNMX.FTZ R5, R181, R5, !PT ;  /* 0x00000005b5057209 */ /* 0x000fe20007810000 */
[----:B------:R-:W-:Y:S03]  /*ae50*/  MUFU.EX2 R21, R0 ;  /* 0x0000000000157308 */ /* 0x000fe60000000800 */
[----:B------:R-:W-:Y:S01]  /*ae60*/  FMNMX.FTZ R5, R182, R5, !PT ;  /* 0x00000005b6057209 */ /* 0x000fe20007810000 */
[----:B-1----:R-:W-:Y:S06]  /*ae70*/  FFMA.FTZ R4, R185, c[0x0][0x2d0], -R71 ;  /* 0x0000b400b9047a23 */ /* 0x002fec0000010847 */
[----:B------:R1:W4:Y:S01]  /*ae80*/  MUFU.EX2 R83, R4 ;  /* 0x0000000400537308 */ /* 0x0003220000000800 */
[--C-:B--2---:R-:W-:Y:S02]  /*ae90*/  FFMA.FTZ R3, R8, c[0x0][0x2d0], -R93.reuse ;  /* 0x0000b40008037a23 */ /* 0x104fe4000001085d */
[--C-:B------:R-:W-:Y:S01]  /*aea0*/  FFMA.FTZ R8, R189, c[0x0][0x2d0], -R92.reuse ;  /* 0x0000b400bd087a23 */ /* 0x100fe2000001085c */
[----:B---3--:R-:W-:Y:S06]  /*aeb0*/  MOV R189, R19 ;  /* 0x0000001300bd7202 */ /* 0x008fec0000000f00 */
[----:B------:R2:W-:Y:S10]  /*aec0*/  MUFU.EX2 R185, R3 ;  /* 0x0000000300b97308 */ /* 0x0005f40000000800 */
[----:B------:R-:W-:Y:S01]  /*aed0*/  MUFU.EX2 R25, R2 ;  /* 0x0000000200197308 */ /* 0x000fe20000000800 */
[--C-:B-1----:R-:W-:Y:S01]  /*aee0*/  FFMA.FTZ R4, R38, c[0x0][0x2d0], -R92.reuse ;  /* 0x0000b40026047a23 */ /* 0x102fe2000001085c */
[----:B----4-:R-:W-:Y:S01]  /*aef0*/  F2FP.BF16.PACK_AB R74, R83, R86 ;  /* 0x00000056534a723e */ /* 0x010fe200000010ff */
[----:B------:R-:W-:Y:S07]  /*af00*/  LDSM.16.MT88.4 R36, [R216+0x100] ;  /* 0x00010000d824783b */ /* 0x000fee0000004200 */
[----:B------:R1:W3:Y:S01]  /*af10*/  MUFU.EX2 R184, R4 ;  /* 0x0000000400b87308 */ /* 0x0002e20000000800 */
[--C-:B--2---:R-:W-:Y:S09]  /*af20*/  FFMA.FTZ R3, R9, c[0x0][0x2d0], -R93.reuse ;  /* 0x0000b40009037a23 */ /* 0x104ff2000001085d */
[----:B------:R2:W4:Y:S10]  /*af30*/  MUFU.EX2 R59, R3 ;  /* 0x00000003003b7308 */ /* 0x0005340000000800 */
[----:B------:R-:W-:Y:S01]  /*af40*/  MUFU.EX2 R34, R8 ;  /* 0x0000000800227308 */ /* 0x000fe20000000800 */
[----:B-1----:R-:W-:Y:S02]  /*af50*/  FMNMX.FTZ R4, R177, R5, !PT ;  /* 0x00000005b1047209 */ /* 0x002fe40007810000 */
[----:B---3--:R-:W-:Y:S02]  /*af60*/  MOV R192, R184 ;  /* 0x000000b800c07202 */ /* 0x008fe40000000f00 */
[----:B------:R-:W-:Y:S04]  /*af70*/  FMNMX.FTZ R4, R176, R4, !PT ;  /* 0x00000004b0047209 */ /* 0x000fe80007810000 */
[----:B------:R-:W-:Y:S01]  /*af80*/  FMNMX.FTZ R4, R178, R4, !PT ;  /* 0x00000004b2047209 */ /* 0x000fe20007810000 */
[--C-:B--2---:R-:W-:Y:S01]  /*af90*/  FFMA.FTZ R3, R12, c[0x0][0x2d0], -R93.reuse ;  /* 0x0000b4000c037a23 */ /* 0x104fe2000001085d */
[----:B----4-:R-:W-:Y:S01]  /*afa0*/  F2FP.BF16.PACK_AB R64, R59, R185 ;  /* 0x000000b93b40723e */ /* 0x010fe200000010ff */
[----:B------:R-:W-:Y:S01]  /*afb0*/  FFMA.FTZ R12, R191, c[0x0][0x2d0], -R92 ;  /* 0x0000b400bf0c7a23 */ /* 0x000fe2000001085c */
[----:B------:R-:W-:Y:S01]  /*afc0*/  FMNMX.FTZ R0, R179, R4, !PT ;  /* 0x00000004b3007209 */ /* 0x000fe20007810000 */
[----:B------:R1:W-:Y:S01]  /*afd0*/  MUFU.EX2 R61, R3 ;  /* 0x00000003003d7308 */ /* 0x0003e20000000800 */
[----:B------:R-:W-:Y:S02]  /*afe0*/  FFMA.FTZ R4, R13, c[0x0][0x2d0], -R93 ;  /* 0x0000b4000d047a23 */ /* 0x000fe4000001085d */
[----:B------:R-:W-:Y:S01]  /*aff0*/  FMNMX.FTZ R0, R180, R0, !PT ;  /* 0x00000000b4007209 */ /* 0x000fe20007810000 */
[----:B------:R-:W-:Y:S02]  /*b000*/  IMAD.MOV.U32 R191, RZ, RZ, R185 ;  /* 0x000000ffffbf7224 */ /* 0x000fe400078e00b9 */
[----:B------:R-:W-:Y:S01]  /*b010*/  IMAD.MOV.U32 R185, RZ, RZ, R89 ;  /* 0x000000ffffb97224 */ /* 0x000fe200078e0059 */
[----:B------:R-:W-:Y:S03]  /*b020*/  FMNMX.FTZ R0, R70, R0, !PT ;  /* 0x0000000046007209 */ /* 0x000fe60007810000 */
[----:B------:R2:W-:Y:S02]  /*b030*/  MUFU.EX2 R18, R4 ;  /* 0x0000000400127308 */ /* 0x0005e40000000800 */
[----:B------:R-:W1:Y:S02]  /*b040*/  SHFL.BFLY PT, R2, R0, 0x2, 0x1f ;  /* 0x0c401f0000027f89 */ /* 0x000e6400000e0000 */
[----:B-1----:R-:W-:Y:S01]  /*b050*/  FMNMX.FTZ R3, R0, R2, !PT ;  /* 0x0000000200037209 */ /* 0x002fe20007810000 */
[----:B------:R-:W-:Y:S01]  /*b060*/  FFMA.FTZ R2, R188, c[0x0][0x2d0], -R71 ;  /* 0x0000b400bc027a23 */ /* 0x000fe20000010847 */
[----:B------:R-:W-:Y:S01]  /*b070*/  FSEL R0, R134, RZ, P2 ;  /* 0x000000ff86007208 */ /* 0x000fe20001000000 */
[----:B------:R-:W-:Y:S03]  /*b080*/  IMAD.MOV.U32 R188, RZ, RZ, R21 ;  /* 0x000000ffffbc7224 */ /* 0x000fe600078e0015 */
[----:B------:R1:W-:Y:S01]  /*b090*/  MUFU.EX2 R33, R2 ;  /* 0x0000000200217308 */ /* 0x0003e20000000800 */
[----:B--2---:R-:W2:Y:S01]  /*b0a0*/  SHFL.BFLY PT, R4, R3, 0x1, 0x1f ;  /* 0x0c201f0003047f89 */ /* 0x004ea200000e0000 */
[----:B------:R-:W-:Y:S01]  /*b0b0*/  FADD.FTZ R0, -R0, R135 ;  /* 0x0000008700007221 */ /* 0x000fe20000010100 */
[----:B------:R-:W-:Y:S02]  /*b0c0*/  F2FP.BF16.PACK_AB R73, R188, R184 ;  /* 0x000000b8bc49723e */ /* 0x000fe400000010ff */
[----:B------:R-:W-:Y:S01]  /*b0d0*/  MOV R184, R87 ;  /* 0x0000005700b87202 */ /* 0x000fe20000000f00 */
[----:B------:R-:W-:Y:S03]  /*b0e0*/  FMUL.FTZ R0, R0, c[0x0][0x2d0] ;  /* 0x0000b40000007a20 */ /* 0x000fe60000410000 */
[----:B------:R-:W3:Y:S01]  /*b0f0*/  LDSM.16.MT88.4 R20, [R213+0x100] ;  /* 0x00010000d514783b */ /* 0x000ee20000004200 */
[----:B------:R4:W5:Y:S01]  /*b100*/  MUFU.EX2 R69, R0 ;  /* 0x0000000000457308 */ /* 0x0009620000000800 */
[----:B-1----:R-:W-:Y:S02]  /*b110*/  FSEL R2, R133, RZ, P1 ;  /* 0x000000ff85027208 */ /* 0x002fe40000800000 */
[----:B--2---:R-:W-:Y:S03]  /*b120*/  FMNMX.FTZ R3, R3, R4, !PT ;  /* 0x0000000403037209 */ /* 0x004fe60007810000 */
[----:B------:R-:W-:Y:S02]  /*b130*/  FADD.FTZ R2, -R2, R136 ;  /* 0x0000008802027221 */ /* 0x000fe40000010100 */
[----:B------:R-:W-:Y:S02]  /*b140*/  FMUL.FTZ R94, R3, c[0x0][0x2d0] ;  /* 0x0000b400035e7a20 */ /* 0x000fe40000410000 */
[----:B------:R-:W-:Y:S01]  /*b150*/  FMUL.FTZ R2, R2, c[0x0][0x2d0] ;  /* 0x0000b40002027a20 */ /* 0x000fe20000410000 */
[----:B----4-:R-:W-:Y:S01]  /*b160*/  FSEL R0, R132, RZ, P0 ;  /* 0x000000ff84007208 */ /* 0x010fe20000000000 */
[----:B-----5:R-:W-:Y:S01]  /*b170*/  FMUL.FTZ R17, R69, R153 ;  /* 0x0000009945117220 */ /* 0x020fe20000410000 */
[----:B------:R-:W-:Y:S01]  /*b180*/  MOV R153, R192 ;  /* 0x000000c000997202 */ /* 0x000fe20000000f00 */
[----:B------:R-:W1:Y:S01]  /*b190*/  MUFU.EX2 R68, R2 ;  /* 0x0000000200447308 */ /* 0x000e620000000800 */
[----:B------:R-:W-:Y:S01]  /*b1a0*/  FSETP.NEU.FTZ.AND P0, PT, R3, -INF , PT ;  /* 0xff8000000300780b */ /* 0x000fe20003f1d000 */
[----:B------:R-:W-:Y:S02]  /*b1b0*/  FADD.FTZ R0, -R0, R137 ;  /* 0x0000008900007221 */ /* 0x000fe40000010100 */
[----:B------:R-:W-:Y:S01]  /*b1c0*/  FMUL.FTZ R16, R69, R152 ;  /* 0x0000009845107220 */ /* 0x000fe20000410000 */
[----:B------:R-:W-:Y:S01]  /*b1d0*/  FSEL R94, R94, RZ, P0 ;  /* 0x000000ff5e5e7208 */ /* 0x000fe20000000000 */
[----:B------:R-:W-:Y:S01]  /*b1e0*/  FMUL.FTZ R0, R0, c[0x0][0x2d0] ;  /* 0x0000b40000007a20 */ /* 0x000fe20000410000 */
[----:B------:R-:W-:Y:S01]  /*b1f0*/  MOV R152, R88 ;  /* 0x0000005800987202 */ /* 0x000fe20000000f00 */
[----:B------:R-:W-:Y:S02]  /*b200*/  FFMA.FTZ R88, R202, c[0x0][0x2d0], -R92 ;  /* 0x0000b400ca587a23 */ /* 0x000fe4000001085c */
[----:B------:R2:W4:Y:S01]  /*b210*/  MUFU.EX2 R2, R0 ;  /* 0x0000000000027308 */ /* 0x0005220000000800 */
[--C-:B------:R-:W-:Y:S09]  /*b220*/  FFMA.FTZ R4, R14, c[0x0][0x2d0], -R94.reuse ;  /* 0x0000b4000e047a23 */ /* 0x100ff2000001085e */
[----:B------:R5:W-:Y:S01]  /*b230*/  MUFU.EX2 R5, R4 ;  /* 0x0000000400057308 */ /* 0x000be20000000800 */
[C---:B-1----:R-:W-:Y:S02]  /*b240*/  FMUL.FTZ R6, R68.reuse, R142 ;  /* 0x0000008e44067220 */ /* 0x042fe40000410000 */
[C---:B------:R-:W-:Y:S01]  /*b250*/  FMUL.FTZ R7, R68.reuse, R143 ;  /* 0x0000008f44077220 */ /* 0x040fe20000410000 */
[----:B------:R-:W-:Y:S01]  /*b260*/  MOV R143, R18 ;  /* 0x00000012008f7202 */ /* 0x000fe20000000f00 */
[C---:B------:R-:W-:Y:S05]  /*b270*/  FMUL.FTZ R18, R68.reuse, R154 ;  /* 0x0000009a44127220 */ /* 0x040fea0000410000 */
[----:B------:R1:W-:Y:S01]  /*b280*/  MUFU.EX2 R142, R12 ;  /* 0x0000000c008e7308 */ /* 0x0003e20000000800 */
[----:B------:R-:W-:Y:S01]  /*b290*/  F2FP.BF16.PACK_AB R66, R143, R61 ;  /* 0x0000003d8f42723e */ /* 0x000fe200000010ff */
[----:B------:R-:W-:Y:S02]  /*b2a0*/  FMUL.FTZ R19, R68, R155 ;  /* 0x0000009b44137220 */ /* 0x000fe40000410000 */
[--C-:B--2---:R-:W-:Y:S02]  /*b2b0*/  FFMA.FTZ R0, R10, c[0x0][0x2d0], -R94.reuse ;  /* 0x0000b4000a007a23 */ /* 0x104fe4000001085e */
[----:B------:R-:W-:Y:S02]  /*b2c0*/  IMAD.MOV.U32 R154, RZ, RZ, R191 ;  /* 0x000000ffff9a7224 */ /* 0x000fe400078e00bf */
[C---:B----4-:R-:W-:Y:S02]  /*b2d0*/  FMUL.FTZ R8, R2.reuse, R144 ;  /* 0x0000009002087220 */ /* 0x050fe40000410000 */
[----:B------:R2:W-:Y:S01]  /*b2e0*/  MUFU.EX2 R135, R0 ;  /* 0x0000000000877308 */ /* 0x0005e20000000800 */
[C---:B------:R-:W-:Y:S02]  /*b2f0*/  FMUL.FTZ R9, R2.reuse, R145 ;  /* 0x0000009102097220 */ /* 0x040fe40000410000 */
[C---:B------:R-:W-:Y:S01]  /*b300*/  FMUL.FTZ R13, R2.reuse, R149 ;  /* 0x00000095020d7220 */ /* 0x040fe20000410000 */
[----:B------:R-:W-:Y:S01]  /*b310*/  MOV R149, R86 ;  /* 0x0000005600957202 */ /* 0x000fe20000000f00 */
[--C-:B-----5:R-:W-:Y:S02]  /*b320*/  FFMA.FTZ R4, R15, c[0x0][0x2d0], -R94.reuse ;  /* 0x0000b4000f047a23 */ /* 0x120fe4000001085e */
[----:B------:R-:W-:Y:S02]  /*b330*/  IMAD.MOV.U32 R144, RZ, RZ, R83 ;  /* 0x000000ffff907224 */ /* 0x000fe400078e0053 */
[C---:B------:R-:W-:Y:S01]  /*b340*/  FMUL.FTZ R41, R2.reuse, R109 ;  /* 0x0000006d02297220 */ /* 0x040fe20000410000 */
[----:B------:R4:W-:Y:S01]  /*b350*/  MUFU.EX2 R58, R4 ;  /* 0x00000004003a7308 */ /* 0x0009e20000000800 */
[C---:B------:R-:W-:Y:S02]  /*b360*/  FMUL.FTZ R29, R2.reuse, R101 ;  /* 0x00000065021d7220 */ /* 0x040fe40000410000 */
[C---:B------:R-:W-:Y:S02]  /*b370*/  FMUL.FTZ R45, R2.reuse, R169 ;  /* 0x000000a9022d7220 */ /* 0x040fe40000410000 */
[----:B-1----:R-:W-:Y:S02]  /*b380*/  FMUL.FTZ R12, R2, R148 ;  /* 0x00000094020c7220 */ /* 0x002fe40000410000 */
[C---:B------:R-:W-:Y:S01]  /*b390*/  FMUL.FTZ R50, R68.reuse, R114 ;  /* 0x0000007244327220 */ /* 0x040fe20000410000 */
[----:B------:R-:W-:Y:S01]  /*b3a0*/  MOV R114, R95 ;  /* 0x0000005f00727202 */ /* 0x000fe20000000f00 */
[----:B------:R-:W-:Y:S01]  /*b3b0*/  FMUL.FTZ R51, R68, R115 ;  /* 0x0000007344337220 */ /* 0x000fe20000410000 */
[----:B------:R1:W-:Y:S01]  /*b3c0*/  MUFU.EX2 R101, R32 ;  /* 0x0000002000657308 */ /* 0x0003e20000000800 */
[----:B------:R-:W-:Y:S01]  /*b3d0*/  FMUL.FTZ R28, R2, R100 ;  /* 0x00000064021c7220 */ /* 0x000fe20000410000 */
[----:B------:R-:W-:Y:S01]  /*b3e0*/  MOV R95, R80 ;  /* 0x00000050005f7202 */ /* 0x000fe20000000f00 */
[----:B------:R-:W-:Y:S01]  /*b3f0*/  IMAD.MOV.U32 R148, RZ, RZ, R63 ;  /* 0x000000ffff947224 */ /* 0x000fe200078e003f */
[----:B------:R-:W5:Y:S01]  /*b400*/  LDSM.16.MT88.4 R80, [R213+0x900] ;  /* 0x00090000d550783b */ /* 0x000f620000004200 */
[----:B--2---:R-:W-:Y:S05]  /*b410*/  FFMA.FTZ R0, R11, c[0x0][0x2d0], -R94 ;  /* 0x0000b4000b007a23 */ /* 0x004fea000001085e */
[----:B------:R2:W2:Y:S01]  /*b420*/  MUFU.EX2 R136, R0 ;  /* 0x0000000000887308 */ /* 0x0004a20000000800 */
[----:B----4-:R-:W-:Y:S02]  /*b430*/  FFMA.FTZ R4, R190, c[0x0][0x2d0], -R71 ;  /* 0x0000b400be047a23 */ /* 0x010fe40000010847 */
[----:B------:R-:W-:Y:S02]  /*b440*/  IMAD.MOV.U32 R190, RZ, RZ, R24 ;  /* 0x000000ffffbe7224 */ /* 0x000fe400078e0018 */
[----:B------:R-:W-:Y:S05]  /*b450*/  FFMA.FTZ R24, R194, c[0x0][0x2d0], -R92 ;  /* 0x0000b400c2187a23 */ /* 0x000fea000001085c */
[----:B------:R4:W3:Y:S01]  /*b460*/  MUFU.EX2 R90, R4 ;  /* 0x00000004005a7308 */ /* 0x0008e20000000800 */
[----:B------:R-:W-:Y:S02]  /*b470*/  F2FP.BF16.PACK_AB R72, R190, R63 ;  /* 0x0000003fbe48723e */ /* 0x000fe400000010ff */
[----:B------:R-:W-:Y:S01]  /*b480*/  MOV R155, R190 ;  /* 0x000000be009b7202 */ /* 0x000fe20000000f00 */
[----:B-1----:R-:W-:Y:S06]  /*b490*/  FMUL.FTZ R32, R69, R104 ;  /* 0x0000006845207220 */ /* 0x002fec0000410000 */
[----:B------:R1:W-:Y:S01]  /*b4a0*/  MUFU.EX2 R31, R24 ;  /* 0x00000018001f7308 */ /* 0x0003e20000000800 */
[----:B--2---:R-:W-:Y:S02]  /*b4b0*/  FSEL R0, R3, RZ, P0 ;  /* 0x000000ff03007208 */ /* 0x004fe40000000000 */
[----:B------:R-:W-:Y:S02]  /*b4c0*/  F2FP.BF16.PACK_AB R65, R136, R135 ;  /* 0x000000878841723e */ /* 0x000fe400000010ff */
[----:B------:R-:W-:Y:S01]  /*b4d0*/  ISETP.GT.AND P0, PT, R229, UR4, PT ;  /* 0x00000004e5007c0c */ /* 0x000fe2000bf04270 */
[----:B------:R-:W-:Y:S01]  /*b4e0*/  FADD.FTZ R0, -R0, R138 ;  /* 0x0000008a00007221 */ /* 0x000fe20000010100 */
[----:B------:R-:W-:Y:S01]  /*b4f0*/  MOV R138, R25 ;  /* 0x00000019008a7202 */ /* 0x000fe20000000f00 */
[----:B------:R-:W-:Y:S01]  /*b500*/  FMUL.FTZ R25, R2, R161 ;  /* 0x000000a102197220 */ /* 0x000fe20000410000 */
[----:B------:R-:W-:Y:S01]  /*b510*/  MOV R161, R33 ;  /* 0x0000002100a17202 */ /* 0x000fe20000000f00 */
[----:B------:R-:W-:Y:S01]  /*b520*/  FMUL.FTZ R0, R0, c[0x0][0x2d0] ;  /* 0x0000b40000007a20 */ /* 0x000fe20000410000 */
[----:B------:R-:W-:Y:S01]  /*b530*/  F2FP.BF16.PACK_AB R75, R189, R138 ;  /* 0x0000008abd4b723e */ /* 0x000fe200000010ff */
[----:B----4-:R-:W-:Y:S01]  /*b540*/  FMUL.FTZ R4, R69, R140 ;  /* 0x0000008c45047220 */ /* 0x010fe20000410000 */
[----:B------:R2:W-:Y:S01]  /*b550*/  MUFU.EX2 R137, R44 ;  /* 0x0000002c00897308 */ /* 0x0005e20000000800 */
[----:B------:R-:W-:Y:S01]  /*b560*/  IMAD.MOV.U32 R140, RZ, RZ, R5 ;  /* 0x000000ffff8c7224 */ /* 0x000fe200078e0005 */
[----:B------:R-:W-:Y:S01]  /*b570*/  IADD3 R229, R229, -0x1, RZ ;  /* 0xffffffffe5e57810 */ /* 0x000fe20007ffe0ff */
[C---:B------:R-:W-:Y:S01]  /*b580*/  FMUL.FTZ R5, R69.reuse, R141 ;  /* 0x0000008d45057220 */ /* 0x040fe20000410000 */
[----:B---3--:R-:W-:Y:S01]  /*b590*/  MOV R141, R90 ;  /* 0x0000005a008d7202 */ /* 0x008fe20000000f00 */
[----:B------:R-:W-:Y:S01]  /*b5a0*/  FMUL.FTZ R33, R69, R105 ;  /* 0x0000006945217220 */ /* 0x000fe20000410000 */
[----:B------:R-:W-:Y:S01]  /*b5b0*/  F2FP.BF16.PACK_AB R67, R58, R140 ;  /* 0x0000008c3a43723e */ /* 0x000fe200000010ff */
[----:B-1----:R-:W-:Y:S03]  /*b5c0*/  FMUL.FTZ R24, R2, R160 ;  /* 0x000000a002187220 */ /* 0x002fe60000410000 */
[-C--:B------:R-:W-:Y:S01]  /*b5d0*/  HMMA.16816.F32.BF16 R4, R72, R20.reuse, R4 ;  /* 0x000000144804723c */ /* 0x080fe20000041804 */
[----:B------:R-:W1:Y:S01]  /*b5e0*/  MUFU.EX2 R0, R0 ;  /* 0x0000000000007308 */ /* 0x000e620000000800 */
[----:B------:R-:W-:Y:S02]  /*b5f0*/  IMAD.MOV.U32 R160, RZ, RZ, R34 ;  /* 0x000000ffffa07224 */ /* 0x000fe400078e0022 */
[----:B------:R-:W-:Y:S02]  /*b600*/  FMUL.FTZ R34, R68, R106 ;  /* 0x0000006a44227220 */ /* 0x000fe40000410000 */
[----:B--2---:R-:W-:Y:S02]  /*b610*/  FMUL.FTZ R44, R2, R168 ;  /* 0x000000a8022c7220 */ /* 0x004fe40000410000 */
[C---:B-1----:R-:W-:Y:S01]  /*b620*/  FMUL.FTZ R10, R0.reuse, R146 ;  /* 0x00000092000a7220 */ /* 0x042fe20000410000 */
[----:B------:R-:W-:Y:S03]  /*b630*/  MOV R146, R58 ;  /* 0x0000003a00927202 */ /* 0x000fe60000000f00 */
[----:B------:R-:W-:Y:S02]  /*b640*/  FMUL.FTZ R11, R0, R147 ;  /* 0x00000093000b7220 */ /* 0x000fe40000410000 */
[--C-:B------:R-:W-:Y:S02]  /*b650*/  FFMA.FTZ R58, R57, c[0x0][0x2d0], -R94.reuse ;  /* 0x0000b400393a7a23 */ /* 0x100fe4000001085e */
[----:B------:R-:W-:Y:S02]  /*b660*/  IMAD.MOV.U32 R147, RZ, RZ, R61 ;  /* 0x000000ffff937224 */ /* 0x000fe400078e003d */
[----:B------:R-:W-:Y:S01]  /*b670*/  FMUL.FTZ R61, R2, R125 ;  /* 0x0000007d023d7220 */ /* 0x000fe20000410000 */
[C---:B------:R-:W-:Y:S01]  /*b680*/  HMMA.16816.F32.BF16 R8, R64.reuse, R20, R8 ;  /* 0x000000144008723c */ /* 0x040fe20000041808 */
[C---:B------:R-:W-:Y:S01]  /*b690*/  FMUL.FTZ R14, R0.reuse, R150 ;  /* 0x00000096000e7220 */ /* 0x040fe20000410000 */
[----:B------:R-:W2:Y:S01]  /*b6a0*/  LDL.LU R125, [R1+0x10] ;  /* 0x00001000017d7983 */ /* 0x000ea20000300800 */
[----:B------:R-:W-:Y:S01]  /*b6b0*/  FMUL.FTZ R15, R0, R151 ;  /* 0x00000097000f7220 */ /* 0x000fe20000410000 */
[----:B------:R-:W-:Y:S01]  /*b6c0*/  MOV R151, R62 ;  /* 0x0000003e00977202 */ /* 0x000fe20000000f00 */
[----:B------:R-:W-:Y:S02]  /*b6d0*/  FFMA.FTZ R62, R60, c[0x0][0x2d0], -R94 ;  /* 0x0000b4003c3e7a23 */ /* 0x000fe4000001085e */
[----:B------:R-:W-:Y:S02]  /*b6e0*/  FFMA.FTZ R20, R193, c[0x0][0x2d0], -R71 ;  /* 0x0000b400c1147a23 */ /* 0x000fe40000010847 */
[----:B------:R-:W-:Y:S01]  /*b6f0*/  FMUL.FTZ R60, R2, R124 ;  /* 0x0000007c023c7220 */ /* 0x000fe20000410000 */
[-C--:B------:R-:W-:Y:S01]  /*b700*/  HMMA.16816.F32.BF16 R12, R64, R22.reuse, R12 ;  /* 0x00000016400c723c */ /* 0x080fe2000004180c */
[----:B------:R1:W3:Y:S01]  /*b710*/  MUFU.EX2 R91, R20 ;  /* 0x00000014005b7308 */ /* 0x0002e20000000800 */
[----:B------:R-:W4:Y:S01]  /*b720*/  LDL.LU R124, [R1+0x14] ;  /* 0x00001400017c7983 */ /* 0x000f220000300800 */
[C---:B------:R-:W-:Y:S02]  /*b730*/  FMUL.FTZ R21, R69.reuse, R157 ;  /* 0x0000009d45157220 */ /* 0x040fe40000410000 */
[C---:B------:R-:W-:Y:S02]  /*b740*/  FMUL.FTZ R26, R0.reuse, R162 ;  /* 0x000000a2001a7220 */ /* 0x040fe40000410000 */
[C---:B------:R-:W-:Y:S01]  /*b750*/  FMUL.FTZ R27, R0.reuse, R163 ;  /* 0x000000a3001b7220 */ /* 0x040fe20000410000 */
[C---:B------:R-:W-:Y:S01]  /*b760*/  HMMA.16816.F32.BF16 R16, R72.reuse, R22, R16 ;  /* 0x000000164810723c */ /* 0x040fe20000041810 */
[C---:B------:R-:W-:Y:S02]  /*b770*/  FMUL.FTZ R30, R0.reuse, R102 ;  /* 0x00000066001e7220 */ /* 0x040fe40000410000 */
[----:B------:R5:W-:Y:S01]  /*b780*/  MUFU.EX2 R157, R48 ;  /* 0x00000030009d7308 */ /* 0x000be20000000800 */
[----:B------:R-:W-:Y:S01]  /*b790*/  IMAD.MOV.U32 R102, RZ, RZ, R31 ;  /* 0x000000ffff667224 */ /* 0x000fe200078e001f */
[----:B------:R-:W-:Y:S01]  /*b7a0*/  MOV R163, R152 ;  /* 0x0000009800a37202 */ /* 0x000fe20000000f00 */
[----:B------:R-:W-:Y:S01]  /*b7b0*/  FMUL.FTZ R31, R0, R103 ;  /* 0x00000067001f7220 */ /* 0x000fe20000410000 */
[----:B------:R-:W-:Y:S01]  /*b7c0*/  MOV R103, R35 ;  /* 0x0000002300677202 */ /* 0x000fe20000000f00 */
[C---:B------:R-:W-:Y:S04]  /*b7d0*/  FMUL.FTZ R22, R68.reuse, R158 ;  /* 0x0000009e44167220 */ /* 0x040fe80000410000 */
[C---:B------:R-:W-:Y:S01]  /*b7e0*/  FMUL.FTZ R23, R68.reuse, R159 ;  /* 0x0000009f44177220 */ /* 0x040fe20000410000 */
[----:B------:R5:W-:Y:S01]  /*b7f0*/  MUFU.EX2 R158, R40 ;  /* 0x00000028009e7308 */ /* 0x000be20000000800 */
[----:B------:R-:W-:Y:S02]  /*b800*/  FMUL.FTZ R35, R68, R107 ;  /* 0x0000006b44237220 */ /* 0x000fe40000410000 */
[C---:B------:R-:W-:Y:S02]  /*b810*/  FMUL.FTZ R42, R0.reuse, R110 ;  /* 0x0000006e002a7220 */ /* 0x040fe40000410000 */
[C---:B-1----:R-:W-:Y:S02]  /*b820*/  FMUL.FTZ R20, R69.reuse, R156 ;  /* 0x0000009c45147220 */ /* 0x042fe40000410000 */
[----:B---3--:R-:W-:Y:S02]  /*b830*/  IMAD.MOV.U32 R115, RZ, RZ, R91 ;  /* 0x000000ffff737224 */ /* 0x008fe400078e005b */
[----:B------:R-:W-:Y:S01]  /*b840*/  IMAD.MOV.U32 R152, RZ, RZ, R148 ;  /* 0x000000ffff987224 */ /* 0x000fe200078e0094 */
[----:B------:R-:W-:Y:S01]  /*b850*/  MOV R148, R147 ;  /* 0x0000009300947202 */ /* 0x000fe20000000f00 */
[----:B------:R-:W-:Y:S01]  /*b860*/  IMAD.MOV.U32 R156, RZ, RZ, R188 ;  /* 0x000000ffff9c7224 */ /* 0x000fe200078e00bc */
[-C--:B------:R-:W-:Y:S01]  /*b870*/  HMMA.16816.F32.BF16 R20, R72, R36.reuse, R20 ;  /* 0x000000244814723c */ /* 0x080fe20000041814 */
[C---:B------:R-:W-:Y:S02]  /*b880*/  FMUL.FTZ R43, R0.reuse, R111 ;  /* 0x0000006f002b7220 */ /* 0x040fe40000410000 */
[----:B-----5:R-:W-:Y:S02]  /*b890*/  FMUL.FTZ R48, R69, R112 ;  /* 0x0000007045307220 */ /* 0x020fe40000410000 */
[----:B------:R1:W-:Y:S01]  /*b8a0*/  MUFU.EX2 R112, R58 ;  /* 0x0000003a00707308 */ /* 0x0003e20000000800 */
[C---:B------:R-:W-:Y:S02]  /*b8b0*/  FMUL.FTZ R46, R0.reuse, R170 ;  /* 0x000000aa002e7220 */ /* 0x040fe40000410000 */
[C---:B------:R-:W-:Y:S01]  /*b8c0*/  HMMA.16816.F32.BF16 R24, R64.reuse, R36, R24 ;  /* 0x000000244018723c */ /* 0x040fe20000041818 */
[----:B------:R-:W-:Y:S03]  /*b8d0*/  FMUL.FTZ R47, R0, R171 ;  /* 0x000000ab002f7220 */ /* 0x000fe60000410000 */
[C---:B------:R-:W-:Y:S02]  /*b8e0*/  FMUL.FTZ R40, R2.reuse, R108 ;  /* 0x0000006c02287220 */ /* 0x040fe40000410000 */
[----:B------:R-:W-:Y:S01]  /*b8f0*/  FMUL.FTZ R57, R2, R121 ;  /* 0x0000007902397220 */ /* 0x000fe20000410000 */
[----:B------:R3:W-:Y:S01]  /*b900*/  MUFU.EX2 R108, R62 ;  /* 0x0000003e006c7308 */ /* 0x0007e20000000800 */
[-C--:B------:R-:W-:Y:S01]  /*b910*/  HMMA.16816.F32.BF16 R28, R64, R38.reuse, R28 ;  /* 0x00000026401c723c */ /* 0x080fe2000004181c */
[----:B------:R-:W-:Y:S03]  /*b920*/  FFMA.FTZ R36, R49, c[0x0][0x2d0], -R93 ;  /* 0x0000b40031247a23 */ /* 0x000fe6000001085d */
[C---:B------:R-:W-:Y:S02]  /*b930*/  FMUL.FTZ R37, R69.reuse, R165 ;  /* 0x000000a545257220 */ /* 0x040fe40000410000 */
[C---:B------:R-:W-:Y:S02]  /*b940*/  FMUL.FTZ R49, R69.reuse, R113 ;  /* 0x0000007145317220 */ /* 0x040fe40000410000 */
[C---:B------:R-:W-:Y:S01]  /*b950*/  HMMA.16816.F32.BF16 R32, R72.reuse, R38, R32 ;  /* 0x000000264820723c */ /* 0x040fe20000041820 */
[----:B------:R5:W-:Y:S03]  /*b960*/  MUFU.EX2 R100, R36 ;  /* 0x0000002400647308 */ /* 0x000be60000000800 */
[----:B------:R-:W-:Y:S02]  /*b970*/  IMAD.MOV.U32 R150, RZ, RZ, R59 ;  /* 0x000000ffff967224 */ /* 0x000fe400078e003b */
[----:B-1----:R-:W-:Y:S02]  /*b980*/  FMUL.FTZ R58, R0, R122 ;  /* 0x0000007a003a7220 */ /* 0x002fe40000410000 */
[C---:B------:R-:W-:Y:S03]  /*b990*/  FMUL.FTZ R38, R68.reuse, R166 ;  /* 0x000000a644267220 */ /* 0x040fe60000410000 */
[----:B------:R1:W-:Y:S01]  /*b9a0*/  MUFU.EX2 R166, R88 ;  /* 0x0000005800a67308 */ /* 0x0003e20000000800 */
[----:B------:R-:W-:Y:S02]  /*b9b0*/  FMUL.FTZ R39, R68, R167 ;  /* 0x000000a744277220 */ /* 0x000fe40000410000 */
[C---:B------:R-:W-:Y:S02]  /*b9c0*/  FMUL.FTZ R59, R0.reuse, R123 ;  /* 0x0000007b003b7220 */ /* 0x040fe40000410000 */
[C---:B---3--:R-:W-:Y:S02]  /*b9d0*/  FMUL.FTZ R62, R0.reuse, R126 ;  /* 0x0000007e003e7220 */ /* 0x048fe40000410000 */
[----:B------:R-:W-:Y:S02]  /*b9e0*/  FMUL.FTZ R63, R0, R127 ;  /* 0x0000007f003f7220 */ /* 0x000fe40000410000 */
[----:B------:R-:W-:Y:S02]  /*b9f0*/  IMAD.MOV.U32 R113, RZ, RZ, R137 ;  /* 0x000000ffff717224 */ /* 0x000fe400078e0089 */
[----:B------:R-:W-:Y:S02]  /*ba00*/  IMAD.MOV.U32 R137, RZ, RZ, R85 ;  /* 0x000000ffff897224 */ /* 0x000fe400078e0055 */
[----:B------:R-:W-:Y:S01]  /*ba10*/  IMAD.MOV.U32 R147, RZ, RZ, R146 ;  /* 0x000000ffff937224 */ /* 0x000fe200078e0092 */
[----:B------:R-:W-:Y:S01]  /*ba20*/  MOV R146, R144 ;  /* 0x0000009000927202 */ /* 0x000fe20000000f00 */
[C---:B-----5:R-:W-:Y:S02]  /*ba30*/  FMUL.FTZ R36, R69.reuse, R164 ;  /* 0x000000a445247220 */ /* 0x060fe40000410000 */
[----:B------:R-:W-:Y:S02]  /*ba40*/  IMAD.MOV.U32 R144, RZ, RZ, R189 ;  /* 0x000000ffff907224 */ /* 0x000fe400078e00bd */
[----:B------:R-:W-:Y:S02]  /*ba50*/  IMAD.MOV.U32 R159, RZ, RZ, R186 ;  /* 0x000000ffff9f7224 */ /* 0x000fe400078e00ba */
[----:B------:R-:W-:Y:S01]  /*ba60*/  IMAD.MOV.U32 R162, RZ, RZ, R185 ;  /* 0x000000ffffa27224 */ /* 0x000fe200078e00b9 */
[-C--:B------:R-:W-:Y:S01]  /*ba70*/  HMMA.16816.F32.BF16 R36, R72, R52.reuse, R36 ;  /* 0x000000344824723c */ /* 0x080fe20000041824 */
[----:B-1----:R-:W-:Y:S07]  /*ba80*/  LDSM.16.MT88.4 R88, [R214+0x900] ;  /* 0x00090000d658783b */ /* 0x002fee0000004200 */
[C---:B------:R-:W-:Y:S07]  /*ba90*/  HMMA.16816.F32.BF16 R40, R64.reuse, R52, R40 ;  /* 0x000000344028723c */ /* 0x040fee0000041828 */
[--C-:B------:R-:W-:Y:S01]  /*baa0*/  FFMA.FTZ R52, R56, c[0x0][0x2d0], -R94.reuse ;  /* 0x0000b40038347a23 */ /* 0x100fe2000001085e */
[-C--:B------:R-:W-:Y:S01]  /*bab0*/  HMMA.16816.F32.BF16 R44, R64, R54.reuse, R44 ;  /* 0x00000036402c723c */ /* 0x080fe2000004182c */
[----:B------:R-:W-:Y:S02]  /*bac0*/  FMUL.FTZ R56, R2, R120 ;  /* 0x0000007802387220 */ /* 0x000fe40000410000 */
[----:B------:R1:W3:Y:S01]  /*bad0*/  MUFU.EX2 R104, R52 ;  /* 0x0000003400687308 */ /* 0x0002e20000000800 */
[C---:B------:R-:W-:Y:S04]  /*bae0*/  FMUL.FTZ R53, R69.reuse, R117 ;  /* 0x0000007545357220 */ /* 0x040fe80000410000 */
[C---:B------:R-:W-:Y:S07]  /*baf0*/  HMMA.16816.F32.BF16 R48, R72.reuse, R54, R48 ;  /* 0x000000364830723c */ /* 0x040fee0000041830 */
[C---:B------:R-:W-:Y:S02]  /*bb00*/  FMUL.FTZ R54, R68.reuse, R118 ;  /* 0x0000007644367220 */ /* 0x040fe40000410000 */
[----:B------:R-:W-:Y:S03]  /*bb10*/  FMUL.FTZ R55, R68, R119 ;  /* 0x0000007744377220 */ /* 0x000fe60000410000 */
[C---:B-1----:R-:W-:Y:S07]  /*bb20*/  FMUL.FTZ R52, R69.reuse, R116 ;  /* 0x0000007445347220 */ /* 0x042fee0000410000 */
[-C--:B------:R-:W-:Y:S08]  /*bb30*/  HMMA.16816.F32.BF16 R52, R72, R76.reuse, R52 ;  /* 0x0000004c4834723c */ /* 0x080ff00000041834 */
[C---:B------:R-:W-:Y:S07]  /*bb40*/  HMMA.16816.F32.BF16 R56, R64.reuse, R76, R56 ;  /* 0x0000004c4038723c */ /* 0x040fee0000041838 */
[----:B------:R-:W-:Y:S01]  /*bb50*/  FFMA.FTZ R76, R84, c[0x0][0x2d0], -R94 ;  /* 0x0000b400544c7a23 */ /* 0x000fe2000001085e */
[-C--:B------:R-:W-:Y:S01]  /*bb60*/  HMMA.16816.F32.BF16 R60, R64, R78.reuse, R60 ;  /* 0x0000004e403c723c */ /* 0x080fe2000004183c */
[----:B---3--:R-:W-:Y:S01]  /*bb70*/  F2FP.BF16.PACK_AB R77, R112, R104 ;  /* 0x00000068704d723e */ /* 0x008fe200000010ff */
[----:B------:R-:W1:Y:S01]  /*bb80*/  LDSM.16.MT88.4 R84, [R216+0x900] ;  /* 0x00090000d854783b */ /* 0x000e620000004200 */
[----:B------:R3:W5:Y:S04]  /*bb90*/  MUFU.EX2 R145, R76 ;  /* 0x0000004c00917308 */ /* 0x0007680000000800 */
[C---:B------:R-:W-:Y:S02]  /*bba0*/  FMUL.FTZ R64, R69.reuse, R128 ;  /* 0x0000008045407220 */ /* 0x040fe40000410000 */
[----:B------:R-:W-:Y:S03]  /*bbb0*/  FMUL.FTZ R65, R69, R129 ;  /* 0x0000008145417220 */ /* 0x000fe60000410000 */
[C---:B------:R-:W-:Y:S02]  /*bbc0*/  FMUL.FTZ R66, R68.reuse, R130 ;  /* 0x0000008244427220 */ /* 0x040fe40000410000 */
[----:B------:R-:W-:Y:S07]  /*bbd0*/  FMUL.FTZ R67, R68, R131 ;  /* 0x0000008344437220 */ /* 0x000fee0000410000 */
[----:B------:R-:W-:Y:S01]  /*bbe0*/  HMMA.16816.F32.BF16 R64, R72, R78, R64 ;  /* 0x0000004e4840723c */ /* 0x000fe20000041840 */
[--C-:B---3--:R-:W-:Y:S06]  /*bbf0*/  FFMA.FTZ R76, R197, c[0x0][0x2d0], -R71.reuse ;  /* 0x0000b400c54c7a23 */ /* 0x108fec0000010847 */
[----:B------:R-:W-:Y:S02]  /*bc00*/  F2FP.BF16.PACK_AB R74, R115, R103 ;  /* 0x00000067734a723e */ /* 0x000fe400000010ff */
[----:B------:R-:W-:Y:S01]  /*bc10*/  F2FP.BF16.PACK_AB R75, R114, R102 ;  /* 0x00000066724b723e */ /* 0x000fe200000010ff */
[----:B------:R3:W-:Y:S02]  /*bc20*/  MUFU.EX2 R105, R76 ;  /* 0x0000004c00697308 */ /* 0x0007e40000000800 */
[----:B------:R-:W-:Y:S02]  /*bc30*/  F2FP.BF16.PACK_AB R72, R141, R161 ;  /* 0x000000a18d48723e */ /* 0x000fe400000010ff */
[----:B------:R-:W-:Y:S02]  /*bc40*/  F2FP.BF16.PACK_AB R73, R142, R160 ;  /* 0x000000a08e49723e */ /* 0x000fe400000010ff */
[----:B------:R-:W-:Y:S02]  /*bc50*/  F2FP.BF16.PACK_AB R78, R113, R158 ;  /* 0x0000009e714e723e */ /* 0x000fe400000010ff */
[----:B-----5:R-:W-:Y:S03]  /*bc60*/  F2FP.BF16.PACK_AB R79, R145, R108 ;  /* 0x0000006c914f723e */ /* 0x020fe600000010ff */
[-C--:B------:R-:W-:Y:S01]  /*bc70*/  HMMA.16816.F32.BF16 R4, R72, R80.reuse, R4 ;  /* 0x000000504804723c */ /* 0x080fe20000041804 */
[--C-:B---3--:R-:W-:Y:S04]  /*bc80*/  FFMA.FTZ R76, R198, c[0x0][0x2d0], -R92.reuse ;  /* 0x0000b400c64c7a23 */ /* 0x108fe8000001085c */
[----:B------:R3:W-:Y:S02]  /*bc90*/  MUFU.EX2 R167, R76 ;  /* 0x0000004c00a77308 */ /* 0x0007e40000000800 */
[----:B---3--:R-:W-:Y:S07]  /*bca0*/  F2FP.BF16.PACK_AB R76, R100, R101 ;  /* 0x00000065644c723e */ /* 0x008fee00000010ff */
[C---:B------:R-:W-:Y:S07]  /*bcb0*/  HMMA.16816.F32.BF16 R8, R76.reuse, R80, R8 ;  /* 0x000000504c08723c */ /* 0x040fee0000041808 */
[--C-:B------:R-:W-:Y:S01]  /*bcc0*/  FFMA.FTZ R80, R203, c[0x0][0x2d0], -R71.reuse ;  /* 0x0000b400cb507a23 */ /* 0x100fe20000010847 */
[-C--:B------:R-:W-:Y:S03]  /*bcd0*/  HMMA.16816.F32.BF16 R12, R76, R82.reuse, R12 ;  /* 0x000000524c0c723c */ /* 0x080fe6000004180c */
[----:B------:R3:W-:Y:S05]  /*bce0*/  MUFU.EX2 R106, R80 ;  /* 0x00000050006a7308 */ /* 0x0007ea0000000800 */
[C---:B------:R-:W-:Y:S08]  /*bcf0*/  HMMA.16816.F32.BF16 R16, R72.reuse, R82, R16 ;  /* 0x000000524810723c */ /* 0x040ff00000041810 */
[-C--:B-1----:R-:W-:Y:S08]  /*bd00*/  HMMA.16816.F32.BF16 R20, R72, R84.reuse, R20 ;  /* 0x000000544814723c */ /* 0x082ff00000041814 */
[C---:B------:R-:W-:Y:S01]  /*bd10*/  HMMA.16816.F32.BF16 R24, R76.reuse, R84, R24 ;  /* 0x000000544c18723c */ /* 0x040fe20000041818 */
[----:B---3--:R-:W-:Y:S06]  /*bd20*/  FFMA.FTZ R80, R204, c[0x0][0x2d0], -R71 ;  /* 0x0000b400cc507a23 */ /* 0x008fec0000010847 */
[--C-:B------:R-:W-:Y:S01]  /*bd30*/  FFMA.FTZ R84, R199, c[0x0][0x2d0], -R93.reuse ;  /* 0x0000b400c7547a23 */ /* 0x100fe2000001085d */
[-C--:B------:R-:W-:Y:S01]  /*bd40*/  HMMA.16816.F32.BF16 R28, R76, R86.reuse, R28 ;  /* 0x000000564c1c723c */ /* 0x080fe2000004181c */
[----:B------:R1:W3:Y:S07]  /*bd50*/  MUFU.EX2 R107, R80 ;  /* 0x00000050006b7308 */ /* 0x0002ee0000000800 */
[C---:B------:R-:W-:Y:S03]  /*bd60*/  HMMA.16816.F32.BF16 R32, R72.reuse, R86, R32 ;  /* 0x000000564820723c */ /* 0x040fe60000041820 */
[----:B------:R5:W-:Y:S05]  /*bd70*/  MUFU.EX2 R164, R84 ;  /* 0x0000005400a47308 */ /* 0x000bea0000000800 */
[-C--:B------:R-:W-:Y:S08]  /*bd80*/  HMMA.16816.F32.BF16 R36, R72, R88.reuse, R36 ;  /* 0x000000584824723c */ /* 0x080ff00000041824 */
[C---:B------:R-:W-:Y:S01]  /*bd90*/  HMMA.16816.F32.BF16 R40, R76.reuse, R88, R40 ;  /* 0x000000584c28723c */ /* 0x040fe20000041828 */
[----:B-1----:R-:W-:Y:S04]  /*bda0*/  FFMA.FTZ R80, R205, c[0x0][0x2d0], -R92 ;  /* 0x0000b400cd507a23 */ /* 0x002fe8000001085c */
[----:B------:R1:W-:Y:S02]  /*bdb0*/  MUFU.EX2 R205, R80 ;  /* 0x0000005000cd7308 */ /* 0x0003e40000000800 */
[----:B------:R-:W-:Y:S01]  /*bdc0*/  FFMA.FTZ R88, R97, c[0x0][0x2d0], -R94 ;  /* 0x0000b40061587a23 */ /* 0x000fe2000001085e */
[-C--:B------:R-:W-:Y:S01]  /*bdd0*/  HMMA.16816.F32.BF16 R44, R76, R90.reuse, R44 ;  /* 0x0000005a4c2c723c */ /* 0x080fe2000004182c */
[----:B-----5:R-:W-:Y:S06]  /*bde0*/  FFMA.FTZ R84, R200, c[0x0][0x2d0], -R93 ;  /* 0x0000b400c8547a23 */ /* 0x020fec000001085d */
[----:B------:R5:W-:Y:S01]  /*bdf0*/  MUFU.EX2 R202, R88 ;  /* 0x0000005800ca7308 */ /* 0x000be20000000800 */
[C---:B------:R-:W-:Y:S09]  /*be00*/  HMMA.16816.F32.BF16 R48, R72.reuse, R90, R48 ;  /* 0x0000005a4830723c */ /* 0x040ff20000041830 */
[----:B------:R2:W-:Y:S03]  /*be10*/  MUFU.EX2 R111, R84 ;  /* 0x00000054006f7308 */ /* 0x0005e60000000800 */
[----:B-1----:R-:W-:Y:S02]  /*be20*/  FFMA.FTZ R80, R206, c[0x0][0x2d0], -R92 ;  /* 0x0000b400ce507a23 */ /* 0x002fe4000001085c */
[----:B---3--:R-:W-:Y:S01]  /*be30*/  IMAD.MOV.U32 R206, RZ, RZ, R107 ;  /* 0x000000ffffce7224 */ /* 0x008fe200078e006b */
[----:B------:R-:W-:Y:S04]  /*be40*/  MOV R107, R184 ;  /* 0x000000b8006b7202 */ /* 0x000fe80000000f00 */
[----:B------:R1:W-:Y:S01]  /*be50*/  MUFU.EX2 R204, R80 ;  /* 0x0000005000cc7308 */ /* 0x0003e20000000800 */
[----:B-----5:R-:W-:Y:S02]  /*be60*/  FFMA.FTZ R88, R98, c[0x0][0x2d0], -R94 ;  /* 0x0000b40062587a23 */ /* 0x020fe4000001085e */
[--C-:B--2---:R-:W-:Y:S07]  /*be70*/  FFMA.FTZ R84, R201, c[0x0][0x2d0], -R93.reuse ;  /* 0x0000b400c9547a23 */ /* 0x104fee000001085d */
[----:B------:R2:W-:Y:S01]  /*be80*/  MUFU.EX2 R201, R88 ;  /* 0x0000005800c97308 */ /* 0x0005e20000000800 */
[----:B-1----:R-:W-:Y:S09]  /*be90*/  FFMA.FTZ R80, R139, c[0x0][0x2d0], -R93 ;  /* 0x0000b4008b507a23 */ /* 0x002ff2000001085d */
[----:B------:R1:W3:Y:S10]  /*bea0*/  MUFU.EX2 R110, R84 ;  /* 0x00000054006e7308 */ /* 0x0002f40000000800 */
[----:B------:R5:W-:Y:S01]  /*beb0*/  MUFU.EX2 R165, R80 ;  /* 0x0000005000a57308 */ /* 0x000be20000000800 */
[----:B--2---:R-:W-:Y:S01]  /*bec0*/  FFMA.FTZ R88, R232, c[0x0][0x2d0], -R92 ;  /* 0x0000b400e8587a23 */ /* 0x004fe2000001085c */
[----:B------:R-:W-:Y:S08]  /*bed0*/  MOV R232, R157 ;  /* 0x0000009d00e87202 */ /* 0x000ff00000000f00 */
[----:B------:R2:W-:Y:S01]  /*bee0*/  MUFU.EX2 R169, R88 ;  /* 0x0000005800a97308 */ /* 0x0005e20000000800 */
[--C-:B-1----:R-:W-:Y:S01]  /*bef0*/  FFMA.FTZ R84, R207, c[0x0][0x2d0], -R71.reuse ;  /* 0x0000b400cf547a23 */ /* 0x102fe20000010847 */
[----:B------:R-:W-:Y:S02]  /*bf00*/  MOV R207, R106 ;  /* 0x0000006a00cf7202 */ /* 0x000fe40000000f00 */
[----:B------:R-:W-:Y:S06]  /*bf10*/  MOV R106, R95 ;  /* 0x0000005f006a7202 */ /* 0x000fec0000000f00 */
[----:B------:R1:W-:Y:S01]  /*bf20*/  MUFU.EX2 R203, R84 ;  /* 0x0000005400cb7308 */ /* 0x0003e20000000800 */
[----:B-----5:R-:W5:Y:S08]  /*bf30*/  LDSM.16.MT88.4 R80, [R215+0x900] ;  /* 0x00090000d750783b */ /* 0x020f700000004200 */
[----:B--2---:R-:W-:Y:S01]  /*bf40*/  LDSM.16.MT88.4 R88, [R214+0x1100] ;  /* 0x00110000d658783b */ /* 0x004fe20000004200 */
[--C-:B-1----:R-:W-:Y:S04]  /*bf50*/  FFMA.FTZ R84, R96, c[0x0][0x2d0], -R94.reuse ;  /* 0x0000b40060547a23 */ /* 0x102fe8000001085e */
[----:B------:R1:W2:Y:S01]  /*bf60*/  MUFU.EX2 R109, R84 ;  /* 0x00000054006d7308 */ /* 0x0002a20000000800 */
[-C--:B-----5:R-:W-:Y:S08]  /*bf70*/  HMMA.16816.F32.BF16 R52, R72, R80.reuse, R52 ;  /* 0x000000504834723c */ /* 0x0a0ff00000041834 */
[C---:B------:R-:W-:Y:S01]  /*bf80*/  HMMA.16816.F32.BF16 R56, R76.reuse, R80, R56 ;  /* 0x000000504c38723c */ /* 0x040fe20000041838 */
[----:B-1----:R-:W1:Y:S06]  /*bf90*/  LDSM.16.MT88.4 R84, [R213+0x1100] ;  /* 0x00110000d554783b */ /* 0x002e6c0000004200 */
[----:B------:R-:W-:Y:S01]  /*bfa0*/  FFMA.FTZ R80, R99, c[0x0][0x2d0], -R94 ;  /* 0x0000b40063507a23 */ /* 0x000fe2000001085e */
[-C--:B------:R-:W-:Y:S03]  /*bfb0*/  HMMA.16816.F32.BF16 R60, R76, R82.reuse, R60 ;  /* 0x000000524c3c723c */ /* 0x080fe6000004183c */
[----:B------:R5:W4:Y:S04]  /*bfc0*/  MUFU.EX2 R200, R80 ;  /* 0x0000005000c87308 */ /* 0x000b280000000800 */
[----:B------:R-:W-:Y:S01]  /*bfd0*/  FFMA.FTZ R76, R208, c[0x0][0x2d0], -R71 ;  /* 0x0000b400d04c7a23 */ /* 0x000fe20000010847 */
[----:B------:R-:W-:Y:S01]  /*bfe0*/  HMMA.16816.F32.BF16 R64, R72, R82, R64 ;  /* 0x000000524840723c */ /* 0x000fe20000041840 */
[----:B---3--:R-:W-:Y:S03]  /*bff0*/  F2FP.BF16.PACK_AB R78, R110, R111 ;  /* 0x0000006f6e4e723e */ /* 0x008fe600000010ff */
[----:B--2---:R-:W-:Y:S01]  /*c000*/  F2FP.BF16.PACK_AB R77, R202, R109 ;  /* 0x0000006dca4d723e */ /* 0x004fe200000010ff */
[----:B------:R2:W-:Y:S01]  /*c010*/  MUFU.EX2 R171, R76 ;  /* 0x0000004c00ab7308 */ /* 0x0005e20000000800 */
[----:B------:R-:W-:Y:S02]  /*c020*/  MOV R208, R145 ;  /* 0x0000009100d07202 */ /* 0x000fe40000000f00 */
[----:B------:R-:W-:Y:S04]  /*c030*/  F2FP.BF16.PACK_AB R73, R166, R167 ;  /* 0x000000a7a649723e */ /* 0x000fe800000010ff */
[----:B------:R-:W-:Y:S02]  /*c040*/  F2FP.BF16.PACK_AB R74, R206, R207 ;  /* 0x000000cfce4a723e */ /* 0x000fe400000010ff */
[----:B------:R-:W-:Y:S01]  /*c050*/  F2FP.BF16.PACK_AB R75, R204, R205 ;  /* 0x000000cdcc4b723e */ /* 0x000fe200000010ff */
[----:B-----5:R-:W3:Y:S01]  /*c060*/  LDSM.16.MT88.4 R80, [R216+0x1100] ;  /* 0x00110000d850783b */ /* 0x020ee20000004200 */
[----:B----4-:R-:W-:Y:S01]  /*c070*/  F2FP.BF16.PACK_AB R79, R200, R201 ;  /* 0x000000c9c84f723e */ /* 0x010fe200000010ff */
[----:B--2---:R-:W-:Y:S02]  /*c080*/  FFMA.FTZ R76, R210, c[0x0][0x2d0], -R92 ;  /* 0x0000b400d24c7a23 */ /* 0x004fe4000001085c */
[----:B------:R-:W-:Y:S01]  /*c090*/  IMAD.MOV.U32 R210, RZ, RZ, R105 ;  /* 0x000000ffffd27224 */ /* 0x000fe200078e0069 */
[----:B------:R-:W-:Y:S01]  /*c0a0*/  MOV R105, R187 ;  /* 0x000000bb00697202 */ /* 0x000fe20000000f00 */
[----:B------:R2:W-:Y:S03]  /*c0b0*/  MUFU.EX2 R170, R76 ;  /* 0x0000004c00aa7308 */ /* 0x0005e60000000800 */
[----:B------:R-:W-:Y:S01]  /*c0c0*/  F2FP.BF16.PACK_AB R72, R210, R157 ;  /* 0x0000009dd248723e */ /* 0x000fe200000010ff */
[----:B------:R-:W-:Y:S04]  /*c0d0*/  IMAD.MOV.U32 R157, RZ, RZ, R153 ;  /* 0x000000ffff9d7224 */ /* 0x000fe800078e0099 */
[----:B------:R-:W-:Y:S02]  /*c0e0*/  FFMA.FTZ R68, R68, R124, R157 ;  /* 0x0000007c44447223 */ /* 0x000fe4000001009d */
[-C--:B-1----:R-:W-:Y:S01]  /*c0f0*/  HMMA.16816.F32.BF16 R4, R72, R84.reuse, R4 ;  /* 0x000000544804723c */ /* 0x082fe20000041804 */
[----:B--2---:R-:W-:Y:S07]  /*c100*/  F2FP.BF16.PACK_AB R76, R164, R165 ;  /* 0x000000a5a44c723e */ /* 0x004fee00000010ff */
[C---:B------:R-:W-:Y:S07]  /*c110*/  HMMA.16816.F32.BF16 R8, R76.reuse, R84, R8 ;  /* 0x000000544c08723c */ /* 0x040fee0000041808 */
[--C-:B------:R-:W-:Y:S01]  /*c120*/  FFMA.FTZ R84, R234, c[0x0][0x2d0], -R71.reuse ;  /* 0x0000b400ea547a23 */ /* 0x100fe20000010847 */
[-C--:B------:R-:W-:Y:S01]  /*c130*/  HMMA.16816.F32.BF16 R12, R76, R86.reuse, R12 ;  /* 0x000000564c0c723c */ /* 0x080fe2000004180c */
[----:B------:R-:W-:Y:S02]  /*c140*/  IMAD.MOV.U32 R234, RZ, RZ, R104 ;  /* 0x000000ffffea7224 */ /* 0x000fe400078e0068 */
[----:B------:R1:W-:Y:S05]  /*c150*/  MUFU.EX2 R199, R84 ;  /* 0x0000005400c77308 */ /* 0x0003ea0000000800 */
[C---:B------:R-:W-:Y:S08]  /*c160*/  HMMA.16816.F32.BF16 R16, R72.reuse, R86, R16 ;  /* 0x000000564810723c */ /* 0x040ff00000041810 */
[-C--:B---3--:R-:W-:Y:S08]  /*c170*/  HMMA.16816.F32.BF16 R20, R72, R80.reuse, R20 ;  /* 0x000000504814723c */ /* 0x088ff00000041814 */
[C---:B------:R-:W-:Y:S01]  /*c180*/  HMMA.16816.F32.BF16 R24, R76.reuse, R80, R24 ;  /* 0x000000504c18723c */ /* 0x040fe20000041818 */
[----:B-1----:R-:W-:Y:S03]  /*c190*/  FFMA.FTZ R84, R235, c[0x0][0x2d0], -R71 ;  /* 0x0000b400eb547a23 */ /* 0x002fe60000010847 */
[----:B------:R-:W-:Y:S03]  /*c1a0*/  MOV R235, R158 ;  /* 0x0000009e00eb7202 */ /* 0x000fe60000000f00 */
[--C-:B------:R-:W-:Y:S01]  /*c1b0*/  FFMA.FTZ R80, R209, c[0x0][0x2d0], -R93.reuse ;  /* 0x0000b400d1507a23 */ /* 0x100fe2000001085d */
[-C--:B------:R-:W-:Y:S01]  /*c1c0*/  HMMA.16816.F32.BF16 R28, R76, R82.reuse, R28 ;  /* 0x000000524c1c723c */ /* 0x080fe2000004181c */
[----:B------:R1:W-:Y:S03]  /*c1d0*/  MUFU.EX2 R198, R84 ;  /* 0x0000005400c67308 */ /* 0x0003e60000000800 */
[----:B------:R-:W-:Y:S01]  /*c1e0*/  MOV R158, R152 ;  /* 0x00000098009e7202 */ /* 0x000fe20000000f00 */
[----:B------:R-:W-:Y:S01]  /*c1f0*/  IMAD.MOV.U32 R209, RZ, RZ, R234 ;  /* 0x000000ffffd17224 */ /* 0x000fe200078e00ea */
[----:B------:R-:W-:Y:S02]  /*c200*/  MOV R234, R112 ;  /* 0x0000007000ea7202 */ /* 0x000fe40000000f00 */
[C---:B------:R-:W-:Y:S01]  /*c210*/  HMMA.16816.F32.BF16 R32, R72.reuse, R82, R32 ;  /* 0x000000524820723c */ /* 0x040fe20000041820 */
[----:B------:R-:W-:Y:S02]  /*c220*/  FFMA.FTZ R69, R69, R125, R158 ;  /* 0x0000007d45457223 */ /* 0x000fe4000001009e */
[----:B------:R2:W-:Y:S05]  /*c230*/  MUFU.EX2 R168, R80 ;  /* 0x0000005000a87308 */ /* 0x0005ea0000000800 */
[-C--:B------:R-:W-:Y:S08]  /*c240*/  HMMA.16816.F32.BF16 R36, R72, R88.reuse, R36 ;  /* 0x000000584824723c */ /* 0x080ff00000041824 */
[C---:B------:R-:W-:Y:S01]  /*c250*/  HMMA.16816.F32.BF16 R40, R76.reuse, R88, R40 ;  /* 0x000000584c28723c */ /* 0x040fe20000041828 */
[----:B-1----:R-:W-:Y:S03]  /*c260*/  FFMA.FTZ R84, R236, c[0x0][0x2d0], -R92 ;  /* 0x0000b400ec547a23 */ /* 0x002fe6000001085c */
[----:B------:R-:W-:Y:S01]  /*c270*/  IMAD.MOV.U32 R236, RZ, RZ, R156 ;  /* 0x000000ffffec7224 */ /* 0x000fe200078e009c */
[----:B------:R1:W-:Y:S01]  /*c280*/  MUFU.EX2 R196, R84 ;  /* 0x0000005400c47308 */ /* 0x0003e20000000800 */
[----:B------:R-:W-:Y:S01]  /*c290*/  MOV R156, R154 ;  /* 0x0000009a009c7202 */ /* 0x000fe20000000f00 */
[----:B------:R-:W-:Y:S01]  /*c2a0*/  FFMA.FTZ R88, R173, c[0x0][0x2d0], -R94 ;  /* 0x0000b400ad587a23 */ /* 0x000fe2000001085e */
[-C--:B------:R-:W-:Y:S01]  /*c2b0*/  HMMA.16816.F32.BF16 R44, R76, R90.reuse, R44 ;  /* 0x0000005a4c2c723c */ /* 0x080fe2000004182c */
[----:B--2---:R-:W-:Y:S03]  /*c2c0*/  FFMA.FTZ R80, R211, c[0x0][0x2d0], -R93 ;  /* 0x0000b400d3507a23 */ /* 0x004fe6000001085d */
[----:B------:R-:W-:Y:S01]  /*c2d0*/  MOV R211, R235 ;  /* 0x000000eb00d37202 */ /* 0x000fe20000000f00 */
[----:B------:R-:W-:Y:S02]  /*c2e0*/  IMAD.MOV.U32 R235, RZ, RZ, R113 ;  /* 0x000000ffffeb7224 */ /* 0x000fe400078e0071 */
[----:B------:R2:W-:Y:S01]  /*c2f0*/  MUFU.EX2 R119, R88 ;  /* 0x0000005800777308 */ /* 0x0005e20000000800 */
[C---:B------:R-:W-:Y:S09]  /*c300*/  HMMA.16816.F32.BF16 R48, R72.reuse, R90, R48 ;  /* 0x0000005a4830723c */ /* 0x040ff20000041830 */
[----:B------:R3:W-:Y:S03]  /*c310*/  MUFU.EX2 R195, R80 ;  /* 0x0000005000c37308 */ /* 0x0007e60000000800 */
[----:B-1----:R-:W-:Y:S01]  /*c320*/  FFMA.FTZ R84, R237, c[0x0][0x2d0], -R92 ;  /* 0x0000b400ed547a23 */ /* 0x002fe2000001085c */
[----:B------:R-:W-:Y:S02]  /*c330*/  MOV R237, R155 ;  /* 0x0000009b00ed7202 */ /* 0x000fe40000000f00 */
[----:B------:R-:W-:Y:S04]  /*c340*/  LDSM.16.MT88.4 R152, [R213+0x2900] ;  /* 0x00290000d598783b */ /* 0x000fe80000004200 */
[----:B------:R1:W-:Y:S01]  /*c350*/  MUFU.EX2 R197, R84 ;  /* 0x0000005400c57308 */ /* 0x0003e20000000800 */
[----:B--2---:R-:W-:Y:S09]  /*c360*/  FFMA.FTZ R88, R174, c[0x0][0x2d0], -R94 ;  /* 0x0000b400ae587a23 */ /* 0x004ff2000001085e */
[----:B------:R2:W-:Y:S01]  /*c370*/  MUFU.EX2 R118, R88 ;  /* 0x0000005800767308 */ /* 0x0005e20000000800 */
[----:B---3--:R-:W-:Y:S02]  /*c380*/  FFMA.FTZ R80, R230, c[0x0][0x2d0], -R93 ;  /* 0x0000b400e6507a23 */ /* 0x008fe4000001085d */
[----:B------:R-:W-:Y:S07]  /*c390*/  IMAD.MOV.U32 R230, RZ, RZ, R147 ;  /* 0x000000ffffe67224 */ /* 0x000fee00078e0093 */
[----:B------:R3:W-:Y:S01]  /*c3a0*/  MUFU.EX2 R193, R80 ;  /* 0x0000005000c17308 */ /* 0x0007e20000000800 */
[----:B-1----:R-:W1:Y:S01]  /*c3b0*/  LDSM.16.MT88.4 R84, [R215+0x1100] ;  /* 0x00110000d754783b */ /* 0x002e620000004200 */
[----:B--2---:R-:W-:Y:S08]  /*c3c0*/  FFMA.FTZ R88, R243, c[0x0][0x2d0], -R92 ;  /* 0x0000b400f3587a23 */ /* 0x004ff0000001085c */
[----:B------:R2:W-:Y:S01]  /*c3d0*/  MUFU.EX2 R189, R88 ;  /* 0x0000005800bd7308 */ /* 0x0005e20000000800 */
[----:B---3--:R-:W-:Y:S01]  /*c3e0*/  FFMA.FTZ R80, R233, c[0x0][0x2d0], -R93 ;  /* 0x0000b400e9507a23 */ /* 0x008fe2000001085d */
[----:B------:R-:W-:Y:S08]  /*c3f0*/  MOV R233, R142 ;  /* 0x0000008e00e97202 */ /* 0x000ff00000000f00 */
[----:B------:R3:W4:Y:S01]  /*c400*/  MUFU.EX2 R194, R80 ;  /* 0x0000005000c27308 */ /* 0x0007220000000800 */
[----:B--2---:R-:W-:Y:S01]  /*c410*/  LDSM.16.MT88.4 R88, [R214+0x1900] ;  /* 0x00190000d658783b */ /* 0x004fe20000004200 */
[-C--:B-1----:R-:W-:Y:S08]  /*c420*/  HMMA.16816.F32.BF16 R52, R72, R84.reuse, R52 ;  /* 0x000000544834723c */ /* 0x082ff00000041834 */
[C---:B------:R-:W-:Y:S01]  /*c430*/  HMMA.16816.F32.BF16 R56, R76.reuse, R84, R56 ;  /* 0x000000544c38723c */ /* 0x040fe20000041838 */
[----:B---3--:R-:W-:Y:S03]  /*c440*/  FFMA.FTZ R80, R238, c[0x0][0x2d0], -R71 ;  /* 0x0000b400ee507a23 */ /* 0x008fe60000010847 */
[----:B------:R-:W-:Y:S01]  /*c450*/  IMAD.MOV.U32 R238, RZ, RZ, R141 ;  /* 0x000000ffffee7224 */ /* 0x000fe200078e008d */
[----:B------:R1:W-:Y:S02]  /*c460*/  MUFU.EX2 R192, R80 ;  /* 0x0000005000c07308 */ /* 0x0003e40000000800 */
[--C-:B------:R-:W-:Y:S01]  /*c470*/  FFMA.FTZ R84, R175, c[0x0][0x2d0], -R94.reuse ;  /* 0x0000b400af547a23 */ /* 0x100fe2000001085e */
[-C--:B------:R-:W-:Y:S07]  /*c480*/  HMMA.16816.F32.BF16 R60, R76, R86.reuse, R60 ;  /* 0x000000564c3c723c */ /* 0x080fee000004183c */
[--C-:B------:R-:W-:Y:S01]  /*c490*/  FFMA.FTZ R76, R239, c[0x0][0x2d0], -R71.reuse ;  /* 0x0000b400ef4c7a23 */ /* 0x100fe20000010847 */
[----:B------:R-:W-:Y:S01]  /*c4a0*/  HMMA.16816.F32.BF16 R64, R72, R86, R64 ;  /* 0x000000564840723c */ /* 0x000fe20000041840 */
[----:B------:R-:W2:Y:S03]  /*c4b0*/  MUFU.EX2 R98, R84 ;  /* 0x0000005400627308 */ /* 0x000ea60000000800 */
[----:B----4-:R-:W-:Y:S02]  /*c4c0*/  F2FP.BF16.PACK_AB R78, R194, R193 ;  /* 0x000000c1c24e723e */ /* 0x010fe400000010ff */
[----:B------:R-:W-:Y:S02]  /*c4d0*/  MOV R239, R140 ;  /* 0x0000008c00ef7202 */ /* 0x000fe40000000f00 */
[----:B------:R-:W-:Y:S03]  /*c4e0*/  F2FP.BF16.PACK_AB R72, R171, R203 ;  /* 0x000000cbab48723e */ /* 0x000fe600000010ff */
[----:B------:R3:W-:Y:S01]  /*c4f0*/  MUFU.EX2 R190, R76 ;  /* 0x0000004c00be7308 */ /* 0x0007e20000000800 */
[----:B------:R-:W-:Y:S01]  /*c500*/  F2FP.BF16.PACK_AB R73, R169, R170 ;  /* 0x000000aaa949723e */ /* 0x000fe200000010ff */
[----:B-1----:R-:W-:Y:S01]  /*c510*/  FFMA.FTZ R80, R172, c[0x0][0x2d0], -R94 ;  /* 0x0000b400ac507a23 */ /* 0x002fe2000001085e */
[----:B------:R-:W-:Y:S02]  /*c520*/  F2FP.BF16.PACK_AB R74, R198, R199 ;  /* 0x000000c7c64a723e */ /* 0x000fe400000010ff */
[----:B------:R-:W-:Y:S05]  /*c530*/  F2FP.BF16.PACK_AB R75, R197, R196 ;  /* 0x000000c4c54b723e */ /* 0x000fea00000010ff */
[----:B------:R1:W4:Y:S01]  /*c540*/  MUFU.EX2 R191, R80 ;  /* 0x0000005000bf7308 */ /* 0x0003220000000800 */
[----:B--2---:R-:W-:Y:S01]  /*c550*/  F2FP.BF16.PACK_AB R79, R98, R118 ;  /* 0x00000076624f723e */ /* 0x004fe200000010ff */
[----:B------:R-:W-:Y:S01]  /*c560*/  LDSM.16.MT88.4 R84, [R216+0x1900] ;  /* 0x00190000d854783b */ /* 0x000fe20000004200 */
[--C-:B---3--:R-:W-:Y:S01]  /*c570*/  FFMA.FTZ R76, R240, c[0x0][0x2d0], -R92.reuse ;  /* 0x0000b400f04c7a23 */ /* 0x108fe2000001085c */
[----:B------:R-:W-:Y:S06]  /*c580*/  MOV R240, R146 ;  /* 0x0000009200f07202 */ /* 0x000fec0000000f00 */
[----:B------:R2:W-:Y:S01]  /*c590*/  MUFU.EX2 R117, R76 ;  /* 0x0000004c00757308 */ /* 0x0005e20000000800 */
[----:B-1----:R-:W1:Y:S01]  /*c5a0*/  LDSM.16.MT88.4 R80, [R213+0x1900] ;  /* 0x00190000d550783b */ /* 0x002e620000004200 */
[----:B----4-:R-:W-:Y:S02]  /*c5b0*/  F2FP.BF16.PACK_AB R77, R119, R191 ;  /* 0x000000bf774d723e */ /* 0x010fe400000010ff */
[----:B--2---:R-:W-:Y:S01]  /*c5c0*/  F2FP.BF16.PACK_AB R76, R195, R168 ;  /* 0x000000a8c34c723e */ /* 0x004fe200000010ff */
[-C--:B-1----:R-:W-:Y:S08]  /*c5d0*/  HMMA.16816.F32.BF16 R4, R72, R80.reuse, R4 ;  /* 0x000000504804723c */ /* 0x082ff00000041804 */
[C---:B------:R-:W-:Y:S07]  /*c5e0*/  HMMA.16816.F32.BF16 R8, R76.reuse, R80, R8 ;  /* 0x000000504c08723c */ /* 0x040fee0000041808 */
[--C-:B------:R-:W-:Y:S01]  /*c5f0*/  FFMA.FTZ R80, R245, c[0x0][0x2d0], -R71.reuse ;  /* 0x0000b400f5507a23 */ /* 0x100fe20000010847 */
[-C--:B------:R-:W-:Y:S03]  /*c600*/  HMMA.16816.F32.BF16 R12, R76, R82.reuse, R12 ;  /* 0x000000524c0c723c */ /* 0x080fe6000004180c */
[----:B------:R1:W-:Y:S05]  /*c610*/  MUFU.EX2 R123, R80 ;  /* 0x00000050007b7308 */ /* 0x0003ea0000000800 */
[C---:B------:R-:W-:Y:S08]  /*c620*/  HMMA.16816.F32.BF16 R16, R72.reuse, R82, R16 ;  /* 0x000000524810723c */ /* 0x040ff00000041810 */
[-C--:B------:R-:W-:Y:S08]  /*c630*/  HMMA.16816.F32.BF16 R20, R72, R84.reuse, R20 ;  /* 0x000000544814723c */ /* 0x080ff00000041814 */
[C---:B------:R-:W-:Y:S01]  /*c640*/  HMMA.16816.F32.BF16 R24, R76.reuse, R84, R24 ;  /* 0x000000544c18723c */ /* 0x040fe20000041818 */
[----:B-1----:R-:W-:Y:S06]  /*c650*/  FFMA.FTZ R80, R247, c[0x0][0x2d0], -R71 ;  /* 0x0000b400f7507a23 */ /* 0x002fec0000010847 */
[--C-:B------:R-:W-:Y:S01]  /*c660*/  FFMA.FTZ R84, R242, c[0x0][0x2d0], -R93.reuse ;  /* 0x0000b400f2547a23 */ /* 0x100fe2000001085d */
[-C--:B------:R-:W-:Y:S01]  /*c670*/  HMMA.16816.F32.BF16 R28, R76, R86.reuse, R28 ;  /* 0x000000564c1c723c */ /* 0x080fe2000004181c */
[----:B------:R1:W-:Y:S07]  /*c680*/  MUFU.EX2 R188, R80 ;  /* 0x0000005000bc7308 */ /* 0x0003ee0000000800 */
        /* <DEDUP_REMOVED lines=8> */
[--C-:B--2---:R-:W-:Y:S06]  /*c710*/  FFMA.FTZ R84, R244, c[0x0][0x2d0], -R93.reuse ;  /* 0x0000b400f4547a23 */ /* 0x104fec000001085d */
[----:B------:R2:W-:Y:S01]  /*c720*/  MUFU.EX2 R97, R88 ;  /* 0x0000005800617308 */ /* 0x0005e20000000800 */
[C---:B------:R-:W-:Y:S09]  /*c730*/  HMMA.16816.F32.BF16 R48, R72.reuse, R90, R48 ;  /* 0x0000005a4830723c */ /* 0x040ff20000041830 */
[----:B------:R3:W-:Y:S03]  /*c740*/  MUFU.EX2 R186, R84 ;  /* 0x0000005400ba7308 */ /* 0x0007e60000000800 */
[----:B-1----:R-:W-:Y:S07]  /*c750*/  FFMA.FTZ R80, R249, c[0x0][0x2d0], -R92 ;  /* 0x0000b400f9507a23 */ /* 0x002fee000001085c */
[----:B------:R1:W-:Y:S01]  /*c760*/  MUFU.EX2 R187, R80 ;  /* 0x0000005000bb7308 */ /* 0x0003e20000000800 */
[----:B--2---:R-:W-:Y:S09]  /*c770*/  FFMA.FTZ R88, R177, c[0x0][0x2d0], -R94 ;  /* 0x0000b400b1587a23 */ /* 0x004ff2000001085e */
[----:B------:R2:W-:Y:S01]  /*c780*/  MUFU.EX2 R96, R88 ;  /* 0x0000005800607308 */ /* 0x0005e20000000800 */
[--C-:B---3--:R-:W-:Y:S09]  /*c790*/  FFMA.FTZ R84, R246, c[0x0][0x2d0], -R93.reuse ;  /* 0x0000b400f6547a23 */ /* 0x108ff2000001085d */
[----:B------:R3:W4:Y:S01]  /*c7a0*/  MUFU.EX2 R185, R84 ;  /* 0x0000005400b97308 */ /* 0x0007220000000800 */
[----:B-1----:R-:W-:Y:S09]  /*c7b0*/  FFMA.FTZ R80, R241, c[0x0][0x2d0], -R93 ;  /* 0x0000b400f1507a23 */ /* 0x002ff2000001085d */
[----:B------:R1:W-:Y:S01]  /*c7c0*/  MUFU.EX2 R116, R80 ;  /* 0x0000005000747308 */ /* 0x0003e20000000800 */
[----:B--2---:R-:W-:Y:S09]  /*c7d0*/  FFMA.FTZ R88, R107, c[0x0][0x2d0], -R92 ;  /* 0x0000b4006b587a23 */ /* 0x004ff2000001085c */
[----:B------:R2:W-:Y:S01]  /*c7e0*/  MUFU.EX2 R172, R88 ;  /* 0x0000005800ac7308 */ /* 0x0005e20000000800 */
[--C-:B---3--:R-:W-:Y:S09]  /*c7f0*/  FFMA.FTZ R84, R250, c[0x0][0x2d0], -R71.reuse ;  /* 0x0000b400fa547a23 */ /* 0x108ff20000010847 */
[----:B------:R3:W-:Y:S01]  /*c800*/  MUFU.EX2 R184, R84 ;  /* 0x0000005400b87308 */ /* 0x0007e20000000800 */
[----:B-1----:R-:W1:Y:S08]  /*c810*/  LDSM.16.MT88.4 R80, [R215+0x1900] ;  /* 0x00190000d750783b */ /* 0x002e700000004200 */
[----:B--2---:R-:W-:Y:S01]  /*c820*/  LDSM.16.MT88.4 R88, [R214+0x2100] ;  /* 0x00210000d658783b */ /* 0x004fe20000004200 */
[--C-:B---3--:R-:W-:Y:S04]  /*c830*/  FFMA.FTZ R84, R181, c[0x0][0x2d0], -R94.reuse ;  /* 0x0000b400b5547a23 */ /* 0x108fe8000001085e */
[----:B------:R2:W3:Y:S01]  /*c840*/  MUFU.EX2 R120, R84 ;  /* 0x0000005400787308 */ /* 0x0004e20000000800 */
[-C--:B-1----:R-:W-:Y:S08]  /*c850*/  HMMA.16816.F32.BF16 R52, R72, R80.reuse, R52 ;  /* 0x000000504834723c */ /* 0x082ff00000041834 */
[C---:B------:R-:W-:Y:S01]  /*c860*/  HMMA.16816.F32.BF16 R56, R76.reuse, R80, R56 ;  /* 0x000000504c38723c */ /* 0x040fe20000041838 */
[----:B--2---:R-:W1:Y:S06]  /*c870*/  LDSM.16.MT88.4 R84, [R213+0x2100] ;  /* 0x00210000d554783b */ /* 0x004e6c0000004200 */
[----:B------:R-:W-:Y:S01]  /*c880*/  FFMA.FTZ R80, R176, c[0x0][0x2d0], -R94 ;  /* 0x0000b400b0507a23 */ /* 0x000fe2000001085e */
[-C--:B------:R-:W-:Y:S03]  /*c890*/  HMMA.16816.F32.BF16 R60, R76, R82.reuse, R60 ;  /* 0x000000524c3c723c */ /* 0x080fe6000004183c */
[----:B------:R2:W5:Y:S04]  /*c8a0*/  MUFU.EX2 R95, R80 ;  /* 0x00000050005f7308 */ /* 0x0005680000000800 */
[--C-:B------:R-:W-:Y:S01]  /*c8b0*/  FFMA.FTZ R76, R251, c[0x0][0x2d0], -R71.reuse ;  /* 0x0000b400fb4c7a23 */ /* 0x100fe20000010847 */
[----:B------:R-:W-:Y:S01]  /*c8c0*/  HMMA.16816.F32.BF16 R64, R72, R82, R64 ;  /* 0x000000524840723c */ /* 0x000fe20000041840 */
[----:B----4-:R-:W-:Y:S03]  /*c8d0*/  F2FP.BF16.PACK_AB R78, R185, R186 ;  /* 0x000000bab94e723e */ /* 0x010fe600000010ff */
[----:B---3--:R-:W-:Y:S01]  /*c8e0*/  F2FP.BF16.PACK_AB R77, R97, R120 ;  /* 0x00000078614d723e */ /* 0x008fe200000010ff */
[----:B------:R3:W4:Y:S02]  /*c8f0*/  MUFU.EX2 R175, R76 ;  /* 0x0000004c00af7308 */ /* 0x0007240000000800 */
[----:B------:R-:W-:Y:S02]  /*c900*/  F2FP.BF16.PACK_AB R72, R190, R192 ;  /* 0x000000c0be48723e */ /* 0x000fe400000010ff */
[----:B------:R-:W-:Y:S03]  /*c910*/  F2FP.BF16.PACK_AB R73, R189, R117 ;  /* 0x00000075bd49723e */ /* 0x000fe600000010ff */
[----:B------:R-:W-:Y:S02]  /*c920*/  F2FP.BF16.PACK_AB R74, R188, R123 ;  /* 0x0000007bbc4a723e */ /* 0x000fe400000010ff */
[----:B------:R-:W-:Y:S01]  /*c930*/  F2FP.BF16.PACK_AB R75, R187, R122 ;  /* 0x0000007abb4b723e */ /* 0x000fe200000010ff */
[----:B--2---:R-:W2:Y:S01]  /*c940*/  LDSM.16.MT88.4 R80, [R216+0x2100] ;  /* 0x00210000d850783b */ /* 0x004ea20000004200 */
[----:B-----5:R-:W-:Y:S05]  /*c950*/  F2FP.BF16.PACK_AB R79, R95, R96 ;  /* 0x000000605f4f723e */ /* 0x020fea00000010ff */
[-C--:B-1----:R-:W-:Y:S01]  /*c960*/  HMMA.16816.F32.BF16 R4, R72, R84.reuse, R4 ;  /* 0x000000544804723c */ /* 0x082fe20000041804 */
[--C-:B---3--:R-:W-:Y:S01]  /*c970*/  FFMA.FTZ R76, R252, c[0x0][0x2d0], -R92.reuse ;  /* 0x0000b400fc4c7a23 */ /* 0x108fe2000001085c */
[----:B----4-:R-:W-:Y:S03]  /*c980*/  F2FP.BF16.PACK_AB R128, R175, R184 ;  /* 0x000000b8af80723e */ /* 0x010fe600000010ff */
[----:B------:R1:W3:Y:S02]  /*c990*/  MUFU.EX2 R174, R76 ;  /* 0x0000004c00ae7308 */ /* 0x0002e40000000800 */
[----:B-1----:R-:W-:Y:S02]  /*c9a0*/  F2FP.BF16.PACK_AB R76, R121, R116 ;  /* 0x00000074794c723e */ /* 0x002fe400000010ff */
[----:B---3--:R-:W-:Y:S05]  /*c9b0*/  F2FP.BF16.PACK_AB R129, R172, R174 ;  /* 0x000000aeac81723e */ /* 0x008fea00000010ff */
[C---:B------:R-:W-:Y:S07]  /*c9c0*/  HMMA.16816.F32.BF16 R8, R76.reuse, R84, R8 ;  /* 0x000000544c08723c */ /* 0x040fee0000041808 */
[--C-:B------:R-:W-:Y:S01]  /*c9d0*/  FFMA.FTZ R84, R106, c[0x0][0x2d0], -R71.reuse ;  /* 0x0000b4006a547a23 */ /* 0x100fe20000010847 */
[-C--:B------:R-:W-:Y:S01]  /*c9e0*/  HMMA.16816.F32.BF16 R12, R76, R86.reuse, R12 ;  /* 0x000000564c0c723c */ /* 0x080fe2000004180c */
[----:B------:R-:W-:Y:S02]  /*c9f0*/  FFMA.FTZ R71, R105, c[0x0][0x2d0], -R71 ;  /* 0x0000b40069477a23 */ /* 0x000fe40000010847 */
[----:B------:R-:W-:Y:S01]  /*ca00*/  LDSM.16.MT88.4 R104, [R216+0x2900] ;  /* 0x00290000d868783b */ /* 0x000fe20000004200 */
[----:B------:R1:W-:Y:S04]  /*ca10*/  MUFU.EX2 R173, R84 ;  /* 0x0000005400ad7308 */ /* 0x0003e80000000800 */
[C---:B------:R-:W-:Y:S06]  /*ca20*/  HMMA.16816.F32.BF16 R16, R72.reuse, R86, R16 ;  /* 0x000000564810723c */ /* 0x040fec0000041810 */
[----:B------:R3:W4:Y:S02]  /*ca30*/  MUFU.EX2 R139, R71 ;  /* 0x00000047008b7308 */ /* 0x0007240000000800 */
[-C--:B--2---:R-:W-:Y:S08]  /*ca40*/  HMMA.16816.F32.BF16 R20, R72, R80.reuse, R20 ;  /* 0x000000504814723c */ /* 0x084ff00000041814 */
[C---:B------:R-:W-:Y:S01]  /*ca50*/  HMMA.16816.F32.BF16 R24, R76.reuse, R80, R24 ;  /* 0x000000504c18723c */ /* 0x040fe20000041818 */
[----:B-1----:R-:W1:Y:S07]  /*ca60*/  LDSM.16.MT88.4 R84, [R215+0x2100] ;  /* 0x00210000d754783b */ /* 0x002e6e0000004200 */
[-C--:B------:R-:W-:Y:S01]  /*ca70*/  HMMA.16816.F32.BF16 R28, R76, R82.reuse, R28 ;  /* 0x000000524c1c723c */ /* 0x080fe2000004181c */
[----:B---3--:R-:W-:Y:S03]  /*ca80*/  FFMA.FTZ R71, R151, c[0x0][0x2d0], -R92 ;  /* 0x0000b40097477a23 */ /* 0x008fe6000001085c */
[----:B----4-:R-:W-:Y:S01]  /*ca90*/  F2FP.BF16.PACK_AB R130, R139, R173 ;  /* 0x000000ad8b82723e */ /* 0x010fe200000010ff */
[----:B------:R-:W-:Y:S01]  /*caa0*/  IMAD.MOV.U32 R151, RZ, RZ, R150 ;  /* 0x000000ffff977224 */ /* 0x000fe200078e0096 */
[----:B------:R-:W-:Y:S02]  /*cab0*/  MOV R150, R149 ;  /* 0x0000009500967202 */ /* 0x000fe40000000f00 */
[C---:B------:R-:W-:Y:S01]  /*cac0*/  HMMA.16816.F32.BF16 R32, R72.reuse, R82, R32 ;  /* 0x000000524820723c */ /* 0x040fe20000041820 */
[----:B------:R-:W2:Y:S03]  /*cad0*/  LDL.LU R83, [R1+0x18] ;  /* 0x0000180001537983 */ /* 0x000ea60000300800 */
[----:B------:R-:W-:Y:S01]  /*cae0*/  FFMA.FTZ R92, R137, c[0x0][0x2d0], -R92 ;  /* 0x0000b400895c7a23 */ /* 0x000fe2000001085c */
[----:B------:R-:W-:Y:S01]  /*caf0*/  MOV R149, R138 ;  /* 0x0000008a00957202 */ /* 0x000fe20000000f00 */
[----:B------:R-:W-:Y:S01]  /*cb00*/  IMAD.MOV.U32 R158, RZ, RZ, R150 ;  /* 0x000000ffff9e7224 */ /* 0x000fe200078e0096 */
[----:B------:R3:W-:Y:S02]  /*cb10*/  MUFU.EX2 R138, R71 ;  /* 0x00000047008a7308 */ /* 0x0007e40000000800 */
[----:B------:R-:W-:Y:S01]  /*cb20*/  MOV R157, R149 ;  /* 0x00000095009d7202 */ /* 0x000fe20000000f00 */
[-C--:B------:R-:W-:Y:S07]  /*cb30*/  HMMA.16816.F32.BF16 R36, R72, R88.reuse, R36 ;  /* 0x000000584824723c */ /* 0x080fee0000041824 */
[----:B------:R-:W4:Y:S01]  /*cb40*/  MUFU.EX2 R137, R92 ;  /* 0x0000005c00897308 */ /* 0x000f220000000800 */
[C---:B------:R-:W-:Y:S08]  /*cb50*/  HMMA.16816.F32.BF16 R40, R76.reuse, R88, R40 ;  /* 0x000000584c28723c */ /* 0x040ff00000041828 */
[-C--:B------:R-:W-:Y:S01]  /*cb60*/  HMMA.16816.F32.BF16 R44, R76, R90.reuse, R44 ;  /* 0x0000005a4c2c723c */ /* 0x080fe2000004182c */
[--C-:B---3--:R-:W-:Y:S03]  /*cb70*/  FFMA.FTZ R71, R163, c[0x0][0x2d0], -R93.reuse ;  /* 0x0000b400a3477a23 */ /* 0x108fe6000001085d */
[----:B------:R-:W-:Y:S04]  /*cb80*/  IMAD.MOV.U32 R163, RZ, RZ, R144 ;  /* 0x000000ffffa37224 */ /* 0x000fe800078e0090 */
[C---:B------:R-:W-:Y:S01]  /*cb90*/  HMMA.16816.F32.BF16 R48, R72.reuse, R90, R48 ;  /* 0x0000005a4830723c */ /* 0x040fe20000041830 */
[----:B------:R3:W-:Y:S03]  /*cba0*/  MUFU.EX2 R99, R71 ;  /* 0x0000004700637308 */ /* 0x0007e60000000800 */
[----:B----4-:R-:W-:Y:S04]  /*cbb0*/  F2FP.BF16.PACK_AB R131, R137, R138 ;  /* 0x0000008a8983723e */ /* 0x010fe800000010ff */
[-C--:B-1----:R-:W-:Y:S08]  /*cbc0*/  HMMA.16816.F32.BF16 R52, R72, R84.reuse, R52 ;  /* 0x000000544834723c */ /* 0x082ff00000041834 */
[C---:B------:R-:W-:Y:S08]  /*cbd0*/  HMMA.16816.F32.BF16 R56, R76.reuse, R84, R56 ;  /* 0x000000544c38723c */ /* 0x040ff00000041838 */
[-C--:B------:R-:W-:Y:S01]  /*cbe0*/  HMMA.16816.F32.BF16 R60, R76, R86.reuse, R60 ;  /* 0x000000564c3c723c */ /* 0x080fe2000004183c */
[----:B---3--:R-:W-:Y:S03]  /*cbf0*/  FFMA.FTZ R71, R162, c[0x0][0x2d0], -R93 ;  /* 0x0000b400a2477a23 */ /* 0x008fe6000001085d */
[----:B------:R-:W-:Y:S01]  /*cc00*/  MOV R162, R143 ;  /* 0x0000008f00a27202 */ /* 0x000fe20000000f00 */
[----:B------:R1:W3:Y:S03]  /*cc10*/  MUFU.EX2 R92, R71 ;  /* 0x00000047005c7308 */ /* 0x0002e60000000800 */
[----:B------:R-:W-:Y:S08]  /*cc20*/  HMMA.16816.F32.BF16 R64, R72, R86, R64 ;  /* 0x000000564840723c */ /* 0x000ff00000041840 */
[-C--:B------:R-:W-:Y:S07]  /*cc30*/  HMMA.16816.F32.BF16 R140, R128, R152.reuse, R4 ;  /* 0x00000098808c723c */ /* 0x080fee0000041804 */
[----:B------:R-:W-:Y:S01]  /*cc40*/  FADD.FTZ R4, R237, R69 ;  /* 0x00000045ed047221 */ /* 0x000fe20000010000 */
[----:B------:R-:W-:Y:S01]  /*cc50*/  MOV R237, R115 ;  /* 0x0000007300ed7202 */ /* 0x000fe20000000f00 */
[----:B------:R-:W-:Y:S03]  /*cc60*/  FADD.FTZ R6, R236, R68 ;  /* 0x00000044ec067221 */ /* 0x000fe60000010000 */
[----:B------:R-:W-:Y:S01]  /*cc70*/  FADD.FTZ R4, R158, R4 ;  /* 0x000000049e047221 */ /* 0x000fe20000010000 */
[----:B------:R-:W-:Y:S01]  /*cc80*/  MOV R236, R114 ;  /* 0x0000007200ec7202 */ /* 0x000fe20000000f00 */
[--C-:B-1----:R-:W-:Y:S01]  /*cc90*/  FFMA.FTZ R71, R159, c[0x0][0x2d0], -R93.reuse ;  /* 0x0000b4009f477a23 */ /* 0x102fe2000001085d */
[----:B------:R-:W1:Y:S01]  /*cca0*/  LDSM.16.MT88.4 R112, [R214+0x2900] ;  /* 0x00290000d670783b */ /* 0x000e620000004200 */
[----:B------:R-:W-:Y:S01]  /*ccb0*/  FFMA.FTZ R93, R183, c[0x0][0x2d0], -R93 ;  /* 0x0000b400b75d7a23 */ /* 0x000fe2000001085d */
[----:B---3--:R-:W-:Y:S01]  /*ccc0*/  F2FP.BF16.PACK_AB R124, R92, R99 ;  /* 0x000000635c7c723e */ /* 0x008fe200000010ff */
[----:B------:R-:W-:Y:S01]  /*ccd0*/  FADD.FTZ R6, R157, R6 ;  /* 0x000000069d067221 */ /* 0x000fe20000010000 */
[----:B------:R3:W-:Y:S01]  /*cce0*/  MUFU.EX2 R82, R71 ;  /* 0x0000004700527308 */ /* 0x0007e20000000800 */
[----:B------:R-:W-:Y:S01]  /*ccf0*/  FADD.FTZ R4, R240, R4 ;  /* 0x00000004f0047221 */ /* 0x000fe20000010000 */
[----:B------:R-:W-:Y:S08]  /*cd00*/  MOV R159, R151 ;  /* 0x00000097009f7202 */ /* 0x000ff00000000f00 */
[----:B------:R-:W4:Y:S01]  /*cd10*/  MUFU.EX2 R93, R93 ;  /* 0x0000005d005d7308 */ /* 0x000f220000000800 */
[--C-:B---3--:R-:W-:Y:S09]  /*cd20*/  FFMA.FTZ R71, R178, c[0x0][0x2d0], -R94.reuse ;  /* 0x0000b400b2477a23 */ /* 0x108ff2000001085e */
[----:B------:R3:W-:Y:S01]  /*cd30*/  MUFU.EX2 R80, R71 ;  /* 0x0000004700507308 */ /* 0x0007e20000000800 */
[----:B----4-:R-:W-:Y:S01]  /*cd40*/  F2FP.BF16.PACK_AB R126, R93, R82 ;  /* 0x000000525d7e723e */ /* 0x010fe200000010ff */
[--C-:B---3--:R-:W-:Y:S08]  /*cd50*/  FFMA.FTZ R71, R179, c[0x0][0x2d0], -R94.reuse ;  /* 0x0000b400b3477a23 */ /* 0x108ff0000001085e */
[----:B------:R3:W4:Y:S02]  /*cd60*/  MUFU.EX2 R81, R71 ;  /* 0x0000004700517308 */ /* 0x0007240000000800 */
[--C-:B---3--:R-:W-:Y:S01]  /*cd70*/  FFMA.FTZ R71, R180, c[0x0][0x2d0], -R94.reuse ;  /* 0x0000b400b4477a23 */ /* 0x108fe2000001085e */
[----:B----4-:R-:W-:Y:S01]  /*cd80*/  F2FP.BF16.PACK_AB R125, R81, R80 ;  /* 0x00000050517d723e */ /* 0x010fe200000010ff */
[----:B------:R-:W-:Y:S02]  /*cd90*/  FFMA.FTZ R94, R70, c[0x0][0x2d0], -R94 ;  /* 0x0000b400465e7a23 */ /* 0x000fe4000001085e */
[----:B------:R-:W3:Y:S04]  /*cda0*/  LDL.LU R70, [R1+0x1c] ;  /* 0x00001c0001467983 */ /* 0x000ee80000300800 */
[----:B------:R-:W-:Y:S10]  /*cdb0*/  MUFU.EX2 R71, R71 ;  /* 0x0000004700477308 */ /* 0x000ff40000000800 */
[----:B------:R-:W4:Y:S02]  /*cdc0*/  MUFU.EX2 R94, R94 ;  /* 0x0000005e005e7308 */ /* 0x000f240000000800 */
[----:B----4-:R-:W-:Y:S07]  /*cdd0*/  F2FP.BF16.PACK_AB R127, R94, R71 ;  /* 0x000000475e7f723e */ /* 0x010fee00000010ff */
[C---:B------:R-:W-:Y:S01]  /*cde0*/  HMMA.16816.F32.BF16 R144, R124.reuse, R152, R8 ;  /* 0x000000987c90723c */ /* 0x040fe20000041808 */
[----:B--2---:R-:W-:Y:S01]  /*cdf0*/  FFMA.FTZ R2, R2, R83, R156 ;  /* 0x0000005302027223 */ /* 0x004fe2000001009c */
[----:B------:R-:W-:Y:S06]  /*ce00*/  MOV R156, R148 ;  /* 0x00000094009c7202 */ /* 0x000fec0000000f00 */
[-C--:B------:R-:W-:Y:S01]  /*ce10*/  HMMA.16816.F32.BF16 R148, R124, R154.reuse, R12 ;  /* 0x0000009a7c94723c */ /* 0x080fe2000004180c */
[----:B------:R-:W-:Y:S04]  /*ce20*/  FADD.FTZ R2, R159, R2 ;  /* 0x000000029f027221 */ /* 0x000fe80000010000 */
[----:B------:R-:W-:Y:S02]  /*ce30*/  FADD.FTZ R5, R156, R2 ;  /* 0x000000029c057221 */ /* 0x000fe40000010000 */
[----:B------:R-:W-:Y:S01]  /*ce40*/  FADD.FTZ R2, R163, R6 ;  /* 0x00000006a3027221 */ /* 0x000fe20000010000 */
[C---:B------:R-:W-:Y:S01]  /*ce50*/  HMMA.16816.F32.BF16 R152, R128.reuse, R154, R16 ;  /* 0x0000009a8098723c */ /* 0x040fe20000041810 */
[----:B------:R-:W-:Y:S07]  /*ce60*/  FADD.FTZ R6, R161, R4 ;  /* 0x00000004a1067221 */ /* 0x000fee0000010000 */
[-C--:B------:R-:W-:Y:S01]  /*ce70*/  HMMA.16816.F32.BF16 R156, R128, R104.reuse, R20 ;  /* 0x00000068809c723c */ /* 0x080fe20000041814 */
[----:B---3--:R-:W-:Y:S03]  /*ce80*/  FFMA.FTZ R8, R0, R70, R135 ;  /* 0x0000004600087223 */ /* 0x008fe60000010087 */
[----:B------:R-:W-:Y:S02]  /*ce90*/  FADD.FTZ R0, R162, R5 ;  /* 0x00000005a2007221 */ /* 0x000fe40000010000 */
[----:B------:R-:W-:Y:S01]  /*cea0*/  FADD.FTZ R8, R136, R8 ;  /* 0x0000000888087221 */ /* 0x000fe20000010000 */
[----:B------:R-:W-:Y:S01]  /*ceb0*/  MOV R136, R133 ;  /* 0x0000008500887202 */ /* 0x000fe20000000f00 */
[----:B------:R-:W-:Y:S04]  /*cec0*/  FADD.FTZ R5, R160, R2 ;  /* 0x00000002a0057221 */ /* 0x000fe80000010000 */
[----:B------:R-:W-:Y:S01]  /*ced0*/  FADD.FTZ R7, R101, R0 ;  /* 0x0000000065077221 */ /* 0x000fe20000010000 */
[C---:B------:R-:W-:Y:S01]  /*cee0*/  HMMA.16816.F32.BF16 R160, R124.reuse, R104, R24 ;  /* 0x000000687ca0723c */ /* 0x040fe20000041818 */
[----:B------:R-:W-:Y:S02]  /*cef0*/  FADD.FTZ R4, R239, R8 ;  /* 0x00000008ef047221 */ /* 0x000fe40000010000 */
[----:B------:R-:W-:Y:S02]  /*cf00*/  FADD.FTZ R2, R238, R6 ;  /* 0x00000006ee027221 */ /* 0x000fe40000010000 */
[----:B------:R-:W-:Y:S02]  /*cf10*/  FADD.FTZ R0, R233, R5 ;  /* 0x00000005e9007221 */ /* 0x000fe40000010000 */
[----:B------:R-:W-:Y:S02]  /*cf20*/  FADD.FTZ R7, R100, R7 ;  /* 0x0000000764077221 */ /* 0x000fe40000010000 */
[----:B------:R-:W-:Y:S03]  /*cf30*/  FADD.FTZ R4, R230, R4 ;  /* 0x00000004e6047221 */ /* 0x000fe60000010000 */
[----:B------:R-:W-:Y:S02]  /*cf40*/  FADD.FTZ R6, R103, R2 ;  /* 0x0000000267067221 */ /* 0x000fe40000010000 */
[----:B------:R-:W-:Y:S02]  /*cf50*/  FADD.FTZ R5, R102, R0 ;  /* 0x0000000066057221 */ /* 0x000fe40000010000 */
[----:B------:R-:W-:Y:S01]  /*cf60*/  FADD.FTZ R2, R211, R7 ;  /* 0x00000007d3027221 */ /* 0x000fe20000010000 */
[-C--:B------:R-:W-:Y:S01]  /*cf70*/  HMMA.16816.F32.BF16 R100, R124, R106.reuse, R28 ;  /* 0x0000006a7c64723c */ /* 0x080fe2000004181c */
[----:B------:R-:W-:Y:S02]  /*cf80*/  FADD.FTZ R4, R209, R4 ;  /* 0x00000004d1047221 */ /* 0x000fe40000010000 */
[----:B------:R-:W-:Y:S02]  /*cf90*/  FADD.FTZ R0, R237, R6 ;  /* 0x00000006ed007221 */ /* 0x000fe40000010000 */
[----:B------:R-:W-:Y:S02]  /*cfa0*/  FADD.FTZ R10, R236, R5 ;  /* 0x00000005ec0a7221 */ /* 0x000fe40000010000 */
[----:B------:R-:W-:Y:S01]  /*cfb0*/  FADD.FTZ R11, R234, R4 ;  /* 0x00000004ea0b7221 */ /* 0x000fe20000010000 */
[C---:B------:R-:W-:Y:S01]  /*cfc0*/  HMMA.16816.F32.BF16 R104, R128.reuse, R106, R32 ;  /* 0x0000006a8068723c */ /* 0x040fe20000041820 */
[----:B------:R-:W-:Y:S01]  /*cfd0*/  FADD.FTZ R8, R235, R2 ;  /* 0x00000002eb087221 */ /* 0x000fe20000010000 */
[----:B------:R-:W2:Y:S02]  /*cfe0*/  LDSM.16.MT88.4 R4, [R215+0x2900] ;  /* 0x00290000d704783b */ /* 0x000ea40000004200 */
        /* <DEDUP_REMOVED lines=8> */
[-C--:B-1----:R-:W-:Y:S01]  /*d070*/  HMMA.16816.F32.BF16 R164, R128, R112.reuse, R36 ;  /* 0x0000007080a4723c */ /* 0x082fe20000041824 */
        /* <DEDUP_REMOVED lines=22> */
[----:B------:R-:W-:Y:S03]  /*d1e0*/  FADD.FTZ R8, R191, R8 ;  /* 0x00000008bf087221 */ /* 0x000fe60000010000 */
        /* <DEDUP_REMOVED lines=8> */
[----:B------:R-:W-:Y:S01]  /*d270*/  FADD.FTZ R2, R190, R10 ;  /* 0x0000000abe027221 */ /* 0x000fe20000010000 */
[-C--:B--2---:R-:W-:Y:S01]  /*d280*/  HMMA.16816.F32.BF16 R116, R128, R4.reuse, R52 ;  /* 0x000000048074723c */ /* 0x084fe20000041834 */
[----:B------:R-:W-:Y:S02]  /*d290*/  FADD.FTZ R8, R98, R8 ;  /* 0x0000000862087221 */ /* 0x000fe40000010000 */
[----:B------:R-:W-:Y:S02]  /*d2a0*/  FADD.FTZ R0, R189, R11 ;  /* 0x0000000bbd007221 */ /* 0x000fe40000010000 */
[----:B------:R-:W-:Y:S02]  /*d2b0*/  FADD.FTZ R10, R121, R9 ;  /* 0x00000009790a7221 */ /* 0x000fe40000010000 */
[----:B------:R-:W-:Y:S02]  /*d2c0*/  FADD.FTZ R11, R123, R2 ;  /* 0x000000027b0b7221 */ /* 0x000fe40000010000 */
[----:B------:R-:W-:Y:S03]  /*d2d0*/  FADD.FTZ R8, R120, R8 ;  /* 0x0000000878087221 */ /* 0x000fe60000010000 */
[----:B------:R-:W-:Y:S02]  /*d2e0*/  FADD.FTZ R9, R122, R0 ;  /* 0x000000007a097221 */ /* 0x000fe40000010000 */
[----:B------:R-:W-:Y:S01]  /*d2f0*/  FADD.FTZ R2, R186, R10 ;  /* 0x0000000aba027221 */ /* 0x000fe20000010000 */
[C---:B------:R-:W-:Y:S01]  /*d300*/  HMMA.16816.F32.BF16 R120, R124.reuse, R4, R56 ;  /* 0x000000047c78723c */ /* 0x040fe20000041838 */
[----:B------:R-:W-:Y:S02]  /*d310*/  FADD.FTZ R0, R188, R11 ;  /* 0x0000000bbc007221 */ /* 0x000fe40000010000 */
[----:B------:R-:W-:Y:S04]  /*d320*/  IMAD.MOV.U32 R135, RZ, RZ, R134 ;  /* 0x000000ffff877224 */ /* 0x000fe800078e0086 */
[----:B------:R-:W-:Y:S01]  /*d330*/  FADD.FTZ R4, R97, R8 ;  /* 0x0000000861047221 */ /* 0x000fe20000010000 */
[-C--:B------:R-:W-:Y:S01]  /*d340*/  HMMA.16816.F32.BF16 R124, R124, R6.reuse, R60 ;  /* 0x000000067c7c723c */ /* 0x080fe2000004183c */
[----:B------:R-:W-:Y:S03]  /*d350*/  FADD.FTZ R8, R187, R9 ;  /* 0x00000009bb087221 */ /* 0x000fe60000010000 */
[----:B------:R-:W-:Y:S02]  /*d360*/  FADD.FTZ R9, R185, R2 ;  /* 0x00000002b9097221 */ /* 0x000fe40000010000 */
[----:B------:R-:W-:Y:S02]  /*d370*/  FADD.FTZ R4, R96, R4 ;  /* 0x0000000460047221 */ /* 0x000fe40000010000 */
[----:B------:R-:W-:Y:S01]  /*d380*/  FADD.FTZ R5, R184, R0 ;  /* 0x00000000b8057221 */ /* 0x000fe20000010000 */
[----:B------:R-:W-:Y:S03]  /*d390*/  HMMA.16816.F32.BF16 R128, R128, R6, R64 ;  /* 0x000000068080723c */ /* 0x000fe60000041840 */
[----:B------:R-:W-:Y:S02]  /*d3a0*/  FADD.FTZ R2, R174, R8 ;  /* 0x00000008ae027221 */ /* 0x000fe40000010000 */
[----:B------:R-:W-:Y:S02]  /*d3b0*/  FADD.FTZ R4, R95, R4 ;  /* 0x000000045f047221 */ /* 0x000fe40000010000 */
[----:B------:R-:W-:Y:S02]  /*d3c0*/  FADD.FTZ R0, R99, R9 ;  /* 0x0000000963007221 */ /* 0x000fe40000010000 */
[----:B------:R-:W-:Y:S03]  /*d3d0*/  FADD.FTZ R5, R175, R5 ;  /* 0x00000005af057221 */ /* 0x000fe60000010000 */
[----:B------:R-:W-:Y:S02]  /*d3e0*/  FADD.FTZ R8, R172, R2 ;  /* 0x00000002ac087221 */ /* 0x000fe40000010000 */
[----:B------:R-:W-:Y:S02]  /*d3f0*/  FADD.FTZ R2, R80, R4 ;  /* 0x0000000450027221 */ /* 0x000fe40000010000 */
[----:B------:R-:W-:Y:S02]  /*d400*/  FADD.FTZ R4, R92, R0 ;  /* 0x000000005c047221 */ /* 0x000fe40000010000 */
[----:B------:R-:W-:Y:S02]  /*d410*/  FADD.FTZ R0, R173, R5 ;  /* 0x00000005ad007221 */ /* 0x000fe40000010000 */
[----:B------:R-:W-:Y:S01]  /*d420*/  FADD.FTZ R5, R138, R8 ;  /* 0x000000088a057221 */ /* 0x000fe20000010000 */
[----:B------:R-:W-:Y:S01]  /*d430*/  MOV R138, R3 ;  /* 0x00000003008a7202 */ /* 0x000fe20000000f00 */
[----:B------:R-:W-:Y:S02]  /*d440*/  FADD.FTZ R6, R139, R0 ;  /* 0x000000008b067221 */ /* 0x000fe40000010000 */
[----:B------:R-:W-:Y:S01]  /*d450*/  FADD.FTZ R5, R137, R5 ;  /* 0x0000000589057221 */ /* 0x000fe20000010000 */
[----:B------:R-:W-:Y:S01]  /*d460*/  MOV R137, R132 ;  /* 0x0000008400897202 */ /* 0x000fe20000000f00 */
[----:B------:R-:W-:Y:S01]  /*d470*/  FADD.FTZ R2, R81, R2 ;  /* 0x0000000251027221 */ /* 0x000fe20000010000 */
[----:B------:R1:W-:Y:S01]  /*d480*/  STL [R1+0x10], R6 ;  /* 0x0000100601007387 */ /* 0x0003e20000100800 */
[----:B------:R-:W-:Y:S02]  /*d490*/  FADD.FTZ R4, R82, R4 ;  /* 0x0000000452047221 */ /* 0x000fe40000010000 */
[----:B------:R-:W-:Y:S01]  /*d4a0*/  FADD.FTZ R0, R71, R2 ;  /* 0x0000000247007221 */ /* 0x000fe20000010000 */
[----:B------:R1:W-:Y:S01]  /*d4b0*/  STL [R1+0x14], R5 ;  /* 0x0000140501007387 */ /* 0x0003e20000100800 */
[----:B------:R-:W-:Y:S02]  /*d4c0*/  FADD.FTZ R2, R93, R4 ;  /* 0x000000045d027221 */ /* 0x000fe40000010000 */
[----:B------:R-:W-:Y:S03]  /*d4d0*/  FADD.FTZ R0, R94, R0 ;  /* 0x000000005e007221 */ /* 0x000fe60000010000 */
[----:B------:R1:W-:Y:S04]  /*d4e0*/  STL [R1+0x18], R2 ;  /* 0x0000180201007387 */ /* 0x0003e80000100800 */
[----:B------:R1:W-:Y:S01]  /*d4f0*/  STL [R1+0x1c], R0 ;  /* 0x00001c0001007387 */ /* 0x0003e20000100800 */
[----:B------:R-:W-:-:S05]  /*d500*/  @P0 BRA `(.L_x_498) ;  /* 0xffffa49000000947 */ /* 0x000fca000383ffff */
.L_x_481:
[----:B------:R-:W2:Y:S01]  /*d510*/  S2UR UR6, SR_CTAID.X ;  /* 0x00000000000679c3 */ /* 0x000ea20000002500 */
[----:B------:R-:W-:Y:S01]  /*d520*/  ULDC.64 UR4, c[0x0][0x2c8] ;  /* 0x0000b20000047ab9 */ /* 0x000fe20000000a00 */
[----:B------:R-:W-:Y:S01]  /*d530*/  PLOP3.LUT P0, PT, PT, PT, UP1, 0x40, 0x0 ;  /* 0x000000000000781c */ /* 0x000fe20003f0e818 */
[----:B--2---:R-:W-:-:S04]  /*d540*/  ULEA UR6, UR6, 0x7f, 0x7 ;  /* 0x0000007f06067891 */ /* 0x004fc8000f8e383f */
[----:B------:R-:W-:-:S03]  /*d550*/  UIMAD.WIDE.U32 UR14, UR6, UR4, URZ ;  /* 0x00000004060e72a5 */ /* 0x000fc6000f8e003f */
[----:B------:R-:W-:Y:S02]  /*d560*/  ULDC UR4, c[0x0][0x168] ;  /* 0x00005a0000047ab9 */ /* 0x000fe40000000800 */
[----:B------:R-:W-:Y:S02]  /*d570*/  UIADD3 UR4, -UR4, 0x1, URZ ;  /* 0x0000000104047890 */ /* 0x000fe4000fffe13f */
[----:B------:R-:W-:-:S03]  /*d580*/  @UP2 USHF.R.U32.HI UR6, URZ, UR5, UR15 ;  /* 0x000000053f062299 */ /* 0x000fc6000801160f */
[----:B------:R-:W-:Y:S02]  /*d590*/  ULDC UR5, c[0x0][0x1d0] ;  /* 0x0000740000057ab9 */ /* 0x000fe40000000800 */
[----:B------:R-:W-:-:S03]  /*d5a0*/  UIADD3 UR5, UR6, UR5, UR4 ;  /* 0x0000000506057290 */ /* 0x000fc6000fffe004 */
[----:B------:R-:W-:Y:S02]  /*d5b0*/  ULDC UR4, c[0x0][0x324] ;  /* 0x0000c90000047ab9 */ /* 0x000fe40000000800 */
[----:B------:R-:W-:-:S06]  /*d5c0*/  UIADD3 UR4, UR5, -UR4, URZ ;  /* 0x8000000405047290 */ /* 0x000fcc000fffe03f */
[----:B-1----:R-:W-:Y:S01]  /*d5d0*/  MOV R2, UR4 ;  /* 0x0000000400027c02 */ /* 0x002fe20008000f00 */
        /* <DEDUP_REMOVED lines=11> */
.L_x_500:
[----:B------:R-:W-:-:S04]  /*d690*/  MOV R4, c[0x0][0x32c] ;  /* 0x0000cb0000047a02 */ /* 0x000fc80000000f00 */
[----:B------:R-:W-:-:S13]  /*d6a0*/  ISETP.NE.AND P0, PT, R4, 0x1, PT ;  /* 0x000000010400780c */ /* 0x000fda0003f05270 */
[----:B------:R-:W-:-:S05]  /*d6b0*/  @P0 IMAD.HI.U32 R4, R0, c[0x0][0x330], RZ ;  /* 0x0000cc0000040a27 */ /* 0x000fca00078e00ff */
[----:B------:R-:W-:-:S05]  /*d6c0*/  @P0 SHF.R.U32.HI R0, RZ, c[0x0][0x334], R4 ;  /* 0x0000cd00ff000a19 */ /* 0x000fca0000011604 */
.L_x_501:
[----:B------:R-:W-:-:S05]  /*d6d0*/  IMAD R0, R0, c[0x0][0x32c], RZ ;  /* 0x0000cb0000007a24 */ /* 0x000fca00078e02ff */
[----:B------:R-:W-:-:S03]  /*d6e0*/  IMNMX R2, R2, R0, !PT ;  /* 0x0000000002027217 */ /* 0x000fc60007800200 */
.L_x_499:
[----:B------:R-:W2:Y:S01]  /*d6f0*/  LDL R4, [R1] ;  /* 0x0000000001047983 */ /* 0x000ea20000100800 */
[----:B------:R-:W-:-:S05]  /*d700*/  IADD3 R2, R2, 0x5f, RZ ;  /* 0x0000005f02027810 */ /* 0x000fca0007ffe0ff */
[----:B------:R-:W-:-:S05]  /*d710*/  IMAD.HI R2, R2, 0x2aaaaaab, RZ ;  /* 0x2aaaaaab02027827 */ /* 0x000fca00078e02ff */
[----:B------:R-:W-:-:S04]  /*d720*/  SHF.R.U32.HI R0, RZ, 0x1f, R2 ;  /* 0x0000001fff007819 */ /* 0x000fc80000011602 */
[----:B------:R-:W-:-:S04]  /*d730*/  LEA.HI.SX32 R0, R2, R0, 0x1c ;  /* 0x0000000002007211 */ /* 0x000fc800078fe2ff */
[----:B--2---:R-:W-:-:S04]  /*d740*/  IMNMX R237, R4, R0, !PT ;  /* 0x0000000004ed7217 */ /* 0x004fc80007800200 */
[----:B------:R-:W-:-:S13]  /*d750*/  ISETP.GE.AND P0, PT, R229, R237, PT ;  /* 0x000000ede500720c */ /* 0x000fda0003f06270 */
[----:B------:R-:W-:Y:S05]  /*d760*/  @!P0 BRA `(.L_x_502) ;  /* 0x0000369000008947 */ /* 0x000fea0003800000 */
[----:B------:R-:W-:Y:S01]  /*d770*/  MOV R135, R133 ;  /* 0x0000008500877202 */ /* 0x000fe20000000f00 */
[----:B------:R-:W-:Y:S01]  /*d780*/  IMAD.MOV.U32 R139, RZ, RZ, R3 ;  /* 0x000000ffff8b7224 */ /* 0x000fe200078e0003 */
[----:B------:R-:W-:Y:S01]  /*d790*/  MOV R0, R134 ;  /* 0x0000008600007202 */ /* 0x000fe20000000f00 */
[----:B------:R-:W-:Y:S01]  /*d7a0*/  IMAD.MOV.U32 R230, RZ, RZ, R229 ;  /* 0x000000ffffe67224 */ /* 0x000fe200078e00e5 */
[----:B------:R-:W-:Y:S01]  /*d7b0*/  MOV R138, R132 ;  /* 0x00000084008a7202 */ /* 0x000fe20000000f00 */
[----:B------:R-:W-:Y:S01]  /*d7c0*/  IMAD.MOV.U32 R239, RZ, RZ, c[0x0][0x1e4] ;  /* 0x00007900ffef7624 */ /* 0x000fe200078e00ff */
[----:B------:R-:W-:Y:S02]  /*d7d0*/  MOV R238, c[0x0][0x1e0] ;  /* 0x0000780000ee7a02 */ /* 0x000fe40000000f00 */
.L_x_503:
[----:B------:R-:W2:Y:S01]  /*d7e0*/  LDL R229, [R1] ;  /* 0x0000000001e57983 */ /* 0x000ea20000100800 */
[----:B------:R-:W-:Y:S04]  /*d7f0*/  DEPBAR.LE SB0, 0x0 ;  /* 0x000080000000791a */ /* 0x000fe80000000000 */
[----:B------:R-:W-:Y:S08]  /*d800*/  BAR.SYNC.DEFER_BLOCKING 0x0 ;  /* 0x0000000000007b1d */ /* 0x000ff00000010000 */
[----:B------:R-:W-:Y:S08]  /*d810*/  LDSM.16.M88.4 R96, [R219+0x6100] ;  /* 0x00610000db60783b */ /* 0x000ff00000000200 */
[----:B------:R-:W3:Y:S06]  /*d820*/  LDL.64 R202, [R1+0x40] ;  /* 0x0000400001ca7983 */ /* 0x000eec0000100a00 */
[----:B------:R-:W4:Y:S06]  /*d830*/  LDL.64 R200, [R1+0x48] ;  /* 0x0000480001c87983 */ /* 0x000f2c0000100a00 */
[----:B------:R-:W1:Y:S08]  /*d840*/  LDSM.16.M88.4 R16, [R212+0x3100] ;  /* 0x00310000d410783b */ /* 0x000e700000000200 */
[----:B------:R-:W5:Y:S08]  /*d850*/  LDSM.16.M88.4 R92, [R219+0x8100] ;  /* 0x00810000db5c783b */ /* 0x000f700000000200 */
[----:B------:R-:W5:Y:S08]  /*d860*/  LDSM.16.M88.4 R32, [R212+0x3900] ;  /* 0x00390000d420783b */ /* 0x000f700000000200 */
[----:B------:R-:W4:Y:S06]  /*d870*/  LDL.64 R242, [R1+0x28] ;  /* 0x0000280001f27983 */ /* 0x000f2c0000100a00 */
[----:B------:R-:W5:Y:S08]  /*d880*/  LDSM.16.M88.4 R48, [R212+0x4100] ;  /* 0x00410000d430783b */ /* 0x000f700000000200 */
[----:B------:R-:W4:Y:S01]  /*d890*/  LDL.64 R240, [R1+0x38] ;  /* 0x0000380001f07983 */ /* 0x000f220000100a00 */
[-C--:B-1----:R-:W-:Y:S05]  /*d8a0*/  HMMA.16816.F32.BF16 R4, R96, R16.reuse, RZ ;  /* 0x000000106004723c */ /* 0x082fea00000418ff */
[----:B------:R-:W1:Y:S03]  /*d8b0*/  LDSM.16.M88.4 R64, [R212+0x4900] ;  /* 0x00490000d440783b */ /* 0x000e660000000200 */
[C---:B-----5:R-:W-:Y:S05]  /*d8c0*/  HMMA.16816.F32.BF16 R8, R92.reuse, R16, RZ ;  /* 0x000000105c08723c */ /* 0x060fea00000418ff */
[----:B------:R-:W5:Y:S03]  /*d8d0*/  LDSM.16.M88.4 R80, [R212+0x5100] ;  /* 0x00510000d450783b */ /* 0x000f660000000200 */
[-C--:B------:R-:W-:Y:S05]  /*d8e0*/  HMMA.16816.F32.BF16 R12, R92, R18.reuse, RZ ;  /* 0x000000125c0c723c */ /* 0x080fea00000418ff */
[----:B------:R-:W1:Y:S03]  /*d8f0*/  LDSM.16.M88.4 R172, [R212+0x5900] ;  /* 0x00590000d4ac783b */ /* 0x000e660000000200 */
[C---:B------:R-:W-:Y:S05]  /*d900*/  HMMA.16816.F32.BF16 R16, R96.reuse, R18, RZ ;  /* 0x000000126010723c */ /* 0x040fea00000418ff */
[----:B------:R-:W-:Y:S03]  /*d910*/  LDSM.16.M88.4 R176, [R222+0x6100] ;  /* 0x00610000deb0783b */ /* 0x000fe60000000200 */
[-C--:B------:R-:W-:Y:S05]  /*d920*/  HMMA.16816.F32.BF16 R20, R96, R32.reuse, RZ ;  /* 0x000000206014723c */ /* 0x080fea00000418ff */
[----:B------:R-:W1:Y:S03]  /*d930*/  LDSM.16.M88.4 R180, [R223] ;  /* 0x00000000dfb4783b */ /* 0x000e660000000200 */
[C---:B------:R-:W-:Y:S05]  /*d940*/  HMMA.16816.F32.BF16 R24, R92.reuse, R32, RZ ;  /* 0x000000205c18723c */ /* 0x040fea00000418ff */
[----:B------:R-:W1:Y:S03]  /*d950*/  LDSM.16.M88.4 R184, [R222+0x8100] ;  /* 0x00810000deb8783b */ /* 0x000e660000000200 */
[-C--:B------:R-:W-:Y:S05]  /*d960*/  HMMA.16816.F32.BF16 R28, R92, R34.reuse, RZ ;  /* 0x000000225c1c723c */ /* 0x080fea00000418ff */
[----:B------:R-:W1:Y:S03]  /*d970*/  LDSM.16.M88.4 R188, [R228] ;  /* 0x00000000e4bc783b */ /* 0x000e660000000200 */
[C---:B------:R-:W-:Y:S05]  /*d980*/  HMMA.16816.F32.BF16 R32, R96.reuse, R34, RZ ;  /* 0x000000226020723c */ /* 0x040fea00000418ff */
[----:B------:R-:W2:Y:S03]  /*d990*/  LDSM.16.M88.4 R192, [R227] ;  /* 0x00000000e3c0783b */ /* 0x000ea60000000200 */
[-C--:B------:R-:W-:Y:S08]  /*d9a0*/  HMMA.16816.F32.BF16 R36, R96, R48.reuse, RZ ;  /* 0x000000306024723c */ /* 0x080ff000000418ff */
[C---:B------:R-:W-:Y:S08]  /*d9b0*/  HMMA.16816.F32.BF16 R40, R92.reuse, R48, RZ ;  /* 0x000000305c28723c */ /* 0x040ff000000418ff */
[-C--:B------:R-:W-:Y:S08]  /*d9c0*/  HMMA.16816.F32.BF16 R44, R92, R50.reuse, RZ ;  /* 0x000000325c2c723c */ /* 0x080ff000000418ff */
[C---:B------:R-:W-:Y:S08]  /*d9d0*/  HMMA.16816.F32.BF16 R48, R96.reuse, R50, RZ ;  /* 0x000000326030723c */ /* 0x040ff000000418ff */
[-C--:B-1----:R-:W-:Y:S08]  /*d9e0*/  HMMA.16816.F32.BF16 R52, R96, R64.reuse, RZ ;  /* 0x000000406034723c */ /* 0x082ff000000418ff */
[C---:B------:R-:W-:Y:S08]  /*d9f0*/  HMMA.16816.F32.BF16 R56, R92.reuse, R64, RZ ;  /* 0x000000405c38723c */ /* 0x040ff000000418ff */
[-C--:B------:R-:W-:Y:S08]  /*da00*/  HMMA.16816.F32.BF16 R60, R92, R66.reuse, RZ ;  /* 0x000000425c3c723c */ /* 0x080ff000000418ff */
[C---:B------:R-:W-:Y:S08]  /*da10*/  HMMA.16816.F32.BF16 R64, R96.reuse, R66, RZ ;  /* 0x000000426040723c */ /* 0x040ff000000418ff */
[-C--:B-----5:R-:W-:Y:S08]  /*da20*/  HMMA.16816.F32.BF16 R68, R96, R80.reuse, RZ ;  /* 0x000000506044723c */ /* 0x0a0ff000000418ff */
[C---:B------:R-:W-:Y:S08]  /*da30*/  HMMA.16816.F32.BF16 R72, R92.reuse, R80, RZ ;  /* 0x000000505c48723c */ /* 0x040ff000000418ff */
[-C--:B------:R-:W-:Y:S08]  /*da40*/  HMMA.16816.F32.BF16 R76, R92, R82.reuse, RZ ;  /* 0x000000525c4c723c */ /* 0x080ff000000418ff */
[C---:B------:R-:W-:Y:S08]  /*da50*/  HMMA.16816.F32.BF16 R80, R96.reuse, R82, RZ ;  /* 0x000000526050723c */ /* 0x040ff000000418ff */
[-C--:B------:R-:W-:Y:S08]  /*da60*/  HMMA.16816.F32.BF16 R84, R96, R172.reuse, RZ ;  /* 0x000000ac6054723c */ /* 0x080ff000000418ff */
[C---:B------:R-:W-:Y:S08]  /*da70*/  HMMA.16816.F32.BF16 R88, R92.reuse, R172, RZ ;  /* 0x000000ac5c58723c */ /* 0x040ff000000418ff */
[-C--:B------:R-:W-:Y:S08]  /*da80*/  HMMA.16816.F32.BF16 R92, R92, R174.reuse, RZ ;  /* 0x000000ae5c5c723c */ /* 0x080ff000000418ff */
[----:B------:R-:W-:Y:S01]  /*da90*/  HMMA.16816.F32.BF16 R96, R96, R174, RZ ;  /* 0x000000ae6060723c */ /* 0x000fe200000418ff */
[----:B------:R-:W1:Y:S07]  /*daa0*/  LDSM.16.M88.4 R172, [R226] ;  /* 0x00000000e2ac783b */ /* 0x000e6e0000000200 */
[-C--:B------:R-:W-:Y:S08]  /*dab0*/  HMMA.16816.F32.BF16 R4, R176, R180.reuse, R4 ;  /* 0x000000b4b004723c */ /* 0x080ff00000041804 */
[C---:B------:R-:W-:Y:S08]  /*dac0*/  HMMA.16816.F32.BF16 R8, R184.reuse, R180, R8 ;  /* 0x000000b4b808723c */ /* 0x040ff00000041808 */
[-C--:B------:R-:W-:Y:S03]  /*dad0*/  HMMA.16816.F32.BF16 R12, R184, R182.reuse, R12 ;  /* 0x000000b6b80c723c */ /* 0x080fe6000004180c */
[----:B--2---:R-:W-:Y:S05]  /*dae0*/  ISETP.GT.AND P0, PT, R229, R230, PT ;  /* 0x000000e6e500720c */ /* 0x004fea0003f04270 */
[C---:B------:R-:W-:Y:S01]  /*daf0*/  HMMA.16816.F32.BF16 R16, R176.reuse, R182, R16 ;  /* 0x000000b6b010723c */ /* 0x040fe20000041810 */
[----:B------:R-:W2:Y:S07]  /*db00*/  LDSM.16.M88.4 R180, [R225] ;  /* 0x00000000e1b4783b */ /* 0x000eae0000000200 */
[-C--:B------:R-:W-:Y:S04]  /*db10*/  HMMA.16816.F32.BF16 R20, R176, R188.reuse, R20 ;  /* 0x000000bcb014723c */ /* 0x080fe80000041814 */
[----:B------:R-:W-:Y:S01]  /*db20*/  @!P0 SHF.R.S32.HI R2, RZ, 0x1f, R230 ;  /* 0x0000001fff028819 */ /* 0x000fe200000114e6 */
[----:B------:R-:W-:Y:S03]  /*db30*/  @!P0 IMAD.WIDE.U32 R132, R230, c[0x0][0x208], RZ ;  /* 0x00008200e6848a25 */ /* 0x000fe600078e00ff */
[C---:B------:R-:W-:Y:S04]  /*db40*/  HMMA.16816.F32.BF16 R24, R184.reuse, R188, R24 ;  /* 0x000000bcb818723c */ /* 0x040fe80000041818 */
[----:B------:R-:W-:Y:S04]  /*db50*/  @!P0 IMAD R2, R2, c[0x0][0x208], RZ ;  /* 0x0000820002028a24 */ /* 0x000fe800078e02ff */
[-C--:B------:R-:W-:Y:S04]  /*db60*/  HMMA.16816.F32.BF16 R28, R184, R190.reuse, R28 ;  /* 0x000000beb81c723c */ /* 0x080fe8000004181c */
[----:B------:R-:W-:Y:S04]  /*db70*/  @!P0 IMAD R2, R230, c[0x0][0x20c], R2 ;  /* 0x00008300e6028a24 */ /* 0x000fe800078e0202 */
[C---:B------:R-:W-:Y:S01]  /*db80*/  HMMA.16816.F32.BF16 R32, R176.reuse, R190, R32 ;  /* 0x000000beb020723c */ /* 0x040fe20000041820 */
[----:B------:R-:W5:Y:S03]  /*db90*/  LDSM.16.M88.4 R188, [R224] ;  /* 0x00000000e0bc783b */ /* 0x000f660000000200 */
[----:B---3--:R-:W-:Y:S02]  /*dba0*/  @!P0 MOV R3, R203 ;  /* 0x000000cb00038202 */ /* 0x008fe40000000f00 */
[----:B------:R-:W-:Y:S02]  /*dbb0*/  @!P0 IADD3 R133, R133, R2, RZ ;  /* 0x0000000285858210 */ /* 0x000fe40007ffe0ff */
[-C--:B------:R-:W-:Y:S04]  /*dbc0*/  HMMA.16816.F32.BF16 R36, R176, R192.reuse, R36 ;  /* 0x000000c0b024723c */ /* 0x080fe80000041824 */
[----:B----4-:R-:W-:Y:S04]  /*dbd0*/  @!P0 MOV R2, R200 ;  /* 0x000000c800028202 */ /* 0x010fe80000000f00 */
[C---:B------:R-:W-:Y:S04]  /*dbe0*/  HMMA.16816.F32.BF16 R40, R184.reuse, R192, R40 ;  /* 0x000000c0b828723c */ /* 0x040fe80000041828 */
[----:B------:R-:W-:Y:S04]  /*dbf0*/  @!P0 IMAD.WIDE.U32 R2, R132, 0x60, R2 ;  /* 0x0000006084028825 */ /* 0x000fe800078e0002 */
[-C--:B------:R-:W-:Y:S04]  /*dc00*/  HMMA.16816.F32.BF16 R44, R184, R194.reuse, R44 ;  /* 0x000000c2b82c723c */ /* 0x080fe8000004182c */
[----:B------:R-:W-:Y:S01]  /*dc10*/  @!P0 IMAD R132, R133, 0x60, RZ ;  /* 0x0000006085848824 */ /* 0x000fe200078e02ff */
[----:B------:R-:W-:Y:S03]  /*dc20*/  @!P0 LEA R198, P1, R2, c[0x0][0x1f8], 0x1 ;  /* 0x00007e0002c68a11 */ /* 0x000fe600078208ff */
[C---:B------:R-:W-:Y:S04]  /*dc30*/  HMMA.16816.F32.BF16 R48, R176.reuse, R194, R48 ;  /* 0x000000c2b030723c */ /* 0x040fe80000041830 */
[----:B------:R-:W-:Y:S02]  /*dc40*/  @!P0 IADD3 R3, R3, R132, RZ ;  /* 0x0000008403038210 */ /* 0x000fe40007ffe0ff */
[----:B------:R-:W-:Y:S02]  /*dc50*/  @!P0 IADD3 R196, P2, R198, UR9, RZ ;  /* 0x00000009c6c48c10 */ /* 0x000fe4000ff5e0ff */
[-C--:B-1----:R-:W-:Y:S04]  /*dc60*/  HMMA.16816.F32.BF16 R52, R176, R172.reuse, R52 ;  /* 0x000000acb034723c */ /* 0x082fe80000041834 */
[----:B------:R-:W-:Y:S02]  /*dc70*/  @!P0 LEA.HI.X R199, R2, c[0x0][0x1fc], R3, 0x1, P1 ;  /* 0x00007f0002c78a11 */ /* 0x000fe400008f0c03 */
[----:B------:R-:W-:Y:S02]  /*dc80*/  @!P0 IADD3 R136, P1, R196, UR9, RZ ;  /* 0x00000009c4888c10 */ /* 0x000fe4000ff3e0ff */
[C---:B------:R-:W-:Y:S01]  /*dc90*/  HMMA.16816.F32.BF16 R56, R184.reuse, R172, R56 ;  /* 0x000000acb838723c */ /* 0x040fe20000041838 */
[----:B------:R-:W-:Y:S01]  /*dca0*/  @!PT LDS RZ, [RZ] ;  /* 0x00000000fffff984 */ /* 0x000fe20000000800 */
[----:B------:R-:W-:Y:S01]  /*dcb0*/  @!PT LDS RZ, [RZ] ;  /* 0x00000000fffff984 */ /* 0x000fe20000000800 */
[----:B------:R-:W-:Y:S01]  /*dcc0*/  @!PT LDS RZ, [RZ] ;  /* 0x00000000fffff984 */ /* 0x000fe20000000800 */
[----:B------:R1:W-:Y:S03]  /*dcd0*/  @!P0 LDGSTS.E.BYPASS.LTC128B.128 [R231+0x100], [R198.64], !P6 ;  /* 0x00100000c6e78fae */ /* 0x0003e6000f101d4c */
[----:B------:R-:W-:Y:S02]  /*dce0*/  @!P0 IADD3.X R197, R199, UR8, RZ, P2, !PT ;  /* 0x00000008c7c58c10 */ /* 0x000fe400097fe4ff */
[----:B------:R-:W-:Y:S02]  /*dcf0*/  @!P0 IADD3 R132, P3, R136, UR9, RZ ;  /* 0x0000000988848c10 */ /* 0x000fe4000ff7e0ff */
[-C--:B------:R-:W-:Y:S01]  /*dd00*/  HMMA.16816.F32.BF16 R60, R184, R174.reuse, R60 ;  /* 0x000000aeb83c723c */ /* 0x080fe2000004183c */
[----:B------:R1:W-:Y:S03]  /*dd10*/  @!P0 LDGSTS.E.BYPASS.LTC128B.128 [R231+0x900], [R196.64], !P6 ;  /* 0x00900000c4e78fae */ /* 0x0003e6000f101d4c */
[----:B------:R-:W-:Y:S02]  /*dd20*/  @!P0 IADD3.X R137, R197, UR8, RZ, P1, !PT ;  /* 0x00000008c5898c10 */ /* 0x000fe40008ffe4ff */
[----:B------:R-:W-:Y:S02]  /*dd30*/  @!P0 IADD3 R2, P2, R132, UR9, RZ ;  /* 0x0000000984028c10 */ /* 0x000fe4000ff5e0ff */
[C---:B------:R-:W-:Y:S01]  /*dd40*/  HMMA.16816.F32.BF16 R64, R176.reuse, R174, R64 ;  /* 0x000000aeb040723c */ /* 0x040fe20000041840 */
[----:B------:R3:W-:Y:S03]  /*dd50*/  @!P0 LDGSTS.E.BYPASS.LTC128B.128 [R231+0x1100], [R136.64], !P6 ;  /* 0x0110000088e78fae */ /* 0x0007e6000f101d4c */
[----:B------:R-:W-:Y:S02]  /*dd60*/  @!P0 IADD3.X R133, R137, UR8, RZ, P3, !PT ;  /* 0x0000000889858c10 */ /* 0x000fe40009ffe4ff */
[----:B------:R-:W-:Y:S02]  /*dd70*/  @!P0 IADD3 R192, P1, R2, UR9, RZ ;  /* 0x0000000902c08c10 */ /* 0x000fe4000ff3e0ff */
[-C--:B--2---:R-:W-:Y:S01]  /*dd80*/  HMMA.16816.F32.BF16 R68, R176, R180.reuse, R68 ;  /* 0x000000b4b044723c */ /* 0x084fe20000041844 */
[----:B------:R2:W-:Y:S03]  /*dd90*/  @!P0 LDGSTS.E.BYPASS.LTC128B.128 [R231+0x1900], [R132.64], !P6 ;  /* 0x0190000084e78fae */ /* 0x0005e6000f101d4c */
[----:B------:R-:W-:Y:S04]  /*dda0*/  @!P0 IADD3.X R3, R133, UR8, RZ, P2, !PT ;  /* 0x0000000885038c10 */ /* 0x000fe800097fe4ff */
[C---:B------:R-:W-:Y:S01]  /*ddb0*/  HMMA.16816.F32.BF16 R72, R184.reuse, R180, R72 ;  /* 0x000000b4b848723c */ /* 0x040fe20000041848 */
[----:B------:R4:W-:Y:S03]  /*ddc0*/  @!P0 LDGSTS.E.BYPASS.LTC128B.128 [R231+0x2100], [R2.64], !P6 ;  /* 0x0210000002e78fae */ /* 0x0009e6000f101d4c */
[----:B------:R-:W-:Y:S04]  /*ddd0*/  @!P0 IADD3.X R193, R3, UR8, RZ, P1, !PT ;  /* 0x0000000803c18c10 */ /* 0x000fe80008ffe4ff */
[-C--:B------:R-:W-:Y:S01]  /*dde0*/  HMMA.16816.F32.BF16 R76, R184, R182.reuse, R76 ;  /* 0x000000b6b84c723c */ /* 0x080fe2000004184c */
[----:B------:R2:W-:Y:S02]  /*ddf0*/  @!P0 LDGSTS.E.BYPASS.LTC128B.128 [R231+0x2900], [R192.64], !P6 ;  /* 0x02900000c0e78fae */ /* 0x0005e4000f101d4c */
[C---:B------:R-:W-:Y:S02]  /*de00*/  ISETP.GT.AND P0, PT, R230.reuse, R229, PT ;  /* 0x000000e5e600720c */ /* 0x040fe40003f04270 */
[----:B------:R-:W-:Y:S03]  /*de10*/  IADD3 R229, R230, -0x1, RZ ;  /* 0xffffffffe6e57810 */ /* 0x000fe60007ffe0ff */
[C---:B------:R-:W-:Y:S01]  /*de20*/  HMMA.16816.F32.BF16 R80, R176.reuse, R182, R80 ;  /* 0x000000b6b050723c */ /* 0x040fe20000041850 */
[----:B-1----:R-:W-:Y:S07]  /*de30*/  LDSM.16.M88.4 R196, [R218+0x3100] ;  /* 0x00310000dac4783b */ /* 0x002fee0000000200 */
[-C--:B-----5:R-:W-:Y:S01]  /*de40*/  HMMA.16816.F32.BF16 R84, R176, R188.reuse, R84 ;  /* 0x000000bcb054723c */ /* 0x0a0fe20000041854 */
[----:B------:R-:W-:Y:S07]  /*de50*/  LDSM.16.M88.4 R200, [R220+0x8100] ;  /* 0x00810000dcc8783b */ /* 0x000fee0000000200 */
[C---:B------:R-:W-:Y:S01]  /*de60*/  HMMA.16816.F32.BF16 R88, R184.reuse, R188, R88 ;  /* 0x000000bcb858723c */ /* 0x040fe20000041858 */
[----:B------:R-:W0:Y:S07]  /*de70*/  LDGDEPBAR ;  /* 0x00000000000079af */ /* 0x000e2e0000000000 */
[-C--:B------:R-:W-:Y:S01]  /*de80*/  HMMA.16816.F32.BF16 R92, R184, R190.reuse, R92 ;  /* 0x000000beb85c723c */ /* 0x080fe2000004185c */
[----:B--2---:R-:W1:Y:S07]  /*de90*/  LDSM.16.M88.4 R192, [R220+0x6100] ;  /* 0x00610000dcc0783b */ /* 0x004e6e0000000200 */
[----:B------:R-:W-:Y:S01]  /*dea0*/  HMMA.16816.F32.BF16 R96, R176, R190, R96 ;  /* 0x000000beb060723c */ /* 0x000fe20000041860 */
[----:B------:R-:W2:Y:S08]  /*deb0*/  LDSM.16.M88.4 R204, [R218+0x3900] ;  /* 0x00390000dacc783b */ /* 0x000eb00000000200 */
[----:B------:R-:W5:Y:S08]  /*dec0*/  LDSM.16.M88.4 R208, [R218+0x4100] ;  /* 0x00410000dad0783b */ /* 0x000f700000000200 */
[----:B------:R-:W2:Y:S08]  /*ded0*/  LDSM.16.M88.4 R172, [R218+0x4900] ;  /* 0x00490000daac783b */ /* 0x000eb00000000200 */
[----:B------:R-:W2:Y:S01]  /*dee0*/  LDSM.16.M88.4 R176, [R218+0x5100] ;  /* 0x00510000dab0783b */ /* 0x000ea20000000200 */
[-C--:B-1----:R-:W-:Y:S07]  /*def0*/  HMMA.16816.F32.BF16 R4, R192, R196.reuse, R4 ;  /* 0x000000c4c004723c */ /* 0x082fee0000041804 */
[----:B------:R-:W1:Y:S01]  /*df00*/  LDSM.16.M88.4 R180, [R218+0x5900] ;  /* 0x00590000dab4783b */ /* 0x000e620000000200 */
[C---:B------:R-:W-:Y:S07]  /*df10*/  HMMA.16816.F32.BF16 R8, R200.reuse, R196, R8 ;  /* 0x000000c4c808723c */ /* 0x040fee0000041808 */
[----:B------:R-:W-:Y:S01]  /*df20*/  LDSM.16.M88.4 R184, [R221+0x6100] ;  /* 0x00610000ddb8783b */ /* 0x000fe20000000200 */
[-C--:B------:R-:W-:Y:S07]  /*df30*/  HMMA.16816.F32.BF16 R12, R200, R198.reuse, R12 ;  /* 0x000000c6c80c723c */ /* 0x080fee000004180c */
[----:B------:R-:W1:Y:S01]  /*df40*/  LDSM.16.M88.4 R188, [R217] ;  /* 0x00000000d9bc783b */ /* 0x000e620000000200 */
[C---:B------:R-:W-:Y:S07]  /*df50*/  HMMA.16816.F32.BF16 R16, R192.reuse, R198, R16 ;  /* 0x000000c6c010723c */ /* 0x040fee0000041810 */
[----:B------:R-:W-:Y:S01]  /*df60*/  LDSM.16.M88.4 R196, [R217+0x800] ;  /* 0x00080000d9c4783b */ /* 0x000fe20000000200 */
[-C--:B--2---:R-:W-:Y:S08]  /*df70*/  HMMA.16816.F32.BF16 R20, R192, R204.reuse, R20 ;  /* 0x000000ccc014723c */ /* 0x084ff00000041814 */
[C---:B------:R-:W-:Y:S08]  /*df80*/  HMMA.16816.F32.BF16 R24, R200.reuse, R204, R24 ;  /* 0x000000ccc818723c */ /* 0x040ff00000041818 */
[-C--:B------:R-:W-:Y:S08]  /*df90*/  HMMA.16816.F32.BF16 R28, R200, R206.reuse, R28 ;  /* 0x000000cec81c723c */ /* 0x080ff0000004181c */
[C---:B------:R-:W-:Y:S01]  /*dfa0*/  HMMA.16816.F32.BF16 R32, R192.reuse, R206, R32 ;  /* 0x000000cec020723c */ /* 0x040fe20000041820 */
[----:B------:R-:W-:Y:S07]  /*dfb0*/  LDSM.16.M88.4 R204, [R217+0x1000] ;  /* 0x00100000d9cc783b */ /* 0x000fee0000000200 */
[-C--:B-----5:R-:W-:Y:S08]  /*dfc0*/  HMMA.16816.F32.BF16 R36, R192, R208.reuse, R36 ;  /* 0x000000d0c024723c */ /* 0x0a0ff00000041824 */
        /* <DEDUP_REMOVED lines=13> */
[----:B------:R-:W5:Y:S07]  /*e0a0*/  LDSM.16.M88.4 R176, [R217+0x2000] ;  /* 0x00200000d9b0783b */ /* 0x000f6e0000000200 */
[-C--:B-1----:R-:W-:Y:S08]  /*e0b0*/  HMMA.16816.F32.BF16 R84, R192, R180.reuse, R84 ;  /* 0x000000b4c054723c */ /* 0x082ff00000041854 */
[C---:B------:R-:W-:Y:S08]  /*e0c0*/  HMMA.16816.F32.BF16 R88, R200.reuse, R180, R88 ;  /* 0x000000b4c858723c */ /* 0x040ff00000041858 */
[-C--:B------:R-:W-:Y:S08]  /*e0d0*/  HMMA.16816.F32.BF16 R92, R200, R182.reuse, R92 ;  /* 0x000000b6c85c723c */ /* 0x080ff0000004185c */
[----:B------:R-:W-:Y:S01]  /*e0e0*/  HMMA.16816.F32.BF16 R96, R192, R182, R96 ;  /* 0x000000b6c060723c */ /* 0x000fe20000041860 */
[----:B------:R-:W1:Y:S01]  /*e0f0*/  LDSM.16.M88.4 R180, [R217+0x2800] ;  /* 0x00280000d9b4783b */ /* 0x000e620000000200 */
[----:B------:R-:W-:Y:S06]  /*e100*/  DEPBAR.LE SB0, 0x0 ;  /* 0x000080000000791a */ /* 0x000fec0000000000 */
[-C--:B------:R-:W-:Y:S01]  /*e110*/  HMMA.16816.F32.BF16 R4, R184, R188.reuse, R4 ;  /* 0x000000bcb804723c */ /* 0x080fe20000041804 */
[----:B------:R-:W-:Y:S07]  /*e120*/  BAR.SYNC.DEFER_BLOCKING 0x0 ;  /* 0x0000000000007b1d */ /* 0x000fee0000010000 */
[C---:B--2---:R-:W-:Y:S08]  /*e130*/  HMMA.16816.F32.BF16 R8, R172.reuse, R188, R8 ;  /* 0x000000bcac08723c */ /* 0x044ff00000041808 */
[-C--:B------:R-:W-:Y:S08]  /*e140*/  HMMA.16816.F32.BF16 R12, R172, R190.reuse, R12 ;  /* 0x000000beac0c723c */ /* 0x080ff0000004180c */
[C---:B------:R-:W-:Y:S04]  /*e150*/  HMMA.16816.F32.BF16 R16, R184.reuse, R190, R16 ;  /* 0x000000beb810723c */ /* 0x040fe80000041810 */
[----:B----4-:R-:W-:Y:S02]  /*e160*/  FMNMX.FTZ R2, R4, R0, !PT ;  /* 0x0000000004027209 */ /* 0x010fe40007810000 */
[----:B------:R-:W-:Y:S02]  /*e170*/  FMNMX.FTZ R3, R6, R135, !PT ;  /* 0x0000008706037209 */ /* 0x000fe40007810000 */
[-C--:B------:R-:W-:Y:S04]  /*e180*/  HMMA.16816.F32.BF16 R20, R184, R196.reuse, R20 ;  /* 0x000000c4b814723c */ /* 0x080fe80000041814 */
        /* <DEDUP_REMOVED lines=78> */
[----:B---3--:R-:W1:Y:S01]  /*e670*/  SHFL.BFLY PT, R137, R134, 0x2, 0x1f ;  /* 0x0c401f0086897f89 */ /* 0x008e6200000e0000 */
        /* <DEDUP_REMOVED lines=29> */
[C---:B------:R-:W-:Y:S01]  /*e850*/  FADD.FTZ R0, -R134.reuse, R0 ;  /* 0x0000000086007221 */ /* 0x040fe20000010100 */
[----:B------:R-:W-:Y:S01]  /*e860*/  FMNMX.FTZ R132, R47, R132, !PT ;  /* 0x000000842f847209 */ /* 0x000fe20007810000 */
[----:B------:R-:W-:Y:S01]  /*e870*/  FMUL.FTZ R180, R134, c[0x0][0x2d0] ;  /* 0x0000b40086b47a20 */ /* 0x000fe20000410000 */
[----:B--2---:R-:W-:Y:S03]  /*e880*/  FMNMX.FTZ R3, R3, R133, !PT ;  /* 0x0000008503037209 */ /* 0x004fe60007810000 */
[--C-:B------:R-:W-:Y:S01]  /*e890*/  FFMA.FTZ R49, R49, c[0x0][0x2d0], -R180.reuse ;  /* 0x0000b40031317a23 */ /* 0x100fe200000108b4 */
[----:B------:R-:W-:Y:S01]  /*e8a0*/  FMNMX.FTZ R132, R58, R132, !PT ;  /* 0x000000843a847209 */ /* 0x000fe20007810000 */
[--C-:B------:R-:W-:Y:S02]  /*e8b0*/  FFMA.FTZ R52, R52, c[0x0][0x2d0], -R180.reuse ;  /* 0x0000b40034347a23 */ /* 0x100fe400000108b4 */
[----:B------:R-:W-:Y:S01]  /*e8c0*/  MUFU.EX2 R190, R49 ;  /* 0x0000003100be7308 */ /* 0x000fe20000000800 */
[----:B------:R-:W-:Y:S01]  /*e8d0*/  FMNMX.FTZ R132, R59, R132, !PT ;  /* 0x000000843b847209 */ /* 0x000fe20007810000 */
[----:B------:R-:W1:Y:S01]  /*e8e0*/  SHFL.BFLY PT, R172, R3, 0x1, 0x1f ;  /* 0x0c201f0003ac7f89 */ /* 0x000e6200000e0000 */
[----:B---3--:R-:W-:Y:S01]  /*e8f0*/  FMNMX.FTZ R133, R2, R136, !PT ;  /* 0x0000008802857209 */ /* 0x008fe20007810000 */
[----:B------:R-:W-:Y:S01]  /*e900*/  FMUL.FTZ R2, R0, c[0x0][0x2d0] ;  /* 0x0000b40000027a20 */ /* 0x000fe20000410000 */
[----:B------:R-:W-:Y:S01]  /*e910*/  FMNMX.FTZ R132, R62, R132, !PT ;  /* 0x000000843e847209 */ /* 0x000fe20007810000 */
[--C-:B------:R-:W-:Y:S02]  /*e920*/  FFMA.FTZ R53, R53, c[0x0][0x2d0], -R180.reuse ;  /* 0x0000b40035357a23 */ /* 0x100fe400000108b4 */
[----:B------:R-:W-:Y:S01]  /*e930*/  FMUL.FTZ R181, R133, c[0x0][0x2d0] ;  /* 0x0000b40085b57a20 */ /* 0x000fe20000410000 */
[----:B------:R-:W-:Y:S01]  /*e940*/  FMNMX.FTZ R132, R63, R132, !PT ;  /* 0x000000843f847209 */ /* 0x000fe20007810000 */
[----:B------:R2:W3:Y:S01]  /*e950*/  MUFU.EX2 R137, R2 ;  /* 0x0000000200897308 */ /* 0x0004e20000000800 */
[--C-:B------:R-:W-:Y:S02]  /*e960*/  FFMA.FTZ R4, R4, c[0x0][0x2d0], -R180.reuse ;  /* 0x0000b40004047a23 */ /* 0x100fe400000108b4 */
[----:B------:R-:W-:Y:S01]  /*e970*/  FMNMX.FTZ R132, R74, R132, !PT ;  /* 0x000000844a847209 */ /* 0x000fe20007810000 */
[--C-:B------:R-:W-:Y:S02]  /*e980*/  FFMA.FTZ R6, R6, c[0x0][0x2d0], -R181.reuse ;  /* 0x0000b40006067a23 */ /* 0x100fe400000108b5 */
[--C-:B------:R-:W-:Y:S01]  /*e990*/  FFMA.FTZ R50, R50, c[0x0][0x2d0], -R181.reuse ;  /* 0x0000b40032327a23 */ /* 0x100fe200000108b5 */
[----:B------:R-:W-:Y:S01]  /*e9a0*/  FMNMX.FTZ R132, R75, R132, !PT ;  /* 0x000000844b847209 */ /* 0x000fe20007810000 */
[--C-:B------:R-:W-:Y:S02]  /*e9b0*/  FFMA.FTZ R51, R51, c[0x0][0x2d0], -R181.reuse ;  /* 0x0000b40033337a23 */ /* 0x100fe400000108b5 */
[----:B------:R-:W-:Y:S01]  /*e9c0*/  MUFU.EX2 R209, R4 ;  /* 0x0000000400d17308 */ /* 0x000fe20000000800 */
[----:B------:R-:W-:Y:S01]  /*e9d0*/  FMNMX.FTZ R132, R78, R132, !PT ;  /* 0x000000844e847209 */ /* 0x000fe20007810000 */
[--C-:B------:R-:W-:Y:S02]  /*e9e0*/  FFMA.FTZ R54, R54, c[0x0][0x2d0], -R181.reuse ;  /* 0x0000b40036367a23 */ /* 0x100fe400000108b5 */
[--C-:B------:R-:W-:Y:S01]  /*e9f0*/  FFMA.FTZ R55, R55, c[0x0][0x2d0], -R181.reuse ;  /* 0x0000b40037377a23 */ /* 0x100fe200000108b5 */
[----:B------:R-:W-:Y:S01]  /*ea00*/  FMNMX.FTZ R132, R79, R132, !PT ;  /* 0x000000844f847209 */ /* 0x000fe20007810000 */
[----:B------:R-:W-:Y:S02]  /*ea10*/  FFMA.FTZ R7, R7, c[0x0][0x2d0], -R181 ;  /* 0x0000b40007077a23 */ /* 0x000fe400000108b5 */
[--C-:B------:R-:W-:Y:S01]  /*ea20*/  FFMA.FTZ R16, R16, c[0x0][0x2d0], -R180.reuse ;  /* 0x0000b40010107a23 */ /* 0x100fe200000108b4 */
[----:B------:R-:W-:Y:S01]  /*ea30*/  FMNMX.FTZ R132, R90, R132, !PT ;  /* 0x000000845a847209 */ /* 0x000fe20007810000 */
[----:B------:R4:W-:Y:S01]  /*ea40*/  MUFU.EX2 R208, R6 ;  /* 0x0000000600d07308 */ /* 0x0009e20000000800 */
[--C-:B------:R-:W-:Y:S02]  /*ea50*/  FFMA.FTZ R5, R5, c[0x0][0x2d0], -R180.reuse ;  /* 0x0000b40005057a23 */ /* 0x100fe400000108b4 */
[----:B------:R-:W-:Y:S01]  /*ea60*/  FMNMX.FTZ R0, R91, R132, !PT ;  /* 0x000000845b007209 */ /* 0x000fe20007810000 */
[----:B--2---:R-:W-:Y:S01]  /*ea70*/  FADD.FTZ R2, -R133, R135 ;  /* 0x0000008785027221 */ /* 0x004fe20000010100 */
[----:B-1----:R-:W-:Y:S01]  /*ea80*/  FMNMX.FTZ R132, R3, R172, !PT ;  /* 0x000000ac03847209 */ /* 0x002fe20007810000 */
[--C-:B------:R-:W-:Y:S01]  /*ea90*/  FFMA.FTZ R17, R17, c[0x0][0x2d0], -R180.reuse ;  /* 0x0000b40011117a23 */ /* 0x100fe200000108b4 */
[----:B------:R-:W-:Y:S01]  /*eaa0*/  FMNMX.FTZ R0, R94, R0, !PT ;  /* 0x000000005e007209 */ /* 0x000fe20007810000 */
[----:B------:R-:W-:Y:S02]  /*eab0*/  FMUL.FTZ R2, R2, c[0x0][0x2d0] ;  /* 0x0000b40002027a20 */ /* 0x000fe40000410000 */
[----:B------:R1:W-:Y:S01]  /*eac0*/  MUFU.EX2 R235, R5 ;  /* 0x0000000500eb7308 */ /* 0x0003e20000000800 */
[--C-:B------:R-:W-:Y:S01]  /*ead0*/  FFMA.FTZ R18, R18, c[0x0][0x2d0], -R181.reuse ;  /* 0x0000b40012127a23 */ /* 0x100fe200000108b5 */
[----:B------:R-:W-:Y:S01]  /*eae0*/  FMNMX.FTZ R0, R95, R0, !PT ;  /* 0x000000005f007209 */ /* 0x000fe20007810000 */
[----:B------:R-:W-:Y:S02]  /*eaf0*/  FFMA.FTZ R19, R19, c[0x0][0x2d0], -R181 ;  /* 0x0000b40013137a23 */ /* 0x000fe400000108b5 */
[C---:B---3--:R-:W-:Y:S02]  /*eb00*/  FMUL.FTZ R112, R137.reuse, R112 ;  /* 0x0000007089707220 */ /* 0x048fe40000410000 */
[C---:B------:R-:W-:Y:S01]  /*eb10*/  FMUL.FTZ R113, R137.reuse, R113 ;  /* 0x0000007189717220 */ /* 0x040fe20000410000 */
[----:B------:R-:W2:Y:S01]  /*eb20*/  SHFL.BFLY PT, R3, R0, 0x2, 0x1f ;  /* 0x0c401f0000037f89 */ /* 0x000ea200000e0000 */
[C---:B------:R-:W-:Y:S01]  /*eb30*/  FMUL.FTZ R116, R137.reuse, R116 ;  /* 0x0000007489747220 */ /* 0x040fe20000410000 */
[----:B------:R3:W5:Y:S01]  /*eb40*/  MUFU.EX2 R136, R2 ;  /* 0x0000000200887308 */ /* 0x0007620000000800 */
[C---:B------:R-:W-:Y:S02]  /*eb50*/  FMUL.FTZ R117, R137.reuse, R117 ;  /* 0x0000007589757220 */ /* 0x040fe40000410000 */
[--C-:B------:R-:W-:Y:S01]  /*eb60*/  FFMA.FTZ R48, R48, c[0x0][0x2d0], -R180.reuse ;  /* 0x0000b40030307a23 */ /* 0x100fe200000108b4 */
[----:B----4-:R-:W-:Y:S01]  /*eb70*/  @P0 SHF.R.S32.HI R6, RZ, 0x1f, R229 ;  /* 0x0000001fff060819 */ /* 0x010fe200000114e5 */
[C---:B------:R-:W-:Y:S02]  /*eb80*/  FMUL.FTZ R128, R137.reuse, R128 ;  /* 0x0000008089807220 */ /* 0x040fe40000410000 */
[----:B------:R-:W-:Y:S02]  /*eb90*/  FMUL.FTZ R129, R137, R129 ;  /* 0x0000008189817220 */ /* 0x000fe40000410000 */
[--C-:B------:R-:W-:Y:S01]  /*eba0*/  FFMA.FTZ R64, R64, c[0x0][0x2d0], -R180.reuse ;  /* 0x0000b40040407a23 */ /* 0x100fe200000108b4 */
[----:B------:R4:W-:Y:S01]  /*ebb0*/  MUFU.EX2 R211, R7 ;  /* 0x0000000700d37308 */ /* 0x0009e20000000800 */
[----:B------:R-:W-:Y:S02]  /*ebc0*/  @P0 IMAD R6, R6, c[0x0][0x1e0], RZ ;  /* 0x0000780006060a24 */ /* 0x000fe400078e02ff */
[----:B------:R-:W-:Y:S02]  /*ebd0*/  FFMA.FTZ R65, R65, c[0x0][0x2d0], -R180 ;  /* 0x0000b40041417a23 */ /* 0x000fe400000108b4 */
[C---:B-1----:R-:W-:Y:S04]  /*ebe0*/  @P0 IMAD.WIDE.U32 R4, R229.reuse, c[0x0][0x1e0], RZ ;  /* 0x00007800e5040a25 */ /* 0x042fe800078e00ff */
[----:B------:R-:W-:Y:S01]  /*ebf0*/  @P0 IMAD R6, R229, c[0x0][0x1e4], R6 ;  /* 0x00007900e5060a24 */ /* 0x000fe200078e0206 */
[----:B------:R1:W-:Y:S01]  /*ec00*/  MUFU.EX2 R234, R16 ;  /* 0x0000001000ea7308 */ /* 0x0003e20000000800 */
[----:B------:R-:W-:Y:S01]  /*ec10*/  FFMA.FTZ R21, R21, c[0x0][0x2d0], -R180 ;  /* 0x0000b40015157a23 */ /* 0x000fe200000108b4 */
[----:B--2---:R-:W-:Y:S01]  /*ec20*/  FMNMX.FTZ R0, R0, R3, !PT ;  /* 0x0000000300007209 */ /* 0x004fe20007810000 */
[----:B------:R-:W-:Y:S01]  /*ec30*/  FFMA.FTZ R23, R23, c[0x0][0x2d0], -R181 ;  /* 0x0000b40017177a23 */ /* 0x000fe200000108b5 */
[----:B------:R-:W-:Y:S01]  /*ec40*/  @P0 IADD3 R5, R5, R6, RZ ;  /* 0x0000000605050210 */ /* 0x000fe20007ffe0ff */
[----:B---3--:R-:W-:Y:S01]  /*ec50*/  FADD.FTZ R2, -R132, R138 ;  /* 0x0000008a84027221 */ /* 0x008fe20000010100 */
[----:B------:R-:W-:Y:S01]  /*ec60*/  @P0 MOV R6, R240 ;  /* 0x000000f000060202 */ /* 0x000fe20000000f00 */
[----:B-----5:R-:W-:Y:S02]  /*ec70*/  FMUL.FTZ R114, R136, R114 ;  /* 0x0000007288727220 */ /* 0x020fe40000410000 */
[----:B------:R-:W-:Y:S01]  /*ec80*/  FMUL.FTZ R2, R2, c[0x0][0x2d0] ;  /* 0x0000b40002027a20 */ /* 0x000fe20000410000 */
[----:B------:R2:W-:Y:S01]  /*ec90*/  MUFU.EX2 R236, R17 ;  /* 0x0000001100ec7308 */ /* 0x0005e20000000800 */
[C---:B------:R-:W-:Y:S02]  /*eca0*/  FMUL.FTZ R115, R136.reuse, R115 ;  /* 0x0000007388737220 */ /* 0x040fe40000410000 */
[C---:B------:R-:W-:Y:S01]  /*ecb0*/  FMUL.FTZ R118, R136.reuse, R118 ;  /* 0x0000007688767220 */ /* 0x040fe20000410000 */
[----:B----4-:R-:W-:Y:S01]  /*ecc0*/  @P0 MOV R7, R243 ;  /* 0x000000f300070202 */ /* 0x010fe20000000f00 */
[C---:B------:R-:W-:Y:S01]  /*ecd0*/  FMUL.FTZ R119, R136.reuse, R119 ;  /* 0x0000007788777220 */ /* 0x040fe20000410000 */
[----:B------:R-:W3:Y:S01]  /*ece0*/  LDL.LU R243, [R1+0x10] ;  /* 0x0000100001f37983 */ /* 0x000ee20000300800 */
[----:B------:R-:W-:Y:S02]  /*ecf0*/  FMUL.FTZ R130, R136, R130 ;  /* 0x0000008288827220 */ /* 0x000fe40000410000 */
[----:B------:R-:W-:Y:S01]  /*ed00*/  @P0 IMAD.WIDE.U32 R6, R4, 0x60, R6 ;  /* 0x0000006004060825 */ /* 0x000fe200078e0006 */
[----:B------:R4:W5:Y:S01]  /*ed10*/  MUFU.EX2 R135, R2 ;  /* 0x0000000200877308 */ /* 0x0009620000000800 */
[----:B------:R-:W3:Y:S02]  /*ed20*/  LDL.LU R242, [R1+0x14] ;  /* 0x0000140001f27983 */ /* 0x000ee40000300800 */
[----:B------:R-:W-:Y:S01]  /*ed30*/  @P0 IMAD R5, R5, 0x60, RZ ;  /* 0x0000006005050824 */ /* 0x000fe200078e02ff */
[----:B------:R-:W-:Y:S01]  /*ed40*/  @P0 LEA R4, P1, R6, c[0x0][0x1c8], 0x1 ;  /* 0x0000720006040a11 */ /* 0x000fe200078208ff */
[----:B------:R-:W3:Y:S01]  /*ed50*/  LDL.LU R241, [R1+0x18] ;  /* 0x0000180001f17983 */ /* 0x000ee20000300800 */
[----:B-1----:R-:W-:Y:S02]  /*ed60*/  FMUL.FTZ R16, R137, R152 ;  /* 0x0000009889107220 */ /* 0x002fe40000410000 */
[----:B------:R-:W-:Y:S01]  /*ed70*/  @P0 IADD3 R5, R7, R5, RZ ;  /* 0x0000000507050210 */ /* 0x000fe20007ffe0ff */
[----:B------:R-:W3:Y:S01]  /*ed80*/  LDL.LU R240, [R1+0x1c] ;  /* 0x00001c0001f07983 */ /* 0x000ee20000300800 */
[----:B------:R1:W-:Y:S01]  /*ed90*/  MUFU.EX2 R233, R18 ;  /* 0x0000001200e97308 */ /* 0x0003e20000000800 */
[----:B------:R-:W-:Y:S01]  /*eda0*/  FMUL.FTZ R131, R136, R131 ;  /* 0x0000008388837220 */ /* 0x000fe20000410000 */
[----:B------:R-:W-:Y:S01]  /*edb0*/  @P0 LEA.HI.X R5, R6, c[0x0][0x1cc], R5, 0x1, P1 ;  /* 0x0000730006050a11 */ /* 0x000fe200008f0c05 */
[--C-:B------:R-:W-:Y:S02]  /*edc0*/  FFMA.FTZ R32, R32, c[0x0][0x2d0], -R180.reuse ;  /* 0x0000b40020207a23 */ /* 0x100fe400000108b4 */
[----:B--2---:R-:W-:Y:S02]  /*edd0*/  FMUL.FTZ R17, R137, R153 ;  /* 0x0000009989117220 */ /* 0x004fe40000410000 */
[----:B------:R2:W-:Y:S01]  /*ede0*/  @P0 LDGSTS.E.BYPASS.LTC128B.128 [R231+0x3100], [R4.64], !P6 ;  /* 0x0310000004e70fae */ /* 0x0005e2000f101d4c */
[----:B------:R-:W-:Y:S02]  /*edf0*/  FFMA.FTZ R33, R33, c[0x0][0x2d0], -R180 ;  /* 0x0000b40021217a23 */ /* 0x000fe400000108b4 */
[----:B------:R2:W-:Y:S01]  /*ee00*/  MUFU.EX2 R232, R19 ;  /* 0x0000001300e87308 */ /* 0x0005e20000000800 */
[--C-:B------:R-:W-:Y:S02]  /*ee10*/  FFMA.FTZ R34, R34, c[0x0][0x2d0], -R181.reuse ;  /* 0x0000b40022227a23 */ /* 0x100fe400000108b5 */
[----:B------:R-:W-:Y:S02]  /*ee20*/  FFMA.FTZ R35, R35, c[0x0][0x2d0], -R181 ;  /* 0x0000b40023237a23 */ /* 0x000fe400000108b5 */
[----:B----4-:R-:W4:Y:S01]  /*ee30*/  SHFL.BFLY PT, R2, R0, 0x1, 0x1f ;  /* 0x0c201f0000027f89 */ /* 0x010f2200000e0000 */
[C---:B-----5:R-:W-:Y:S02]  /*ee40*/  FMUL.FTZ R100, R135.reuse, R100 ;  /* 0x0000006487647220 */ /* 0x060fe40000410000 */
[C---:B------:R-:W-:Y:S02]  /*ee50*/  FMUL.FTZ R101, R135.reuse, R101 ;  /* 0x0000006587657220 */ /* 0x040fe40000410000 */
[----:B------:R-:W-:Y:S01]  /*ee60*/  MUFU.EX2 R201, R21 ;  /* 0x0000001500c97308 */ /* 0x000fe20000000800 */
[C---:B------:R-:W-:Y:S02]  /*ee70*/  FMUL.FTZ R108, R135.reuse, R108 ;  /* 0x0000006c876c7220 */ /* 0x040fe40000410000 */
[C---:B------:R-:W-:Y:S02]  /*ee80*/  FMUL.FTZ R109, R135.reuse, R109 ;  /* 0x0000006d876d7220 */ /* 0x040fe40000410000 */
[C---:B-1----:R-:W-:Y:S02]  /*ee90*/  FMUL.FTZ R18, R136.reuse, R154 ;  /* 0x0000009a88127220 */ /* 0x042fe40000410000 */
[C---:B------:R-:W-:Y:S02]  /*eea0*/  FMUL.FTZ R120, R135.reuse, R120 ;  /* 0x0000007887787220 */ /* 0x040fe40000410000 */
[C---:B------:R-:W-:Y:S01]  /*eeb0*/  FMUL.FTZ R121, R135.reuse, R121 ;  /* 0x0000007987797220 */ /* 0x040fe20000410000 */
[----:B------:R-:W-:Y:S01]  /*eec0*/  MUFU.EX2 R200, R23 ;  /* 0x0000001700c87308 */ /* 0x000fe20000000800 */
[C---:B------:R-:W-:Y:S02]  /*eed0*/  FMUL.FTZ R124, R135.reuse, R124 ;  /* 0x0000007c877c7220 */ /* 0x040fe40000410000 */
[----:B------:R-:W-:Y:S02]  /*eee0*/  FMUL.FTZ R125, R135, R125 ;  /* 0x0000007d877d7220 */ /* 0x000fe40000410000 */
[----:B--2---:R-:W-:Y:S02]  /*eef0*/  FMUL.FTZ R19, R136, R155 ;  /* 0x0000009b88137220 */ /* 0x004fe40000410000 */
[C---:B------:R-:W-:Y:S01]  /*ef00*/  FMUL.FTZ R104, R137.reuse, R104 ;  /* 0x0000006889687220 */ /* 0x040fe20000410000 */
[----:B----4-:R-:W-:Y:S02]  /*ef10*/  FMNMX.FTZ R3, R0, R2, !PT ;  /* 0x0000000200037209 */ /* 0x010fe40007810000 */
[----:B------:R1:W-:Y:S01]  /*ef20*/  MUFU.EX2 R202, R32 ;  /* 0x0000002000ca7308 */ /* 0x0003e20000000800 */
[----:B------:R-:W-:Y:S02]  /*ef30*/  FMUL.FTZ R105, R137, R105 ;  /* 0x0000006989697220 */ /* 0x000fe40000410000 */
[----:B------:R-:W-:Y:S02]  /*ef40*/  FMUL.FTZ R106, R136, R106 ;  /* 0x0000006a886a7220 */ /* 0x000fe40000410000 */
[C---:B------:R-:W-:Y:S02]  /*ef50*/  FADD.FTZ R0, -R3.reuse, R139 ;  /* 0x0000008b03007221 */ /* 0x040fe40000010100 */
[----:B------:R-:W-:Y:S02]  /*ef60*/  FMUL.FTZ R139, R132, c[0x0][0x2d0] ;  /* 0x0000b400848b7a20 */ /* 0x000fe40000410000 */
[----:B------:R-:W-:Y:S01]  /*ef70*/  FMUL.FTZ R2, R3, c[0x0][0x2d0] ;  /* 0x0000b40003027a20 */ /* 0x000fe20000410000 */
[----:B------:R2:W-:Y:S01]  /*ef80*/  MUFU.EX2 R203, R33 ;  /* 0x0000002100cb7308 */ /* 0x0005e20000000800 */
[--C-:B------:R-:W-:Y:S02]  /*ef90*/  FFMA.FTZ R13, R13, c[0x0][0x2d0], -R139.reuse ;  /* 0x0000b4000d0d7a23 */ /* 0x100fe4000001088b */
[--C-:B------:R-:W-:Y:S02]  /*efa0*/  FFMA.FTZ R40, R40, c[0x0][0x2d0], -R139.reuse ;  /* 0x0000b40028287a23 */ /* 0x100fe4000001088b */
[--C-:B------:R-:W-:Y:S02]  /*efb0*/  FFMA.FTZ R41, R41, c[0x0][0x2d0], -R139.reuse ;  /* 0x0000b40029297a23 */ /* 0x100fe4000001088b */
[--C-:B------:R-:W-:Y:S02]  /*efc0*/  FFMA.FTZ R42, R42, c[0x0][0x2d0], -R2.reuse ;  /* 0x0000b4002a2a7a23 */ /* 0x100fe40000010802 */
[--C-:B------:R-:W-:Y:S01]  /*efd0*/  FFMA.FTZ R43, R43, c[0x0][0x2d0], -R2.reuse ;  /* 0x0000b4002b2b7a23 */ /* 0x100fe20000010802 */
        /* <DEDUP_REMOVED lines=8> */
[----:B-1----:R-:W-:Y:S02]  /*f060*/  FMUL.FTZ R32, R135, R160 ;  /* 0x000000a087207220 */ /* 0x002fe40000410000 */
[--C-:B------:R-:W-:Y:S02]  /*f070*/  FFMA.FTZ R9, R9, c[0x0][0x2d0], -R139.reuse ;  /* 0x0000b40009097a23 */ /* 0x100fe4000001088b */
[----:B--2---:R-:W-:Y:S02]  /*f080*/  FMUL.FTZ R33, R135, R161 ;  /* 0x000000a187217220 */ /* 0x004fe40000410000 */
[--C-:B------:R-:W-:Y:S01]  /*f090*/  FFMA.FTZ R44, R44, c[0x0][0x2d0], -R139.reuse ;  /* 0x0000b4002c2c7a23 */ /* 0x100fe2000001088b */
[----:B------:R1:W-:Y:S01]  /*f0a0*/  MUFU.EX2 R207, R12 ;  /* 0x0000000c00cf7308 */ /* 0x0003e20000000800 */
[--C-:B------:R-:W-:Y:S02]  /*f0b0*/  FFMA.FTZ R45, R45, c[0x0][0x2d0], -R139.reuse ;  /* 0x0000b4002d2d7a23 */ /* 0x100fe4000001088b */
[--C-:B------:R-:W-:Y:S01]  /*f0c0*/  FFMA.FTZ R46, R46, c[0x0][0x2d0], -R2.reuse ;  /* 0x0000b4002e2e7a23 */ /* 0x100fe20000010802 */
[----:B----4-:R-:W-:Y:S01]  /*f0d0*/  @P0 SHF.L.U32 R13, R238, 0x5, RZ ;  /* 0x00000005ee0d0819 */ /* 0x010fe200000006ff */
[--C-:B------:R-:W-:Y:S02]  /*f0e0*/  FFMA.FTZ R47, R47, c[0x0][0x2d0], -R2.reuse ;  /* 0x0000b4002f2f7a23 */ /* 0x100fe40000010802 */
[----:B------:R-:W-:Y:S02]  /*f0f0*/  FMUL.FTZ R0, R0, c[0x0][0x2d0] ;  /* 0x0000b40000007a20 */ /* 0x000fe40000410000 */
[--C-:B------:R-:W-:Y:S01]  /*f100*/  FFMA.FTZ R28, R28, c[0x0][0x2d0], -R139.reuse ;  /* 0x0000b4001c1c7a23 */ /* 0x100fe2000001088b */
[----:B------:R2:W-:Y:S01]  /*f110*/  MUFU.EX2 R185, R11 ;  /* 0x0000000b00b97308 */ /* 0x0005e20000000800 */
[--C-:B------:R-:W-:Y:S02]  /*f120*/  FFMA.FTZ R26, R26, c[0x0][0x2d0], -R2.reuse ;  /* 0x0000b4001a1a7a23 */ /* 0x100fe40000010802 */
[----:B------:R-:W-:Y:S01]  /*f130*/  FMUL.FTZ R21, R137, R157 ;  /* 0x0000009d89157220 */ /* 0x000fe20000410000 */
[----:B-----5:R-:W-:Y:S01]  /*f140*/  @P0 IADD3 R10, P2, R4, R13, RZ ;  /* 0x0000000d040a0210 */ /* 0x020fe20007f5e0ff */
[----:B------:R-:W-:Y:S02]  /*f150*/  FMUL.FTZ R23, R136, R159 ;  /* 0x0000009f88177220 */ /* 0x000fe40000410000 */
[--C-:B------:R-:W-:Y:S02]  /*f160*/  FFMA.FTZ R24, R24, c[0x0][0x2d0], -R139.reuse ;  /* 0x0000b40018187a23 */ /* 0x100fe4000001088b */
[--C-:B------:R-:W-:Y:S01]  /*f170*/  FFMA.FTZ R25, R25, c[0x0][0x2d0], -R139.reuse ;  /* 0x0000b40019197a23 */ /* 0x100fe2000001088b */
[----:B------:R-:W4:Y:S01]  /*f180*/  MUFU.EX2 R0, R0 ;  /* 0x0000000000007308 */ /* 0x000f220000000800 */
[----:B------:R-:W-:Y:S02]  /*f190*/  FFMA.FTZ R29, R29, c[0x0][0x2d0], -R139 ;  /* 0x0000b4001d1d7a23 */ /* 0x000fe4000001088b */
[--C-:B------:R-:W-:Y:S01]  /*f1a0*/  FFMA.FTZ R30, R30, c[0x0][0x2d0], -R2.reuse ;  /* 0x0000b4001e1e7a23 */ /* 0x100fe20000010802 */
[----:B-1----:R-:W-:Y:S01]  /*f1b0*/  @P0 SHF.L.U64.HI R12, R238, 0x5, R239 ;  /* 0x00000005ee0c0819 */ /* 0x002fe200000102ef */
[----:B------:R-:W-:Y:S02]  /*f1c0*/  FMUL.FTZ R107, R136, R107 ;  /* 0x0000006b886b7220 */ /* 0x000fe40000410000 */
[----:B------:R-:W-:Y:S02]  /*f1d0*/  FFMA.FTZ R138, R31, c[0x0][0x2d0], -R2 ;  /* 0x0000b4001f8a7a23 */ /* 0x000fe40000010802 */
[--C-:B------:R-:W-:Y:S01]  /*f1e0*/  FFMA.FTZ R36, R36, c[0x0][0x2d0], -R180.reuse ;  /* 0x0000b40024247a23 */ /* 0x100fe200000108b4 */
[----:B------:R1:W-:Y:S01]  /*f1f0*/  MUFU.EX2 R205, R8 ;  /* 0x0000000800cd7308 */ /* 0x0003e20000000800 */
[--C-:B------:R-:W-:Y:S02]  /*f200*/  FFMA.FTZ R37, R37, c[0x0][0x2d0], -R180.reuse ;  /* 0x0000b40025257a23 */ /* 0x100fe400000108b4 */
[--C-:B------:R-:W-:Y:S01]  /*f210*/  FFMA.FTZ R38, R38, c[0x0][0x2d0], -R181.reuse ;  /* 0x0000b40026267a23 */ /* 0x100fe200000108b5 */
[----:B--2---:R-:W-:Y:S01]  /*f220*/  @P0 IADD3.X R11, R5, R12, RZ, P2, !PT ;  /* 0x0000000c050b0210 */ /* 0x004fe200017fe4ff */
[--C-:B------:R-:W-:Y:S02]  /*f230*/  FFMA.FTZ R97, R97, c[0x0][0x2d0], -R180.reuse ;  /* 0x0000b40061617a23 */ /* 0x100fe400000108b4 */
[----:B------:R-:W-:Y:S02]  /*f240*/  FFMA.FTZ R99, R99, c[0x0][0x2d0], -R181 ;  /* 0x0000b40063637a23 */ /* 0x000fe400000108b5 */
[----:B------:R2:W-:Y:S01]  /*f250*/  @P0 LDGSTS.E.BYPASS.LTC128B.128 [R231+0x3900], [R10.64], !P6 ;  /* 0x039000000ae70fae */ /* 0x0005e2000f101d4c */
[----:B------:R5:W-:Y:S01]  /*f260*/  MUFU.EX2 R183, R14 ;  /* 0x0000000e00b77308 */ /* 0x000be20000000800 */
[----:B------:R-:W-:Y:S02]  /*f270*/  FFMA.FTZ R93, R93, c[0x0][0x2d0], -R139 ;  /* 0x0000b4005d5d7a23 */ /* 0x000fe4000001088b */
[----:B------:R-:W-:Y:S02]  /*f280*/  FFMA.FTZ R20, R20, c[0x0][0x2d0], -R180 ;  /* 0x0000b40014147a23 */ /* 0x000fe400000108b4 */
[C---:B----4-:R-:W-:Y:S02]  /*f290*/  FMUL.FTZ R102, R0.reuse, R102 ;  /* 0x0000006600667220 */ /* 0x050fe40000410000 */
[C---:B------:R-:W-:Y:S02]  /*f2a0*/  FMUL.FTZ R103, R0.reuse, R103 ;  /* 0x0000006700677220 */ /* 0x040fe40000410000 */
[----:B------:R-:W-:Y:S01]  /*f2b0*/  FMUL.FTZ R110, R0, R110 ;  /* 0x0000006e006e7220 */ /* 0x000fe20000410000 */
[----:B------:R4:W2:Y:S01]  /*f2c0*/  MUFU.EX2 R206, R9 ;  /* 0x0000000900ce7308 */ /* 0x0008a20000000800 */
[--C-:B------:R-:W-:Y:S02]  /*f2d0*/  FFMA.FTZ R22, R22, c[0x0][0x2d0], -R181.reuse ;  /* 0x0000b40016167a23 */ /* 0x100fe400000108b5 */
[----:B------:R-:W-:Y:S01]  /*f2e0*/  FMUL.FTZ R111, R0, R111 ;  /* 0x0000006f006f7220 */ /* 0x000fe20000410000 */
[----:B-1----:R-:W-:Y:S01]  /*f2f0*/  @P0 IADD3 R8, P1, R10, R13, RZ ;  /* 0x0000000d0a080210 */ /* 0x002fe20007f3e0ff */
[C---:B------:R-:W-:Y:S02]  /*f300*/  FMUL.FTZ R31, R0.reuse, R171 ;  /* 0x000000ab001f7220 */ /* 0x040fe40000410000 */
[----:B------:R-:W-:Y:S01]  /*f310*/  FMUL.FTZ R122, R0, R122 ;  /* 0x0000007a007a7220 */ /* 0x000fe20000410000 */
[----:B------:R-:W-:Y:S01]  /*f320*/  @P0 IADD3 R6, P3, R8, R13, RZ ;  /* 0x0000000d08060210 */ /* 0x000fe20007f7e0ff */
[C---:B------:R-:W-:Y:S01]  /*f330*/  FMUL.FTZ R123, R0.reuse, R123 ;  /* 0x0000007b007b7220 */ /* 0x040fe20000410000 */
[----:B------:R1:W1:Y:S01]  /*f340*/  MUFU.EX2 R184, R15 ;  /* 0x0000000f00b87308 */ /* 0x0002620000000800 */
[----:B------:R-:W-:Y:S01]  /*f350*/  FMUL.FTZ R126, R0, R126 ;  /* 0x0000007e007e7220 */ /* 0x000fe20000410000 */
[----:B------:R-:W-:Y:S01]  /*f360*/  @P0 IADD3 R4, P2, R6, R13, RZ ;  /* 0x0000000d06040210 */ /* 0x000fe20007f5e0ff */
[C---:B------:R-:W-:Y:S02]  /*f370*/  FMUL.FTZ R127, R0.reuse, R127 ;  /* 0x0000007f007f7220 */ /* 0x040fe40000410000 */
[----:B-----5:R-:W-:Y:S02]  /*f380*/  FMUL.FTZ R14, R0, R150 ;  /* 0x00000096000e7220 */ /* 0x020fe40000410000 */
[--C-:B------:R-:W-:Y:S02]  /*f390*/  FFMA.FTZ R66, R66, c[0x0][0x2d0], -R181.reuse ;  /* 0x0000b40042427a23 */ /* 0x100fe400000108b5 */
[----:B------:R-:W-:Y:S01]  /*f3a0*/  FFMA.FTZ R67, R67, c[0x0][0x2d0], -R181 ;  /* 0x0000b40043437a23 */ /* 0x000fe200000108b5 */
[----:B------:R5:W-:Y:S01]  /*f3b0*/  MUFU.EX2 R204, R20 ;  /* 0x0000001400cc7308 */ /* 0x000be20000000800 */
[--C-:B------:R-:W-:Y:S02]  /*f3c0*/  FFMA.FTZ R56, R56, c[0x0][0x2d0], -R139.reuse ;  /* 0x0000b40038387a23 */ /* 0x100fe4000001088b */
[--C-:B------:R-:W-:Y:S01]  /*f3d0*/  FFMA.FTZ R57, R57, c[0x0][0x2d0], -R139.reuse ;  /* 0x0000b40039397a23 */ /* 0x100fe2000001088b */
[-C--:B----4-:R-:W-:Y:S01]  /*f3e0*/  @P0 IADD3.X R9, R11, R12.reuse, RZ, P1, !PT ;  /* 0x0000000c0b090210 */ /* 0x090fe20000ffe4ff */
[--C-:B------:R-:W-:Y:S01]  /*f3f0*/  FFMA.FTZ R60, R60, c[0x0][0x2d0], -R139.reuse ;  /* 0x0000b4003c3c7a23 */ /* 0x100fe2000001088b */
[----:B--2---:R-:W-:Y:S01]  /*f400*/  @P0 IADD3 R10, P1, R4, R13, RZ ;  /* 0x0000000d040a0210 */ /* 0x004fe20007f3e0ff */
[----:B------:R-:W-:Y:S01]  /*f410*/  FMUL.FTZ R13, R135, R149 ;  /* 0x00000095870d7220 */ /* 0x000fe20000410000 */
[-C--:B------:R-:W-:Y:S01]  /*f420*/  @P0 IADD3.X R7, R9, R12.reuse, RZ, P3, !PT ;  /* 0x0000000c09070210 */ /* 0x080fe20001ffe4ff */
[----:B------:R2:W-:Y:S01]  /*f430*/  @P0 LDGSTS.E.BYPASS.LTC128B.128 [R231+0x4100], [R8.64], !P6 ;  /* 0x0410000008e70fae */ /* 0x0005e2000f101d4c */
[----:B------:R4:W-:Y:S01]  /*f440*/  MUFU.EX2 R199, R22 ;  /* 0x0000001600c77308 */ /* 0x0009e20000000800 */
[----:B------:R-:W-:Y:S01]  /*f450*/  FFMA.FTZ R61, R61, c[0x0][0x2d0], -R139 ;  /* 0x0000b4003d3d7a23 */ /* 0x000fe2000001088b */
[-C--:B------:R-:W-:Y:S01]  /*f460*/  @P0 IADD3.X R5, R7, R12.reuse, RZ, P2, !PT ;  /* 0x0000000c07050210 */ /* 0x080fe200017fe4ff */
[--C-:B------:R-:W-:Y:S02]  /*f470*/  FFMA.FTZ R58, R58, c[0x0][0x2d0], -R2.reuse ;  /* 0x0000b4003a3a7a23 */ /* 0x100fe40000010802 */
[----:B-1----:R-:W-:Y:S01]  /*f480*/  FMUL.FTZ R15, R0, R151 ;  /* 0x00000097000f7220 */ /* 0x002fe20000410000 */
[----:B------:R-:W-:Y:S01]  /*f490*/  @P0 IADD3.X R11, R5, R12, RZ, P1, !PT ;  /* 0x0000000c050b0210 */ /* 0x000fe20000ffe4ff */
[----:B------:R1:W-:Y:S01]  /*f4a0*/  @P0 LDGSTS.E.BYPASS.LTC128B.128 [R231+0x4900], [R6.64], !P6 ;  /* 0x0490000006e70fae */ /* 0x0003e2000f101d4c */
[----:B------:R-:W-:Y:S02]  /*f4b0*/  FMUL.FTZ R12, R135, R148 ;  /* 0x00000094870c7220 */ /* 0x000fe40000410000 */
[----:B------:R1:W-:Y:S01]  /*f4c0*/  MUFU.EX2 R198, R34 ;  /* 0x0000002200c67308 */ /* 0x0003e20000000800 */
[--C-:B------:R-:W-:Y:S02]  /*f4d0*/  FFMA.FTZ R59, R59, c[0x0][0x2d0], -R2.reuse ;  /* 0x0000b4003b3b7a23 */ /* 0x100fe40000010802 */
[--C-:B------:R-:W-:Y:S02]  /*f4e0*/  FFMA.FTZ R62, R62, c[0x0][0x2d0], -R2.reuse ;  /* 0x0000b4003e3e7a23 */ /* 0x100fe40000010802 */
[----:B------:R1:W-:Y:S01]  /*f4f0*/  @P0 LDGSTS.E.BYPASS.LTC128B.128 [R231+0x5100], [R4.64], !P6 ;  /* 0x0510000004e70fae */ /* 0x0003e2000f101d4c */
[----:B-----5:R-:W-:Y:S02]  /*f500*/  FMUL.FTZ R20, R137, R156 ;  /* 0x0000009c89147220 */ /* 0x020fe40000410000 */
[----:B------:R-:W-:Y:S02]  /*f510*/  FFMA.FTZ R63, R63, c[0x0][0x2d0], -R2 ;  /* 0x0000b4003f3f7a23 */ /* 0x000fe40000010802 */
[----:B------:R5:W5:Y:S01]  /*f520*/  MUFU.EX2 R197, R35 ;  /* 0x0000002300c57308 */ /* 0x000b620000000800 */
[--C-:B------:R-:W-:Y:S02]  /*f530*/  FFMA.FTZ R68, R68, c[0x0][0x2d0], -R180.reuse ;  /* 0x0000b40044447a23 */ /* 0x100fe400000108b4 */
[----:B------:R5:W-:Y:S01]  /*f540*/  @P0 LDGSTS.E.BYPASS.LTC128B.128 [R231+0x5900], [R10.64], !P6 ;  /* 0x059000000ae70fae */ /* 0x000be2000f101d4c */
[----:B----4-:R-:W-:Y:S01]  /*f550*/  FMUL.FTZ R22, R136, R158 ;  /* 0x0000009e88167220 */ /* 0x010fe20000410000 */
[----:B------:R-:W-:Y:S01]  /*f560*/  ISETP.GT.AND P0, PT, R230, R237, PT ;  /* 0x000000ede600720c */ /* 0x000fe20003f04270 */
[C---:B--2---:R-:W-:Y:S01]  /*f570*/  FMUL.FTZ R8, R135.reuse, R144 ;  /* 0x0000009087087220 */ /* 0x044fe20000410000 */
[----:B------:R-:W-:Y:S01]  /*f580*/  F2FP.BF16.PACK_AB R144, R206, R205 ;  /* 0x000000cdce90723e */ /* 0x000fe200000010ff */
[----:B------:R-:W-:Y:S01]  /*f590*/  FMUL.FTZ R9, R135, R145 ;  /* 0x0000009187097220 */ /* 0x000fe20000410000 */
[----:B------:R-:W-:Y:S01]  /*f5a0*/  F2FP.BF16.PACK_AB R145, R185, R182 ;  /* 0x000000b6b991723e */ /* 0x000fe200000010ff */
[----:B------:R2:W-:Y:S01]  /*f5b0*/  MUFU.EX2 R194, R28 ;  /* 0x0000001c00c27308 */ /* 0x0005e20000000800 */
[----:B------:R-:W4:Y:S01]  /*f5c0*/  LDSM.16.MT88.4 R172, [R213+0x100] ;  /* 0x00010000d5ac783b */ /* 0x000f220000004200 */
[--C-:B------:R-:W-:Y:S01]  /*f5d0*/  FFMA.FTZ R69, R69, c[0x0][0x2d0], -R180.reuse ;  /* 0x0000b40045457a23 */ /* 0x100fe200000108b4 */
[----:B------:R-:W-:Y:S01]  /*f5e0*/  MOV R230, R229 ;  /* 0x000000e500e67202 */ /* 0x000fe20000000f00 */
[----:B-1----:R-:W-:Y:S01]  /*f5f0*/  FMUL.FTZ R6, R136, R142 ;  /* 0x0000008e88067220 */ /* 0x002fe20000410000 */
[----:B------:R-:W-:Y:S01]  /*f600*/  F2FP.BF16.PACK_AB R142, R236, R234 ;  /* 0x000000eaec8e723e */ /* 0x000fe200000010ff */
[----:B------:R-:W-:Y:S01]  /*f610*/  FMUL.FTZ R7, R136, R143 ;  /* 0x0000008f88077220 */ /* 0x000fe20000410000 */
[----:B------:R-:W-:Y:S01]  /*f620*/  F2FP.BF16.PACK_AB R143, R232, R233 ;  /* 0x000000e9e88f723e */ /* 0x000fe200000010ff */
[----:B------:R-:W-:Y:S01]  /*f630*/  FMUL.FTZ R34, R0, R162 ;  /* 0x000000a200227220 */ /* 0x000fe20000410000 */
[----:B------:R-:W1:Y:S01]  /*f640*/  LDSM.16.MT88.4 R176, [R216+0x100] ;  /* 0x00010000d8b0783b */ /* 0x000e620000004200 */
[----:B------:R4:W-:Y:S01]  /*f650*/  MUFU.EX2 R195, R25 ;  /* 0x0000001900c37308 */ /* 0x0009e20000000800 */
[----:B------:R-:W-:Y:S02]  /*f660*/  FFMA.FTZ R80, R80, c[0x0][0x2d0], -R180 ;  /* 0x0000b40050507a23 */ /* 0x000fe400000108b4 */
[----:B------:R-:W-:Y:S01]  /*f670*/  FMUL.FTZ R4, R137, R140 ;  /* 0x0000008c89047220 */ /* 0x000fe20000410000 */
[----:B------:R-:W-:Y:S01]  /*f680*/  F2FP.BF16.PACK_AB R140, R235, R209 ;  /* 0x000000d1eb8c723e */ /* 0x000fe200000010ff */
[----:B------:R-:W-:Y:S01]  /*f690*/  FMUL.FTZ R5, R137, R141 ;  /* 0x0000008d89057220 */ /* 0x000fe20000410000 */
[----:B------:R-:W-:Y:S01]  /*f6a0*/  F2FP.BF16.PACK_AB R141, R211, R208 ;  /* 0x000000d0d38d723e */ /* 0x000fe200000010ff */
[----:B------:R-:W1:Y:S01]  /*f6b0*/  LDSM.16.MT88.4 R148, [R214+0x100] ;  /* 0x00010000d694783b */ /* 0x000e620000004200 */
[C---:B-----5:R-:W-:Y:S02]  /*f6c0*/  FMUL.FTZ R35, R0.reuse, R163 ;  /* 0x000000a300237220 */ /* 0x060fe40000410000 */
[----:B------:R-:W-:Y:S01]  /*f6d0*/  MUFU.EX2 R186, R50 ;  /* 0x0000003200ba7308 */ /* 0x000fe20000000800 */
[----:B------:R-:W-:Y:S01]  /*f6e0*/  FMUL.FTZ R10, R0, R146 ;  /* 0x00000092000a7220 */ /* 0x000fe20000410000 */
[----:B------:R-:W-:Y:S01]  /*f6f0*/  F2FP.BF16.PACK_AB R146, R210, R207 ;  /* 0x000000cfd292723e */ /* 0x000fe200000010ff */
[----:B------:R-:W-:Y:S01]  /*f700*/  FMUL.FTZ R11, R0, R147 ;  /* 0x00000093000b7220 */ /* 0x000fe20000410000 */
[----:B------:R-:W-:Y:S01]  /*f710*/  F2FP.BF16.PACK_AB R147, R184, R183 ;  /* 0x000000b7b893723e */ /* 0x000fe200000010ff */
[----:B------:R-:W5:Y:S01]  /*f720*/  LDSM.16.MT88.4 R152, [R215+0x100] ;  /* 0x00010000d798783b */ /* 0x000f620000004200 */
[----:B--2---:R-:W-:Y:S02]  /*f730*/  FFMA.FTZ R28, R27, c[0x0][0x2d0], -R2 ;  /* 0x0000b4001b1c7a23 */ /* 0x004fe40000010802 */
[----:B------:R-:W-:Y:S02]  /*f740*/  FMUL.FTZ R27, R136, R167 ;  /* 0x000000a7881b7220 */ /* 0x000fe40000410000 */
[----:B------:R2:W-:Y:S01]  /*f750*/  MUFU.EX2 R167, R28 ;  /* 0x0000001c00a77308 */ /* 0x0005e20000000800 */
[----:B------:R-:W-:Y:S02]  /*f760*/  FFMA.FTZ R81, R81, c[0x0][0x2d0], -R180 ;  /* 0x0000b40051517a23 */ /* 0x000fe400000108b4 */
[----:B------:R-:W0:Y:S01]  /*f770*/  LDGDEPBAR ;  /* 0x00000000000079af */ /* 0x000e220000000000 */
[----:B----4-:R-:W-:Y:S02]  /*f780*/  FMUL.FTZ R25, R137, R165 ;  /* 0x000000a589197220 */ /* 0x010fe40000410000 */
[--C-:B------:R-:W-:Y:S02]  /*f790*/  FFMA.FTZ R70, R70, c[0x0][0x2d0], -R181.reuse ;  /* 0x0000b40046467a23 */ /* 0x100fe400000108b5 */
[--C-:B------:R-:W-:Y:S02]  /*f7a0*/  FFMA.FTZ R71, R71, c[0x0][0x2d0], -R181.reuse ;  /* 0x0000b40047477a23 */ /* 0x100fe400000108b5 */
[----:B------:R4:W-:Y:S01]  /*f7b0*/  MUFU.EX2 R189, R48 ;  /* 0x0000003000bd7308 */ /* 0x0009e20000000800 */
[-C--:B------:R-:W-:Y:S05]  /*f7c0*/  HMMA.16816.F32.BF16 R4, R140, R172.reuse, R4 ;  /* 0x000000ac8c04723c */ /* 0x080fea0000041804 */
[--C-:B------:R-:W-:Y:S02]  /*f7d0*/  FFMA.FTZ R82, R82, c[0x0][0x2d0], -R181.reuse ;  /* 0x0000b40052527a23 */ /* 0x100fe400000108b5 */
[----:B------:R-:W-:Y:S01]  /*f7e0*/  FFMA.FTZ R83, R83, c[0x0][0x2d0], -R181 ;  /* 0x0000b40053537a23 */ /* 0x000fe200000108b5 */
[C---:B------:R-:W-:Y:S01]  /*f7f0*/  HMMA.16816.F32.BF16 R8, R144.reuse, R172, R8 ;  /* 0x000000ac9008723c */ /* 0x040fe20000041808 */
[----:B------:R-:W-:Y:S03]  /*f800*/  MUFU.EX2 R171, R45 ;  /* 0x0000002d00ab7308 */ /* 0x000fe60000000800 */
[--C-:B------:R-:W-:Y:S02]  /*f810*/  FFMA.FTZ R72, R72, c[0x0][0x2d0], -R139.reuse ;  /* 0x0000b40048487a23 */ /* 0x100fe4000001088b */
[----:B--2---:R-:W-:Y:S02]  /*f820*/  FMUL.FTZ R28, R135, R168 ;  /* 0x000000a8871c7220 */ /* 0x004fe40000410000 */
[-C--:B------:R-:W-:Y:S03]  /*f830*/  HMMA.16816.F32.BF16 R12, R144, R174.reuse, R12 ;  /* 0x000000ae900c723c */ /* 0x080fe6000004180c */
[----:B------:R2:W-:Y:S01]  /*f840*/  MUFU.EX2 R172, R26 ;  /* 0x0000001a00ac7308 */ /* 0x0005e20000000800 */
[--C-:B------:R-:W-:Y:S02]  /*f850*/  FFMA.FTZ R73, R73, c[0x0][0x2d0], -R139.reuse ;  /* 0x0000b40049497a23 */ /* 0x100fe4000001088b */
[----:B------:R-:W-:Y:S02]  /*f860*/  FFMA.FTZ R76, R76, c[0x0][0x2d0], -R139 ;  /* 0x0000b4004c4c7a23 */ /* 0x000fe4000001088b */
[C---:B------:R-:W-:Y:S04]  /*f870*/  HMMA.16816.F32.BF16 R16, R140.reuse, R174, R16 ;  /* 0x000000ae8c10723c */ /* 0x040fe80000041810 */
[----:B----4-:R-:W-:Y:S01]  /*f880*/  FFMA.FTZ R48, R39, c[0x0][0x2d0], -R181 ;  /* 0x0000b40027307a23 */ /* 0x010fe200000108b5 */
[----:B------:R-:W-:Y:S01]  /*f890*/  MUFU.EX2 R175, R53 ;  /* 0x0000003500af7308 */ /* 0x000fe20000000800 */
[----:B------:R-:W-:Y:S01]  /*f8a0*/  F2FP.BF16.PACK_AB R39, R197, R198 ;  /* 0x000000c6c527723e */ /* 0x000fe200000010ff */
[----:B------:R-:W-:Y:S01]  /*f8b0*/  FFMA.FTZ R77, R77, c[0x0][0x2d0], -R139 ;  /* 0x0000b4004d4d7a23 */ /* 0x000fe2000001088b */
[-C--:B-1----:R-:W-:Y:S04]  /*f8c0*/  HMMA.16816.F32.BF16 R20, R140, R176.reuse, R20 ;  /* 0x000000b08c14723c */ /* 0x082fe80000041814 */
[--C-:B------:R-:W-:Y:S02]  /*f8d0*/  FFMA.FTZ R74, R74, c[0x0][0x2d0], -R2.reuse ;  /* 0x0000b4004a4a7a23 */ /* 0x100fe40000010802 */
[--C-:B------:R-:W-:Y:S01]  /*f8e0*/  FFMA.FTZ R75, R75, c[0x0][0x2d0], -R2.reuse ;  /* 0x0000b4004b4b7a23 */ /* 0x100fe20000010802 */
[----:B------:R1:W4:Y:S01]  /*f8f0*/  MUFU.EX2 R196, R24 ;  /* 0x0000001800c47308 */ /* 0x0003220000000800 */
[C---:B------:R-:W-:Y:S04]  /*f900*/  HMMA.16816.F32.BF16 R32, R144.reuse, R176, R32 ;  /* 0x000000b09020723c */ /* 0x040fe80000041820 */
[----:B--2---:R-:W-:Y:S02]  /*f910*/  FMUL.FTZ R26, R136, R166 ;  /* 0x000000a6881a7220 */ /* 0x004fe40000410000 */
[--C-:B------:R-:W-:Y:S02]  /*f920*/  FFMA.FTZ R78, R78, c[0x0][0x2d0], -R2.reuse ;  /* 0x0000b4004e4e7a23 */ /* 0x100fe40000010802 */
[-C--:B------:R-:W-:Y:S01]  /*f930*/  HMMA.16816.F32.BF16 R100, R144, R178.reuse, R100 ;  /* 0x000000b29064723c */ /* 0x080fe20000041864 */
[----:B------:R2:W-:Y:S03]  /*f940*/  MUFU.EX2 R166, R30 ;  /* 0x0000001e00a67308 */ /* 0x0005e60000000800 */
[----:B------:R-:W-:Y:S02]  /*f950*/  FFMA.FTZ R79, R79, c[0x0][0x2d0], -R2 ;  /* 0x0000b4004f4f7a23 */ /* 0x000fe40000010802 */
[--C-:B------:R-:W-:Y:S02]  /*f960*/  FFMA.FTZ R84, R84, c[0x0][0x2d0], -R180.reuse ;  /* 0x0000b40054547a23 */ /* 0x100fe400000108b4 */
[C---:B------:R-:W-:Y:S03]  /*f970*/  HMMA.16816.F32.BF16 R104, R140.reuse, R178, R104 ;  /* 0x000000b28c68723c */ /* 0x040fe60000041868 */
[----:B------:R3:W3:Y:S01]  /*f980*/  MUFU.EX2 R193, R29 ;  /* 0x0000001d00c17308 */ /* 0x0006e20000000800 */
[--C-:B------:R-:W-:Y:S02]  /*f990*/  FFMA.FTZ R85, R85, c[0x0][0x2d0], -R180.reuse ;  /* 0x0000b40055557a23 */ /* 0x100fe400000108b4 */
[----:B------:R-:W-:Y:S02]  /*f9a0*/  FFMA.FTZ R96, R96, c[0x0][0x2d0], -R180 ;  /* 0x0000b40060607a23 */ /* 0x000fe400000108b4 */
[----:B-1----:R-:W-:Y:S04]  /*f9b0*/  FMUL.FTZ R24, R137, R164 ;  /* 0x000000a489187220 */ /* 0x002fe80000410000 */
[--C-:B------:R-:W-:Y:S01]  /*f9c0*/  FFMA.FTZ R86, R86, c[0x0][0x2d0], -R181.reuse ;  /* 0x0000b40056567a23 */ /* 0x100fe200000108b5 */
[----:B------:R-:W-:Y:S01]  /*f9d0*/  MUFU.EX2 R187, R48 ;  /* 0x0000003000bb7308 */ /* 0x000fe20000000800 */
[--C-:B------:R-:W-:Y:S01]  /*f9e0*/  FFMA.FTZ R87, R87, c[0x0][0x2d0], -R181.reuse ;  /* 0x0000b40057577a23 */ /* 0x100fe200000108b5 */
[-C--:B------:R-:W-:Y:S03]  /*f9f0*/  HMMA.16816.F32.BF16 R24, R140, R148.reuse, R24 ;  /* 0x000000948c18723c */ /* 0x080fe60000041818 */
[----:B--2---:R-:W-:Y:S02]  /*fa00*/  FMUL.FTZ R30, R0, R170 ;  /* 0x000000aa001e7220 */ /* 0x004fe40000410000 */
[----:B------:R-:W-:Y:S02]  /*fa10*/  FFMA.FTZ R98, R98, c[0x0][0x2d0], -R181 ;  /* 0x0000b40062627a23 */ /* 0x000fe400000108b5 */
[--C-:B------:R-:W-:Y:S01]  /*fa20*/  FFMA.FTZ R92, R92, c[0x0][0x2d0], -R139.reuse ;  /* 0x0000b4005c5c7a23 */ /* 0x100fe2000001088b */
[C---:B------:R-:W-:Y:S01]  /*fa30*/  HMMA.16816.F32.BF16 R108, R144.reuse, R148, R108 ;  /* 0x00000094906c723c */ /* 0x040fe2000004186c */
[----:B------:R1:W-:Y:S03]  /*fa40*/  MUFU.EX2 R192, R36 ;  /* 0x0000002400c07308 */ /* 0x0003e60000000800 */
[----:B---3--:R-:W-:Y:S02]  /*fa50*/  FMUL.FTZ R29, R135, R169 ;  /* 0x000000a9871d7220 */ /* 0x008fe40000410000 */
[--C-:B------:R-:W-:Y:S02]  /*fa60*/  FFMA.FTZ R90, R90, c[0x0][0x2d0], -R2.reuse ;  /* 0x0000b4005a5a7a23 */ /* 0x100fe40000010802 */
[--C-:B------:R-:W-:Y:S03]  /*fa70*/  FFMA.FTZ R91, R91, c[0x0][0x2d0], -R2.reuse ;  /* 0x0000b4005b5b7a23 */ /* 0x100fe60000010802 */
[-C--:B------:R-:W-:Y:S01]  /*fa80*/  HMMA.16816.F32.BF16 R28, R144, R150.reuse, R28 ;  /* 0x00000096901c723c */ /* 0x080fe2000004181c */
[----:B------:R2:W-:Y:S02]  /*fa90*/  MUFU.EX2 R179, R51 ;  /* 0x0000003300b37308 */ /* 0x0005e40000000800 */
[--C-:B------:R-:W-:Y:S02]  /*faa0*/  FFMA.FTZ R94, R94, c[0x0][0x2d0], -R2.reuse ;  /* 0x0000b4005e5e7a23 */ /* 0x100fe40000010802 */
[----:B------:R-:W-:Y:S02]  /*fab0*/  FFMA.FTZ R2, R95, c[0x0][0x2d0], -R2 ;  /* 0x0000b4005f027a23 */ /* 0x000fe40000010802 */
[--C-:B------:R-:W-:Y:S01]  /*fac0*/  FFMA.FTZ R88, R88, c[0x0][0x2d0], -R139.reuse ;  /* 0x0000b40058587a23 */ /* 0x100fe2000001088b */
[C---:B------:R-:W-:Y:S01]  /*fad0*/  HMMA.16816.F32.BF16 R112, R140.reuse, R150, R112 ;  /* 0x000000968c70723c */ /* 0x040fe20000041870 */
[----:B------:R-:W3:Y:S02]  /*fae0*/  LDSM.16.MT88.4 R148, [R213+0x900] ;  /* 0x00090000d594783b */ /* 0x000ee40000004200 */
[----:B------:R-:W-:Y:S01]  /*faf0*/  MUFU.EX2 R178, R40 ;  /* 0x0000002800b27308 */ /* 0x000fe20000000800 */
[----:B------:R-:W-:Y:S01]  /*fb00*/  FFMA.FTZ R89, R89, c[0x0][0x2d0], -R139 ;  /* 0x0000b40059597a23 */ /* 0x000fe2000001088b */
[----:B------:R-:W-:Y:S01]  /*fb10*/  MOV R139, R3 ;  /* 0x00000003008b7202 */ /* 0x000fe20000000f00 */
[----:B------:R-:W-:Y:S01]  /*fb20*/  FFMA.FTZ R137, R137, R243, R209 ;  /* 0x000000f389897223 */ /* 0x000fe200000100d1 */
[----:B-1----:R-:W-:Y:S01]  /*fb30*/  F2FP.BF16.PACK_AB R36, R201, R204 ;  /* 0x000000ccc924723e */ /* 0x002fe200000010ff */
[-C--:B-----5:R-:W-:Y:S04]  /*fb40*/  HMMA.16816.F32.BF16 R116, R140, R152.reuse, R116 ;  /* 0x000000988c74723c */ /* 0x0a0fe80000041874 */
[----:B------:R-:W-:Y:S01]  /*fb50*/  FFMA.FTZ R0, R0, R240, R182 ;  /* 0x000000f000007223 */ /* 0x000fe200000100b6 */
[----:B------:R1:W-:Y:S01]  /*fb60*/  MUFU.EX2 R191, R37 ;  /* 0x0000002500bf7308 */ /* 0x0003e20000000800 */
[----:B------:R-:W-:Y:S02]  /*fb70*/  FFMA.FTZ R136, R136, R242, R208 ;  /* 0x000000f288887223 */ /* 0x000fe400000100d0 */
[C---:B------:R-:W-:Y:S01]  /*fb80*/  HMMA.16816.F32.BF16 R120, R144.reuse, R152, R120 ;  /* 0x000000989078723c */ /* 0x040fe20000041878 */
[----:B--2---:R-:W-:Y:S03]  /*fb90*/  LDSM.16.MT88.4 R48, [R214+0x900] ;  /* 0x00090000d630783b */ /* 0x004fe60000004200 */
[----:B------:R-:W-:Y:S02]  /*fba0*/  FADD.FTZ R0, R185, R0 ;  /* 0x00000000b9007221 */ /* 0x000fe40000010000 */
[----:B------:R-:W-:Y:S01]  /*fbb0*/  FFMA.FTZ R135, R135, R241, R205 ;  /* 0x000000f187877223 */ /* 0x000fe200000100cd */
[----:B------:R2:W-:Y:S01]  /*fbc0*/  MUFU.EX2 R188, R38 ;  /* 0x0000002600bc7308 */ /* 0x0005e20000000800 */
[-C--:B------:R-:W-:Y:S01]  /*fbd0*/  HMMA.16816.F32.BF16 R124, R144, R154.reuse, R124 ;  /* 0x0000009a907c723c */ /* 0x080fe2000004187c */
[----:B------:R-:W5:Y:S03]  /*fbe0*/  LDSM.16.MT88.4 R144, [R216+0x900] ;  /* 0x00090000d890783b */ /* 0x000f660000004200 */
[----:B------:R-:W-:Y:S04]  /*fbf0*/  FADD.FTZ R0, R183, R0 ;  /* 0x00000000b7007221 */ /* 0x000fe80000010000 */
[----:B------:R-:W-:Y:S01]  /*fc00*/  HMMA.16816.F32.BF16 R128, R140, R154, R128 ;  /* 0x0000009a8c80723c */ /* 0x000fe20000041880 */
[----:B------:R-:W3:Y:S01]  /*fc10*/  MUFU.EX2 R165, R138 ;  /* 0x0000008a00a57308 */ /* 0x000ee20000000800 */
[----:B------:R-:W-:Y:S02]  /*fc20*/  LDSM.16.MT88.4 R152, [R213+0x2900] ;  /* 0x00290000d598783b */ /* 0x000fe40000004200 */
[----:B-1----:R-:W-:Y:S03]  /*fc30*/  F2FP.BF16.PACK_AB R37, R200, R199 ;  /* 0x000000c7c825723e */ /* 0x002fe600000010ff */
[----:B----4-:R-:W-:Y:S02]  /*fc40*/  F2FP.BF16.PACK_AB R140, R195, R196 ;  /* 0x000000c4c38c723e */ /* 0x010fe400000010ff */
[----:B------:R-:W-:Y:S02]  /*fc50*/  F2FP.BF16.PACK_AB R142, R193, R194 ;  /* 0x000000c2c18e723e */ /* 0x000fe400000010ff */
[----:B------:R-:W-:Y:S01]  /*fc60*/  MUFU.EX2 R177, R41 ;  /* 0x0000002900b17308 */ /* 0x000fe20000000800 */
[----:B------:R-:W-:Y:S02]  /*fc70*/  F2FP.BF16.PACK_AB R141, R167, R172 ;  /* 0x000000aca78d723e */ /* 0x000fe400000010ff */
[----:B--2---:R-:W-:Y:S07]  /*fc80*/  F2FP.BF16.PACK_AB R38, R203, R202 ;  /* 0x000000cacb26723e */ /* 0x004fee00000010ff */
[----:B------:R-:W-:Y:S01]  /*fc90*/  MUFU.EX2 R164, R42 ;  /* 0x0000002a00a47308 */ /* 0x000fe20000000800 */
[-C--:B---3--:R-:W-:Y:S05]  /*fca0*/  HMMA.16816.F32.BF16 R4, R36, R148.reuse, R4 ;  /* 0x000000942404723c */ /* 0x088fea0000041804 */
[----:B------:R-:W-:Y:S04]  /*fcb0*/  F2FP.BF16.PACK_AB R143, R165, R166 ;  /* 0x000000a6a58f723e */ /* 0x000fe800000010ff */
[----:B------:R-:W1:Y:S03]  /*fcc0*/  MUFU.EX2 R169, R43 ;  /* 0x0000002b00a97308 */ /* 0x000e660000000800 */
[C---:B------:R-:W-:Y:S07]  /*fcd0*/  HMMA.16816.F32.BF16 R8, R140.reuse, R148, R8 ;  /* 0x000000948c08723c */ /* 0x040fee0000041808 */
[----:B------:R-:W-:Y:S01]  /*fce0*/  MUFU.EX2 R170, R52 ;  /* 0x0000003400aa7308 */ /* 0x000fe20000000800 */
[-C--:B------:R-:W-:Y:S08]  /*fcf0*/  HMMA.16816.F32.BF16 R12, R140, R150.reuse, R12 ;  /* 0x000000968c0c723c */ /* 0x080ff0000004180c */
[C---:B------:R-:W-:Y:S01]  /*fd00*/  HMMA.16816.F32.BF16 R16, R36.reuse, R150, R16 ;  /* 0x000000962410723c */ /* 0x040fe20000041810 */
[----:B------:R-:W2:Y:S01]  /*fd10*/  LDSM.16.MT88.4 R148, [R215+0x900] ;  /* 0x00090000d794783b */ /* 0x000ea20000004200 */
[----:B------:R3:W4:Y:S02]  /*fd20*/  MUFU.EX2 R176, R44 ;  /* 0x0000002c00b07308 */ /* 0x0007240000000800 */
[----:B-1----:R-:W-:Y:S04]  /*fd30*/  F2FP.BF16.PACK_AB R45, R169, R164 ;  /* 0x000000a4a92d723e */ /* 0x002fe800000010ff */
[-C--:B-----5:R-:W-:Y:S01]  /*fd40*/  HMMA.16816.F32.BF16 R20, R36, R144.reuse, R20 ;  /* 0x000000902414723c */ /* 0x0a0fe20000041814 */
[----:B------:R-:W1:Y:S03]  /*fd50*/  LDSM.16.MT88.4 R40, [R213+0x1100] ;  /* 0x00110000d528783b */ /* 0x000e660000004200 */
[----:B------:R4:W-:Y:S04]  /*fd60*/  MUFU.EX2 R168, R46 ;  /* 0x0000002e00a87308 */ /* 0x0009e80000000800 */
[C---:B------:R-:W-:Y:S06]  /*fd70*/  HMMA.16816.F32.BF16 R32, R140.reuse, R144, R32 ;  /* 0x000000908c20723c */ /* 0x040fec0000041820 */
[----:B------:R-:W5:Y:S02]  /*fd80*/  MUFU.EX2 R138, R47 ;  /* 0x0000002f008a7308 */ /* 0x000f640000000800 */
[-C--:B------:R-:W-:Y:S04]  /*fd90*/  HMMA.16816.F32.BF16 R100, R140, R146.reuse, R100 ;  /* 0x000000928c64723c */ /* 0x080fe80000041864 */
[----:B---3--:R-:W-:Y:S04]  /*fda0*/  F2FP.BF16.PACK_AB R44, R177, R178 ;  /* 0x000000b2b12c723e */ /* 0x008fe800000010ff */
[C---:B------:R-:W-:Y:S01]  /*fdb0*/  HMMA.16816.F32.BF16 R104, R36.reuse, R146, R104 ;  /* 0x000000922468723c */ /* 0x040fe20000041868 */
[----:B------:R-:W-:Y:S03]  /*fdc0*/  MUFU.EX2 R174, R64 ;  /* 0x0000004000ae7308 */ /* 0x000fe60000000800 */
[----:B----4-:R-:W-:Y:S04]  /*fdd0*/  F2FP.BF16.PACK_AB R46, R171, R176 ;  /* 0x000000b0ab2e723e */ /* 0x010fe800000010ff */
[-C--:B------:R-:W-:Y:S03]  /*fde0*/  HMMA.16816.F32.BF16 R24, R36, R48.reuse, R24 ;  /* 0x000000302418723c */ /* 0x080fe60000041818 */
[----:B------:R-:W-:Y:S01]  /*fdf0*/  MUFU.EX2 R64, R54 ;  /* 0x0000003600407308 */ /* 0x000fe20000000800 */
[----:B-----5:R-:W-:Y:S04]  /*fe00*/  F2FP.BF16.PACK_AB R47, R138, R168 ;  /* 0x000000a88a2f723e */ /* 0x020fe800000010ff */
[C---:B------:R-:W-:Y:S05]  /*fe10*/  HMMA.16816.F32.BF16 R108, R140.reuse, R48, R108 ;  /* 0x000000308c6c723c */ /* 0x040fea000004186c */
[----:B------:R-:W-:Y:S03]  /*fe20*/  MUFU.EX2 R173, R65 ;  /* 0x0000004100ad7308 */ /* 0x000fe60000000800 */
[-C--:B------:R-:W-:Y:S07]  /*fe30*/  HMMA.16816.F32.BF16 R28, R140, R50.reuse, R28 ;  /* 0x000000328c1c723c */ /* 0x080fee000004181c */
[----:B------:R3:W-:Y:S01]  /*fe40*/  MUFU.EX2 R65, R55 ;  /* 0x0000003700417308 */ /* 0x0007e20000000800 */
[C---:B------:R-:W-:Y:S01]  /*fe50*/  HMMA.16816.F32.BF16 R112, R36.reuse, R50, R112 ;  /* 0x000000322470723c */ /* 0x040fe20000041870 */
[----:B------:R-:W4:Y:S07]  /*fe60*/  LDSM.16.MT88.4 R48, [R216+0x1100] ;  /* 0x00110000d830783b */ /* 0x000f2e0000004200 */
[-C--:B--2---:R-:W-:Y:S01]  /*fe70*/  HMMA.16816.F32.BF16 R116, R36, R148.reuse, R116 ;  /* 0x000000942474723c */ /* 0x084fe20000041874 */
[----:B------:R-:W-:Y:S07]  /*fe80*/  MUFU.EX2 R97, R97 ;  /* 0x0000006100617308 */ /* 0x000fee0000000800 */
[C---:B------:R-:W-:Y:S03]  /*fe90*/  HMMA.16816.F32.BF16 R120, R140.reuse, R148, R120 ;  /* 0x000000948c78723c */ /* 0x040fe60000041878 */
[----:B------:R-:W-:Y:S01]  /*fea0*/  MUFU.EX2 R99, R99 ;  /* 0x0000006300637308 */ /* 0x000fe20000000800 */
[----:B---3--:R-:W2:Y:S04]  /*feb0*/  LDSM.16.MT88.4 R52, [R214+0x1100] ;  /* 0x00110000d634783b */ /* 0x008ea80000004200 */
[-C--:B------:R-:W-:Y:S05]  /*fec0*/  HMMA.16816.F32.BF16 R124, R140, R150.reuse, R124 ;  /* 0x000000968c7c723c */ /* 0x080fea000004187c */
[----:B------:R-:W-:Y:S03]  /*fed0*/  MUFU.EX2 R93, R93 ;  /* 0x0000005d005d7308 */ /* 0x000fe60000000800 */
[----:B------:R-:W-:Y:S07]  /*fee0*/  HMMA.16816.F32.BF16 R128, R36, R150, R128 ;  /* 0x000000962480723c */ /* 0x000fee0000041880 */
[----:B------:R-:W-:Y:S01]  /*fef0*/  F2FP.BF16.PACK_AB R36, R191, R192 ;  /* 0x000000c0bf24723e */ /* 0x000fe200000010ff */
[----:B------:R-:W-:Y:S01]  /*ff00*/  MUFU.EX2 R66, R66 ;  /* 0x0000004200427308 */ /* 0x000fe20000000800 */
[----:B------:R-:W-:Y:S03]  /*ff10*/  F2FP.BF16.PACK_AB R38, R190, R189 ;  /* 0x000000bdbe26723e */ /* 0x000fe600000010ff */
[----:B------:R-:W-:Y:S02]  /*ff20*/  F2FP.BF16.PACK_AB R37, R187, R188 ;  /* 0x000000bcbb25723e */ /* 0x000fe400000010ff */
[----:B------:R-:W-:Y:S04]  /*ff30*/  F2FP.BF16.PACK_AB R39, R179, R186 ;  /* 0x000000bab327723e */ /* 0x000fe800000010ff */
[----:B------:R-:W-:Y:S03]  /*ff40*/  MUFU.EX2 R67, R67 ;  /* 0x0000004300437308 */ /* 0x000fe60000000800 */
[-C--:B-1----:R-:W-:Y:S07]  /*ff50*/  HMMA.16816.F32.BF16 R4, R36, R40.reuse, R4 ;  /* 0x000000282404723c */ /* 0x082fee0000041804 */
[----:B------:R-:W-:Y:S01]  /*ff60*/  MUFU.EX2 R56, R56 ;  /* 0x0000003800387308 */ /* 0x000fe20000000800 */
[C---:B------:R-:W-:Y:S08]  /*ff70*/  HMMA.16816.F32.BF16 R8, R44.reuse, R40, R8 ;  /* 0x000000282c08723c */ /* 0x040ff00000041808 */
[-C--:B------:R-:W-:Y:S01]  /*ff80*/  HMMA.16816.F32.BF16 R12, R44, R42.reuse, R12 ;  /* 0x0000002a2c0c723c */ /* 0x080fe2000004180c */
[----:B------:R-:W1:Y:S07]  /*ff90*/  MUFU.EX2 R57, R57 ;  /* 0x0000003900397308 */ /* 0x000e6e0000000800 */
[C---:B------:R-:W-:Y:S01]  /*ffa0*/  HMMA.16816.F32.BF16 R16, R36.reuse, R42, R16 ;  /* 0x0000002a2410723c */ /* 0x040fe20000041810 */
[----:B------:R-:W3:Y:S02]  /*ffb0*/  LDSM.16.MT88.4 R40, [R215+0x1100] ;  /* 0x00110000d728783b */ /* 0x000ee40000004200 */
[----:B------:R-:W-:Y:S05]  /*ffc0*/  MUFU.EX2 R60, R60 ;  /* 0x0000003c003c7308 */ /* 0x000fea0000000800 */
[-C--:B----4-:R-:W-:Y:S05]  /*ffd0*/  HMMA.16816.F32.BF16 R20, R36, R48.reuse, R20 ;  /* 0x000000302414723c */ /* 0x090fea0000041814 */
[----:B------:R-:W-:Y:S03]  /*ffe0*/  MUFU.EX2 R61, R61 ;  /* 0x0000003d003d7308 */ /* 0x000fe60000000800 */
[C---:B------:R-:W-:Y:S07]  /*fff0*/  HMMA.16816.F32.BF16 R32, R44.reuse, R48, R32 ;  /* 0x000000302c20723c */ /* 0x040fee0000041820 */
[----:B------:R-:W-:Y:S01]  /*10000*/  MUFU.EX2 R58, R58 ;  /* 0x0000003a003a7308 */ /* 0x000fe20000000800 */
[-C--:B------:R-:W-:Y:S08]  /*10010*/  HMMA.16816.F32.BF16 R100, R44, R50.reuse, R100 ;  /* 0x000000322c64723c */ /* 0x080ff00000041864 */
[C---:B------:R-:W-:Y:S01]  /*10020*/  HMMA.16816.F32.BF16 R104, R36.reuse, R50, R104 ;  /* 0x000000322468723c */ /* 0x040fe20000041868 */
[----:B------:R-:W4:Y:S01]  /*10030*/  LDSM.16.MT88.4 R48, [R213+0x1900] ;  /* 0x00190000d530783b */ /* 0x000f220000004200 */
[----:B------:R-:W5:Y:S06]  /*10040*/  MUFU.EX2 R59, R59 ;  /* 0x0000003b003b7308 */ /* 0x000f6c0000000800 */
[-C--:B--2---:R-:W-:Y:S04]  /*10050*/  HMMA.16816.F32.BF16 R24, R36, R52.reuse, R24 ;  /* 0x000000342418723c */ /* 0x084fe80000041818 */
[----:B------:R-:W-:Y:S04]  /*10060*/  MUFU.EX2 R62, R62 ;  /* 0x0000003e003e7308 */ /* 0x000fe80000000800 */
[C---:B------:R-:W-:Y:S06]  /*10070*/  HMMA.16816.F32.BF16 R108, R44.reuse, R52, R108 ;  /* 0x000000342c6c723c */ /* 0x040fec000004186c */
[----:B------:R-:W2:Y:S02]  /*10080*/  MUFU.EX2 R63, R63 ;  /* 0x0000003f003f7308 */ /* 0x000ea40000000800 */
[-C--:B------:R-:W-:Y:S08]  /*10090*/  HMMA.16816.F32.BF16 R28, R44, R54.reuse, R28 ;  /* 0x000000362c1c723c */ /* 0x080ff0000004181c */
[C---:B------:R-:W-:Y:S01]  /*100a0*/  HMMA.16816.F32.BF16 R112, R36.reuse, R54, R112 ;  /* 0x000000362470723c */ /* 0x040fe20000041870 */
[----:B------:R-:W-:Y:S01]  /*100b0*/  LDSM.16.MT88.4 R52, [R214+0x1900] ;  /* 0x00190000d634783b */ /* 0x000fe20000004200 */
[----:B------:R-:W-:Y:S06]  /*100c0*/  MUFU.EX2 R68, R68 ;  /* 0x0000004400447308 */ /* 0x000fec0000000800 */
[-C--:B---3--:R-:W-:Y:S04]  /*100d0*/  HMMA.16816.F32.BF16 R116, R36, R40.reuse, R116 ;  /* 0x000000282474723c */ /* 0x088fe80000041874 */
[----:B------:R-:W-:Y:S04]  /*100e0*/  MUFU.EX2 R69, R69 ;  /* 0x0000004500457308 */ /* 0x000fe80000000800 */
[C---:B------:R-:W-:Y:S06]  /*100f0*/  HMMA.16816.F32.BF16 R120, R44.reuse, R40, R120 ;  /* 0x000000282c78723c */ /* 0x040fec0000041878 */
[----:B------:R-:W-:Y:S01]  /*10100*/  MUFU.EX2 R80, R80 ;  /* 0x0000005000507308 */ /* 0x000fe20000000800 */
[----:B-1----:R-:W-:Y:S01]  /*10110*/  F2FP.BF16.PACK_AB R40, R57, R56 ;  /* 0x000000383928723e */ /* 0x002fe200000010ff */
[-C--:B------:R-:W-:Y:S01]  /*10120*/  HMMA.16816.F32.BF16 R124, R44, R42.reuse, R124 ;  /* 0x0000002a2c7c723c */ /* 0x080fe2000004187c */
[----:B------:R-:W1:Y:S03]  /*10130*/  LDSM.16.MT88.4 R44, [R216+0x1900] ;  /* 0x00190000d82c783b */ /* 0x000e660000004200 */
[----:B-----5:R-:W-:Y:S04]  /*10140*/  F2FP.BF16.PACK_AB R41, R59, R58 ;  /* 0x0000003a3b29723e */ /* 0x020fe800000010ff */
[----:B------:R-:W-:Y:S01]  /*10150*/  HMMA.16816.F32.BF16 R128, R36, R42, R128 ;  /* 0x0000002a2480723c */ /* 0x000fe20000041880 */
[----:B------:R-:W-:Y:S06]  /*10160*/  MUFU.EX2 R81, R81 ;  /* 0x0000005100517308 */ /* 0x000fec0000000800 */
[----:B------:R-:W-:Y:S02]  /*10170*/  F2FP.BF16.PACK_AB R36, R175, R170 ;  /* 0x000000aaaf24723e */ /* 0x000fe400000010ff */
[----:B------:R-:W-:Y:S02]  /*10180*/  F2FP.BF16.PACK_AB R38, R173, R174 ;  /* 0x000000aead26723e */ /* 0x000fe400000010ff */
[----:B------:R-:W-:Y:S01]  /*10190*/  MUFU.EX2 R70, R70 ;  /* 0x0000004600467308 */ /* 0x000fe20000000800 */
[----:B------:R-:W-:Y:S02]  /*101a0*/  F2FP.BF16.PACK_AB R37, R65, R64 ;  /* 0x000000404125723e */ /* 0x000fe400000010ff */
[----:B------:R-:W-:Y:S02]  /*101b0*/  F2FP.BF16.PACK_AB R39, R67, R66 ;  /* 0x000000424327723e */ /* 0x000fe400000010ff */
[----:B------:R-:W-:Y:S02]  /*101c0*/  F2FP.BF16.PACK_AB R42, R61, R60 ;  /* 0x0000003c3d2a723e */ /* 0x000fe400000010ff */
[----:B--2---:R-:W-:Y:S03]  /*101d0*/  F2FP.BF16.PACK_AB R43, R63, R62 ;  /* 0x0000003e3f2b723e */ /* 0x004fe600000010ff */
[-C--:B----4-:R-:W-:Y:S01]  /*101e0*/  HMMA.16816.F32.BF16 R4, R36, R48.reuse, R4 ;  /* 0x000000302404723c */ /* 0x090fe20000041804 */
        /* <DEDUP_REMOVED lines=8> */
[-C--:B-1----:R-:W-:Y:S08]  /*10270*/  HMMA.16816.F32.BF16 R20, R36, R44.reuse, R20 ;  /* 0x0000002c2414723c */ /* 0x082ff00000041814 */
[C---:B------:R-:W-:Y:S01]  /*10280*/  HMMA.16816.F32.BF16 R32, R40.reuse, R44, R32 ;  /* 0x0000002c2820723c */ /* 0x040fe20000041820 */
[----:B------:R-:W1:Y:S07]  /*10290*/  MUFU.EX2 R73, R73 ;  /* 0x0000004900497308 */ /* 0x000e6e0000000800 */
        /* <DEDUP_REMOVED lines=9> */
[----:B------:R-:W5:Y:S07]  /*10330*/  MUFU.EX2 R75, R75 ;  /* 0x0000004b004b7308 */ /* 0x000f6e0000000800 */
[C---:B------:R-:W-:Y:S01]  /*10340*/  HMMA.16816.F32.BF16 R112, R36.reuse, R54, R112 ;  /* 0x000000362470723c */ /* 0x040fe20000041870 */
[----:B------:R-:W-:Y:S02]  /*10350*/  LDSM.16.MT88.4 R52, [R214+0x2100] ;  /* 0x00210000d634783b */ /* 0x000fe40000004200 */
[----:B------:R-:W-:Y:S05]  /*10360*/  MUFU.EX2 R78, R78 ;  /* 0x0000004e004e7308 */ /* 0x000fea0000000800 */
[-C--:B--2---:R-:W-:Y:S05]  /*10370*/  HMMA.16816.F32.BF16 R116, R36, R48.reuse, R116 ;  /* 0x000000302474723c */ /* 0x084fea0000041874 */
[----:B------:R-:W2:Y:S03]  /*10380*/  MUFU.EX2 R79, R79 ;  /* 0x0000004f004f7308 */ /* 0x000ea60000000800 */
[C---:B------:R-:W-:Y:S07]  /*10390*/  HMMA.16816.F32.BF16 R120, R40.reuse, R48, R120 ;  /* 0x000000302878723c */ /* 0x040fee0000041878 */
[----:B------:R-:W-:Y:S01]  /*103a0*/  MUFU.EX2 R84, R84 ;  /* 0x0000005400547308 */ /* 0x000fe20000000800 */
[-C--:B------:R-:W-:Y:S07]  /*103b0*/  HMMA.16816.F32.BF16 R124, R40, R50.reuse, R124 ;  /* 0x00000032287c723c */ /* 0x080fee000004187c */
[----:B-1----:R-:W-:Y:S01]  /*103c0*/  F2FP.BF16.PACK_AB R40, R73, R72 ;  /* 0x000000484928723e */ /* 0x002fe200000010ff */
[----:B------:R-:W-:Y:S01]  /*103d0*/  HMMA.16816.F32.BF16 R128, R36, R50, R128 ;  /* 0x000000322480723c */ /* 0x000fe20000041880 */
[----:B------:R-:W1:Y:S01]  /*103e0*/  LDSM.16.MT88.4 R48, [R216+0x2100] ;  /* 0x00210000d830783b */ /* 0x000e620000004200 */
[----:B------:R-:W-:Y:S02]  /*103f0*/  MUFU.EX2 R85, R85 ;  /* 0x0000005500557308 */ /* 0x000fe40000000800 */
[----:B----4-:R-:W-:Y:S02]  /*10400*/  F2FP.BF16.PACK_AB R42, R77, R76 ;  /* 0x0000004c4d2a723e */ /* 0x010fe400000010ff */
[----:B-----5:R-:W-:Y:S02]  /*10410*/  F2FP.BF16.PACK_AB R41, R75, R74 ;  /* 0x0000004a4b29723e */ /* 0x020fe400000010ff */
[----:B------:R-:W-:Y:S04]  /*10420*/  F2FP.BF16.PACK_AB R36, R69, R68 ;  /* 0x000000444524723e */ /* 0x000fe800000010ff */
[----:B------:R-:W-:Y:S01]  /*10430*/  F2FP.BF16.PACK_AB R38, R81, R80 ;  /* 0x000000505126723e */ /* 0x000fe200000010ff */
[----:B------:R-:W-:Y:S01]  /*10440*/  MUFU.EX2 R96, R96 ;  /* 0x0000006000607308 */ /* 0x000fe20000000800 */
[----:B------:R-:W-:Y:S02]  /*10450*/  F2FP.BF16.PACK_AB R37, R71, R70 ;  /* 0x000000464725723e */ /* 0x000fe400000010ff */
[----:B------:R-:W-:Y:S02]  /*10460*/  F2FP.BF16.PACK_AB R39, R83, R82 ;  /* 0x000000525327723e */ /* 0x000fe400000010ff */
[----:B--2---:R-:W-:Y:S05]  /*10470*/  F2FP.BF16.PACK_AB R43, R79, R78 ;  /* 0x0000004e4f2b723e */ /* 0x004fea00000010ff */
        /* <DEDUP_REMOVED lines=11> */
[----:B------:R-:W-:Y:S07]  /*10530*/  MUFU.EX2 R91, R91 ;  /* 0x0000005b005b7308 */ /* 0x000fee0000000800 */
[-C--:B------:R-:W-:Y:S03]  /*10540*/  HMMA.16816.F32.BF16 R100, R40, R50.reuse, R100 ;  /* 0x000000322864723c */ /* 0x080fe60000041864 */
[----:B------:R-:W-:Y:S05]  /*10550*/  MUFU.EX2 R94, R94 ;  /* 0x0000005e005e7308 */ /* 0x000fea0000000800 */
[C---:B------:R-:W-:Y:S01]  /*10560*/  HMMA.16816.F32.BF16 R104, R36.reuse, R50, R104 ;  /* 0x000000322468723c */ /* 0x040fe20000041868 */
[----:B------:R-:W1:Y:S04]  /*10570*/  LDSM.16.MT88.4 R48, [R216+0x2900] ;  /* 0x00290000d830783b */ /* 0x000e680000004200 */
[----:B------:R-:W-:Y:S03]  /*10580*/  MUFU.EX2 R88, R88 ;  /* 0x0000005800587308 */ /* 0x000fe60000000800 */
[-C--:B------:R-:W-:Y:S07]  /*10590*/  HMMA.16816.F32.BF16 R24, R36, R52.reuse, R24 ;  /* 0x000000342418723c */ /* 0x080fee0000041818 */
[----:B------:R-:W3:Y:S01]  /*105a0*/  MUFU.EX2 R89, R89 ;  /* 0x0000005900597308 */ /* 0x000ee20000000800 */
[C---:B------:R-:W-:Y:S08]  /*105b0*/  HMMA.16816.F32.BF16 R108, R40.reuse, R52, R108 ;  /* 0x00000034286c723c */ /* 0x040ff0000004186c */
[-C--:B------:R-:W-:Y:S01]  /*105c0*/  HMMA.16816.F32.BF16 R28, R40, R54.reuse, R28 ;  /* 0x00000036281c723c */ /* 0x080fe2000004181c */
[----:B------:R-:W4:Y:S07]  /*105d0*/  MUFU.EX2 R90, R90 ;  /* 0x0000005a005a7308 */ /* 0x000f2e0000000800 */
[C---:B------:R-:W-:Y:S08]  /*105e0*/  HMMA.16816.F32.BF16 R112, R36.reuse, R54, R112 ;  /* 0x000000362470723c */ /* 0x040ff00000041870 */
[-C--:B--2---:R-:W-:Y:S08]  /*105f0*/  HMMA.16816.F32.BF16 R116, R36, R44.reuse, R116 ;  /* 0x0000002c2474723c */ /* 0x084ff00000041874 */
[C---:B------:R-:W-:Y:S01]  /*10600*/  HMMA.16816.F32.BF16 R120, R40.reuse, R44, R120 ;  /* 0x0000002c2878723c */ /* 0x040fe20000041878 */
[----:B------:R2:W5:Y:S07]  /*10610*/  MUFU.EX2 R44, R2 ;  /* 0x00000002002c7308 */ /* 0x00056e0000000800 */
[-C--:B------:R-:W-:Y:S07]  /*10620*/  HMMA.16816.F32.BF16 R124, R40, R46.reuse, R124 ;  /* 0x0000002e287c723c */ /* 0x080fee000004187c */
[----:B---3--:R-:W-:Y:S01]  /*10630*/  F2FP.BF16.PACK_AB R40, R89, R88 ;  /* 0x000000585928723e */ /* 0x008fe200000010ff */
[----:B------:R-:W-:Y:S04]  /*10640*/  HMMA.16816.F32.BF16 R128, R36, R46, R128 ;  /* 0x0000002e2480723c */ /* 0x000fe80000041880 */
[----:B------:R-:W-:Y:S02]  /*10650*/  F2FP.BF16.PACK_AB R42, R93, R92 ;  /* 0x0000005c5d2a723e */ /* 0x000fe400000010ff */
[----:B----4-:R-:W-:Y:S02]  /*10660*/  F2FP.BF16.PACK_AB R41, R91, R90 ;  /* 0x0000005a5b29723e */ /* 0x010fe400000010ff */
[----:B------:R-:W-:Y:S01]  /*10670*/  F2FP.BF16.PACK_AB R36, R85, R84 ;  /* 0x000000545524723e */ /* 0x000fe200000010ff */
[----:B--2---:R-:W-:Y:S03]  /*10680*/  FADD.FTZ R2, R206, R135 ;  /* 0x00000087ce027221 */ /* 0x004fe60000010000 */
[----:B------:R-:W-:Y:S01]  /*10690*/  F2FP.BF16.PACK_AB R38, R97, R96 ;  /* 0x000000606126723e */ /* 0x000fe200000010ff */
[----:B------:R-:W-:Y:S01]  /*106a0*/  FADD.FTZ R2, R207, R2 ;  /* 0x00000002cf027221 */ /* 0x000fe20000010000 */
[----:B------:R-:W-:Y:S02]  /*106b0*/  F2FP.BF16.PACK_AB R37, R87, R86 ;  /* 0x000000565725723e */ /* 0x000fe400000010ff */
[----:B------:R-:W-:Y:S02]  /*106c0*/  F2FP.BF16.PACK_AB R39, R99, R98 ;  /* 0x000000626327723e */ /* 0x000fe400000010ff */
[----:B-----5:R-:W-:Y:S02]  /*106d0*/  F2FP.BF16.PACK_AB R43, R44, R94 ;  /* 0x0000005e2c2b723e */ /* 0x020fe400000010ff */
[----:B------:R-:W-:Y:S03]  /*106e0*/  MOV R135, R133 ;  /* 0x0000008500877202 */ /* 0x000fe60000000f00 */
[-C--:B------:R-:W-:Y:S01]  /*106f0*/  HMMA.16816.F32.BF16 R140, R36, R152.reuse, R4 ;  /* 0x00000098248c723c */ /* 0x080fe20000041804 */
[----:B------:R-:W2:Y:S07]  /*10700*/  LDSM.16.MT88.4 R4, [R214+0x2900] ;  /* 0x00290000d604783b */ /* 0x000eae0000004200 */
        /* <DEDUP_REMOVED lines=28> */
[----:B------:R-:W1:Y:S01]  /*108d0*/  LDSM.16.MT88.4 R8, [R215+0x2900] ;  /* 0x00290000d708783b */ /* 0x000e620000004200 */
        /* <DEDUP_REMOVED lines=21> */
[-C--:B------:R-:W-:Y:S03]  /*10a30*/  HMMA.16816.F32.BF16 R168, R40, R6.reuse, R28 ;  /* 0x0000000628a8723c */ /* 0x080fe6000004181c */
[----:B------:R-:W-:Y:S01]  /*10a40*/  FADD.FTZ R14, R138, R12 ;  /* 0x0000000c8a0e7221 */ /* 0x000fe20000010000 */
[----:B------:R-:W-:Y:S01]  /*10a50*/  MOV R138, R132 ;  /* 0x00000084008a7202 */ /* 0x000fe20000000f00 */
        /* <DEDUP_REMOVED lines=48> */
[----:B------:R-:W-:Y:S01]  /*10d60*/  STL [R1+0x10], R6 ;  /* 0x0000100601007387 */ /* 0x000fe20000100800 */
[----:B------:R-:W-:Y:S02]  /*10d70*/  FADD.FTZ R0, R94, R4 ;  /* 0x000000045e007221 */ /* 0x000fe40000010000 */
[----:B------:R-:W-:Y:S02]  /*10d80*/  FADD.FTZ R4, R99, R5 ;  /* 0x0000000563047221 */ /* 0x000fe40000010000 */
[----:B------:R-:W-:Y:S02]  /*10d90*/  FADD.FTZ R2, R93, R2 ;  /* 0x000000025d027221 */ /* 0x000fe40000010000 */
[----:B------:R-:W-:Y:S01]  /*10da0*/  FADD.FTZ R0, R44, R0 ;  /* 0x000000002c007221 */ /* 0x000fe20000010000 */
[----:B------:R-:W-:Y:S04]  /*10db0*/  STL [R1+0x14], R4 ;  /* 0x0000140401007387 */ /* 0x000fe80000100800 */
[----:B------:R-:W-:Y:S04]  /*10dc0*/  STL [R1+0x18], R2 ;  /* 0x0000180201007387 */ /* 0x000fe80000100800 */
[----:B------:R1:W-:Y:S02]  /*10dd0*/  STL [R1+0x1c], R0 ;  /* 0x00001c0001007387 */ /* 0x0003e40000100800 */
[----:B-1----:R-:W-:Y:S01]  /*10de0*/  MOV R0, R134 ;  /* 0x0000008600007202 */ /* 0x002fe20000000f00 */
[----:B------:R-:W-:-:S05]  /*10df0*/  @P0 BRA `(.L_x_503) ;  /* 0xffffc9e000000947 */ /* 0x000fca000383ffff */
.L_x_502:
[----:B------:R-:W2:Y:S02]  /*10e00*/  LDL R2, [R1] ;  /* 0x0000000001027983 */ /* 0x000ea40000100800 */
[----:B--2---:R-:W-:-:S13]  /*10e10*/  ISETP.GE.AND P0, PT, R229, R2, PT ;  /* 0x00000002e500720c */ /* 0x004fda0003f06270 */
[----:B------:R-:W-:Y:S05]  /*10e20*/  @!P0 BRA `(.L_x_504) ;  /* 0x00005a3000008947 */ /* 0x000fea0003800000 */
[----:B------:R-:W2:Y:S01]  /*10e30*/  LDL.LU.64 R6, [R1+0x40] ;  /* 0x0000400001067983 */ /* 0x000ea20000300a00 */
[----:B------:R-:W-:Y:S01]  /*10e40*/  MOV R138, R3 ;  /* 0x00000003008a7202 */ /* 0x000fe20000000f00 */
[----:B------:R-:W-:Y:S01]  /*10e50*/  UMOV UR14, 0x60 ;  /* 0x00000060000e7882 */ /* 0x000fe20000000000 */
[----:B------:R-:W-:Y:S01]  /*10e60*/  IMAD.MOV.U32 R136, RZ, RZ, R133 ;  /* 0x000000ffff887224 */ /* 0x000fe200078e0085 */
[----:B------:R-:W3:Y:S01]  /*10e70*/  LDL.LU.64 R4, [R1+0x48] ;  /* 0x0000480001047983 */ /* 0x000ee20000300a00 */
[----:B------:R-:W-:Y:S01]  /*10e80*/  ULDC.64 UR4, c[0x0][0x208] ;  /* 0x0000820000047ab9 */ /* 0x000fe20000000a00 */
[----:B------:R-:W-:Y:S01]  /*10e90*/  IMAD.MOV.U32 R135, RZ, RZ, R134 ;  /* 0x000000ffff877224 */ /* 0x000fe200078e0086 */
[----:B------:R-:W-:Y:S01]  /*10ea0*/  UIMAD.WIDE.U32 UR16, UR14, UR4, URZ ;  /* 0x000000040e1072a5 */ /* 0x000fe2000f8e003f */
[----:B------:R-:W-:Y:S01]  /*10eb0*/  IMAD.MOV.U32 R137, RZ, RZ, R132 ;  /* 0x000000ffff897224 */ /* 0x000fe200078e0084 */
[----:B------:R-:W-:Y:S02]  /*10ec0*/  UIMAD UR5, UR14, UR5, URZ ;  /* 0x000000050e0572a4 */ /* 0x000fe4000f8e023f */
[----:B------:R-:W-:-:S02]  /*10ed0*/  ULDC.64 UR6, c[0x0][0x1e0] ;  /* 0x0000780000067ab9 */ /* 0x000fc40000000a00 */
[----:B------:R-:W-:Y:S02]  /*10ee0*/  USHF.L.U64.HI UR7, UR6, 0x5, UR7 ;  /* 0x0000000506077899 */ /* 0x000fe40008010207 */
[----:B------:R-:W-:Y:S02]  /*10ef0*/  USHF.L.U32 UR6, UR6, 0x5, URZ ;  /* 0x0000000506067899 */ /* 0x000fe4000800063f */
[----:B------:R-:W-:Y:S01]  /*10f00*/  UIADD3 UR5, UR17, UR5, URZ ;  /* 0x0000000511057290 */ /* 0x000fe2000fffe03f */
[----:B--2---:R-:W-:Y:S02]  /*10f10*/  MOV R3, R7 ;  /* 0x0000000700037202 */ /* 0x004fe40000000f00 */
[----:B---3--:R-:W-:-:S05]  /*10f20*/  MOV R2, R4 ;  /* 0x0000000400027202 */ /* 0x008fca0000000f00 */
[----:B------:R1:W-:Y:S04]  /*10f30*/  STL.64 [R1+0x8], R2 ;  /* 0x0000080201007387 */ /* 0x0003e80000100a00 */
.L_x_521:
[----:B------:R-:W-:Y:S04]  /*10f40*/  DEPBAR.LE SB0, 0x0 ;  /* 0x000080000000791a */ /* 0x000fe80000000000 */
[----:B------:R-:W-:Y:S01]  /*10f50*/  BAR.SYNC.DEFER_BLOCKING 0x0 ;  /* 0x0000000000007b1d */ /* 0x000fe20000010000 */
[----:B------:R-:W-:Y:S01]  /*10f60*/  SHF.R.S32.HI R132, RZ, 0x1f, R229 ;  /* 0x0000001fff847819 */ /* 0x000fe200000114e5 */
[C---:B------:R-:W-:Y:S01]  /*10f70*/  IMAD R0, R229.reuse, UR5, RZ ;  /* 0x00000005e5007c24 */ /* 0x040fe2000f8e02ff */
[----:B------:R-:W-:Y:S03]  /*10f80*/  PLOP3.LUT P3, PT, PT, PT, UP2, 0x80, 0x0 ;  /* 0x000000000000781c */ /* 0x000fe60003f6f028 */
[----:B------:R-:W-:Y:S01]  /*10f90*/  IMAD R0, R132, UR16, R0 ;  /* 0x0000001084007c24 */ /* 0x000fe2000f8e0200 */
[----:B------:R-:W-:Y:S06]  /*10fa0*/  LDSM.16.M88.4 R96, [R219+0x6100] ;  /* 0x00610000db60783b */ /* 0x000fec0000000200 */
[----:B--2---:R-:W2:Y:S06]  /*10fb0*/  LDSM.16.M88.4 R16, [R212+0x3100] ;  /* 0x00310000d410783b */ /* 0x004eac0000000200 */
[----:B------:R-:W3:Y:S06]  /*10fc0*/  LDSM.16.M88.4 R92, [R219+0x8100] ;  /* 0x00810000db5c783b */ /* 0x000eec0000000200 */
[----:B-1----:R-:W4:Y:S06]  /*10fd0*/  LDL.64 R2, [R1+0x8] ;  /* 0x0000080001027983 */ /* 0x002f2c0000100a00 */
[----:B------:R-:W1:Y:S06]  /*10fe0*/  LDSM.16.M88.4 R32, [R212+0x3900] ;  /* 0x00390000d420783b */ /* 0x000e6c0000000200 */
[----:B------:R-:W5:Y:S06]  /*10ff0*/  LDL R245, [R1] ;  /* 0x0000000001f57983 */ /* 0x000f6c0000100800 */
[----:B------:R-:W1:Y:S06]  /*11000*/  LDSM.16.M88.4 R48, [R212+0x4100] ;  /* 0x00410000d430783b */ /* 0x000e6c0000000200 */
[----:B------:R-:W5:Y:S01]  /*11010*/  LDL.64 R234, [R1+0x28] ;  /* 0x0000280001ea7983 */ /* 0x000f620000100a00 */
[-C--:B--2---:R-:W-:Y:S05]  /*11020*/  HMMA.16816.F32.BF16 R4, R96, R16.reuse, RZ ;  /* 0x000000106004723c */ /* 0x084fea00000418ff */
[----:B------:R-:W2:Y:S03]  /*11030*/  LDSM.16.M88.4 R64, [R212+0x4900] ;  /* 0x00490000d440783b */ /* 0x000ea60000000200 */
[C---:B---3--:R-:W-:Y:S03]  /*11040*/  HMMA.16816.F32.BF16 R8, R92.reuse, R16, RZ ;  /* 0x000000105c08723c */ /* 0x048fe600000418ff */
[----:B------:R-:W3:Y:S06]  /*11050*/  LDL.64 R232, [R1+0x38] ;  /* 0x0000380001e87983 */ /* 0x000eec0000100a00 */
[----:B------:R-:W2:Y:S01]  /*11060*/  LDSM.16.M88.4 R80, [R212+0x5100] ;  /* 0x00510000d450783b */ /* 0x000ea20000000200 */
[-C--:B------:R-:W-:Y:S05]  /*11070*/  HMMA.16816.F32.BF16 R12, R92, R18.reuse, RZ ;  /* 0x000000125c0c723c */ /* 0x080fea00000418ff */
[----:B------:R-:W3:Y:S03]  /*11080*/  LDL R139, [R1+0x30] ;  /* 0x00003000018b7983 */ /* 0x000ee60000100800 */
[C---:B------:R-:W-:Y:S03]  /*11090*/  HMMA.16816.F32.BF16 R16, R96.reuse, R18, RZ ;  /* 0x000000126010723c */ /* 0x040fe600000418ff */
[----:B------:R-:W2:Y:S05]  /*110a0*/  LDSM.16.M88.4 R172, [R212+0x5900] ;  /* 0x00590000d4ac783b */ /* 0x000eaa0000000200 */
[-C--:B-1----:R-:W-:Y:S01]  /*110b0*/  HMMA.16816.F32.BF16 R20, R96, R32.reuse, RZ ;  /* 0x000000206014723c */ /* 0x082fe200000418ff */
[----:B------:R-:W3:Y:S06]  /*110c0*/  LDL R134, [R1+0x20] ;  /* 0x0000200001867983 */ /* 0x000eec0000100800 */
[----:B------:R-:W-:Y:S01]  /*110d0*/  LDSM.16.M88.4 R176, [R222+0x6100] ;  /* 0x00610000deb0783b */ /* 0x000fe20000000200 */
[C---:B------:R-:W-:Y:S05]  /*110e0*/  HMMA.16816.F32.BF16 R24, R92.reuse, R32, RZ ;  /* 0x000000205c18723c */ /* 0x040fea00000418ff */
[----:B------:R-:W1:Y:S03]  /*110f0*/  LDSM.16.M88.4 R180, [R223] ;  /* 0x00000000dfb4783b */ /* 0x000e660000000200 */
[-C--:B------:R-:W-:Y:S03]  /*11100*/  HMMA.16816.F32.BF16 R28, R92, R34.reuse, RZ ;  /* 0x000000225c1c723c */ /* 0x080fe600000418ff */
[----:B------:R-:W1:Y:S05]  /*11110*/  LDSM.16.M88.4 R184, [R222+0x8100] ;  /* 0x00810000deb8783b */ /* 0x000e6a0000000200 */
[C---:B------:R-:W-:Y:S01]  /*11120*/  HMMA.16816.F32.BF16 R32, R96.reuse, R34, RZ ;  /* 0x000000226020723c */ /* 0x040fe200000418ff */
[----:B------:R-:W1:Y:S06]  /*11130*/  LDSM.16.M88.4 R188, [R228] ;  /* 0x00000000e4bc783b */ /* 0x000e6c0000000200 */
[----:B------:R-:W-:Y:S01]  /*11140*/  LDSM.16.M88.4 R192, [R225] ;  /* 0x00000000e1c0783b */ /* 0x000fe20000000200 */
[-C--:B------:R-:W-:Y:S05]  /*11150*/  HMMA.16816.F32.BF16 R36, R96, R48.reuse, RZ ;  /* 0x000000306024723c */ /* 0x080fea00000418ff */
[----:B------:R-:W-:Y:S03]  /*11160*/  LDSM.16.M88.4 R196, [R224] ;  /* 0x00000000e0c4783b */ /* 0x000fe60000000200 */
[C---:B------:R-:W-:Y:S08]  /*11170*/  HMMA.16816.F32.BF16 R40, R92.reuse, R48, RZ ;  /* 0x000000305c28723c */ /* 0x040ff000000418ff */
[-C--:B------:R-:W-:Y:S08]  /*11180*/  HMMA.16816.F32.BF16 R44, R92, R50.reuse, RZ ;  /* 0x000000325c2c723c */ /* 0x080ff000000418ff */
[C---:B------:R-:W-:Y:S08]  /*11190*/  HMMA.16816.F32.BF16 R48, R96.reuse, R50, RZ ;  /* 0x000000326030723c */ /* 0x040ff000000418ff */
[-C--:B--2---:R-:W-:Y:S08]  /*111a0*/  HMMA.16816.F32.BF16 R52, R96, R64.reuse, RZ ;  /* 0x000000406034723c */ /* 0x084ff000000418ff */
        /* <DEDUP_REMOVED lines=11> */
[----:B------:R-:W2:Y:S07]  /*11260*/  LDSM.16.M88.4 R172, [R227] ;  /* 0x00000000e3ac783b */ /* 0x000eae0000000200 */
        /* <DEDUP_REMOVED lines=8> */
[C---:B------:R-:W-:Y:S08]  /*112f0*/  HMMA.16816.F32.BF16 R32, R176.reuse, R190, R32 ;  /* 0x000000beb020723c */ /* 0x040ff00000041820 */
[-C--:B--2---:R-:W-:Y:S08]  /*11300*/  HMMA.16816.F32.BF16 R36, R176, R172.reuse, R36 ;  /* 0x000000acb024723c */ /* 0x084ff00000041824 */
[C---:B------:R-:W-:Y:S08]  /*11310*/  HMMA.16816.F32.BF16 R40, R184.reuse, R172, R40 ;  /* 0x000000acb828723c */ /* 0x040ff00000041828 */
[-C--:B------:R-:W-:Y:S04]  /*11320*/  HMMA.16816.F32.BF16 R44, R184, R174.reuse, R44 ;  /* 0x000000aeb82c723c */ /* 0x080fe8000004182c */
[----:B----4-:R-:W-:Y:S04]  /*11330*/  IMAD.WIDE.U32 R2, R229, UR16, R2 ;  /* 0x00000010e5027c25 */ /* 0x010fe8000f8e0002 */
[C---:B------:R-:W-:Y:S04]  /*11340*/  HMMA.16816.F32.BF16 R48, R176.reuse, R174, R48 ;  /* 0x000000aeb030723c */ /* 0x040fe80000041830 */
[----:B------:R-:W-:Y:S01]  /*11350*/  IMAD.IADD R0, R3, 0x1, R0 ;  /* 0x0000000103007824 */ /* 0x000fe200078e0200 */
[C---:B------:R-:W-:Y:S03]  /*11360*/  LEA R202, P0, R2.reuse, c[0x0][0x1f8], 0x1 ;  /* 0x00007e0002ca7a11 */ /* 0x040fe600078008ff */
[-C--:B-1----:R-:W-:Y:S04]  /*11370*/  HMMA.16816.F32.BF16 R52, R176, R180.reuse, R52 ;  /* 0x000000b4b034723c */ /* 0x082fe80000041834 */
[----:B------:R-:W-:Y:S02]  /*11380*/  LEA.HI.X R203, R2, c[0x0][0x1fc], R0, 0x1, P0 ;  /* 0x00007f0002cb7a11 */ /* 0x000fe400000f0c00 */
[----:B------:R-:W-:Y:S02]  /*11390*/  IADD3 R132, P0, R202, UR9, RZ ;  /* 0x00000009ca847c10 */ /* 0x000fe4000ff1e0ff */
[C---:B------:R-:W-:Y:S01]  /*113a0*/  HMMA.16816.F32.BF16 R56, R184.reuse, R180, R56 ;  /* 0x000000b4b838723c */ /* 0x040fe20000041838 */
[----:B------:R-:W-:Y:S01]  /*113b0*/  @!PT LDS RZ, [RZ] ;  /* 0x00000000fffff984 */ /* 0x000fe20000000800 */
[----:B------:R-:W-:Y:S01]  /*113c0*/  @!PT LDS RZ, [RZ] ;  /* 0x00000000fffff984 */ /* 0x000fe20000000800 */
[----:B------:R-:W-:Y:S01]  /*113d0*/  @!PT LDS RZ, [RZ] ;  /* 0x00000000fffff984 */ /* 0x000fe20000000800 */
[----:B------:R1:W-:Y:S03]  /*113e0*/  LDGSTS.E.BYPASS.LTC128B.128 [R231+0x100], [R202.64], !P6 ;  /* 0x00100000cae77fae */ /* 0x0003e6000f101d4c */
[----:B------:R-:W-:Y:S02]  /*113f0*/  IADD3.X R133, R203, UR8, RZ, P0, !PT ;  /* 0x00000008cb857c10 */ /* 0x000fe400087fe4ff */
[----:B------:R-:W-:Y:S02]  /*11400*/  IADD3 R200, P1, R132, UR9, RZ ;  /* 0x0000000984c87c10 */ /* 0x000fe4000ff3e0ff */
[-C--:B------:R-:W-:Y:S01]  /*11410*/  HMMA.16816.F32.BF16 R60, R184, R182.reuse, R60 ;  /* 0x000000b6b83c723c */ /* 0x080fe2000004183c */
[----:B------:R2:W-:Y:S03]  /*11420*/  LDGSTS.E.BYPASS.LTC128B.128 [R231+0x900], [R132.64], !P6 ;  /* 0x0090000084e77fae */ /* 0x0005e6000f101d4c */
[----:B------:R-:W-:Y:S02]  /*11430*/  IADD3.X R201, R133, UR8, RZ, P1, !PT ;  /* 0x0000000885c97c10 */ /* 0x000fe40008ffe4ff */
[----:B------:R-:W-:Y:S02]  /*11440*/  IADD3 R2, P0, R200, UR9, RZ ;  /* 0x00000009c8027c10 */ /* 0x000fe4000ff1e0ff */
[C---:B------:R-:W-:Y:S01]  /*11450*/  HMMA.16816.F32.BF16 R64, R176.reuse, R182, R64 ;  /* 0x000000b6b040723c */ /* 0x040fe20000041840 */
[----:B------:R1:W-:Y:S03]  /*11460*/  LDGSTS.E.BYPASS.LTC128B.128 [R231+0x1100], [R200.64], !P6 ;  /* 0x01100000c8e77fae */ /* 0x0003e6000f101d4c */
[----:B------:R-:W-:Y:S02]  /*11470*/  IADD3.X R3, R201, UR8, RZ, P0, !PT ;  /* 0x00000008c9037c10 */ /* 0x000fe400087fe4ff */
[----:B------:R-:W-:Y:S02]  /*11480*/  IADD3 R188, P1, R2, UR9, RZ ;  /* 0x0000000902bc7c10 */ /* 0x000fe4000ff3e0ff */
[-C--:B------:R-:W-:Y:S01]  /*11490*/  HMMA.16816.F32.BF16 R68, R176, R192.reuse, R68 ;  /* 0x000000c0b044723c */ /* 0x080fe20000041844 */
[----:B------:R4:W-:Y:S03]  /*114a0*/  LDGSTS.E.BYPASS.LTC128B.128 [R231+0x1900], [R2.64], !P6 ;  /* 0x0190000002e77fae */ /* 0x0009e6000f101d4c */
[----:B------:R-:W-:Y:S02]  /*114b0*/  IADD3.X R189, R3, UR8, RZ, P1, !PT ;  /* 0x0000000803bd7c10 */ /* 0x000fe40008ffe4ff */
[----:B------:R-:W-:Y:S02]  /*114c0*/  PLOP3.LUT P1, PT, PT, PT, UP2, 0x80, 0x0 ;  /* 0x000000000000781c */ /* 0x000fe40003f2f028 */
[C---:B------:R-:W-:Y:S01]  /*114d0*/  HMMA.16816.F32.BF16 R72, R184.reuse, R192, R72 ;  /* 0x000000c0b848723c */ /* 0x040fe20000041848 */
[----:B------:R3:W-:Y:S03]  /*114e0*/  LDGSTS.E.BYPASS.LTC128B.128 [R231+0x2100], [R188.64], !P6 ;  /* 0x02100000bce77fae */ /* 0x0007e6000f101d4c */
[----:B--2---:R-:W-:Y:S04]  /*114f0*/  IADD3 R132, P0, R188, UR9, RZ ;  /* 0x00000009bc847c10 */ /* 0x004fe8000ff1e0ff */
[-C--:B------:R-:W-:Y:S04]  /*11500*/  HMMA.16816.F32.BF16 R76, R184, R194.reuse, R76 ;  /* 0x000000c2b84c723c */ /* 0x080fe8000004184c */
[----:B------:R-:W-:Y:S02]  /*11510*/  IADD3.X R133, R189, UR8, RZ, P0, !PT ;  /* 0x00000008bd857c10 */ /* 0x000fe400087fe4ff */
[C---:B-----5:R-:W-:Y:S02]  /*11520*/  ISETP.GT.AND P0, PT, R229.reuse, R245, PT ;  /* 0x000000f5e500720c */ /* 0x060fe40003f04270 */
[C---:B------:R-:W-:Y:S01]  /*11530*/  HMMA.16816.F32.BF16 R80, R176.reuse, R194, R80 ;  /* 0x000000c2b050723c */ /* 0x040fe20000041850 */
[----:B------:R2:W-:Y:S06]  /*11540*/  LDGSTS.E.BYPASS.LTC128B.128 [R231+0x2900], [R132.64], !P6 ;  /* 0x0290000084e77fae */ /* 0x0005ec000f101d4c */
[----:B-1----:R-:W-:Y:S01]  /*11550*/  LDSM.16.M88.4 R200, [R218+0x3100] ;  /* 0x00310000dac8783b */ /* 0x002fe20000000200 */
[-C--:B------:R-:W-:Y:S04]  /*11560*/  HMMA.16816.F32.BF16 R84, R176, R196.reuse, R84 ;  /* 0x000000c4b054723c */ /* 0x080fe80000041854 */
[----:B------:R-:W-:Y:S01]  /*11570*/  @P0 IADD3 R0, R229, -0x1, RZ ;  /* 0xffffffffe5000810 */ /* 0x000fe20007ffe0ff */
[----:B---3--:R-:W1:Y:S01]  /*11580*/  LDSM.16.M88.4 R188, [R220+0x6100] ;  /* 0x00610000dcbc783b */ /* 0x008e620000000200 */
[----:B----4-:R-:W-:Y:S02]  /*11590*/  @P0 IMAD.MOV.U32 R3, RZ, RZ, R235 ;  /* 0x000000ffff030224 */ /* 0x010fe400078e00eb */
[C---:B------:R-:W-:Y:S03]  /*115a0*/  HMMA.16816.F32.BF16 R88, R184.reuse, R196, R88 ;  /* 0x000000c4b858723c */ /* 0x040fe60000041858 */
[----:B------:R-:W3:Y:S01]  /*115b0*/  LDSM.16.M88.4 R204, [R220+0x8100] ;  /* 0x00810000dccc783b */ /* 0x000ee20000000200 */
[----:B------:R-:W-:Y:S04]  /*115c0*/  @P0 SHF.R.S32.HI R2, RZ, 0x1f, R0 ;  /* 0x0000001fff020819 */ /* 0x000fe80000011400 */
[-C--:B------:R-:W-:Y:S01]  /*115d0*/  HMMA.16816.F32.BF16 R92, R184, R198.reuse, R92 ;  /* 0x000000c6b85c723c */ /* 0x080fe2000004185c */
[----:B------:R-:W0:Y:S03]  /*115e0*/  LDGDEPBAR ;  /* 0x00000000000079af */ /* 0x000e260000000000 */
[----:B--2---:R-:W-:Y:S03]  /*115f0*/  @P0 IMAD.WIDE.U32 R132, R0, c[0x0][0x1e0], RZ ;  /* 0x0000780000840a25 */ /* 0x004fe600078e00ff */
[----:B------:R-:W2:Y:S01]  /*11600*/  LDSM.16.M88.4 R208, [R218+0x3900] ;  /* 0x00390000dad0783b */ /* 0x000ea20000000200 */
[----:B------:R-:W-:Y:S04]  /*11610*/  HMMA.16816.F32.BF16 R96, R176, R198, R96 ;  /* 0x000000c6b060723c */ /* 0x000fe80000041860 */
[----:B------:R-:W-:Y:S01]  /*11620*/  @P0 IMAD R2, R2, c[0x0][0x1e0], RZ ;  /* 0x0000780002020a24 */ /* 0x000fe200078e02ff */
[----:B------:R-:W4:Y:S03]  /*11630*/  LDSM.16.M88.4 R172, [R218+0x4100] ;  /* 0x00410000daac783b */ /* 0x000f260000000200 */
[----:B------:R-:W-:Y:S03]  /*11640*/  @P0 IMAD R2, R0, c[0x0][0x1e4], R2 ;  /* 0x0000790000020a24 */ /* 0x000fe600078e0202 */
[----:B------:R-:W5:Y:S01]  /*11650*/  LDSM.16.M88.4 R180, [R218+0x4900] ;  /* 0x00490000dab4783b */ /* 0x000f620000000200 */
[----:B------:R-:W-:Y:S02]  /*11660*/  @P0 IMAD.IADD R0, R133, 0x1, R2 ;  /* 0x0000000185000824 */ /* 0x000fe400078e0202 */
[----:B------:R-:W-:Y:S02]  /*11670*/  @P0 IMAD.MOV.U32 R2, RZ, RZ, R232 ;  /* 0x000000ffff020224 */ /* 0x000fe400078e00e8 */
[----:B------:R-:W-:Y:S01]  /*11680*/  @P0 IMAD R0, R0, 0x60, RZ ;  /* 0x0000006000000824 */ /* 0x000fe200078e02ff */
[----:B------:R-:W4:Y:S01]  /*11690*/  LDSM.16.M88.4 R176, [R218+0x5100] ;  /* 0x00510000dab0783b */ /* 0x000f220000000200 */
[----:B------:R-:W-:Y:S01]  /*116a0*/  @P0 IMAD.WIDE.U32 R2, R132, 0x60, R2 ;  /* 0x0000006084020825 */ /* 0x000fe200078e0002 */
[-C--:B-1----:R-:W-:Y:S04]  /*116b0*/  HMMA.16816.F32.BF16 R4, R188, R200.reuse, R4 ;  /* 0x000000c8bc04723c */ /* 0x082fe80000041804 */
[----:B------:R-:W1:Y:S01]  /*116c0*/  LDSM.16.M88.4 R184, [R218+0x5900] ;  /* 0x00590000dab8783b */ /* 0x000e620000000200 */
[C---:B------:R-:W-:Y:S01]  /*116d0*/  @P0 LEA R132, P2, R2.reuse, c[0x0][0x1c8], 0x1 ;  /* 0x0000720002840a11 */ /* 0x040fe200078408ff */
[----:B------:R-:W-:Y:S02]  /*116e0*/  @P0 IMAD.IADD R0, R3, 0x1, R0 ;  /* 0x0000000103000824 */ /* 0x000fe400078e0200 */
[C---:B---3--:R-:W-:Y:S02]  /*116f0*/  HMMA.16816.F32.BF16 R8, R204.reuse, R200, R8 ;  /* 0x000000c8cc08723c */ /* 0x048fe40000041808 */
[----:B------:R-:W-:Y:S02]  /*11700*/  LDSM.16.M88.4 R192, [R217] ;  /* 0x00000000d9c0783b */ /* 0x000fe40000000200 */
[----:B------:R-:W-:Y:S01]  /*11710*/  @P0 LEA.HI.X R133, R2, c[0x0][0x1cc], R0, 0x1, P2 ;  /* 0x0000730002850a11 */ /* 0x000fe200010f0c00 */
[----:B------:R-:W-:Y:S01]  /*11720*/  @P1 IMAD.HI.U32 R0, R139, c[0x0][0x2c8], RZ ;  /* 0x0000b2008b001a27 */ /* 0x000fe200078e00ff */
[----:B------:R-:W-:Y:S02]  /*11730*/  @P0 IADD3 R2, P1, R132, UR6, RZ ;  /* 0x0000000684020c10 */ /* 0x000fe4000ff3e0ff */
[----:B------:R-:W-:Y:S01]  /*11740*/  LDSM.16.M88.4 R196, [R221+0x8100] ;  /* 0x00810000ddc4783b */ /* 0x000fe20000000200 */
[-C--:B------:R-:W-:Y:S03]  /*11750*/  HMMA.16816.F32.BF16 R12, R204, R202.reuse, R12 ;  /* 0x000000cacc0c723c */ /* 0x080fe6000004180c */
[----:B------:R-:W-:Y:S02]  /*11760*/  @P0 IADD3.X R3, R133, UR7, RZ, P1, !PT ;  /* 0x0000000785030c10 */ /* 0x000fe40008ffe4ff */
[----:B------:R-:W-:Y:S03]  /*11770*/  @P3 SHF.R.U32.HI R139, RZ, c[0x0][0x2cc], R0 ;  /* 0x0000b300ff8b3a19 */ /* 0x000fe60000011600 */
[C---:B------:R-:W-:Y:S01]  /*11780*/  HMMA.16816.F32.BF16 R16, R188.reuse, R202, R16 ;  /* 0x000000cabc10723c */ /* 0x040fe20000041810 */
[----:B------:R-:W-:Y:S07]  /*11790*/  LDSM.16.M88.4 R200, [R217+0x800] ;  /* 0x00080000d9c8783b */ /* 0x000fee0000000200 */
[-C--:B--2---:R-:W-:Y:S08]  /*117a0*/  HMMA.16816.F32.BF16 R20, R188, R208.reuse, R20 ;  /* 0x000000d0bc14723c */ /* 0x084ff00000041814 */
[C---:B------:R-:W-:Y:S08]  /*117b0*/  HMMA.16816.F32.BF16 R24, R204.reuse, R208, R24 ;  /* 0x000000d0cc18723c */ /* 0x040ff00000041818 */
[-C--:B------:R-:W-:Y:S08]  /*117c0*/  HMMA.16816.F32.BF16 R28, R204, R210.reuse, R28 ;  /* 0x000000d2cc1c723c */ /* 0x080ff0000004181c */
[C---:B------:R-:W-:Y:S08]  /*117d0*/  HMMA.16816.F32.BF16 R32, R188.reuse, R210, R32 ;  /* 0x000000d2bc20723c */ /* 0x040ff00000041820 */
[-C--:B----4-:R-:W-:Y:S08]  /*117e0*/  HMMA.16816.F32.BF16 R36, R188, R172.reuse, R36 ;  /* 0x000000acbc24723c */ /* 0x090ff00000041824 */
[C---:B------:R-:W-:Y:S08]  /*117f0*/  HMMA.16816.F32.BF16 R40, R204.reuse, R172, R40 ;  /* 0x000000accc28723c */ /* 0x040ff00000041828 */
[-C--:B------:R-:W-:Y:S08]  /*11800*/  HMMA.16816.F32.BF16 R44, R204, R174.reuse, R44 ;  /* 0x000000aecc2c723c */ /* 0x080ff0000004182c */
[C---:B------:R-:W-:Y:S01]  /*11810*/  HMMA.16816.F32.BF16 R48, R188.reuse, R174, R48 ;  /* 0x000000aebc30723c */ /* 0x040fe20000041830 */
[----:B------:R-:W2:Y:S07]  /*11820*/  LDSM.16.M88.4 R172, [R221+0x6100] ;  /* 0x00610000ddac783b */ /* 0x000eae0000000200 */
[-C--:B-----5:R-:W-:Y:S08]  /*11830*/  HMMA.16816.F32.BF16 R52, R188, R180.reuse, R52 ;  /* 0x000000b4bc34723c */ /* 0x0a0ff00000041834 */
        /* <DEDUP_REMOVED lines=9> */
[-C--:B-1----:R-:W-:Y:S08]  /*118d0*/  HMMA.16816.F32.BF16 R84, R188, R184.reuse, R84 ;  /* 0x000000b8bc54723c */ /* 0x082ff00000041854 */
[C---:B------:R-:W-:Y:S08]  /*118e0*/  HMMA.16816.F32.BF16 R88, R204.reuse, R184, R88 ;  /* 0x000000b8cc58723c */ /* 0x040ff00000041858 */
[-C--:B------:R-:W-:Y:S08]  /*118f0*/  HMMA.16816.F32.BF16 R92, R204, R186.reuse, R92 ;  /* 0x000000bacc5c723c */ /* 0x080ff0000004185c */
[----:B------:R-:W-:Y:S01]  /*11900*/  HMMA.16816.F32.BF16 R96, R188, R186, R96 ;  /* 0x000000babc60723c */ /* 0x000fe20000041860 */
[----:B------:R-:W1:Y:S07]  /*11910*/  LDSM.16.M88.4 R184, [R217+0x2000] ;  /* 0x00200000d9b8783b */ /* 0x000e6e0000000200 */
[-C--:B--2---:R-:W-:Y:S08]  /*11920*/  HMMA.16816.F32.BF16 R4, R172, R192.reuse, R4 ;  /* 0x000000c0ac04723c */ /* 0x084ff00000041804 */
[C---:B------:R-:W-:Y:S08]  /*11930*/  HMMA.16816.F32.BF16 R8, R196.reuse, R192, R8 ;  /* 0x000000c0c408723c */ /* 0x040ff00000041808 */
[-C--:B------:R-:W-:Y:S08]  /*11940*/  HMMA.16816.F32.BF16 R12, R196, R194.reuse, R12 ;  /* 0x000000c2c40c723c */ /* 0x080ff0000004180c */
[C---:B------:R-:W-:Y:S08]  /*11950*/  HMMA.16816.F32.BF16 R16, R172.reuse, R194, R16 ;  /* 0x000000c2ac10723c */ /* 0x040ff00000041810 */
[-C--:B------:R-:W-:Y:S08]  /*11960*/  HMMA.16816.F32.BF16 R20, R172, R200.reuse, R20 ;  /* 0x000000c8ac14723c */ /* 0x080ff00000041814 */
[C---:B------:R-:W-:Y:S08]  /*11970*/  HMMA.16816.F32.BF16 R24, R196.reuse, R200, R24 ;  /* 0x000000c8c418723c */ /* 0x040ff00000041818 */
[-C--:B------:R-:W-:Y:S08]  /*11980*/  HMMA.16816.F32.BF16 R28, R196, R202.reuse, R28 ;  /* 0x000000cac41c723c */ /* 0x080ff0000004181c */
[C---:B------:R-:W-:Y:S08]  /*11990*/  HMMA.16816.F32.BF16 R32, R172.reuse, R202, R32 ;  /* 0x000000caac20723c */ /* 0x040ff00000041820 */
[-C--:B---3--:R-:W-:Y:S08]  /*119a0*/  HMMA.16816.F32.BF16 R36, R172, R180.reuse, R36 ;  /* 0x000000b4ac24723c */ /* 0x088ff00000041824 */
[C---:B------:R-:W-:Y:S07]  /*119b0*/  HMMA.16816.F32.BF16 R40, R196.reuse, R180, R40 ;  /* 0x000000b4c428723c */ /* 0x040fee0000041828 */
[----:B------:R-:W-:Y:S01]  /*119c0*/  @P0 IADD3 R180, P2, R2, UR6, RZ ;  /* 0x0000000602b40c10 */ /* 0x000fe2000ff5e0ff */
[-C--:B------:R-:W-:Y:S04]  /*119d0*/  HMMA.16816.F32.BF16 R44, R196, R182.reuse, R44 ;  /* 0x000000b6c42c723c */ /* 0x080fe8000004182c */
[----:B------:R-:W-:Y:S04]  /*119e0*/  @P0 IADD3.X R181, R3, UR7, RZ, P2, !PT ;  /* 0x0000000703b50c10 */ /* 0x000fe800097fe4ff */
[C---:B------:R-:W-:Y:S08]  /*119f0*/  HMMA.16816.F32.BF16 R48, R172.reuse, R182, R48 ;  /* 0x000000b6ac30723c */ /* 0x040ff00000041830 */
[-C--:B----4-:R-:W-:Y:S08]  /*11a00*/  HMMA.16816.F32.BF16 R52, R172, R176.reuse, R52 ;  /* 0x000000b0ac34723c */ /* 0x090ff00000041834 */
[C---:B------:R-:W-:Y:S08]  /*11a10*/  HMMA.16816.F32.BF16 R56, R196.reuse, R176, R56 ;  /* 0x000000b0c438723c */ /* 0x040ff00000041838 */
[-C--:B------:R-:W-:Y:S08]  /*11a20*/  HMMA.16816.F32.BF16 R60, R196, R178.reuse, R60 ;  /* 0x000000b2c43c723c */ /* 0x080ff0000004183c */
[C---:B------:R-:W-:Y:S01]  /*11a30*/  HMMA.16816.F32.BF16 R64, R172.reuse, R178, R64 ;  /* 0x000000b2ac40723c */ /* 0x040fe20000041840 */
[----:B------:R-:W2:Y:S01]  /*11a40*/  LDSM.16.M88.4 R176, [R217+0x2800] ;  /* 0x00280000d9b0783b */ /* 0x000ea20000000200 */
[----:B------:R-:W-:Y:S05]  /*11a50*/  DEPBAR.LE SB0, 0x0 ;  /* 0x000080000000791a */ /* 0x000fea0000000000 */
[----:B------:R-:W-:Y:S01]  /*11a60*/  BAR.SYNC.DEFER_BLOCKING 0x0 ;  /* 0x0000000000007b1d */ /* 0x000fe20000010000 */
[-C--:B-1----:R-:W-:Y:S08]  /*11a70*/  HMMA.16816.F32.BF16 R68, R172, R184.reuse, R68 ;  /* 0x000000b8ac44723c */ /* 0x082ff00000041844 */
[C---:B------:R-:W-:Y:S08]  /*11a80*/  HMMA.16816.F32.BF16 R72, R196.reuse, R184, R72 ;  /* 0x000000b8c448723c */ /* 0x040ff00000041848 */
[-C--:B------:R-:W-:Y:S01]  /*11a90*/  HMMA.16816.F32.BF16 R76, R196, R186.reuse, R76 ;  /* 0x000000bac44c723c */ /* 0x080fe2000004184c */
[----:B------:R-:W-:Y:S01]  /*11aa0*/  @!PT LDS RZ, [RZ] ;  /* 0x00000000fffff984 */ /* 0x000fe20000000800 */
[----:B------:R-:W-:Y:S01]  /*11ab0*/  @!PT LDS RZ, [RZ] ;  /* 0x00000000fffff984 */ /* 0x000fe20000000800 */
[----:B------:R-:W-:Y:S01]  /*11ac0*/  @!PT LDS RZ, [RZ] ;  /* 0x00000000fffff984 */ /* 0x000fe20000000800 */
[----:B------:R1:W-:Y:S07]  /*11ad0*/  @P0 LDGSTS.E.BYPASS.LTC128B.128 [R231+0x3100], [R132.64], !P6 ;  /* 0x0310000084e70fae */ /* 0x0003ee000f101d4c */
[C---:B------:R-:W-:Y:S01]  /*11ae0*/  HMMA.16816.F32.BF16 R80, R172.reuse, R186, R80 ;  /* 0x000000baac50723c */ /* 0x040fe20000041850 */
[----:B------:R3:W-:Y:S07]  /*11af0*/  @P0 LDGSTS.E.BYPASS.LTC128B.128 [R231+0x3900], [R2.64], !P6 ;  /* 0x0390000002e70fae */ /* 0x0007ee000f101d4c */
[-C--:B--2---:R-:W-:Y:S01]  /*11b00*/  HMMA.16816.F32.BF16 R84, R172, R176.reuse, R84 ;  /* 0x000000b0ac54723c */ /* 0x084fe20000041854 */
[----:B------:R2:W-:Y:S07]  /*11b10*/  @P0 LDGSTS.E.BYPASS.LTC128B.128 [R231+0x4100], [R180.64], !P6 ;  /* 0x04100000b4e70fae */ /* 0x0005ee000f101d4c */
[C---:B------:R-:W-:Y:S08]  /*11b20*/  HMMA.16816.F32.BF16 R88, R196.reuse, R176, R88 ;  /* 0x000000b0c458723c */ /* 0x040ff00000041858 */
[-C--:B------:R-:W-:Y:S04]  /*11b30*/  HMMA.16816.F32.BF16 R92, R196, R178.reuse, R92 ;  /* 0x000000b2c45c723c */ /* 0x080fe8000004185c */
[----:B-1----:R-:W-:Y:S04]  /*11b40*/  @P0 IADD3 R132, P1, R180, UR6, RZ ;  /* 0x00000006b4840c10 */ /* 0x002fe8000ff3e0ff */
[----:B------:R-:W-:Y:S01]  /*11b50*/  @P0 IADD3.X R133, R181, UR7, RZ, P1, !PT ;  /* 0x00000007b5850c10 */ /* 0x000fe20008ffe4ff */
[----:B------:R-:W-:Y:S04]  /*11b60*/  HMMA.16816.F32.BF16 R96, R172, R178, R96 ;  /* 0x000000b2ac60723c */ /* 0x000fe80000041860 */
[----:B------:R1:W-:Y:S01]  /*11b70*/  @P0 LDGSTS.E.BYPASS.LTC128B.128 [R231+0x4900], [R132.64], !P6 ;  /* 0x0490000084e70fae */ /* 0x0003e2000f101d4c */
[----:B---3--:R-:W-:Y:S04]  /*11b80*/  @P0 IADD3 R2, P2, R132, UR6, RZ ;  /* 0x0000000684020c10 */ /* 0x008fe8000ff5e0ff */
[----:B------:R-:W-:Y:S03]  /*11b90*/  @P0 IADD3.X R3, R133, UR7, RZ, P2, !PT ;  /* 0x0000000785030c10 */ /* 0x000fe600097fe4ff */
[----:B------:R-:W-:Y:S02]  /*11ba0*/  @P0 IADD3 R176, P1, R2, UR6, RZ ;  /* 0x0000000602b00c10 */ /* 0x000fe4000ff3e0ff */
[----:B------:R3:W-:Y:S02]  /*11bb0*/  @P0 LDGSTS.E.BYPASS.LTC128B.128 [R231+0x5100], [R2.64], !P6 ;  /* 0x0510000002e70fae */ /* 0x0007e4000f101d4c */
[----:B------:R-:W-:Y:S05]  /*11bc0*/  @P0 IADD3.X R177, R3, UR7, RZ, P1, !PT ;  /* 0x0000000703b10c10 */ /* 0x000fea0008ffe4ff */
[----:B------:R2:W-:Y:S01]  /*11bd0*/  @P0 LDGSTS.E.BYPASS.LTC128B.128 [R231+0x5900], [R176.64], !P6 ;  /* 0x05900000b0e70fae */ /* 0x0005e2000f101d4c */
[----:B------:R-:W-:Y:S05]  /*11be0*/  PLOP3.LUT P0, PT, PT, PT, UP1, 0x40, 0x0 ;  /* 0x000000000000781c */ /* 0x000fea0003f0e818 */
[----:B------:R-:W0:Y:S01]  /*11bf0*/  LDGDEPBAR ;  /* 0x00000000000079af */ /* 0x000e220000000000 */
[----:B-1----:R-:W-:Y:S05]  /*11c00*/  IMAD R133, R229, -0x60, RZ ;  /* 0xffffffa0e5857824 */ /* 0x002fea00078e02ff */
[----:B------:R-:W3:Y:S01]  /*11c10*/  SHFL.IDX PT, R132, R139, RZ, 0x1c1f ;  /* 0x001c1fff8b847589 */ /* 0x000ee200000e0000 */
[----:B------:R-:W-:Y:S01]  /*11c20*/  IMAD.IADD R174, R133, 0x1, -R134 ;  /* 0x0000000185ae7824 */ /* 0x000fe200078e0a86 */
[----:B------:R-:W-:Y:S04]  /*11c30*/  IADD3 R173, -R134, 0x1, R133 ;  /* 0x0000000186ad7810 */ /* 0x000fe80007ffe185 */
[----:B------:R-:W-:Y:S04]  /*11c40*/  IADD3 R173, R173, c[0x0][0x1d0], RZ ;  /* 0x00007400adad7a10 */ /* 0x000fe80007ffe0ff */
[----:B------:R-:W-:Y:S04]  /*11c50*/  IADD3 R173, R173, -c[0x0][0x168], RZ ;  /* 0x80005a00adad7a10 */ /* 0x000fe80007ffe0ff */
[C---:B------:R-:W-:Y:S02]  /*11c60*/  IADD3 R172, R173.reuse, c[0x0][0x328], RZ ;  /* 0x0000ca00adac7a10 */ /* 0x040fe40007ffe0ff */
[----:B------:R-:W-:Y:S03]  /*11c70*/  IADD3 R173, R173, UR10, RZ ;  /* 0x0000000aadad7c10 */ /* 0x000fe6000fffe0ff */
[--C-:B---3--:R-:W-:Y:S02]  /*11c80*/  IMAD.IADD R2, R172, 0x1, R132.reuse ;  /* 0x00000001ac027824 */ /* 0x108fe400078e0284 */
[----:B------:R-:W-:Y:S01]  /*11c90*/  IMAD.IADD R0, R173, 0x1, R132 ;  /* 0x00000001ad007824 */ /* 0x000fe200078e0284 */
[----:B------:R-:W-:-:S05]  /*11ca0*/  @P0 BRA `(.L_x_505) ;  /* 0x0000018000000947 */ /* 0x000fca0003800000 */
[----:B--2---:R-:W-:Y:S01]  /*11cb0*/  IADD3 R3, R132, c[0x0][0x1d0], RZ ;  /* 0x0000740084037a10 */ /* 0x004fe20007ffe0ff */
        /* <DEDUP_REMOVED lines=13> */
.L_x_507:
[----:B------:R-:W-:Y:S04]  /*11d90*/  MOV R132, c[0x0][0x32c] ;  /* 0x0000cb0000847a02 */ /* 0x000fe80000000f00 */
[----:B------:R-:W-:Y:S11]  /*11da0*/  ISETP.NE.AND P0, PT, R132, 0x1, PT ;  /* 0x000000018400780c */ /* 0x000ff60003f05270 */
[----:B------:R-:W-:Y:S02]  /*11db0*/  @!UPT UIADD3 URZ, URZ, URZ, URZ ;  /* 0x0000003f3f3ff290 */ /* 0x000fe4000fffe03f */
[----:B------:R-:W-:Y:S05]  /*11dc0*/  @P0 IMAD.HI.U32 R132, R3, c[0x0][0x330], RZ ;  /* 0x0000cc0003840a27 */ /* 0x000fea00078e00ff */
[----:B------:R-:W-:Y:S02]  /*11dd0*/  @P0 SHF.R.U32.HI R3, RZ, c[0x0][0x334], R132 ;  /* 0x0000cd00ff030a19 */ /* 0x000fe40000011684 */
.L_x_508:
[----:B------:R-:W-:Y:S05]  /*11de0*/  BSYNC B0 ;  /* 0x0000000000007941 */ /* 0x000fea0003800000 */
.L_x_506:
[----:B------:R-:W-:Y:S05]  /*11df0*/  IMAD R3, R3, c[0x0][0x32c], R174 ;  /* 0x0000cb0003037a24 */ /* 0x000fea00078e02ae */
[----:B------:R-:W-:Y:S02]  /*11e00*/  IADD3 R132, R3, c[0x0][0x32c], RZ ;  /* 0x0000cb0003847a10 */ /* 0x000fe40007ffe0ff */
[----:B------:R-:W-:Y:S02]  /*11e10*/  IMNMX R0, R0, R3, !PT ;  /* 0x0000000300007217 */ /* 0x000fe40007800200 */
[----:B------:R-:W-:Y:S02]  /*11e20*/  IMNMX R2, R2, R132, PT ;  /* 0x0000008402027217 */ /* 0x000fe40003800200 */
.L_x_505:
[----:B--2---:R-:W-:Y:S01]  /*11e30*/  PLOP3.LUT P0, PT, PT, PT, UP1, 0x40, 0x0 ;  /* 0x000000000000781c */ /* 0x004fe20003f0e818 */
        /* <DEDUP_REMOVED lines=18> */
.L_x_511:
[----:B------:R-:W-:Y:S04]  /*11f60*/  MOV R175, c[0x0][0x32c] ;  /* 0x0000cb0000af7a02 */ /* 0x000fe80000000f00 */
[----:B------:R-:W-:Y:S11]  /*11f70*/  ISETP.NE.AND P0, PT, R175, 0x1, PT ;  /* 0x00000001af00780c */ /* 0x000ff60003f05270 */
[----:B------:R-:W-:Y:S02]  /*11f80*/  @!UPT UIADD3 URZ, URZ, URZ, URZ ;  /* 0x0000003f3f3ff290 */ /* 0x000fe4000fffe03f */
[----:B------:R-:W-:Y:S05]  /*11f90*/  @P0 IMAD.HI.U32 R175, R134, c[0x0][0x330], RZ ;  /* 0x0000cc0086af0a27 */ /* 0x000fea00078e00ff */
[----:B------:R-:W-:Y:S02]  /*11fa0*/  @P0 SHF.R.U32.HI R134, RZ, c[0x0][0x334], R175 ;  /* 0x0000cd00ff860a19 */ /* 0x000fe400000116af */
.L_x_512:
[----:B------:R-:W-:Y:S05]  /*11fb0*/  BSYNC B0 ;  /* 0x0000000000007941 */ /* 0x000fea0003800000 */
.L_x_510:
[----:B------:R-:W-:Y:S05]  /*11fc0*/  IMAD R134, R134, c[0x0][0x32c], R174 ;  /* 0x0000cb0086867a24 */ /* 0x000fea00078e02ae */
[----:B------:R-:W-:Y:S02]  /*11fd0*/  IADD3 R175, R134, c[0x0][0x32c], RZ ;  /* 0x0000cb0086af7a10 */ /* 0x000fe40007ffe0ff */
[----:B------:R-:W-:Y:S02]  /*11fe0*/  IMNMX R3, R3, R134, !PT ;  /* 0x0000008603037217 */ /* 0x000fe40007800200 */
[----:B------:R-:W-:Y:S02]  /*11ff0*/  IMNMX R132, R132, R175, PT ;  /* 0x000000af84847217 */ /* 0x000fe40003800200 */
.L_x_509:
[C---:B------:R-:W-:Y:S02]  /*12000*/  ISETP.GE.AND P0, PT, R133.reuse, 0x9, PT ;  /* 0x000000098500780c */ /* 0x040fe40003f06270 */
[C---:B------:R-:W-:Y:S02]  /*12010*/  ISETP.GE.AND P1, PT, R133.reuse, 0x2, PT ;  /* 0x000000028500780c */ /* 0x040fe40003f26270 */
[----:B------:R-:W-:Y:S02]  /*12020*/  P2R R181, PR, RZ, 0x1 ;  /* 0x00000001ffb57803 */ /* 0x000fe40000000000 */
[C---:B------:R-:W-:Y:S02]  /*12030*/  ISETP.GT.AND P0, PT, R0.reuse, 0x8, !P0 ;  /* 0x000000080000780c */ /* 0x040fe40004704270 */
[----:B------:R-:W-:Y:S02]  /*12040*/  P2R R182, PR, RZ, 0x2 ;  /* 0x00000002ffb67803 */ /* 0x000fe40000000000 */
[----:B------:R-:W-:Y:S02]  /*12050*/  ISETP.GT.AND P1, PT, R0, 0x1, !P1 ;  /* 0x000000010000780c */ /* 0x000fe40004f24270 */
[C---:B------:R-:W-:Y:S02]  /*12060*/  ISETP.GE.AND P2, PT, R133.reuse, 0x11, PT ;  /* 0x000000118500780c */ /* 0x040fe40003f46270 */
[C---:B------:R-:W-:Y:S02]  /*12070*/  ISETP.LT.OR P0, PT, R2.reuse, 0x9, P0 ;  /* 0x000000090200780c */ /* 0x040fe40000701670 */
[----:B------:R-:W-:Y:S02]  /*12080*/  ISETP.LT.OR P1, PT, R2, 0x2, P1 ;  /* 0x000000020200780c */ /* 0x000fe40000f21670 */
[----:B------:R-:W-:Y:S02]  /*12090*/  ISETP.GE.AND P3, PT, R133, 0xa, PT ;  /* 0x0000000a8500780c */ /* 0x000fe40003f66270 */
[----:B------:R-:W-:Y:S02]  /*120a0*/  FSEL R184, R16, -INF , !P0 ;  /* 0xff80000010b87808 */ /* 0x000fe40004000000 */
[C---:B------:R-:W-:Y:S02]  /*120b0*/  ISETP.GT.AND P0, PT, R0.reuse, 0x10, !P2 ;  /* 0x000000100000780c */ /* 0x040fe40005704270 */
[----:B------:R-:W-:Y:S02]  /*120c0*/  FSEL R183, R5, -INF , !P1 ;  /* 0xff80000005b77808 */ /* 0x000fe40004800000 */
[----:B------:R-:W-:Y:S02]  /*120d0*/  ISETP.GT.AND P1, PT, R0, 0x9, !P3 ;  /* 0x000000090000780c */ /* 0x000fe40005f24270 */
[----:B------:R-:W-:Y:S02]  /*120e0*/  P2R R179, PR, RZ, 0x4 ;  /* 0x00000004ffb37803 */ /* 0x000fe40000000000 */
[C---:B------:R-:W-:Y:S02]  /*120f0*/  ISETP.LT.OR P0, PT, R2.reuse, 0x11, P0 ;  /* 0x000000110200780c */ /* 0x040fe40000701670 */
[----:B------:R-:W-:Y:S02]  /*12100*/  ISETP.GE.AND P2, PT, R133, 0x12, PT ;  /* 0x000000128500780c */ /* 0x000fe40003f46270 */
[----:B------:R-:W-:Y:S02]  /*12110*/  ISETP.LT.OR P1, PT, R2, 0xa, P1 ;  /* 0x0000000a0200780c */ /* 0x000fe40000f21670 */
[----:B------:R-:W-:Y:S02]  /*12120*/  FSEL R186, R20, -INF , !P0 ;  /* 0xff80000014ba7808 */ /* 0x000fe40004000000 */
[----:B------:R-:W-:Y:S02]  /*12130*/  ISETP.GT.AND P0, PT, R0, 0x11, !P2 ;  /* 0x000000110000780c */ /* 0x000fe40005704270 */
[----:B------:R-:W-:Y:S02]  /*12140*/  FSEL R185, R17, -INF , !P1 ;  /* 0xff80000011b97808 */ /* 0x000fe40004800000 */
[----:B------:R-:W-:Y:S02]  /*12150*/  ISETP.LT.OR P0, PT, R2, 0x12, P0 ;  /* 0x000000120200780c */ /* 0x000fe40000701670 */
[----:B------:R-:W-:Y:S02]  /*12160*/  ISETP.GE.AND P1, PT, R133, 0x19, PT ;  /* 0x000000198500780c */ /* 0x000fe40003f26270 */
[----:B------:R-:W-:Y:S02]  /*12170*/  FSEL R187, R21, -INF , !P0 ;  /* 0xff80000015bb7808 */ /* 0x000fe40004000000 */
[----:B------:R-:W-:Y:S02]  /*12180*/  ISETP.GT.AND P0, PT, R0, 0x18, !P1 ;  /* 0x000000180000780c */ /* 0x000fe40004f04270 */
[----:B------:R-:W-:Y:S02]  /*12190*/  P2R R177, PR, RZ, 0x2 ;  /* 0x00000002ffb17803 */ /* 0x000fe40000000000 */
[----:B------:R-:W-:Y:S02]  /*121a0*/  ISETP.LT.OR P0, PT, R2, 0x19, P0 ;  /* 0x000000190200780c */ /* 0x000fe40000701670 */
[C---:B------:R-:W-:Y:S02]  /*121b0*/  ISETP.GE.AND P1, PT, R133.reuse, 0x1a, PT ;  /* 0x0000001a8500780c */ /* 0x040fe40003f26270 */
[----:B------:R-:W-:Y:S02]  /*121c0*/  FSEL R188, R32, -INF , !P0 ;  /* 0xff80000020bc7808 */ /* 0x000fe40004000000 */
[----:B------:R-:W-:Y:S02]  /*121d0*/  ISETP.GT.AND P0, PT, R0, 0x19, !P1 ;  /* 0x000000190000780c */ /* 0x000fe40004f04270 */
[----:B------:R-:W-:Y:S02]  /*121e0*/  P2R R176, PR, RZ, 0x2 ;  /* 0x00000002ffb07803 */ /* 0x000fe40000000000 */
        /* <DEDUP_REMOVED lines=39> */
[----:B------:R-:W-:Y:S02]  /*12460*/  ISETP.GE.AND P4, PT, R133, 0x41, PT ;  /* 0x000000418500780c */ /* 0x000fe40003f86270 */
[----:B------:R-:W-:Y:S02]  /*12470*/  ISETP.LT.OR P0, PT, R2, 0x3a, P0 ;  /* 0x0000003a0200780c */ /* 0x000fe40000701670 */
[----:B------:R-:W-:Y:S02]  /*12480*/  P2R R180, PR, RZ, 0x8 ;  /* 0x00000008ffb47803 */ /* 0x000fe40000000000 */
[----:B------:R-:W-:Y:S02]  /*12490*/  FSEL R203, R65, -INF , !P0 ;  /* 0xff80000041cb7808 */ /* 0x000fe40004000000 */
[----:B------:R-:W-:Y:S02]  /*124a0*/  ISETP.GT.AND P0, PT, R0, 0x40, !P4 ;  /* 0x000000400000780c */ /* 0x000fe40006704270 */
[C---:B------:R-:W-:Y:S02]  /*124b0*/  ISETP.GE.AND P3, PT, R133.reuse, 0x42, PT ;  /* 0x000000428500780c */ /* 0x040fe40003f66270 */
        /* <DEDUP_REMOVED lines=28> */
[----:B------:R-:W-:Y:S04]  /*12680*/  ISETP.GT.AND P0, PT, R0, 0x58, !P5 ;  /* 0x000000580000780c */ /* 0x000fe80006f04270 */
[----:B------:R-:W-:Y:S04]  /*12690*/  ISETP.LT.OR P0, PT, R2, 0x59, P0 ;  /* 0x000000590200780c */ /* 0x000fe80000701670 */
[----:B------:R-:W-:Y:S02]  /*126a0*/  FSEL R243, R96, -INF , !P0 ;  /* 0xff80000060f37808 */ /* 0x000fe40004000000 */
[----:B------:R-:W-:Y:S04]  /*126b0*/  ISETP.GT.AND P0, PT, R0, RZ, !P1 ;  /* 0x000000ff0000720c */ /* 0x000fe80004f04270 */
[----:B------:R-:W-:Y:S04]  /*126c0*/  ISETP.LT.OR P0, PT, R2, 0x1, P0 ;  /* 0x000000010200780c */ /* 0x000fe80000701670 */
[----:B------:R-:W-:Y:S02]  /*126d0*/  FSEL R52, R4, -INF , !P0 ;  /* 0xff80000004347808 */ /* 0x000fe40004000000 */
[----:B------:R-:W-:Y:S01]  /*126e0*/  ISETP.GE.AND P0, PT, R133, 0x5a, PT ;  /* 0x0000005a8500780c */ /* 0x000fe20003f06270 */
[----:B------:R-:W1:Y:S03]  /*126f0*/  SHFL.IDX PT, R4, R139, 0x2, 0x1c1f ;  /* 0x005c1f008b047f89 */ /* 0x000e6600000e0000 */
[----:B------:R-:W-:Y:S02]  /*12700*/  P2R R37, PR, RZ, 0x1 ;  /* 0x00000001ff257803 */ /* 0x000fe40000000000 */
[----:B------:R-:W-:Y:S04]  /*12710*/  ISETP.GT.AND P0, PT, R0, 0x59, !P0 ;  /* 0x000000590000780c */ /* 0x000fe80004704270 */
        /* <DEDUP_REMOVED lines=20> */
.L_x_515:
[----:B------:R-:W-:Y:S04]  /*12860*/  MOV R49, c[0x0][0x32c] ;  /* 0x0000cb0000317a02 */ /* 0x000fe80000000f00 */
[----:B------:R-:W-:Y:S11]  /*12870*/  ISETP.NE.AND P0, PT, R49, 0x1, PT ;  /* 0x000000013100780c */ /* 0x000ff60003f05270 */
[----:B------:R-:W-:Y:S02]  /*12880*/  @!UPT UIADD3 URZ, URZ, URZ, URZ ;  /* 0x0000003f3f3ff290 */ /* 0x000fe4000fffe03f */
[----:B------:R-:W-:Y:S05]  /*12890*/  @P0 IMAD.HI.U32 R49, R4, c[0x0][0x330], RZ ;  /* 0x0000cc0004310a27 */ /* 0x000fea00078e00ff */
[----:B------:R-:W-:Y:S02]  /*128a0*/  @P0 SHF.R.U32.HI R4, RZ, c[0x0][0x334], R49 ;  /* 0x0000cd00ff040a19 */ /* 0x000fe40000011631 */
.L_x_516:
[----:B------:R-:W-:Y:S05]  /*128b0*/  BSYNC B0 ;  /* 0x0000000000007941 */ /* 0x000fea0003800000 */
.L_x_514:
[----:B------:R-:W-:Y:S05]  /*128c0*/  IMAD R4, R4, c[0x0][0x32c], R174 ;  /* 0x0000cb0004047a24 */ /* 0x000fea00078e02ae */
[----:B------:R-:W-:Y:S02]  /*128d0*/  IADD3 R49, R4, c[0x0][0x32c], RZ ;  /* 0x0000cb0004317a10 */ /* 0x000fe40007ffe0ff */
[----:B------:R-:W-:Y:S02]  /*128e0*/  IMNMX R0, R0, R4, !PT ;  /* 0x0000000400007217 */ /* 0x000fe40007800200 */
[----:B------:R-:W-:Y:S02]  /*128f0*/  IMNMX R2, R2, R49, PT ;  /* 0x0000003102027217 */ /* 0x000fe40003800200 */
.L_x_513:
[----:B------:R-:W-:Y:S02]  /*12900*/  ISETP.NE.AND P0, PT, R181, RZ, PT ;  /* 0x000000ffb500720c */ /* 0x000fe40003f05270 */
[----:B------:R-:W-:Y:S02]  /*12910*/  P2R R4, PR, RZ, 0x10 ;  /* 0x00000010ff047803 */ /* 0x000fe40000000000 */
[----:B------:R-:W-:Y:S02]  /*12920*/  ISETP.GT.AND P0, PT, R3, 0x8, !P0 ;  /* 0x000000080300780c */ /* 0x000fe40004704270 */
[----:B------:R-:W-:Y:S02]  /*12930*/  P2R R49, PR, RZ, 0x40 ;  /* 0x00000040ff317803 */ /* 0x000fe40000000000 */
[----:B------:R-:W-:Y:S02]  /*12940*/  ISETP.LT.OR P0, PT, R132, 0x9, P0 ;  /* 0x000000098400780c */ /* 0x000fe40000701670 */
[----:B------:R-:W-:Y:S02]  /*12950*/  ISETP.NE.AND P6, PT, R37, RZ, PT ;  /* 0x000000ff2500720c */ /* 0x000fe40003fc5270 */
[----:B------:R-:W-:Y:S02]  /*12960*/  FSEL R53, R18, -INF , !P0 ;  /* 0xff80000012357808 */ /* 0x000fe40004000000 */
[----:B------:R-:W-:Y:S04]  /*12970*/  ISETP.NE.AND P0, PT, R180, RZ, PT ;  /* 0x000000ffb400720c */ /* 0x000fe80003f05270 */
[----:B------:R-:W-:Y:S04]  /*12980*/  ISETP.GT.AND P0, PT, R3, 0x9, !P0 ;  /* 0x000000090300780c */ /* 0x000fe80004704270 */
[C---:B------:R-:W-:Y:S04]  /*12990*/  ISETP.LT.OR P0, PT, R132.reuse, 0xa, P0 ;  /* 0x0000000a8400780c */ /* 0x040fe80000701670 */
[----:B------:R-:W-:Y:S02]  /*129a0*/  FSEL R64, R19, -INF , !P0 ;  /* 0xff80000013407808 */ /* 0x000fe40004000000 */
[----:B------:R-:W-:Y:S04]  /*129b0*/  ISETP.NE.AND P0, PT, R179, RZ, PT ;  /* 0x000000ffb300720c */ /* 0x000fe80003f05270 */
[C---:B------:R-:W-:Y:S04]  /*129c0*/  ISETP.GT.AND P0, PT, R3.reuse, 0x10, !P0 ;  /* 0x000000100300780c */ /* 0x040fe80004704270 */
[----:B------:R-:W-:Y:S04]  /*129d0*/  ISETP.LT.OR P0, PT, R132, 0x11, P0 ;  /* 0x000000118400780c */ /* 0x000fe80000701670 */
        /* <DEDUP_REMOVED lines=45> */
[C---:B------:R-:W-:Y:S02]  /*12cb0*/  ISETP.GT.AND P0, PT, R3.reuse, 0x40, !P4 ;  /* 0x000000400300780c */ /* 0x040fe40006704270 */
[----:B------:R-:W-:Y:S02]  /*12cc0*/  ISETP.NE.AND P4, PT, R182, RZ, PT ;  /* 0x000000ffb600720c */ /* 0x000fe40003f85270 */
[----:B------:R-:W-:Y:S04]  /*12cd0*/  ISETP.LT.OR P0, PT, R132, 0x41, P0 ;  /* 0x000000418400780c */ /* 0x000fe80000701670 */
[----:B------:R-:W-:Y:S02]  /*12ce0*/  FSEL R205, R70, -INF , !P0 ;  /* 0xff80000046cd7808 */ /* 0x000fe40004000000 */
[----:B------:R-:W-:Y:S04]  /*12cf0*/  ISETP.GT.AND P0, PT, R3, 0x41, !P3 ;  /* 0x000000410300780c */ /* 0x000fe80005f04270 */
[C---:B------:R-:W-:Y:S04]  /*12d00*/  ISETP.LT.OR P0, PT, R132.reuse, 0x42, P0 ;  /* 0x000000428400780c */ /* 0x040fe80000701670 */
[----:B------:R-:W-:Y:S02]  /*12d10*/  FSEL R206, R71, -INF , !P0 ;  /* 0xff80000047ce7808 */ /* 0x000fe40004000000 */
        /* <DEDUP_REMOVED lines=15> */
[----:B------:R-:W-:Y:S04]  /*12e10*/  ISETP.GT.AND P0, PT, R3, 0x1, !P4 ;  /* 0x000000010300780c */ /* 0x000fe80006704270 */
[C---:B------:R-:W-:Y:S04]  /*12e20*/  ISETP.LT.OR P0, PT, R132.reuse, 0x2, P0 ;  /* 0x000000028400780c */ /* 0x040fe80000701670 */
[----:B------:R-:W-:Y:S02]  /*12e30*/  FSEL R19, R7, -INF , !P0 ;  /* 0xff80000007137808 */ /* 0x000fe40004000000 */
[C---:B------:R-:W-:Y:S04]  /*12e40*/  ISETP.GT.AND P0, PT, R3.reuse, RZ, !P1 ;  /* 0x000000ff0300720c */ /* 0x040fe80004f04270 */
[----:B------:R-:W-:Y:S04]  /*12e50*/  ISETP.LT.OR P0, PT, R132, 0x1, P0 ;  /* 0x000000018400780c */ /* 0x000fe80000701670 */
[----:B------:R-:W-:Y:S02]  /*12e60*/  FSEL R18, R6, -INF , !P0 ;  /* 0xff80000006127808 */ /* 0x000fe40004000000 */
[C---:B------:R-:W-:Y:S04]  /*12e70*/  ISETP.GT.AND P0, PT, R3.reuse, 0x58, !P5 ;  /* 0x000000580300780c */ /* 0x040fe80006f04270 */
[----:B------:R-:W-:Y:S04]  /*12e80*/  ISETP.LT.OR P0, PT, R132, 0x59, P0 ;  /* 0x000000598400780c */ /* 0x000fe80000701670 */
[----:B------:R-:W-:Y:S02]  /*12e90*/  FSEL R241, R98, -INF , !P0 ;  /* 0xff80000062f17808 */ /* 0x000fe40004000000 */
[----:B------:R-:W-:Y:S02]  /*12ea0*/  ISETP.GT.AND P0, PT, R3, 0x59, !P6 ;  /* 0x000000590300780c */ /* 0x000fe40007704270 */
[----:B------:R-:W1:Y:S02]  /*12eb0*/  SHFL.IDX PT, R3, R139, 0x3, 0x1c1f ;  /* 0x007c1f008b037f89 */ /* 0x000e6400000e0000 */
[----:B------:R-:W-:Y:S04]  /*12ec0*/  ISETP.LT.OR P0, PT, R132, 0x5a, P0 ;  /* 0x0000005a8400780c */ /* 0x000fe80000701670 */
[----:B------:R-:W-:Y:S02]  /*12ed0*/  FSEL R242, R99, -INF , !P0 ;  /* 0xff80000063f27808 */ /* 0x000fe40004000000 */
[----:B------:R-:W-:Y:S04]  /*12ee0*/  ISETP.GT.AND P0, PT, R0, RZ, !P1 ;  /* 0x000000ff0000720c */ /* 0x000fe80004f04270 */
[----:B------:R-:W-:Y:S04]  /*12ef0*/  ISETP.LT.OR P0, PT, R2, 0x1, P0 ;  /* 0x000000010200780c */ /* 0x000fe80000701670 */
[----:B------:R-:W-:Y:S02]  /*12f00*/  FSEL R8, R8, -INF , !P0 ;  /* 0xff80000008087808 */ /* 0x000fe40004000000 */
[----:B------:R-:W-:Y:S02]  /*12f10*/  ISETP.GT.AND P0, PT, R0, 0x1, !P4 ;  /* 0x000000010000780c */ /* 0x000fe40006704270 */
[----:B------:R-:W-:Y:S02]  /*12f20*/  ISETP.NE.AND P4, PT, R4, RZ, PT ;  /* 0x000000ff0400720c */ /* 0x000fe40003f85270 */
        /* <DEDUP_REMOVED lines=82> */
[----:B------:R-:W-:Y:S01]  /*13450*/  ISETP.GT.AND P0, PT, R0, 0x59, !P6 ;  /* 0x000000590000780c */ /* 0x000fe20007704270 */
[--C-:B-1----:R-:W-:Y:S01]  /*13460*/  IMAD.IADD R0, R173, 0x1, R3.reuse ;  /* 0x00000001ad007824 */ /* 0x102fe200078e0203 */
[----:B------:R-:W-:Y:S02]  /*13470*/  ISETP.NE.AND P6, PT, R49, RZ, PT ;  /* 0x000000ff3100720c */ /* 0x000fe40003fc5270 */
[----:B------:R-:W-:Y:S01]  /*13480*/  ISETP.LT.OR P0, PT, R2, 0x5a, P0 ;  /* 0x0000005a0200780c */ /* 0x000fe20000701670 */
[----:B------:R-:W-:Y:S03]  /*13490*/  IMAD.IADD R2, R172, 0x1, R3 ;  /* 0x00000001ac027824 */ /* 0x000fe600078e0203 */
[----:B------:R-:W-:Y:S02]  /*134a0*/  FSEL R93, R93, -INF , !P0 ;  /* 0xff8000005d5d7808 */ /* 0x000fe40004000000 */
[----:B------:R-:W-:Y:S11]  /*134b0*/  PLOP3.LUT P0, PT, PT, PT, UP1, 0x40, 0x0 ;  /* 0x000000000000781c */ /* 0x000ff60003f0e818 */
[----:B------:R-:W-:Y:S02]  /*134c0*/  @!UPT UIADD3 URZ, URZ, URZ, URZ ;  /* 0x0000003f3f3ff290 */ /* 0x000fe4000fffe03f */
        /* <DEDUP_REMOVED lines=15> */
.L_x_519:
[----:B------:R-:W-:Y:S04]  /*135c0*/  MOV R4, c[0x0][0x32c] ;  /* 0x0000cb0000047a02 */ /* 0x000fe80000000f00 */
[----:B------:R-:W-:Y:S11]  /*135d0*/  ISETP.NE.AND P0, PT, R4, 0x1, PT ;  /* 0x000000010400780c */ /* 0x000ff60003f05270 */
[----:B------:R-:W-:Y:S02]  /*135e0*/  @!UPT UIADD3 URZ, URZ, URZ, URZ ;  /* 0x0000003f3f3ff290 */ /* 0x000fe4000fffe03f */
[----:B------:R-:W-:Y:S05]  /*135f0*/  @P0 IMAD.HI.U32 R4, R3, c[0x0][0x330], RZ ;  /* 0x0000cc0003040a27 */ /* 0x000fea00078e00ff */
[----:B------:R-:W-:Y:S02]  /*13600*/  @P0 SHF.R.U32.HI R3, RZ, c[0x0][0x334], R4 ;  /* 0x0000cd00ff030a19 */ /* 0x000fe40000011604 */
.L_x_520:
[----:B------:R-:W-:Y:S05]  /*13610*/  BSYNC B0 ;  /* 0x0000000000007941 */ /* 0x000fea0003800000 */
.L_x_518:
[----:B------:R-:W-:Y:S05]  /*13620*/  IMAD R3, R3, c[0x0][0x32c], R174 ;  /* 0x0000cb0003037a24 */ /* 0x000fea00078e02ae */
[----:B------:R-:W-:Y:S02]  /*13630*/  IADD3 R4, R3, c[0x0][0x32c], RZ ;  /* 0x0000cb0003047a10 */ /* 0x000fe40007ffe0ff */
[----:B------:R-:W-:Y:S02]  /*13640*/  IMNMX R0, R0, R3, !PT ;  /* 0x0000000300007217 */ /* 0x000fe40007800200 */
[----:B------:R-:W-:Y:S02]  /*13650*/  IMNMX R2, R2, R4, PT ;  /* 0x0000000402027217 */ /* 0x000fe40003800200 */
.L_x_517:
[----:B------:R-:W-:Y:S02]  /*13660*/  ISETP.GT.AND P0, PT, R0, RZ, !P1 ;  /* 0x000000ff0000720c */ /* 0x000fe40004f04270 */
[----:B------:R-:W-:Y:S02]  /*13670*/  ISETP.NE.AND P1, PT, R179, RZ, PT ;  /* 0x000000ffb300720c */ /* 0x000fe40003f25270 */
        /* <DEDUP_REMOVED lines=50> */
[----:B------:R-:W-:Y:S01]  /*139a0*/  ISETP.NE.AND P0, PT, R175, RZ, PT ;  /* 0x000000ffaf00720c */ /* 0x000fe20003f05270 */
[----:B------:R-:W-:Y:S01]  /*139b0*/  LDSM.16.MT88.4 R28, [R216+0x100] ;  /* 0x00010000d81c783b */ /* 0x000fe20000004200 */
        /* <DEDUP_REMOVED lines=13> */
[----:B------:R-:W-:Y:S02]  /*13a90*/  FMNMX.FTZ R134, R185, R134, !PT ;  /* 0x00000086b9867209 */ /* 0x000fe40007810000 */
        /* <DEDUP_REMOVED lines=47> */
[----:B------:R-:W-:Y:S02]  /*13d90*/  ISETP.NE.AND P3, PT, R5, RZ, PT ;  /* 0x000000ff0500720c */ /* 0x000fe40003f65270 */
        /* <DEDUP_REMOVED lines=18> */
[----:B------:R-:W-:Y:S02]  /*13ec0*/  ISETP.LT.OR P0, PT, R2, 0x42, P0 ;  /* 0x000000420200780c */ /* 0x000fe40000701670 */
[----:B------:R-:W-:Y:S02]  /*13ed0*/  FMNMX.FTZ R4, R198, R4, !PT ;  /* 0x00000004c6047209 */ /* 0x000fe40007810000 */
[----:B------:R-:W-:Y:S01]  /*13ee0*/  FMNMX.FTZ R5, R10, R138, !PT ;  /* 0x0000008a0a057209 */ /* 0x000fe20007810000 */
[----:B------:R-:W2:Y:S01]  /*13ef0*/  SHFL.BFLY PT, R133, R3, 0x2, 0x1f ;  /* 0x0c401f0003857f89 */ /* 0x000ea200000e0000 */
[----:B------:R-:W-:Y:S02]  /*13f00*/  FMNMX.FTZ R4, R199, R4, !PT ;  /* 0x00000004c7047209 */ /* 0x000fe40007810000 */
[----:B------:R-:W-:Y:S02]  /*13f10*/  FSEL R89, R75, -INF , !P0 ;  /* 0xff8000004b597808 */ /* 0x000fe40004000000 */
[----:B------:R-:W-:Y:S02]  /*13f20*/  FMNMX.FTZ R4, R207, R4, !PT ;  /* 0x00000004cf047209 */ /* 0x000fe40007810000 */
[----:B------:R-:W-:Y:S02]  /*13f30*/  ISETP.GT.AND P0, PT, R0, 0x48, !P2 ;  /* 0x000000480000780c */ /* 0x000fe40005704270 */
[----:B------:R-:W-:Y:S02]  /*13f40*/  FMNMX.FTZ R4, R208, R4, !PT ;  /* 0x00000004d0047209 */ /* 0x000fe40007810000 */
[----:B------:R-:W-:Y:S02]  /*13f50*/  FMNMX.FTZ R5, R11, R5, !PT ;  /* 0x000000050b057209 */ /* 0x000fe40007810000 */
[----:B------:R-:W-:Y:S02]  /*13f60*/  FMNMX.FTZ R4, R210, R4, !PT ;  /* 0x00000004d2047209 */ /* 0x000fe40007810000 */
[----:B------:R-:W-:Y:S02]  /*13f70*/  FMNMX.FTZ R5, R14, R5, !PT ;  /* 0x000000050e057209 */ /* 0x000fe40007810000 */
[----:B-1----:R-:W-:Y:S02]  /*13f80*/  FMNMX.FTZ R134, R134, R6, !PT ;  /* 0x0000000686867209 */ /* 0x002fe40007810000 */
[----:B------:R-:W-:Y:S02]  /*13f90*/  FMNMX.FTZ R4, R211, R4, !PT ;  /* 0x00000004d3047209 */ /* 0x000fe40007810000 */
[C---:B------:R-:W-:Y:S01]  /*13fa0*/  FSETP.NEU.FTZ.AND P2, PT, R134.reuse, -INF , PT ;  /* 0xff8000008600780b */ /* 0x040fe20003f5d000 */
[----:B------:R-:W-:Y:S01]  /*13fb0*/  FMUL.FTZ R39, R134, c[0x0][0x2d0] ;  /* 0x0000b40086277a20 */ /* 0x000fe20000410000 */
[----:B------:R-:W-:Y:S02]  /*13fc0*/  FMNMX.FTZ R5, R15, R5, !PT ;  /* 0x000000050f057209 */ /* 0x000fe40007810000 */
[----:B--2---:R-:W-:Y:S02]  /*13fd0*/  FMNMX.FTZ R133, R3, R133, !PT ;  /* 0x0000008503857209 */ /* 0x004fe40007810000 */
[----:B------:R-:W-:Y:S02]  /*13fe0*/  FSEL R39, R39, RZ, P2 ;  /* 0x000000ff27277208 */ /* 0x000fe40001000000 */
[----:B------:R-:W-:Y:S01]  /*13ff0*/  FMNMX.FTZ R3, R238, R4, !PT ;  /* 0x00000004ee037209 */ /* 0x000fe20007810000 */
[----:B------:R-:W1:Y:S01]  /*14000*/  SHFL.BFLY PT, R6, R133, 0x1, 0x1f ;  /* 0x0c201f0085067f89 */ /* 0x000e6200000e0000 */
[----:B------:R-:W-:Y:S01]  /*14010*/  FMNMX.FTZ R5, R56, R5, !PT ;  /* 0x0000000538057209 */ /* 0x000fe20007810000 */
[--C-:B------:R-:W-:Y:S01]  /*14020*/  FFMA.FTZ R4, R52, c[0x0][0x2d0], -R39.reuse ;  /* 0x0000b40034047a23 */ /* 0x100fe20000010827 */
[----:B------:R-:W-:Y:S02]  /*14030*/  ISETP.LT.OR P0, PT, R2, 0x49, P0 ;  /* 0x000000490200780c */ /* 0x000fe40000701670 */
[----:B------:R-:W-:Y:S01]  /*14040*/  FMNMX.FTZ R5, R57, R5, !PT ;  /* 0x0000000539057209 */ /* 0x000fe20007810000 */
[----:B------:R2:W3:Y:S01]  /*14050*/  MUFU.EX2 R23, R4 ;  /* 0x0000000400177308 */ /* 0x0004e20000000800 */
[----:B------:R-:W-:Y:S02]  /*14060*/  FMNMX.FTZ R3, R240, R3, !PT ;  /* 0x00000003f0037209 */ /* 0x000fe40007810000 */
[----:B------:R-:W-:Y:S02]  /*14070*/  FMNMX.FTZ R5, R66, R5, !PT ;  /* 0x0000000542057209 */ /* 0x000fe40007810000 */
[----:B------:R-:W-:Y:S02]  /*14080*/  FMNMX.FTZ R3, R92, R3, !PT ;  /* 0x000000035c037209 */ /* 0x000fe40007810000 */
[----:B------:R-:W-:Y:S02]  /*14090*/  FMNMX.FTZ R5, R70, R5, !PT ;  /* 0x0000000546057209 */ /* 0x000fe40007810000 */
[----:B------:R-:W-:Y:S02]  /*140a0*/  FMNMX.FTZ R3, R93, R3, !PT ;  /* 0x000000035d037209 */ /* 0x000fe40007810000 */
[----:B------:R-:W-:Y:S02]  /*140b0*/  FMNMX.FTZ R5, R71, R5, !PT ;  /* 0x0000000547057209 */ /* 0x000fe40007810000 */
[----:B------:R-:W-:Y:S01]  /*140c0*/  ISETP.NE.AND P1, PT, R16, RZ, PT ;  /* 0x000000ff1000720c */ /* 0x000fe20003f25270 */
[----:B------:R-:W4:Y:S01]  /*140d0*/  SHFL.BFLY PT, R7, R3, 0x2, 0x1f ;  /* 0x0c401f0003077f89 */ /* 0x000f2200000e0000 */
[----:B------:R-:W-:Y:S01]  /*140e0*/  FMNMX.FTZ R5, R72, R5, !PT ;  /* 0x0000000548057209 */ /* 0x000fe20007810000 */
[--C-:B------:R-:W-:Y:S01]  /*140f0*/  FFMA.FTZ R16, R188, c[0x0][0x2d0], -R39.reuse ;  /* 0x0000b400bc107a23 */ /* 0x100fe20000010827 */
[----:B------:R-:W-:Y:S02]  /*14100*/  FSEL R78, R78, -INF , !P0 ;  /* 0xff8000004e4e7808 */ /* 0x000fe40004000000 */
[----:B-1----:R-:W-:Y:S01]  /*14110*/  FMNMX.FTZ R133, R133, R6, !PT ;  /* 0x0000000685857209 */ /* 0x002fe20007810000 */
[----:B------:R-:W-:Y:S01]  /*14120*/  MUFU.EX2 R252, R16 ;  /* 0x0000001000fc7308 */ /* 0x000fe20000000800 */
[----:B------:R-:W-:Y:S02]  /*14130*/  ISETP.GT.AND P0, PT, R0, 0x49, !P1 ;  /* 0x000000490000780c */ /* 0x000fe40004f04270 */
[C---:B------:R-:W-:Y:S01]  /*14140*/  FSETP.NEU.FTZ.AND P1, PT, R133.reuse, -INF , PT ;  /* 0xff8000008500780b */ /* 0x040fe20003f3d000 */
[----:B------:R-:W-:Y:S01]  /*14150*/  FMUL.FTZ R60, R133, c[0x0][0x2d0] ;  /* 0x0000b400853c7a20 */ /* 0x000fe20000410000 */
[----:B--2---:R-:W-:Y:S01]  /*14160*/  FMNMX.FTZ R4, R73, R5, !PT ;  /* 0x0000000549047209 */ /* 0x004fe20007810000 */
[--C-:B------:R-:W-:Y:S01]  /*14170*/  FFMA.FTZ R5, R183, c[0x0][0x2d0], -R39.reuse ;  /* 0x0000b400b7057a23 */ /* 0x100fe20000010827 */
[----:B------:R-:W-:Y:S02]  /*14180*/  ISETP.LT.OR P0, PT, R2, 0x4a, P0 ;  /* 0x0000004a0200780c */ /* 0x000fe40000701670 */
[----:B------:R-:W-:Y:S01]  /*14190*/  FMNMX.FTZ R4, R76, R4, !PT ;  /* 0x000000044c047209 */ /* 0x000fe20007810000 */
[----:B------:R1:W2:Y:S01]  /*141a0*/  MUFU.EX2 R174, R5 ;  /* 0x0000000500ae7308 */ /* 0x0002a20000000800 */
[----:B------:R-:W-:Y:S02]  /*141b0*/  FSEL R60, R60, RZ, P1 ;  /* 0x000000ff3c3c7208 */ /* 0x000fe40000800000 */
[----:B------:R-:W-:Y:S02]  /*141c0*/  FSEL R79, R79, -INF , !P0 ;  /* 0xff8000004f4f7808 */ /* 0x000fe40004000000 */
[----:B------:R-:W-:Y:S02]  /*141d0*/  ISETP.NE.AND P0, PT, R48, RZ, PT ;  /* 0x000000ff3000720c */ /* 0x000fe40003f05270 */
[----:B------:R-:W-:Y:S01]  /*141e0*/  ISETP.NE.AND P4, PT, R37, RZ, PT ;  /* 0x000000ff2500720c */ /* 0x000fe20003f85270 */
[----:B------:R-:W-:Y:S01]  /*141f0*/  LDSM.16.MT88.4 R48, [R214+0x100] ;  /* 0x00010000d630783b */ /* 0x000fe20000004200 */
[----:B----4-:R-:W-:Y:S02]  /*14200*/  FMNMX.FTZ R3, R3, R7, !PT ;  /* 0x0000000703037209 */ /* 0x010fe40007810000 */
[C---:B------:R-:W-:Y:S02]  /*14210*/  ISETP.GT.AND P0, PT, R0.reuse, 0x51, !P0 ;  /* 0x000000510000780c */ /* 0x040fe40004704270 */
[----:B------:R-:W-:Y:S02]  /*14220*/  ISETP.GT.AND P4, PT, R0, 0x59, !P4 ;  /* 0x000000590000780c */ /* 0x000fe40006784270 */
[----:B------:R-:W-:Y:S01]  /*14230*/  ISETP.LT.OR P0, PT, R2, 0x52, P0 ;  /* 0x000000520200780c */ /* 0x000fe20000701670 */
[----:B------:R-:W4:Y:S01]  /*14240*/  SHFL.BFLY PT, R132, R3, 0x1, 0x1f ;  /* 0x0c201f0003847f89 */ /* 0x000f2200000e0000 */
[----:B------:R-:W-:Y:S02]  /*14250*/  ISETP.GT.AND P3, PT, R0, 0x50, !P3 ;  /* 0x000000500000780c */ /* 0x000fe40005f64270 */
[----:B------:R-:W-:Y:S02]  /*14260*/  FSEL R91, R91, -INF , !P0 ;  /* 0xff8000005b5b7808 */ /* 0x000fe40004000000 */
[C---:B------:R-:W-:Y:S02]  /*14270*/  ISETP.LT.OR P0, PT, R2.reuse, 0x5a, P4 ;  /* 0x0000005a0200780c */ /* 0x040fe40002701670 */
[----:B------:R-:W-:Y:S02]  /*14280*/  ISETP.LT.OR P3, PT, R2, 0x51, P3 ;  /* 0x000000510200780c */ /* 0x000fe40001f61670 */
[----:B-1----:R-:W-:Y:S01]  /*14290*/  FMNMX.FTZ R5, R77, R4, !PT ;  /* 0x000000044d057209 */ /* 0x002fe20007810000 */
[--C-:B------:R-:W-:Y:S01]  /*142a0*/  FFMA.FTZ R4, R184, c[0x0][0x2d0], -R39.reuse ;  /* 0x0000b400b8047a23 */ /* 0x100fe20000010827 */
[----:B------:R-:W-:Y:S02]  /*142b0*/  FSEL R38, R95, -INF , !P0 ;  /* 0xff8000005f267808 */ /* 0x000fe40004000000 */
[----:B---3--:R-:W-:Y:S01]  /*142c0*/  MOV R95, R23 ;  /* 0x00000017005f7202 */ /* 0x008fe20000000f00 */
[----:B------:R1:W-:Y:S01]  /*142d0*/  MUFU.EX2 R176, R4 ;  /* 0x0000000400b07308 */ /* 0x0003e20000000800 */
[----:B------:R-:W-:Y:S02]  /*142e0*/  FMNMX.FTZ R5, R87, R5, !PT ;  /* 0x0000000557057209 */ /* 0x000fe40007810000 */
[----:B------:R-:W-:Y:S02]  /*142f0*/  ISETP.GT.AND P5, PT, R0, 0x58, !P5 ;  /* 0x000000580000780c */ /* 0x000fe40006fa4270 */
[----:B------:R-:W-:Y:S02]  /*14300*/  FMNMX.FTZ R5, R88, R5, !PT ;  /* 0x0000000558057209 */ /* 0x000fe40007810000 */
[----:B------:R-:W-:Y:S02]  /*14310*/  FSEL R90, R90, -INF , !P3 ;  /* 0xff8000005a5a7808 */ /* 0x000fe40005800000 */
[----:B------:R-:W-:Y:S02]  /*14320*/  FMNMX.FTZ R5, R63, R5, !PT ;  /* 0x000000053f057209 */ /* 0x000fe40007810000 */
[----:B----4-:R-:W-:Y:S01]  /*14330*/  FMNMX.FTZ R132, R3, R132, !PT ;  /* 0x0000008403847209 */ /* 0x010fe20007810000 */
[--C-:B------:R-:W-:Y:S01]  /*14340*/  FFMA.FTZ R3, R64, c[0x0][0x2d0], -R60.reuse ;  /* 0x0000b40040037a23 */ /* 0x100fe2000001083c */
[----:B------:R-:W-:Y:S02]  /*14350*/  FMNMX.FTZ R5, R74, R5, !PT ;  /* 0x000000054a057209 */ /* 0x000fe40007810000 */
[C---:B------:R-:W-:Y:S01]  /*14360*/  FSETP.NEU.FTZ.AND P0, PT, R132.reuse, -INF , PT ;  /* 0xff8000008400780b */ /* 0x040fe20003f1d000 */
[----:B------:R-:W-:Y:S01]  /*14370*/  FMUL.FTZ R61, R132, c[0x0][0x2d0] ;  /* 0x0000b400843d7a20 */ /* 0x000fe20000410000 */
[----:B------:R-:W-:Y:S02]  /*14380*/  FMNMX.FTZ R5, R89, R5, !PT ;  /* 0x0000000559057209 */ /* 0x000fe40007810000 */
[----:B------:R-:W-:Y:S01]  /*14390*/  ISETP.LT.OR P3, PT, R2, 0x59, P5 ;  /* 0x000000590200780c */ /* 0x000fe20002f61670 */
[--C-:B------:R-:W-:Y:S01]  /*143a0*/  FFMA.FTZ R2, R53, c[0x0][0x2d0], -R60.reuse ;  /* 0x0000b40035027a23 */ /* 0x100fe2000001083c */
[----:B------:R-:W-:Y:S02]  /*143b0*/  FSEL R61, R61, RZ, P0 ;  /* 0x000000ff3d3d7208 */ /* 0x000fe40000000000 */
[----:B------:R-:W-:Y:S01]  /*143c0*/  FSEL R94, R94, -INF , !P3 ;  /* 0xff8000005e5e7808 */ /* 0x000fe20005800000 */
[----:B-1----:R-:W-:Y:S01]  /*143d0*/  FFMA.FTZ R4, R185, c[0x0][0x2d0], -R39 ;  /* 0x0000b400b9047a23 */ /* 0x002fe20000010827 */
[----:B--2---:R-:W-:Y:S02]  /*143e0*/  F2FP.BF16.PACK_AB R40, R174, R95 ;  /* 0x0000005fae28723e */ /* 0x004fe400000010ff */
[----:B------:R-:W-:Y:S01]  /*143f0*/  MOV R172, R245 ;  /* 0x000000f500ac7202 */ /* 0x000fe20000000f00 */
[----:B------:R1:W-:Y:S02]  /*14400*/  MUFU.EX2 R22, R4 ;  /* 0x0000000400167308 */ /* 0x0003e40000000800 */
[--C-:B-1----:R-:W-:Y:S08]  /*14410*/  FFMA.FTZ R4, R18, c[0x0][0x2d0], -R60.reuse ;  /* 0x0000b40012047a23 */ /* 0x102ff0000001083c */
[----:B------:R1:W2:Y:S02]  /*14420*/  MUFU.EX2 R24, R4 ;  /* 0x0000000400187308 */ /* 0x0002a40000000800 */
[----:B-1----:R-:W-:Y:S08]  /*14430*/  FMNMX.FTZ R4, R78, R5, !PT ;  /* 0x000000054e047209 */ /* 0x002ff00007810000 */
[----:B------:R1:W-:Y:S01]  /*14440*/  MUFU.EX2 R5, R3 ;  /* 0x0000000300057308 */ /* 0x0003e20000000800 */
[----:B------:R-:W-:Y:S01]  /*14450*/  FMNMX.FTZ R0, R79, R4, !PT ;  /* 0x000000044f007209 */ /* 0x000fe20007810000 */
[--C-:B------:R-:W-:Y:S03]  /*14460*/  FFMA.FTZ R4, R19, c[0x0][0x2d0], -R60.reuse ;  /* 0x0000b40013047a23 */ /* 0x100fe6000001083c */
[----:B------:R-:W-:Y:S05]  /*14470*/  FMNMX.FTZ R0, R90, R0, !PT ;  /* 0x000000005a007209 */ /* 0x000fea0007810000 */
[----:B------:R-:W3:Y:S01]  /*14480*/  MUFU.EX2 R173, R4 ;  /* 0x0000000400ad7308 */ /* 0x000ee20000000800 */
[----:B------:R-:W-:Y:S04]  /*14490*/  FMNMX.FTZ R0, R91, R0, !PT ;  /* 0x000000005b007209 */ /* 0x000fe80007810000 */
[----:B------:R-:W-:Y:S04]  /*144a0*/  FMNMX.FTZ R0, R94, R0, !PT ;  /* 0x000000005e007209 */ /* 0x000fe80007810000 */
[----:B------:R-:W-:Y:S01]  /*144b0*/  FMNMX.FTZ R0, R38, R0, !PT ;  /* 0x0000000026007209 */ /* 0x000fe20007810000 */
[----:B------:R4:W5:Y:S01]  /*144c0*/  MUFU.EX2 R4, R2 ;  /* 0x0000000200047308 */ /* 0x0009620000000800 */
[--C-:B-1----:R-:W-:Y:S02]  /*144d0*/  FFMA.FTZ R3, R8, c[0x0][0x2d0], -R61.reuse ;  /* 0x0000b40008037a23 */ /* 0x102fe4000001083d */
[--C-:B------:R-:W-:Y:S01]  /*144e0*/  FFMA.FTZ R8, R65, c[0x0][0x2d0], -R60.reuse ;  /* 0x0000b40041087a23 */ /* 0x100fe2000001083c */
[----:B--2---:R-:W-:Y:S01]  /*144f0*/  MOV R65, R24 ;  /* 0x0000001800417202 */ /* 0x004fe20000000f00 */
[----:B------:R-:W-:Y:S05]  /*14500*/  FFMA.FTZ R24, R69, c[0x0][0x2d0], -R60 ;  /* 0x0000b40045187a23 */ /* 0x000fea000001083c */
[----:B------:R1:W-:Y:S01]  /*14510*/  MUFU.EX2 R139, R3 ;  /* 0x00000003008b7308 */ /* 0x0003e20000000800 */
[----:B---3--:R-:W-:Y:S09]  /*14520*/  F2FP.BF16.PACK_AB R41, R173, R65 ;  /* 0x00000041ad29723e */ /* 0x008ff200000010ff */
[----:B------:R-:W-:Y:S01]  /*14530*/  MUFU.EX2 R26, R8 ;  /* 0x00000008001a7308 */ /* 0x000fe20000000800 */
[----:B----4-:R-:W2:Y:S01]  /*14540*/  SHFL.BFLY PT, R2, R0, 0x2, 0x1f ;  /* 0x0c401f0000027f89 */ /* 0x010ea200000e0000 */
[----:B-----5:R-:W-:Y:S02]  /*14550*/  IMAD.MOV.U32 R64, RZ, RZ, R4 ;  /* 0x000000ffff407224 */ /* 0x020fe400078e0004 */
[--C-:B------:R-:W-:Y:S06]  /*14560*/  FFMA.FTZ R4, R13, c[0x0][0x2d0], -R61.reuse ;  /* 0x0000b4000d047a23 */ /* 0x100fec000001083d */
[----:B------:R-:W-:Y:S01]  /*14570*/  MUFU.EX2 R250, R24 ;  /* 0x0000001800fa7308 */ /* 0x000fe20000000800 */
[--C-:B-1----:R-:W-:Y:S09]  /*14580*/  FFMA.FTZ R3, R9, c[0x0][0x2d0], -R61.reuse ;  /* 0x0000b40009037a23 */ /* 0x102ff2000001083d */
[----:B------:R1:W3:Y:S10]  /*14590*/  MUFU.EX2 R175, R3 ;  /* 0x0000000300af7308 */ /* 0x0002f40000000800 */
[----:B------:R-:W-:Y:S01]  /*145a0*/  MUFU.EX2 R6, R4 ;  /* 0x0000000400067308 */ /* 0x000fe20000000800 */
[----:B-1----:R-:W-:Y:S01]  /*145b0*/  FFMA.FTZ R3, R12, c[0x0][0x2d0], -R61 ;  /* 0x0000b4000c037a23 */ /* 0x002fe2000001083d */
[----:B---3--:R-:W-:Y:S01]  /*145c0*/  F2FP.BF16.PACK_AB R44, R175, R139 ;  /* 0x0000008baf2c723e */ /* 0x008fe200000010ff */
[----:B------:R-:W-:Y:S07]  /*145d0*/  FFMA.FTZ R12, R68, c[0x0][0x2d0], -R60 ;  /* 0x0000b400440c7a23 */ /* 0x000fee000001083c */
[----:B------:R2:W1:Y:S02]  /*145e0*/  MUFU.EX2 R7, R3 ;  /* 0x0000000300077308 */ /* 0x0004640000000800 */
[----:B--2---:R-:W-:Y:S01]  /*145f0*/  FMNMX.FTZ R3, R0, R2, !PT ;  /* 0x0000000200037209 */ /* 0x004fe20007810000 */
[----:B------:R-:W-:Y:S01]  /*14600*/  FFMA.FTZ R2, R186, c[0x0][0x2d0], -R39 ;  /* 0x0000b400ba027a23 */ /* 0x000fe20000010827 */
[----:B------:R-:W-:Y:S06]  /*14610*/  FSEL R0, R134, RZ, P2 ;  /* 0x000000ff86007208 */ /* 0x000fec0001000000 */
[----:B------:R2:W-:Y:S01]  /*14620*/  MUFU.EX2 R27, R2 ;  /* 0x00000002001b7308 */ /* 0x0005e20000000800 */
[----:B------:R-:W3:Y:S01]  /*14630*/  SHFL.BFLY PT, R4, R3, 0x1, 0x1f ;  /* 0x0c201f0003047f89 */ /* 0x000ee200000e0000 */
[----:B------:R-:W-:Y:S01]  /*14640*/  FADD.FTZ R0, -R0, R135 ;  /* 0x0000008700007221 */ /* 0x000fe20000010100 */
[----:B-1----:R-:W-:Y:S03]  /*14650*/  MOV R135, R7 ;  /* 0x0000000700877202 */ /* 0x002fe60000000f00 */
[----:B------:R-:W-:Y:S04]  /*14660*/  FMUL.FTZ R0, R0, c[0x0][0x2d0] ;  /* 0x0000b40000007a20 */ /* 0x000fe80000410000 */
[----:B------:R1:W4:Y:S01]  /*14670*/  MUFU.EX2 R37, R0 ;  /* 0x0000000000257308 */ /* 0x0003220000000800 */
[----:B--2---:R-:W-:Y:S02]  /*14680*/  FSEL R2, R133, RZ, P1 ;  /* 0x000000ff85027208 */ /* 0x004fe40000800000 */
[----:B---3--:R-:W-:Y:S03]  /*14690*/  FMNMX.FTZ R3, R3, R4, !PT ;  /* 0x0000000403037209 */ /* 0x008fe60007810000 */
[----:B------:R-:W-:Y:S02]  /*146a0*/  FADD.FTZ R2, -R2, R136 ;  /* 0x0000008802027221 */ /* 0x000fe40000010100 */
[C---:B------:R-:W-:Y:S02]  /*146b0*/  FMUL.FTZ R62, R3.reuse, c[0x0][0x2d0] ;  /* 0x0000b400033e7a20 */ /* 0x040fe40000410000 */
[----:B------:R-:W-:Y:S01]  /*146c0*/  FMUL.FTZ R2, R2, c[0x0][0x2d0] ;  /* 0x0000b40002027a20 */ /* 0x000fe20000410000 */
[----:B-1----:R-:W-:Y:S01]  /*146d0*/  FSEL R0, R132, RZ, P0 ;  /* 0x000000ff84007208 */ /* 0x002fe20000000000 */
[----:B------:R-:W-:Y:S01]  /*146e0*/  IMAD.MOV.U32 R136, RZ, RZ, R22 ;  /* 0x000000ffff887224 */ /* 0x000fe200078e0016 */
[----:B------:R-:W-:Y:S01]  /*146f0*/  FSETP.NEU.FTZ.AND P0, PT, R3, -INF , PT ;  /* 0xff8000000300780b */ /* 0x000fe20003f1d000 */
[----:B------:R-:W1:Y:S01]  /*14700*/  MUFU.EX2 R36, R2 ;  /* 0x0000000200247308 */ /* 0x000e620000000800 */
[----:B------:R-:W2:Y:S01]  /*14710*/  LDSM.16.MT88.4 R20, [R213+0x100] ;  /* 0x00010000d514783b */ /* 0x000ea20000004200 */
[----:B------:R-:W-:Y:S01]  /*14720*/  FADD.FTZ R0, -R0, R137 ;  /* 0x0000008900007221 */ /* 0x000fe20000010100 */
[----:B------:R-:W-:Y:S01]  /*14730*/  FSEL R62, R62, RZ, P0 ;  /* 0x000000ff3e3e7208 */ /* 0x000fe20000000000 */
[C---:B----4-:R-:W-:Y:S01]  /*14740*/  FMUL.FTZ R16, R37.reuse, R152 ;  /* 0x0000009825107220 */ /* 0x050fe20000410000 */
[----:B------:R-:W-:Y:S01]  /*14750*/  MOV R137, R5 ;  /* 0x0000000500897202 */ /* 0x000fe20000000f00 */
[----:B------:R-:W-:Y:S01]  /*14760*/  FMUL.FTZ R0, R0, c[0x0][0x2d0] ;  /* 0x0000b40000007a20 */ /* 0x000fe20000410000 */
[----:B------:R-:W-:Y:S01]  /*14770*/  F2FP.BF16.PACK_AB R42, R136, R176 ;  /* 0x000000b0882a723e */ /* 0x000fe200000010ff */
[----:B------:R-:W-:Y:S01]  /*14780*/  FMUL.FTZ R17, R37, R153 ;  /* 0x0000009925117220 */ /* 0x000fe20000410000 */
[----:B------:R-:W-:Y:S01]  /*14790*/  F2FP.BF16.PACK_AB R43, R137, R64 ;  /* 0x00000040892b723e */ /* 0x000fe200000010ff */
[----:B------:R3:W4:Y:S01]  /*147a0*/  MUFU.EX2 R2, R0 ;  /* 0x0000000000027308 */ /* 0x0007220000000800 */
[--C-:B------:R-:W-:Y:S02]  /*147b0*/  FFMA.FTZ R4, R14, c[0x0][0x2d0], -R62.reuse ;  /* 0x0000b4000e047a23 */ /* 0x100fe4000001083e */
[C---:B------:R-:W-:Y:S02]  /*147c0*/  FMUL.FTZ R112, R37.reuse, R112 ;  /* 0x0000007025707220 */ /* 0x040fe40000410000 */
[C---:B------:R-:W-:Y:S02]  /*147d0*/  FMUL.FTZ R113, R37.reuse, R113 ;  /* 0x0000007125717220 */ /* 0x040fe40000410000 */
[C---:B------:R-:W-:Y:S02]  /*147e0*/  FMUL.FTZ R116, R37.reuse, R116 ;  /* 0x0000007425747220 */ /* 0x040fe40000410000 */
[C---:B------:R-:W-:Y:S01]  /*147f0*/  FMUL.FTZ R117, R37.reuse, R117 ;  /* 0x0000007525757220 */ /* 0x040fe20000410000 */
[----:B------:R5:W2:Y:S01]  /*14800*/  MUFU.EX2 R9, R4 ;  /* 0x0000000400097308 */ /* 0x000aa20000000800 */
[C---:B------:R-:W-:Y:S02]  /*14810*/  FMUL.FTZ R104, R37.reuse, R104 ;  /* 0x0000006825687220 */ /* 0x040fe40000410000 */
[----:B------:R-:W-:Y:S02]  /*14820*/  FMUL.FTZ R105, R37, R105 ;  /* 0x0000006925697220 */ /* 0x000fe40000410000 */
[C---:B-1----:R-:W-:Y:S02]  /*14830*/  FMUL.FTZ R7, R36.reuse, R143 ;  /* 0x0000008f24077220 */ /* 0x042fe40000410000 */
[C---:B------:R-:W-:Y:S02]  /*14840*/  FMUL.FTZ R18, R36.reuse, R154 ;  /* 0x0000009a24127220 */ /* 0x040fe40000410000 */
[C---:B------:R-:W-:Y:S02]  /*14850*/  FMUL.FTZ R19, R36.reuse, R155 ;  /* 0x0000009b24137220 */ /* 0x040fe40000410000 */
[C---:B------:R-:W-:Y:S01]  /*14860*/  FMUL.FTZ R106, R36.reuse, R106 ;  /* 0x0000006a246a7220 */ /* 0x040fe20000410000 */
[----:B------:R-:W-:Y:S01]  /*14870*/  LDSM.16.MT88.4 R152, [R213+0x2900] ;  /* 0x00290000d598783b */ /* 0x000fe20000004200 */
[----:B------:R-:W-:Y:S02]  /*14880*/  FMUL.FTZ R107, R36, R107 ;  /* 0x0000006b246b7220 */ /* 0x000fe40000410000 */
[--C-:B---3--:R-:W-:Y:S02]  /*14890*/  FFMA.FTZ R0, R10, c[0x0][0x2d0], -R62.reuse ;  /* 0x0000b4000a007a23 */ /* 0x108fe4000001083e */
[C---:B----4-:R-:W-:Y:S02]  /*148a0*/  FMUL.FTZ R108, R2.reuse, R108 ;  /* 0x0000006c026c7220 */ /* 0x050fe40000410000 */
[----:B------:R1:W-:Y:S01]  /*148b0*/  MUFU.EX2 R75, R0 ;  /* 0x00000000004b7308 */ /* 0x0003e20000000800 */
[C---:B------:R-:W-:Y:S02]  /*148c0*/  FMUL.FTZ R8, R2.reuse, R144 ;  /* 0x0000009002087220 */ /* 0x040fe40000410000 */
[C---:B------:R-:W-:Y:S02]  /*148d0*/  FMUL.FTZ R13, R2.reuse, R149 ;  /* 0x00000095020d7220 */ /* 0x040fe40000410000 */
[--C-:B-----5:R-:W-:Y:S02]  /*148e0*/  FFMA.FTZ R4, R15, c[0x0][0x2d0], -R62.reuse ;  /* 0x0000b4000f047a23 */ /* 0x120fe4000001083e */
[----:B--2---:R-:W-:Y:S02]  /*148f0*/  IMAD.MOV.U32 R143, RZ, RZ, R9 ;  /* 0x000000ffff8f7224 */ /* 0x004fe400078e0009 */
[C---:B------:R-:W-:Y:S01]  /*14900*/  FMUL.FTZ R9, R2.reuse, R145 ;  /* 0x0000009102097220 */ /* 0x040fe20000410000 */
[----:B------:R2:W-:Y:S01]  /*14910*/  MUFU.EX2 R5, R4 ;  /* 0x0000000400057308 */ /* 0x0005e20000000800 */
[C---:B------:R-:W-:Y:S02]  /*14920*/  FMUL.FTZ R24, R2.reuse, R160 ;  /* 0x000000a002187220 */ /* 0x040fe40000410000 */
[C---:B------:R-:W-:Y:S01]  /*14930*/  FMUL.FTZ R25, R2.reuse, R161 ;  /* 0x000000a102197220 */ /* 0x040fe20000410000 */
[----:B------:R-:W-:Y:S01]  /*14940*/  MOV R161, R26 ;  /* 0x0000001a00a17202 */ /* 0x000fe20000000f00 */
[C---:B------:R-:W-:Y:S02]  /*14950*/  FMUL.FTZ R100, R2.reuse, R100 ;  /* 0x0000006402647220 */ /* 0x040fe40000410000 */
[C---:B------:R-:W-:Y:S02]  /*14960*/  FMUL.FTZ R101, R2.reuse, R101 ;  /* 0x0000006502657220 */ /* 0x040fe40000410000 */
[----:B------:R-:W-:Y:S02]  /*14970*/  FMUL.FTZ R109, R2, R109 ;  /* 0x0000006d026d7220 */ /* 0x000fe40000410000 */
[C---:B------:R-:W-:Y:S02]  /*14980*/  FMUL.FTZ R114, R36.reuse, R114 ;  /* 0x0000007224727220 */ /* 0x040fe40000410000 */
[C---:B------:R-:W-:Y:S02]  /*14990*/  FMUL.FTZ R115, R36.reuse, R115 ;  /* 0x0000007324737220 */ /* 0x040fe40000410000 */
[----:B-1----:R-:W-:Y:S02]  /*149a0*/  FFMA.FTZ R0, R11, c[0x0][0x2d0], -R62 ;  /* 0x0000b4000b007a23 */ /* 0x002fe4000001083e */
[C---:B------:R-:W-:Y:S02]  /*149b0*/  FMUL.FTZ R118, R36.reuse, R118 ;  /* 0x0000007624767220 */ /* 0x040fe40000410000 */
[----:B------:R1:W3:Y:S01]  /*149c0*/  MUFU.EX2 R33, R0 ;  /* 0x0000000000217308 */ /* 0x0002e20000000800 */
[----:B------:R-:W-:Y:S02]  /*149d0*/  FMUL.FTZ R119, R36, R119 ;  /* 0x0000007724777220 */ /* 0x000fe40000410000 */
[C---:B------:R-:W-:Y:S02]  /*149e0*/  FMUL.FTZ R120, R2.reuse, R120 ;  /* 0x0000007802787220 */ /* 0x040fe40000410000 */
[--C-:B--2---:R-:W-:Y:S02]  /*149f0*/  FFMA.FTZ R4, R187, c[0x0][0x2d0], -R39.reuse ;  /* 0x0000b400bb047a23 */ /* 0x104fe40000010827 */
[C---:B------:R-:W-:Y:S02]  /*14a00*/  FMUL.FTZ R121, R2.reuse, R121 ;  /* 0x0000007902797220 */ /* 0x040fe40000410000 */
[C---:B------:R-:W-:Y:S01]  /*14a10*/  FMUL.FTZ R124, R2.reuse, R124 ;  /* 0x0000007c027c7220 */ /* 0x040fe20000410000 */
[----:B------:R2:W4:Y:S01]  /*14a20*/  MUFU.EX2 R32, R4 ;  /* 0x0000000400207308 */ /* 0x0005220000000800 */
[----:B------:R-:W-:Y:S02]  /*14a30*/  FMUL.FTZ R125, R2, R125 ;  /* 0x0000007d027d7220 */ /* 0x000fe40000410000 */
[C---:B------:R-:W-:Y:S02]  /*14a40*/  FMUL.FTZ R128, R37.reuse, R128 ;  /* 0x0000008025807220 */ /* 0x040fe40000410000 */
[----:B------:R-:W-:Y:S02]  /*14a50*/  FMUL.FTZ R129, R37, R129 ;  /* 0x0000008125817220 */ /* 0x000fe40000410000 */
[C---:B------:R-:W-:Y:S02]  /*14a60*/  FMUL.FTZ R130, R36.reuse, R130 ;  /* 0x0000008224827220 */ /* 0x040fe40000410000 */
[----:B------:R-:W-:Y:S01]  /*14a70*/  FMUL.FTZ R131, R36, R131 ;  /* 0x0000008324837220 */ /* 0x000fe20000410000 */
[----:B-1----:R-:W-:Y:S02]  /*14a80*/  FSEL R0, R3, RZ, P0 ;  /* 0x000000ff03007208 */ /* 0x002fe40000000000 */
[----:B---3--:R-:W-:Y:S03]  /*14a90*/  F2FP.BF16.PACK_AB R45, R33, R75 ;  /* 0x0000004b212d723e */ /* 0x008fe600000010ff */
[----:B------:R-:W-:Y:S02]  /*14aa0*/  FADD.FTZ R0, -R0, R138 ;  /* 0x0000008a00007221 */ /* 0x000fe40000010100 */
[----:B------:R-:W-:Y:S02]  /*14ab0*/  IMAD.MOV.U32 R138, RZ, RZ, R6 ;  /* 0x000000ffff8a7224 */ /* 0x000fe400078e0006 */
[----:B------:R-:W-:Y:S02]  /*14ac0*/  FMUL.FTZ R0, R0, c[0x0][0x2d0] ;  /* 0x0000b40000007a20 */ /* 0x000fe40000410000 */
[C---:B--2---:R-:W-:Y:S01]  /*14ad0*/  FMUL.FTZ R4, R37.reuse, R140 ;  /* 0x0000008c25047220 */ /* 0x044fe20000410000 */
[----:B------:R-:W-:Y:S01]  /*14ae0*/  MOV R140, R5 ;  /* 0x00000005008c7202 */ /* 0x000fe20000000f00 */
[----:B------:R-:W-:Y:S01]  /*14af0*/  FMUL.FTZ R5, R37, R141 ;  /* 0x0000008d25057220 */ /* 0x000fe20000410000 */
[----:B------:R-:W-:Y:S01]  /*14b00*/  F2FP.BF16.PACK_AB R46, R138, R135 ;  /* 0x000000878a2e723e */ /* 0x000fe200000010ff */
[----:B------:R-:W1:Y:S01]  /*14b10*/  MUFU.EX2 R0, R0 ;  /* 0x0000000000007308 */ /* 0x000e620000000800 */
[----:B------:R-:W-:Y:S01]  /*14b20*/  FMUL.FTZ R6, R36, R142 ;  /* 0x0000008e24067220 */ /* 0x000fe20000410000 */
[----:B------:R-:W-:Y:S02]  /*14b30*/  F2FP.BF16.PACK_AB R47, R140, R143 ;  /* 0x0000008f8c2f723e */ /* 0x000fe400000010ff */
[----:B----4-:R-:W-:Y:S01]  /*14b40*/  MOV R142, R32 ;  /* 0x00000020008e7202 */ /* 0x010fe20000000f00 */
[----:B------:R-:W-:Y:S03]  /*14b50*/  FFMA.FTZ R32, R80, c[0x0][0x2d0], -R60 ;  /* 0x0000b40050207a23 */ /* 0x000fe6000001083c */
[-C--:B------:R-:W-:Y:S02]  /*14b60*/  HMMA.16816.F32.BF16 R4, R40, R20.reuse, R4 ;  /* 0x000000142804723c */ /* 0x080fe40000041804 */
[----:B------:R2:W-:Y:S10]  /*14b70*/  MUFU.EX2 R141, R12 ;  /* 0x0000000c008d7308 */ /* 0x0005f40000000800 */
[----:B------:R3:W-:Y:S01]  /*14b80*/  MUFU.EX2 R249, R32 ;  /* 0x0000002000f97308 */ /* 0x0007e20000000800 */
[C---:B-1----:R-:W-:Y:S01]  /*14b90*/  FMUL.FTZ R10, R0.reuse, R146 ;  /* 0x00000092000a7220 */ /* 0x042fe20000410000 */
[----:B------:R-:W-:Y:S01]  /*14ba0*/  MOV R146, R95 ;  /* 0x0000005f00927202 */ /* 0x000fe20000000f00 */
[C---:B------:R-:W-:Y:S02]  /*14bb0*/  FMUL.FTZ R11, R0.reuse, R147 ;  /* 0x00000093000b7220 */ /* 0x040fe40000410000 */
[C---:B------:R-:W-:Y:S02]  /*14bc0*/  FMUL.FTZ R110, R0.reuse, R110 ;  /* 0x0000006e006e7220 */ /* 0x040fe40000410000 */
[C---:B------:R-:W-:Y:S02]  /*14bd0*/  FMUL.FTZ R111, R0.reuse, R111 ;  /* 0x0000006f006f7220 */ /* 0x040fe40000410000 */
[----:B------:R-:W-:Y:S01]  /*14be0*/  FMUL.FTZ R122, R0, R122 ;  /* 0x0000007a007a7220 */ /* 0x000fe20000410000 */
[C---:B------:R-:W-:Y:S04]  /*14bf0*/  HMMA.16816.F32.BF16 R8, R44.reuse, R20, R8 ;  /* 0x000000142c08723c */ /* 0x040fe80000041808 */
[----:B--2---:R-:W-:Y:S02]  /*14c00*/  FMUL.FTZ R12, R2, R148 ;  /* 0x00000094020c7220 */ /* 0x004fe40000410000 */
[C---:B------:R-:W-:Y:S02]  /*14c10*/  FMUL.FTZ R14, R0.reuse, R150 ;  /* 0x00000096000e7220 */ /* 0x040fe40000410000 */
[----:B------:R-:W-:Y:S04]  /*14c20*/  FFMA.FTZ R20, R189, c[0x0][0x2d0], -R39 ;  /* 0x0000b400bd147a23 */ /* 0x000fe80000010827 */
[----:B------:R1:W-:Y:S01]  /*14c30*/  MUFU.EX2 R251, R20 ;  /* 0x0000001400fb7308 */ /* 0x0003e20000000800 */
[----:B------:R-:W-:Y:S02]  /*14c40*/  FMUL.FTZ R15, R0, R151 ;  /* 0x00000097000f7220 */ /* 0x000fe40000410000 */
[----:B---3--:R-:W-:Y:S02]  /*14c50*/  FFMA.FTZ R32, R54, c[0x0][0x2d0], -R61 ;  /* 0x0000b40036207a23 */ /* 0x008fe4000001083d */
[----:B------:R-:W2:Y:S01]  /*14c60*/  LDSM.16.MT88.4 R52, [R215+0x100] ;  /* 0x00010000d734783b */ /* 0x000ea20000004200 */
[C---:B------:R-:W-:Y:S02]  /*14c70*/  FMUL.FTZ R123, R0.reuse, R123 ;  /* 0x0000007b007b7220 */ /* 0x040fe40000410000 */
[-C--:B------:R-:W-:Y:S02]  /*14c80*/  HMMA.16816.F32.BF16 R12, R44, R22.reuse, R12 ;  /* 0x000000162c0c723c */ /* 0x080fe4000004180c */
[----:B------:R3:W-:Y:S01]  /*14c90*/  MUFU.EX2 R247, R32 ;  /* 0x0000002000f77308 */ /* 0x0007e20000000800 */
[C---:B------:R-:W-:Y:S02]  /*14ca0*/  FMUL.FTZ R126, R0.reuse, R126 ;  /* 0x0000007e007e7220 */ /* 0x040fe40000410000 */
[C---:B------:R-:W-:Y:S02]  /*14cb0*/  FMUL.FTZ R127, R0.reuse, R127 ;  /* 0x0000007f007f7220 */ /* 0x040fe40000410000 */
[C---:B------:R-:W-:Y:S01]  /*14cc0*/  FMUL.FTZ R21, R37.reuse, R157 ;  /* 0x0000009d25157220 */ /* 0x040fe20000410000 */
[C---:B------:R-:W-:Y:S04]  /*14cd0*/  HMMA.16816.F32.BF16 R16, R40.reuse, R22, R16 ;  /* 0x000000162810723c */ /* 0x040fe80000041810 */
[C---:B------:R-:W-:Y:S01]  /*14ce0*/  FMUL.FTZ R26, R0.reuse, R162 ;  /* 0x000000a2001a7220 */ /* 0x040fe20000410000 */
[----:B------:R-:W-:Y:S01]  /*14cf0*/  MOV R162, R27 ;  /* 0x0000001b00a27202 */ /* 0x000fe20000000f00 */
[----:B------:R-:W-:Y:S02]  /*14d00*/  FMUL.FTZ R27, R0, R163 ;  /* 0x000000a3001b7220 */ /* 0x000fe40000410000 */
[----:B-1----:R-:W-:Y:S02]  /*14d10*/  FMUL.FTZ R20, R37, R156 ;  /* 0x0000009c25147220 */ /* 0x002fe40000410000 */
[----:B------:R-:W4:Y:S02]  /*14d20*/  LDL.LU R156, [R1+0x1c] ;  /* 0x00001c00019c7983 */ /* 0x000f240000300800 */
[C---:B------:R-:W-:Y:S01]  /*14d30*/  FMUL.FTZ R22, R36.reuse, R158 ;  /* 0x0000009e24167220 */ /* 0x040fe20000410000 */
[----:B------:R-:W-:Y:S01]  /*14d40*/  MOV R158, R64 ;  /* 0x00000040009e7202 */ /* 0x000fe20000000f00 */
[----:B------:R-:W-:Y:S01]  /*14d50*/  FMUL.FTZ R23, R36, R159 ;  /* 0x0000009f24177220 */ /* 0x000fe20000410000 */
[----:B------:R-:W-:Y:S01]  /*14d60*/  MOV R159, R176 ;  /* 0x000000b0009f7202 */ /* 0x000fe20000000f00 */
[----:B------:R-:W-:Y:S02]  /*14d70*/  IMAD.MOV.U32 R157, RZ, RZ, R135 ;  /* 0x000000ffff9d7224 */ /* 0x000fe400078e0087 */
[----:B---3--:R-:W-:Y:S02]  /*14d80*/  FFMA.FTZ R32, R67, c[0x0][0x2d0], -R61 ;  /* 0x0000b40043207a23 */ /* 0x008fe4000001083d */
[C---:B------:R-:W-:Y:S01]  /*14d90*/  FMUL.FTZ R102, R0.reuse, R102 ;  /* 0x0000006600667220 */ /* 0x040fe20000410000 */
[-C--:B------:R-:W-:Y:S01]  /*14da0*/  HMMA.16816.F32.BF16 R20, R40, R28.reuse, R20 ;  /* 0x0000001c2814723c */ /* 0x080fe20000041814 */
[----:B------:R1:W3:Y:S02]  /*14db0*/  MUFU.EX2 R246, R32 ;  /* 0x0000002000f67308 */ /* 0x0002e40000000800 */
[----:B------:R-:W-:Y:S02]  /*14dc0*/  FMUL.FTZ R103, R0, R103 ;  /* 0x0000006700677220 */ /* 0x000fe40000410000 */
[----:B------:R-:W-:Y:S02]  /*14dd0*/  IMAD.MOV.U32 R163, RZ, RZ, R33 ;  /* 0x000000ffffa37224 */ /* 0x000fe400078e0021 */
[----:B------:R-:W-:Y:S01]  /*14de0*/  FMUL.FTZ R33, R2, R169 ;  /* 0x000000a902217220 */ /* 0x000fe20000410000 */
[C---:B------:R-:W-:Y:S04]  /*14df0*/  HMMA.16816.F32.BF16 R24, R44.reuse, R28, R24 ;  /* 0x0000001c2c18723c */ /* 0x040fe80000041818 */
[----:B------:R-:W-:Y:S03]  /*14e00*/  IMAD.MOV.U32 R64, RZ, RZ, R172 ;  /* 0x000000ffff407224 */ /* 0x000fe600078e00ac */
[--C-:B------:R-:W-:Y:S01]  /*14e10*/  FFMA.FTZ R28, R34, c[0x0][0x2d0], -R61.reuse ;  /* 0x0000b400221c7a23 */ /* 0x100fe2000001083d */
[-C--:B------:R-:W-:Y:S03]  /*14e20*/  HMMA.16816.F32.BF16 R100, R44, R30.reuse, R100 ;  /* 0x0000001e2c64723c */ /* 0x080fe60000041864 */
[----:B------:R5:W-:Y:S01]  /*14e30*/  MUFU.EX2 R160, R28 ;  /* 0x0000001c00a07308 */ /* 0x000be20000000800 */
[----:B------:R-:W-:Y:S02]  /*14e40*/  FMUL.FTZ R29, R37, R165 ;  /* 0x000000a5251d7220 */ /* 0x000fe40000410000 */
[----:B------:R-:W-:Y:S02]  /*14e50*/  FMUL.FTZ R34, R0, R170 ;  /* 0x000000aa00227220 */ /* 0x000fe40000410000 */
[C---:B------:R-:W-:Y:S04]  /*14e60*/  HMMA.16816.F32.BF16 R104, R40.reuse, R30, R104 ;  /* 0x0000001e2868723c */ /* 0x040fe80000041868 */
[----:B-1----:R-:W-:Y:S02]  /*14e70*/  FMUL.FTZ R32, R2, R168 ;  /* 0x000000a802207220 */ /* 0x002fe40000410000 */
[----:B------:R-:W-:Y:S02]  /*14e80*/  IMAD.MOV.U32 R144, RZ, RZ, R64 ;  /* 0x000000ffff907224 */ /* 0x000fe400078e0040 */
[C---:B------:R-:W-:Y:S04]  /*14e90*/  FMUL.FTZ R30, R36.reuse, R166 ;  /* 0x000000a6241e7220 */ /* 0x040fe80000410000 */
[----:B------:R-:W-:Y:S02]  /*14ea0*/  FMUL.FTZ R31, R36, R167 ;  /* 0x000000a7241f7220 */ /* 0x000fe40000410000 */
[----:B-----5:R-:W-:Y:S02]  /*14eb0*/  FFMA.FTZ R28, R35, c[0x0][0x2d0], -R61 ;  /* 0x0000b400231c7a23 */ /* 0x020fe4000001083d */
[----:B------:R-:W-:Y:S02]  /*14ec0*/  FMUL.FTZ R35, R0, R171 ;  /* 0x000000ab00237220 */ /* 0x000fe40000410000 */
[----:B------:R1:W-:Y:S02]  /*14ed0*/  MUFU.EX2 R248, R28 ;  /* 0x0000001c00f87308 */ /* 0x0003e40000000800 */
[----:B-1----:R-:W-:Y:S07]  /*14ee0*/  FMUL.FTZ R28, R37, R164 ;  /* 0x000000a4251c7220 */ /* 0x002fee0000410000 */
[-C--:B------:R-:W-:Y:S08]  /*14ef0*/  HMMA.16816.F32.BF16 R28, R40, R48.reuse, R28 ;  /* 0x00000030281c723c */ /* 0x080ff0000004181c */
[C---:B------:R-:W-:Y:S07]  /*14f00*/  HMMA.16816.F32.BF16 R108, R44.reuse, R48, R108 ;  /* 0x000000302c6c723c */ /* 0x040fee000004186c */
[--C-:B------:R-:W-:Y:S01]  /*14f10*/  FFMA.FTZ R48, R190, c[0x0][0x2d0], -R39.reuse ;  /* 0x0000b400be307a23 */ /* 0x100fe20000010827 */
[-C--:B------:R-:W-:Y:S03]  /*14f20*/  HMMA.16816.F32.BF16 R32, R44, R50.reuse, R32 ;  /* 0x000000322c20723c */ /* 0x080fe60000041820 */
[----:B------:R1:W-:Y:S05]  /*14f30*/  MUFU.EX2 R245, R48 ;  /* 0x0000003000f57308 */ /* 0x0003ea0000000800 */
[C---:B------:R-:W-:Y:S08]  /*14f40*/  HMMA.16816.F32.BF16 R112, R40.reuse, R50, R112 ;  /* 0x000000322870723c */ /* 0x040ff00000041870 */
[-C--:B--2---:R-:W-:Y:S08]  /*14f50*/  HMMA.16816.F32.BF16 R116, R40, R52.reuse, R116 ;  /* 0x000000342874723c */ /* 0x084ff00000041874 */
[C---:B------:R-:W-:Y:S04]  /*14f60*/  HMMA.16816.F32.BF16 R120, R44.reuse, R52, R120 ;  /* 0x000000342c78723c */ /* 0x040fe80000041878 */
[--C-:B-1----:R-:W-:Y:S02]  /*14f70*/  FFMA.FTZ R48, R56, c[0x0][0x2d0], -R62.reuse ;  /* 0x0000b40038307a23 */ /* 0x102fe4000001083e */
[--C-:B------:R-:W-:Y:S02]  /*14f80*/  FFMA.FTZ R56, R66, c[0x0][0x2d0], -R62.reuse ;  /* 0x0000b40042387a23 */ /* 0x100fe4000001083e */
[----:B------:R1:W-:Y:S01]  /*14f90*/  MUFU.EX2 R68, R48 ;  /* 0x0000003000447308 */ /* 0x0003e20000000800 */
[-C--:B------:R-:W-:Y:S03]  /*14fa0*/  HMMA.16816.F32.BF16 R124, R44, R54.reuse, R124 ;  /* 0x000000362c7c723c */ /* 0x080fe6000004187c */
[--C-:B------:R-:W-:Y:S04]  /*14fb0*/  FFMA.FTZ R52, R70, c[0x0][0x2d0], -R62.reuse ;  /* 0x0000b40046347a23 */ /* 0x100fe8000001083e */
[--C-:B------:R-:W-:Y:S01]  /*14fc0*/  FFMA.FTZ R44, R191, c[0x0][0x2d0], -R39.reuse ;  /* 0x0000b400bf2c7a23 */ /* 0x100fe20000010827 */
[----:B------:R-:W-:Y:S01]  /*14fd0*/  HMMA.16816.F32.BF16 R128, R40, R54, R128 ;  /* 0x000000362880723c */ /* 0x000fe20000041880 */
[----:B------:R2:W-:Y:S03]  /*14fe0*/  MUFU.EX2 R189, R56 ;  /* 0x0000003800bd7308 */ /* 0x0005e60000000800 */
[----:B---3--:R-:W-:Y:S02]  /*14ff0*/  F2FP.BF16.PACK_AB R46, R246, R247 ;  /* 0x000000f7f62e723e */ /* 0x008fe400000010ff */
[----:B------:R-:W-:Y:S02]  /*15000*/  MOV R191, R144 ;  /* 0x0000009000bf7202 */ /* 0x000fe40000000f00 */
[----:B------:R-:W-:Y:S02]  /*15010*/  F2FP.BF16.PACK_AB R40, R142, R162 ;  /* 0x000000a28e28723e */ /* 0x000fe400000010ff */
[----:B------:R-:W-:Y:S01]  /*15020*/  ISETP.GT.AND P0, PT, R229, R191, PT ;  /* 0x000000bfe500720c */ /* 0x000fe20003f04270 */
[----:B------:R3:W-:Y:S01]  /*15030*/  MUFU.EX2 R187, R44 ;  /* 0x0000002c00bb7308 */ /* 0x0007e20000000800 */
[----:B------:R-:W-:Y:S02]  /*15040*/  F2FP.BF16.PACK_AB R41, R141, R161 ;  /* 0x000000a18d29723e */ /* 0x000fe400000010ff */
[----:B------:R-:W-:Y:S01]  /*15050*/  F2FP.BF16.PACK_AB R42, R251, R252 ;  /* 0x000000fcfb2a723e */ /* 0x000fe200000010ff */
[----:B-1----:R-:W-:Y:S01]  /*15060*/  FFMA.FTZ R48, R57, c[0x0][0x2d0], -R62 ;  /* 0x0000b40039307a23 */ /* 0x002fe2000001083e */
[----:B------:R-:W-:Y:S05]  /*15070*/  F2FP.BF16.PACK_AB R43, R249, R250 ;  /* 0x000000faf92b723e */ /* 0x000fea00000010ff */
[----:B------:R1:W5:Y:S01]  /*15080*/  MUFU.EX2 R190, R48 ;  /* 0x0000003000be7308 */ /* 0x0003620000000800 */
[--C-:B--2---:R-:W-:Y:S09]  /*15090*/  FFMA.FTZ R56, R84, c[0x0][0x2d0], -R60.reuse ;  /* 0x0000b40054387a23 */ /* 0x104ff2000001083c */
[----:B------:R2:W2:Y:S01]  /*150a0*/  MUFU.EX2 R188, R52 ;  /* 0x0000003400bc7308 */ /* 0x0004a20000000800 */
[----:B---3--:R-:W-:Y:S09]  /*150b0*/  FFMA.FTZ R44, R81, c[0x0][0x2d0], -R60 ;  /* 0x0000b400512c7a23 */ /* 0x008ff2000001083c */
[----:B------:R3:W-:Y:S01]  /*150c0*/  MUFU.EX2 R167, R44 ;  /* 0x0000002c00a77308 */ /* 0x0007e20000000800 */
[----:B-1----:R-:W1:Y:S01]  /*150d0*/  LDSM.16.MT88.4 R48, [R213+0x900] ;  /* 0x00090000d530783b */ /* 0x002e620000004200 */
[----:B-----5:R-:W-:Y:S08]  /*150e0*/  F2FP.BF16.PACK_AB R45, R190, R68 ;  /* 0x00000044be2d723e */ /* 0x020ff000000010ff */
[----:B------:R5:W-:Y:S01]  /*150f0*/  MUFU.EX2 R166, R56 ;  /* 0x0000003800a67308 */ /* 0x000be20000000800 */
[----:B--2---:R-:W2:Y:S01]  /*15100*/  LDSM.16.MT88.4 R52, [R216+0x900] ;  /* 0x00090000d834783b */ /* 0x004ea20000004200 */
[----:B------:R-:W-:Y:S02]  /*15110*/  F2FP.BF16.PACK_AB R47, R188, R189 ;  /* 0x000000bdbc2f723e */ /* 0x000fe400000010ff */
[----:B---3--:R-:W-:Y:S05]  /*15120*/  F2FP.BF16.PACK_AB R44, R248, R160 ;  /* 0x000000a0f82c723e */ /* 0x008fea00000010ff */
[----:B-----5:R-:W3:Y:S01]  /*15130*/  LDSM.16.MT88.4 R56, [R214+0x900] ;  /* 0x00090000d638783b */ /* 0x020ee20000004200 */
[-C--:B-1----:R-:W-:Y:S08]  /*15140*/  HMMA.16816.F32.BF16 R4, R40, R48.reuse, R4 ;  /* 0x000000302804723c */ /* 0x082ff00000041804 */
[C---:B------:R-:W-:Y:S07]  /*15150*/  HMMA.16816.F32.BF16 R8, R44.reuse, R48, R8 ;  /* 0x000000302c08723c */ /* 0x040fee0000041808 */
[--C-:B------:R-:W-:Y:S01]  /*15160*/  FFMA.FTZ R48, R192, c[0x0][0x2d0], -R39.reuse ;  /* 0x0000b400c0307a23 */ /* 0x100fe20000010827 */
[-C--:B------:R-:W-:Y:S03]  /*15170*/  HMMA.16816.F32.BF16 R12, R44, R50.reuse, R12 ;  /* 0x000000322c0c723c */ /* 0x080fe6000004180c */
[----:B------:R1:W-:Y:S01]  /*15180*/  MUFU.EX2 R186, R48 ;  /* 0x0000003000ba7308 */ /* 0x0003e20000000800 */
[----:B------:R-:W-:Y:S04]  /*15190*/  IMAD.MOV.U32 R192, RZ, RZ, R140 ;  /* 0x000000ffffc07224 */ /* 0x000fe800078e008c */
[C---:B------:R-:W-:Y:S08]  /*151a0*/  HMMA.16816.F32.BF16 R16, R40.reuse, R50, R16 ;  /* 0x000000322810723c */ /* 0x040ff00000041810 */
[-C--:B--2---:R-:W-:Y:S08]  /*151b0*/  HMMA.16816.F32.BF16 R20, R40, R52.reuse, R20 ;  /* 0x000000342814723c */ /* 0x084ff00000041814 */
[C---:B------:R-:W-:Y:S04]  /*151c0*/  HMMA.16816.F32.BF16 R24, R44.reuse, R52, R24 ;  /* 0x000000342c18723c */ /* 0x040fe80000041818 */
[----:B-1----:R-:W-:Y:S01]  /*151d0*/  FFMA.FTZ R48, R193, c[0x0][0x2d0], -R39 ;  /* 0x0000b400c1307a23 */ /* 0x002fe20000010827 */
[----:B------:R-:W-:Y:S02]  /*151e0*/  MOV R193, R141 ;  /* 0x0000008d00c17202 */ /* 0x000fe40000000f00 */
[--C-:B------:R-:W-:Y:S01]  /*151f0*/  FFMA.FTZ R52, R83, c[0x0][0x2d0], -R61.reuse ;  /* 0x0000b40053347a23 */ /* 0x100fe2000001083d */
[-C--:B------:R-:W-:Y:S01]  /*15200*/  HMMA.16816.F32.BF16 R100, R44, R54.reuse, R100 ;  /* 0x000000362c64723c */ /* 0x080fe20000041864 */
[----:B------:R1:W-:Y:S07]  /*15210*/  MUFU.EX2 R185, R48 ;  /* 0x0000003000b97308 */ /* 0x0003ee0000000800 */
[C---:B------:R-:W-:Y:S03]  /*15220*/  HMMA.16816.F32.BF16 R104, R40.reuse, R54, R104 ;  /* 0x000000362868723c */ /* 0x040fe60000041868 */
[----:B------:R2:W-:Y:S05]  /*15230*/  MUFU.EX2 R164, R52 ;  /* 0x0000003400a47308 */ /* 0x0005ea0000000800 */
[-C--:B---3--:R-:W-:Y:S08]  /*15240*/  HMMA.16816.F32.BF16 R28, R40, R56.reuse, R28 ;  /* 0x00000038281c723c */ /* 0x088ff0000004181c */
[C---:B------:R-:W-:Y:S04]  /*15250*/  HMMA.16816.F32.BF16 R108, R44.reuse, R56, R108 ;  /* 0x000000382c6c723c */ /* 0x040fe8000004186c */
[----:B-1----:R-:W-:Y:S03]  /*15260*/  FFMA.FTZ R48, R96, c[0x0][0x2d0], -R60 ;  /* 0x0000b40060307a23 */ /* 0x002fe6000001083c */
[----:B------:R-:W-:Y:S01]  /*15270*/  FFMA.FTZ R56, R72, c[0x0][0x2d0], -R62 ;  /* 0x0000b40048387a23 */ /* 0x000fe2000001083e */
[----:B------:R1:W-:Y:S01]  /*15280*/  MUFU.EX2 R184, R48 ;  /* 0x0000003000b87308 */ /* 0x0003e20000000800 */
[-C--:B------:R-:W-:Y:S03]  /*15290*/  HMMA.16816.F32.BF16 R32, R44, R58.reuse, R32 ;  /* 0x0000003a2c20723c */ /* 0x080fe60000041820 */
[--C-:B--2---:R-:W-:Y:S05]  /*152a0*/  FFMA.FTZ R52, R85, c[0x0][0x2d0], -R61.reuse ;  /* 0x0000b40055347a23 */ /* 0x104fea000001083d */
[C---:B------:R-:W-:Y:S01]  /*152b0*/  HMMA.16816.F32.BF16 R112, R40.reuse, R58, R112 ;  /* 0x0000003a2870723c */ /* 0x040fe20000041870 */
[----:B------:R2:W-:Y:S10]  /*152c0*/  MUFU.EX2 R182, R52 ;  /* 0x0000003400b67308 */ /* 0x0005f40000000800 */
[----:B------:R3:W-:Y:S01]  /*152d0*/  MUFU.EX2 R178, R56 ;  /* 0x0000003800b27308 */ /* 0x0007e20000000800 */
[----:B-1----:R-:W-:Y:S09]  /*152e0*/  FFMA.FTZ R48, R97, c[0x0][0x2d0], -R60 ;  /* 0x0000b40061307a23 */ /* 0x002ff2000001083c */
[----:B------:R1:W-:Y:S01]  /*152f0*/  MUFU.EX2 R183, R48 ;  /* 0x0000003000b77308 */ /* 0x0003e20000000800 */
[--C-:B--2---:R-:W-:Y:S09]  /*15300*/  FFMA.FTZ R52, R86, c[0x0][0x2d0], -R61.reuse ;  /* 0x0000b40056347a23 */ /* 0x104ff2000001083d */
[----:B------:R2:W5:Y:S01]  /*15310*/  MUFU.EX2 R181, R52 ;  /* 0x0000003400b57308 */ /* 0x0005620000000800 */
[----:B---3--:R-:W-:Y:S09]  /*15320*/  FFMA.FTZ R56, R73, c[0x0][0x2d0], -R62 ;  /* 0x0000b40049387a23 */ /* 0x008ff2000001083e */
[----:B------:R3:W-:Y:S01]  /*15330*/  MUFU.EX2 R171, R56 ;  /* 0x0000003800ab7308 */ /* 0x0007e20000000800 */
[----:B-1----:R-:W-:Y:S09]  /*15340*/  FFMA.FTZ R48, R82, c[0x0][0x2d0], -R61 ;  /* 0x0000b40052307a23 */ /* 0x002ff2000001083d */
[----:B------:R1:W-:Y:S01]  /*15350*/  MUFU.EX2 R165, R48 ;  /* 0x0000003000a57308 */ /* 0x0003e20000000800 */
[--C-:B--2---:R-:W-:Y:S01]  /*15360*/  FFMA.FTZ R52, R194, c[0x0][0x2d0], -R39.reuse ;  /* 0x0000b400c2347a23 */ /* 0x104fe20000010827 */
[----:B------:R-:W-:Y:S08]  /*15370*/  MOV R194, R142 ;  /* 0x0000008e00c27202 */ /* 0x000ff00000000f00 */
[----:B------:R2:W-:Y:S01]  /*15380*/  MUFU.EX2 R180, R52 ;  /* 0x0000003400b47308 */ /* 0x0005e20000000800 */
[----:B---3--:R-:W-:Y:S01]  /*15390*/  FFMA.FTZ R56, R196, c[0x0][0x2d0], -R60 ;  /* 0x0000b400c4387a23 */ /* 0x008fe2000001083c */
[----:B------:R-:W-:Y:S08]  /*153a0*/  MOV R196, R137 ;  /* 0x0000008900c47202 */ /* 0x000ff00000000f00 */
[----:B------:R3:W-:Y:S01]  /*153b0*/  MUFU.EX2 R168, R56 ;  /* 0x0000003800a87308 */ /* 0x0007e20000000800 */
[----:B-1----:R-:W1:Y:S01]  /*153c0*/  LDSM.16.MT88.4 R48, [R215+0x900] ;  /* 0x00090000d730783b */ /* 0x002e620000004200 */
[--C-:B--2---:R-:W-:Y:S08]  /*153d0*/  FFMA.FTZ R52, R71, c[0x0][0x2d0], -R62.reuse ;  /* 0x0000b40047347a23 */ /* 0x104ff0000001083e */
[----:B------:R2:W1:Y:S01]  /*153e0*/  MUFU.EX2 R179, R52 ;  /* 0x0000003400b37308 */ /* 0x0004620000000800 */
[----:B---3--:R-:W-:Y:S08]  /*153f0*/  LDSM.16.MT88.4 R56, [R214+0x1100] ;  /* 0x00110000d638783b */ /* 0x008ff00000004200 */
[----:B--2---:R-:W2:Y:S01]  /*15400*/  LDSM.16.MT88.4 R52, [R213+0x1100] ;  /* 0x00110000d534783b */ /* 0x004ea20000004200 */
[-C--:B-1----:R-:W-:Y:S08]  /*15410*/  HMMA.16816.F32.BF16 R116, R40, R48.reuse, R116 ;  /* 0x000000302874723c */ /* 0x082ff00000041874 */
[C---:B------:R-:W-:Y:S07]  /*15420*/  HMMA.16816.F32.BF16 R120, R44.reuse, R48, R120 ;  /* 0x000000302c78723c */ /* 0x040fee0000041878 */
[----:B------:R-:W-:Y:S01]  /*15430*/  FFMA.FTZ R48, R76, c[0x0][0x2d0], -R62 ;  /* 0x0000b4004c307a23 */ /* 0x000fe2000001083e */
[-C--:B------:R-:W-:Y:S03]  /*15440*/  HMMA.16816.F32.BF16 R124, R44, R50.reuse, R124 ;  /* 0x000000322c7c723c */ /* 0x080fe6000004187c */
[----:B------:R1:W3:Y:S04]  /*15450*/  MUFU.EX2 R177, R48 ;  /* 0x0000003000b17308 */ /* 0x0002e80000000800 */
[----:B------:R-:W-:Y:S01]  /*15460*/  FFMA.FTZ R44, R197, c[0x0][0x2d0], -R39 ;  /* 0x0000b400c52c7a23 */ /* 0x000fe20000010827 */
[----:B------:R-:W-:Y:S04]  /*15470*/  HMMA.16816.F32.BF16 R128, R40, R50, R128 ;  /* 0x000000322880723c */ /* 0x000fe80000041880 */
[----:B-----5:R-:W-:Y:S01]  /*15480*/  F2FP.BF16.PACK_AB R46, R181, R182 ;  /* 0x000000b6b52e723e */ /* 0x020fe200000010ff */
[----:B------:R5:W-:Y:S01]  /*15490*/  MUFU.EX2 R170, R44 ;  /* 0x0000002c00aa7308 */ /* 0x000be20000000800 */
[----:B------:R-:W-:Y:S01]  /*154a0*/  F2FP.BF16.PACK_AB R45, R178, R179 ;  /* 0x000000b3b22d723e */ /* 0x000fe200000010ff */
[----:B------:R-:W-:Y:S01]  /*154b0*/  IMAD.MOV.U32 R197, RZ, RZ, R143 ;  /* 0x000000ffffc57224 */ /* 0x000fe200078e008f */
[----:B------:R-:W-:Y:S04]  /*154c0*/  F2FP.BF16.PACK_AB R40, R187, R245 ;  /* 0x000000f5bb28723e */ /* 0x000fe800000010ff */
[----:B------:R-:W-:Y:S02]  /*154d0*/  F2FP.BF16.PACK_AB R41, R166, R167 ;  /* 0x000000a7a629723e */ /* 0x000fe400000010ff */
[----:B------:R-:W-:Y:S02]  /*154e0*/  F2FP.BF16.PACK_AB R42, R185, R186 ;  /* 0x000000bab92a723e */ /* 0x000fe400000010ff */
[----:B------:R-:W-:Y:S01]  /*154f0*/  F2FP.BF16.PACK_AB R43, R183, R184 ;  /* 0x000000b8b72b723e */ /* 0x000fe200000010ff */
[----:B-1----:R-:W1:Y:S01]  /*15500*/  LDSM.16.MT88.4 R48, [R216+0x1100] ;  /* 0x00110000d830783b */ /* 0x002e620000004200 */
[----:B---3--:R-:W-:Y:S05]  /*15510*/  F2FP.BF16.PACK_AB R47, R177, R171 ;  /* 0x000000abb12f723e */ /* 0x008fea00000010ff */
[-C--:B--2---:R-:W-:Y:S03]  /*15520*/  HMMA.16816.F32.BF16 R4, R40, R52.reuse, R4 ;  /* 0x000000342804723c */ /* 0x084fe60000041804 */
[----:B-----5:R-:W-:Y:S02]  /*15530*/  FFMA.FTZ R44, R195, c[0x0][0x2d0], -R60 ;  /* 0x0000b400c32c7a23 */ /* 0x020fe4000001083c */
[----:B------:R-:W-:Y:S02]  /*15540*/  IMAD.MOV.U32 R195, RZ, RZ, R138 ;  /* 0x000000ffffc37224 */ /* 0x000fe400078e008a */
[----:B------:R2:W-:Y:S02]  /*15550*/  MUFU.EX2 R169, R44 ;  /* 0x0000002c00a97308 */ /* 0x0005e40000000800 */
[----:B--2---:R-:W-:Y:S07]  /*15560*/  F2FP.BF16.PACK_AB R44, R164, R165 ;  /* 0x000000a5a42c723e */ /* 0x004fee00000010ff */
[C---:B------:R-:W-:Y:S07]  /*15570*/  HMMA.16816.F32.BF16 R8, R44.reuse, R52, R8 ;  /* 0x000000342c08723c */ /* 0x040fee0000041808 */
[--C-:B------:R-:W-:Y:S01]  /*15580*/  FFMA.FTZ R52, R202, c[0x0][0x2d0], -R39.reuse ;  /* 0x0000b400ca347a23 */ /* 0x100fe20000010827 */
[-C--:B------:R-:W-:Y:S03]  /*15590*/  HMMA.16816.F32.BF16 R12, R44, R54.reuse, R12 ;  /* 0x000000362c0c723c */ /* 0x080fe6000004180c */
[----:B------:R2:W-:Y:S01]  /*155a0*/  MUFU.EX2 R176, R52 ;  /* 0x0000003400b07308 */ /* 0x0005e20000000800 */
[----:B------:R-:W-:Y:S04]  /*155b0*/  MOV R202, R136 ;  /* 0x0000008800ca7202 */ /* 0x000fe80000000f00 */
[C---:B------:R-:W-:Y:S08]  /*155c0*/  HMMA.16816.F32.BF16 R16, R40.reuse, R54, R16 ;  /* 0x000000362810723c */ /* 0x040ff00000041810 */
[-C--:B-1----:R-:W-:Y:S08]  /*155d0*/  HMMA.16816.F32.BF16 R20, R40, R48.reuse, R20 ;  /* 0x000000302814723c */ /* 0x082ff00000041814 */
[C---:B------:R-:W-:Y:S04]  /*155e0*/  HMMA.16816.F32.BF16 R24, R44.reuse, R48, R24 ;  /* 0x000000302c18723c */ /* 0x040fe80000041818 */
[----:B--2---:R-:W-:Y:S02]  /*155f0*/  FFMA.FTZ R52, R203, c[0x0][0x2d0], -R39 ;  /* 0x0000b400cb347a23 */ /* 0x004fe40000010827 */
[----:B------:R-:W-:Y:S02]  /*15600*/  IMAD.MOV.U32 R203, RZ, RZ, R175 ;  /* 0x000000ffffcb7224 */ /* 0x000fe400078e00af */
[-C--:B------:R-:W-:Y:S01]  /*15610*/  HMMA.16816.F32.BF16 R100, R44, R50.reuse, R100 ;  /* 0x000000322c64723c */ /* 0x080fe20000041864 */
[----:B------:R1:W-:Y:S03]  /*15620*/  MUFU.EX2 R175, R52 ;  /* 0x0000003400af7308 */ /* 0x0003e60000000800 */
[--C-:B------:R-:W-:Y:S04]  /*15630*/  FFMA.FTZ R48, R98, c[0x0][0x2d0], -R61.reuse ;  /* 0x0000b40062307a23 */ /* 0x100fe8000001083d */
[C---:B------:R-:W-:Y:S03]  /*15640*/  HMMA.16816.F32.BF16 R104, R40.reuse, R50, R104 ;  /* 0x000000322868723c */ /* 0x040fe60000041868 */
[----:B------:R2:W-:Y:S05]  /*15650*/  MUFU.EX2 R138, R48 ;  /* 0x00000030008a7308 */ /* 0x0005ea0000000800 */
[-C--:B------:R-:W-:Y:S08]  /*15660*/  HMMA.16816.F32.BF16 R28, R40, R56.reuse, R28 ;  /* 0x00000038281c723c */ /* 0x080ff0000004181c */
[C---:B------:R-:W-:Y:S04]  /*15670*/  HMMA.16816.F32.BF16 R108, R44.reuse, R56, R108 ;  /* 0x000000382c6c723c */ /* 0x040fe8000004186c */
[----:B-1----:R-:W-:Y:S01]  /*15680*/  FFMA.FTZ R52, R200, c[0x0][0x2d0], -R60 ;  /* 0x0000b400c8347a23 */ /* 0x002fe2000001083c */
[----:B------:R-:W-:Y:S02]  /*15690*/  MOV R200, R173 ;  /* 0x000000ad00c87202 */ /* 0x000fe40000000f00 */
[----:B------:R-:W-:Y:S01]  /*156a0*/  FFMA.FTZ R56, R87, c[0x0][0x2d0], -R62 ;  /* 0x0000b40057387a23 */ /* 0x000fe2000001083e */
[-C--:B------:R-:W-:Y:S01]  /*156b0*/  HMMA.16816.F32.BF16 R32, R44, R58.reuse, R32 ;  /* 0x0000003a2c20723c */ /* 0x080fe20000041820 */
[----:B------:R1:W-:Y:S03]  /*156c0*/  MUFU.EX2 R173, R52 ;  /* 0x0000003400ad7308 */ /* 0x0003e60000000800 */
[--C-:B--2---:R-:W-:Y:S04]  /*156d0*/  FFMA.FTZ R48, R99, c[0x0][0x2d0], -R61.reuse ;  /* 0x0000b40063307a23 */ /* 0x104fe8000001083d */
[C---:B------:R-:W-:Y:S03]  /*156e0*/  HMMA.16816.F32.BF16 R112, R40.reuse, R58, R112 ;  /* 0x0000003a2870723c */ /* 0x040fe60000041870 */
[----:B------:R2:W-:Y:S10]  /*156f0*/  MUFU.EX2 R172, R48 ;  /* 0x0000003000ac7308 */ /* 0x0005f40000000800 */
[----:B------:R3:W-:Y:S01]  /*15700*/  MUFU.EX2 R99, R56 ;  /* 0x0000003800637308 */ /* 0x0007e20000000800 */
[----:B-1----:R-:W-:Y:S01]  /*15710*/  FFMA.FTZ R52, R201, c[0x0][0x2d0], -R60 ;  /* 0x0000b400c9347a23 */ /* 0x002fe2000001083c */
[----:B------:R-:W-:Y:S08]  /*15720*/  MOV R201, R174 ;  /* 0x000000ae00c97202 */ /* 0x000ff00000000f00 */
[----:B------:R1:W-:Y:S01]  /*15730*/  MUFU.EX2 R174, R52 ;  /* 0x0000003400ae7308 */ /* 0x0003e20000000800 */
[--C-:B--2---:R-:W-:Y:S02]  /*15740*/  FFMA.FTZ R48, R198, c[0x0][0x2d0], -R61.reuse ;  /* 0x0000b400c6307a23 */ /* 0x104fe4000001083d */
[----:B------:R-:W2:Y:S07]  /*15750*/  LDL.LU R198, [R1+0x18] ;  /* 0x0000180001c67983 */ /* 0x000eae0000300800 */
[----:B------:R5:W-:Y:S01]  /*15760*/  MUFU.EX2 R137, R48 ;  /* 0x0000003000897308 */ /* 0x000be20000000800 */
[----:B---3--:R-:W-:Y:S09]  /*15770*/  FFMA.FTZ R56, R88, c[0x0][0x2d0], -R62 ;  /* 0x0000b40058387a23 */ /* 0x008ff2000001083e */
[----:B------:R3:W-:Y:S01]  /*15780*/  MUFU.EX2 R98, R56 ;  /* 0x0000003800627308 */ /* 0x0007e20000000800 */
[----:B-1----:R-:W1:Y:S01]  /*15790*/  LDSM.16.MT88.4 R52, [R215+0x1100] ;  /* 0x00110000d734783b */ /* 0x002e620000004200 */
[----:B-----5:R-:W-:Y:S01]  /*157a0*/  FFMA.FTZ R48, R199, c[0x0][0x2d0], -R61 ;  /* 0x0000b400c7307a23 */ /* 0x020fe2000001083d */
[----:B------:R-:W-:Y:S07]  /*157b0*/  MOV R199, R139 ;  /* 0x0000008b00c77202 */ /* 0x000fee0000000f00 */
[----:B------:R5:W1:Y:S01]  /*157c0*/  MUFU.EX2 R139, R48 ;  /* 0x00000030008b7308 */ /* 0x000a620000000800 */
[----:B---3--:R-:W-:Y:S09]  /*157d0*/  FFMA.FTZ R56, R206, c[0x0][0x2d0], -R60 ;  /* 0x0000b400ce387a23 */ /* 0x008ff2000001083c */
[----:B------:R3:W-:Y:S01]  /*157e0*/  MUFU.EX2 R96, R56 ;  /* 0x0000003800607308 */ /* 0x0007e20000000800 */
[--C-:B-----5:R-:W-:Y:S01]  /*157f0*/  FFMA.FTZ R48, R204, c[0x0][0x2d0], -R39.reuse ;  /* 0x0000b400cc307a23 */ /* 0x120fe20000010827 */
[-C--:B-1----:R-:W-:Y:S01]  /*15800*/  HMMA.16816.F32.BF16 R116, R40, R52.reuse, R116 ;  /* 0x000000342874723c */ /* 0x082fe20000041874 */
[----:B------:R-:W5:Y:S07]  /*15810*/  LDL.LU R204, [R1+0x14] ;  /* 0x0000140001cc7983 */ /* 0x000f6e0000300800 */
[----:B------:R1:W-:Y:S01]  /*15820*/  MUFU.EX2 R136, R48 ;  /* 0x0000003000887308 */ /* 0x0003e20000000800 */
[----:B------:R-:W4:Y:S01]  /*15830*/  LDL.LU R145, [R1+0x10] ;  /* 0x0000100001917983 */ /* 0x000f220000300800 */
[C---:B------:R-:W-:Y:S03]  /*15840*/  HMMA.16816.F32.BF16 R120, R44.reuse, R52, R120 ;  /* 0x000000342c78723c */ /* 0x040fe60000041878 */
[----:B---3--:R-:W-:Y:S04]  /*15850*/  LDSM.16.MT88.4 R56, [R214+0x1900] ;  /* 0x00190000d638783b */ /* 0x008fe80000004200 */
[--C-:B------:R-:W-:Y:S01]  /*15860*/  FFMA.FTZ R52, R63, c[0x0][0x2d0], -R62.reuse ;  /* 0x0000b4003f347a23 */ /* 0x100fe2000001083e */
[-C--:B------:R-:W-:Y:S03]  /*15870*/  HMMA.16816.F32.BF16 R124, R44, R54.reuse, R124 ;  /* 0x000000362c7c723c */ /* 0x080fe6000004187c */
[----:B------:R3:W3:Y:S04]  /*15880*/  MUFU.EX2 R67, R52 ;  /* 0x0000003400437308 */ /* 0x0006e80000000800 */
[--C-:B------:R-:W-:Y:S01]  /*15890*/  FFMA.FTZ R44, R209, c[0x0][0x2d0], -R39.reuse ;  /* 0x0000b400d12c7a23 */ /* 0x100fe20000010827 */
[----:B------:R-:W-:Y:S04]  /*158a0*/  HMMA.16816.F32.BF16 R128, R40, R54, R128 ;  /* 0x000000362880723c */ /* 0x000fe80000041880 */
[----:B-1----:R-:W-:Y:S01]  /*158b0*/  FFMA.FTZ R48, R77, c[0x0][0x2d0], -R62 ;  /* 0x0000b4004d307a23 */ /* 0x002fe2000001083e */
[----:B------:R1:W-:Y:S01]  /*158c0*/  MUFU.EX2 R97, R44 ;  /* 0x0000002c00617308 */ /* 0x0003e20000000800 */
[----:B------:R-:W-:Y:S02]  /*158d0*/  F2FP.BF16.PACK_AB R46, R139, R137 ;  /* 0x000000898b2e723e */ /* 0x000fe400000010ff */
[----:B------:R-:W-:Y:S04]  /*158e0*/  F2FP.BF16.PACK_AB R40, R170, R180 ;  /* 0x000000b4aa28723e */ /* 0x000fe800000010ff */
[----:B------:R-:W-:Y:S02]  /*158f0*/  F2FP.BF16.PACK_AB R41, R168, R169 ;  /* 0x000000a9a829723e */ /* 0x000fe400000010ff */
[----:B------:R-:W-:Y:S01]  /*15900*/  F2FP.BF16.PACK_AB R42, R175, R176 ;  /* 0x000000b0af2a723e */ /* 0x000fe200000010ff */
[----:B------:R1:W1:Y:S01]  /*15910*/  MUFU.EX2 R135, R48 ;  /* 0x0000003000877308 */ /* 0x0002620000000800 */
[----:B------:R-:W-:Y:S02]  /*15920*/  F2FP.BF16.PACK_AB R43, R174, R173 ;  /* 0x000000adae2b723e */ /* 0x000fe400000010ff */
[----:B------:R-:W-:Y:S01]  /*15930*/  MOV R209, R65 ;  /* 0x0000004100d17202 */ /* 0x000fe20000000f00 */
[----:B---3--:R-:W-:Y:S01]  /*15940*/  LDSM.16.MT88.4 R52, [R216+0x1900] ;  /* 0x00190000d834783b */ /* 0x008fe20000004200 */
[----:B------:R-:W-:Y:S01]  /*15950*/  F2FP.BF16.PACK_AB R47, R67, R98 ;  /* 0x00000062432f723e */ /* 0x000fe200000010ff */
[--C-:B-1----:R-:W-:Y:S04]  /*15960*/  FFMA.FTZ R44, R205, c[0x0][0x2d0], -R60.reuse ;  /* 0x0000b400cd2c7a23 */ /* 0x102fe8000001083c */
[----:B------:R1:W-:Y:S02]  /*15970*/  MUFU.EX2 R88, R44 ;  /* 0x0000002c00587308 */ /* 0x0003e40000000800 */
[----:B------:R-:W3:Y:S01]  /*15980*/  LDSM.16.MT88.4 R48, [R213+0x1900] ;  /* 0x00190000d530783b */ /* 0x000ee20000004200 */
[----:B------:R-:W-:Y:S02]  /*15990*/  F2FP.BF16.PACK_AB R45, R99, R135 ;  /* 0x00000087632d723e */ /* 0x000fe400000010ff */
[----:B-1----:R-:W-:Y:S01]  /*159a0*/  F2FP.BF16.PACK_AB R44, R172, R138 ;  /* 0x0000008aac2c723e */ /* 0x002fe200000010ff */
[-C--:B---3--:R-:W-:Y:S08]  /*159b0*/  HMMA.16816.F32.BF16 R4, R40, R48.reuse, R4 ;  /* 0x000000302804723c */ /* 0x088ff00000041804 */
[C---:B------:R-:W-:Y:S07]  /*159c0*/  HMMA.16816.F32.BF16 R8, R44.reuse, R48, R8 ;  /* 0x000000302c08723c */ /* 0x040fee0000041808 */
[--C-:B------:R-:W-:Y:S01]  /*159d0*/  FFMA.FTZ R48, R233, c[0x0][0x2d0], -R39.reuse ;  /* 0x0000b400e9307a23 */ /* 0x100fe20000010827 */
[-C--:B------:R-:W-:Y:S03]  /*159e0*/  HMMA.16816.F32.BF16 R12, R44, R50.reuse, R12 ;  /* 0x000000322c0c723c */ /* 0x080fe6000004180c */
[----:B------:R1:W-:Y:S05]  /*159f0*/  MUFU.EX2 R87, R48 ;  /* 0x0000003000577308 */ /* 0x0003ea0000000800 */
[C---:B------:R-:W-:Y:S08]  /*15a00*/  HMMA.16816.F32.BF16 R16, R40.reuse, R50, R16 ;  /* 0x000000322810723c */ /* 0x040ff00000041810 */
[-C--:B------:R-:W-:Y:S08]  /*15a10*/  HMMA.16816.F32.BF16 R20, R40, R52.reuse, R20 ;  /* 0x000000342814723c */ /* 0x080ff00000041814 */
[C---:B------:R-:W-:Y:S04]  /*15a20*/  HMMA.16816.F32.BF16 R24, R44.reuse, R52, R24 ;  /* 0x000000342c18723c */ /* 0x040fe80000041818 */
[----:B-1----:R-:W-:Y:S03]  /*15a30*/  FFMA.FTZ R48, R234, c[0x0][0x2d0], -R39 ;  /* 0x0000b400ea307a23 */ /* 0x002fe60000010827 */
[--C-:B------:R-:W-:Y:S01]  /*15a40*/  FFMA.FTZ R52, R208, c[0x0][0x2d0], -R61.reuse ;  /* 0x0000b400d0347a23 */ /* 0x100fe2000001083d */
[-C--:B------:R-:W-:Y:S01]  /*15a50*/  HMMA.16816.F32.BF16 R100, R44, R54.reuse, R100 ;  /* 0x000000362c64723c */ /* 0x080fe20000041864 */
[----:B------:R1:W-:Y:S07]  /*15a60*/  MUFU.EX2 R95, R48 ;  /* 0x00000030005f7308 */ /* 0x0003ee0000000800 */
[C---:B------:R-:W-:Y:S03]  /*15a70*/  HMMA.16816.F32.BF16 R104, R40.reuse, R54, R104 ;  /* 0x000000362868723c */ /* 0x040fe60000041868 */
[----:B------:R3:W-:Y:S05]  /*15a80*/  MUFU.EX2 R84, R52 ;  /* 0x0000003400547308 */ /* 0x0007ea0000000800 */
[-C--:B------:R-:W-:Y:S08]  /*15a90*/  HMMA.16816.F32.BF16 R28, R40, R56.reuse, R28 ;  /* 0x00000038281c723c */ /* 0x080ff0000004181c */
[C---:B------:R-:W-:Y:S04]  /*15aa0*/  HMMA.16816.F32.BF16 R108, R44.reuse, R56, R108 ;  /* 0x000000382c6c723c */ /* 0x040fe8000004186c */
[----:B-1----:R-:W-:Y:S03]  /*15ab0*/  FFMA.FTZ R48, R230, c[0x0][0x2d0], -R60 ;  /* 0x0000b400e6307a23 */ /* 0x002fe6000001083c */
[----:B------:R-:W-:Y:S01]  /*15ac0*/  FFMA.FTZ R56, R89, c[0x0][0x2d0], -R62 ;  /* 0x0000b40059387a23 */ /* 0x000fe2000001083e */
[-C--:B------:R-:W-:Y:S01]  /*15ad0*/  HMMA.16816.F32.BF16 R32, R44, R58.reuse, R32 ;  /* 0x0000003a2c20723c */ /* 0x080fe20000041820 */
[----:B------:R1:W-:Y:S03]  /*15ae0*/  MUFU.EX2 R85, R48 ;  /* 0x0000003000557308 */ /* 0x0003e60000000800 */
[--C-:B---3--:R-:W-:Y:S04]  /*15af0*/  FFMA.FTZ R52, R210, c[0x0][0x2d0], -R61.reuse ;  /* 0x0000b400d2347a23 */ /* 0x108fe8000001083d */
[C---:B------:R-:W-:Y:S03]  /*15b00*/  HMMA.16816.F32.BF16 R112, R40.reuse, R58, R112 ;  /* 0x0000003a2870723c */ /* 0x040fe60000041870 */
[----:B------:R3:W-:Y:S10]  /*15b10*/  MUFU.EX2 R83, R52 ;  /* 0x0000003400537308 */ /* 0x0007f40000000800 */
[----:B------:R3:W-:Y:S01]  /*15b20*/  MUFU.EX2 R65, R56 ;  /* 0x0000003800417308 */ /* 0x0007e20000000800 */
[----:B-1----:R-:W-:Y:S09]  /*15b30*/  FFMA.FTZ R48, R232, c[0x0][0x2d0], -R60 ;  /* 0x0000b400e8307a23 */ /* 0x002ff2000001083c */
[----:B------:R1:W-:Y:S01]  /*15b40*/  MUFU.EX2 R86, R48 ;  /* 0x0000003000567308 */ /* 0x0003e20000000800 */
[--C-:B---3--:R-:W-:Y:S09]  /*15b50*/  FFMA.FTZ R52, R211, c[0x0][0x2d0], -R61.reuse ;  /* 0x0000b400d3347a23 */ /* 0x108ff2000001083d */
[----:B------:R3:W3:Y:S01]  /*15b60*/  MUFU.EX2 R81, R52 ;  /* 0x0000003400517308 */ /* 0x0006e20000000800 */
[----:B------:R-:W-:Y:S09]  /*15b70*/  FFMA.FTZ R56, R78, c[0x0][0x2d0], -R62 ;  /* 0x0000b4004e387a23 */ /* 0x000ff2000001083e */
[----:B------:R3:W-:Y:S01]  /*15b80*/  MUFU.EX2 R64, R56 ;  /* 0x0000003800407308 */ /* 0x0007e20000000800 */
[----:B-1----:R-:W-:Y:S02]  /*15b90*/  FFMA.FTZ R48, R207, c[0x0][0x2d0], -R61 ;  /* 0x0000b400cf307a23 */ /* 0x002fe4000001083d */
[----:B--2---:R-:W-:Y:S07]  /*15ba0*/  FFMA.FTZ R2, R2, R198, R199 ;  /* 0x000000c602027223 */ /* 0x004fee00000100c7 */
[----:B------:R1:W-:Y:S01]  /*15bb0*/  MUFU.EX2 R82, R48 ;  /* 0x0000003000527308 */ /* 0x0003e20000000800 */
[----:B------:R-:W-:Y:S02]  /*15bc0*/  FADD.FTZ R2, R203, R2 ;  /* 0x00000002cb027221 */ /* 0x000fe40000010000 */
[----:B---3--:R-:W-:Y:S07]  /*15bd0*/  FFMA.FTZ R52, R235, c[0x0][0x2d0], -R39 ;  /* 0x0000b400eb347a23 */ /* 0x008fee0000010827 */
[----:B------:R2:W-:Y:S01]  /*15be0*/  MUFU.EX2 R80, R52 ;  /* 0x0000003400507308 */ /* 0x0005e20000000800 */
[----:B------:R-:W-:Y:S01]  /*15bf0*/  FFMA.FTZ R56, R237, c[0x0][0x2d0], -R60 ;  /* 0x0000b400ed387a23 */ /* 0x000fe2000001083c */
[----:B-1----:R-:W1:Y:S01]  /*15c00*/  LDSM.16.MT88.4 R48, [R215+0x1900] ;  /* 0x00190000d730783b */ /* 0x002e620000004200 */
[----:B--2---:R-:W-:Y:S07]  /*15c10*/  FFMA.FTZ R52, R74, c[0x0][0x2d0], -R62 ;  /* 0x0000b4004a347a23 */ /* 0x004fee000001083e */
[----:B------:R2:W-:Y:S10]  /*15c20*/  MUFU.EX2 R74, R56 ;  /* 0x00000038004a7308 */ /* 0x0005f40000000800 */
[----:B------:R3:W3:Y:S01]  /*15c30*/  MUFU.EX2 R66, R52 ;  /* 0x0000003400427308 */ /* 0x0006e20000000800 */
[----:B-----5:R-:W-:Y:S01]  /*15c40*/  FFMA.FTZ R36, R36, R204, R209 ;  /* 0x000000cc24247223 */ /* 0x020fe200000100d1 */
[----:B--2---:R-:W-:Y:S01]  /*15c50*/  LDSM.16.MT88.4 R56, [R214+0x2100] ;  /* 0x00210000d638783b */ /* 0x004fe20000004200 */
[----:B----4-:R-:W-:Y:S01]  /*15c60*/  FFMA.FTZ R37, R37, R145, R146 ;  /* 0x0000009125257223 */ /* 0x010fe20000010092 */
[-C--:B-1----:R-:W-:Y:S06]  /*15c70*/  HMMA.16816.F32.BF16 R116, R40, R48.reuse, R116 ;  /* 0x000000302874723c */ /* 0x082fec0000041874 */
[----:B---3--:R-:W1:Y:S02]  /*15c80*/  LDSM.16.MT88.4 R52, [R213+0x2100] ;  /* 0x00210000d534783b */ /* 0x008e640000004200 */
[C---:B------:R-:W-:Y:S07]  /*15c90*/  HMMA.16816.F32.BF16 R120, R44.reuse, R48, R120 ;  /* 0x000000302c78723c */ /* 0x040fee0000041878 */
[----:B------:R-:W-:Y:S01]  /*15ca0*/  FFMA.FTZ R48, R79, c[0x0][0x2d0], -R62 ;  /* 0x0000b4004f307a23 */ /* 0x000fe2000001083e */
[-C--:B------:R-:W-:Y:S03]  /*15cb0*/  HMMA.16816.F32.BF16 R124, R44, R50.reuse, R124 ;  /* 0x000000322c7c723c */ /* 0x080fe6000004187c */
[----:B------:R2:W3:Y:S04]  /*15cc0*/  MUFU.EX2 R63, R48 ;  /* 0x00000030003f7308 */ /* 0x0004e80000000800 */
[--C-:B------:R-:W-:Y:S01]  /*15cd0*/  FFMA.FTZ R44, R239, c[0x0][0x2d0], -R39.reuse ;  /* 0x0000b400ef2c7a23 */ /* 0x100fe20000010827 */
[----:B------:R-:W-:Y:S04]  /*15ce0*/  HMMA.16816.F32.BF16 R128, R40, R50, R128 ;  /* 0x000000322880723c */ /* 0x000fe80000041880 */
[----:B------:R-:W-:Y:S01]  /*15cf0*/  F2FP.BF16.PACK_AB R46, R81, R83 ;  /* 0x00000053512e723e */ /* 0x000fe200000010ff */
[----:B------:R4:W5:Y:S01]  /*15d00*/  MUFU.EX2 R78, R44 ;  /* 0x0000002c004e7308 */ /* 0x0009620000000800 */
[----:B------:R-:W-:Y:S02]  /*15d10*/  F2FP.BF16.PACK_AB R45, R65, R66 ;  /* 0x00000042412d723e */ /* 0x000fe400000010ff */
[----:B------:R-:W-:Y:S04]  /*15d20*/  F2FP.BF16.PACK_AB R40, R97, R136 ;  /* 0x000000886128723e */ /* 0x000fe800000010ff */
[----:B------:R-:W-:Y:S02]  /*15d30*/  F2FP.BF16.PACK_AB R41, R96, R88 ;  /* 0x000000586029723e */ /* 0x000fe400000010ff */
[----:B------:R-:W-:Y:S02]  /*15d40*/  F2FP.BF16.PACK_AB R42, R95, R87 ;  /* 0x000000575f2a723e */ /* 0x000fe400000010ff */
[----:B------:R-:W-:Y:S01]  /*15d50*/  F2FP.BF16.PACK_AB R43, R86, R85 ;  /* 0x00000055562b723e */ /* 0x000fe200000010ff */
[----:B--2---:R-:W2:Y:S01]  /*15d60*/  LDSM.16.MT88.4 R48, [R216+0x2100] ;  /* 0x00210000d830783b */ /* 0x004ea20000004200 */
[----:B---3--:R-:W-:Y:S05]  /*15d70*/  F2FP.BF16.PACK_AB R47, R63, R64 ;  /* 0x000000403f2f723e */ /* 0x008fea00000010ff */
[-C--:B-1----:R-:W-:Y:S03]  /*15d80*/  HMMA.16816.F32.BF16 R4, R40, R52.reuse, R4 ;  /* 0x000000342804723c */ /* 0x082fe60000041804 */
[--C-:B----4-:R-:W-:Y:S04]  /*15d90*/  FFMA.FTZ R44, R236, c[0x0][0x2d0], -R60.reuse ;  /* 0x0000b400ec2c7a23 */ /* 0x110fe8000001083c */
[----:B------:R1:W3:Y:S02]  /*15da0*/  MUFU.EX2 R77, R44 ;  /* 0x0000002c004d7308 */ /* 0x0002e40000000800 */
[----:B-1----:R-:W-:Y:S07]  /*15db0*/  F2FP.BF16.PACK_AB R44, R84, R82 ;  /* 0x00000052542c723e */ /* 0x002fee00000010ff */
[C---:B------:R-:W-:Y:S07]  /*15dc0*/  HMMA.16816.F32.BF16 R8, R44.reuse, R52, R8 ;  /* 0x000000342c08723c */ /* 0x040fee0000041808 */
[--C-:B------:R-:W-:Y:S01]  /*15dd0*/  FFMA.FTZ R52, R243, c[0x0][0x2d0], -R39.reuse ;  /* 0x0000b400f3347a23 */ /* 0x100fe20000010827 */
[-C--:B------:R-:W-:Y:S03]  /*15de0*/  HMMA.16816.F32.BF16 R12, R44, R54.reuse, R12 ;  /* 0x000000362c0c723c */ /* 0x080fe6000004180c */
[----:B------:R1:W-:Y:S01]  /*15df0*/  MUFU.EX2 R76, R52 ;  /* 0x00000034004c7308 */ /* 0x0003e20000000800 */
[----:B------:R-:W-:Y:S04]  /*15e00*/  FFMA.FTZ R39, R244, c[0x0][0x2d0], -R39 ;  /* 0x0000b400f4277a23 */ /* 0x000fe80000010827 */
[C---:B------:R-:W-:Y:S05]  /*15e10*/  HMMA.16816.F32.BF16 R16, R40.reuse, R54, R16 ;  /* 0x000000362810723c */ /* 0x040fea0000041810 */
[----:B------:R4:W3:Y:S03]  /*15e20*/  MUFU.EX2 R73, R39 ;  /* 0x0000002700497308 */ /* 0x0008e60000000800 */
[-C--:B--2---:R-:W-:Y:S08]  /*15e30*/  HMMA.16816.F32.BF16 R20, R40, R48.reuse, R20 ;  /* 0x000000302814723c */ /* 0x084ff00000041814 */
[C---:B------:R-:W-:Y:S01]  /*15e40*/  HMMA.16816.F32.BF16 R24, R44.reuse, R48, R24 ;  /* 0x000000302c18723c */ /* 0x040fe20000041818 */
[----:B-1----:R-:W1:Y:S07]  /*15e50*/  LDSM.16.MT88.4 R52, [R215+0x2100] ;  /* 0x00210000d734783b */ /* 0x002e6e0000004200 */
[-C--:B------:R-:W-:Y:S04]  /*15e60*/  HMMA.16816.F32.BF16 R100, R44, R50.reuse, R100 ;  /* 0x000000322c64723c */ /* 0x080fe80000041864 */
[--C-:B----4-:R-:W-:Y:S02]  /*15e70*/  FFMA.FTZ R39, R241, c[0x0][0x2d0], -R60.reuse ;  /* 0x0000b400f1277a23 */ /* 0x110fe4000001083c */
[----:B------:R-:W-:Y:S02]  /*15e80*/  FFMA.FTZ R60, R242, c[0x0][0x2d0], -R60 ;  /* 0x0000b400f23c7a23 */ /* 0x000fe4000001083c */
[C---:B------:R-:W-:Y:S01]  /*15e90*/  HMMA.16816.F32.BF16 R104, R40.reuse, R50, R104 ;  /* 0x000000322868723c */ /* 0x040fe20000041868 */
[----:B------:R2:W-:Y:S01]  /*15ea0*/  MUFU.EX2 R72, R39 ;  /* 0x0000002700487308 */ /* 0x0005e20000000800 */
[----:B------:R-:W4:Y:S06]  /*15eb0*/  LDSM.16.MT88.4 R48, [R216+0x2900] ;  /* 0x00290000d830783b */ /* 0x000f2c0000004200 */
[-C--:B------:R-:W-:Y:S03]  /*15ec0*/  HMMA.16816.F32.BF16 R28, R40, R56.reuse, R28 ;  /* 0x00000038281c723c */ /* 0x080fe6000004181c */
[----:B------:R-:W1:Y:S05]  /*15ed0*/  MUFU.EX2 R71, R60 ;  /* 0x0000003c00477308 */ /* 0x000e6a0000000800 */
[C---:B------:R-:W-:Y:S08]  /*15ee0*/  HMMA.16816.F32.BF16 R108, R44.reuse, R56, R108 ;  /* 0x000000382c6c723c */ /* 0x040ff0000004186c */
[-C--:B------:R-:W-:Y:S04]  /*15ef0*/  HMMA.16816.F32.BF16 R32, R44, R58.reuse, R32 ;  /* 0x0000003a2c20723c */ /* 0x080fe80000041820 */
[--C-:B--2---:R-:W-:Y:S04]  /*15f00*/  FFMA.FTZ R39, R238, c[0x0][0x2d0], -R61.reuse ;  /* 0x0000b400ee277a23 */ /* 0x104fe8000001083d */
[----:B------:R2:W-:Y:S01]  /*15f10*/  MUFU.EX2 R70, R39 ;  /* 0x0000002700467308 */ /* 0x0005e20000000800 */
[C---:B------:R-:W-:Y:S08]  /*15f20*/  HMMA.16816.F32.BF16 R112, R40.reuse, R58, R112 ;  /* 0x0000003a2870723c */ /* 0x040ff00000041870 */
[-C--:B-1----:R-:W-:Y:S08]  /*15f30*/  HMMA.16816.F32.BF16 R116, R40, R52.reuse, R116 ;  /* 0x000000342874723c */ /* 0x082ff00000041874 */
[C---:B------:R-:W-:Y:S04]  /*15f40*/  HMMA.16816.F32.BF16 R120, R44.reuse, R52, R120 ;  /* 0x000000342c78723c */ /* 0x040fe80000041878 */
[--C-:B--2---:R-:W-:Y:S04]  /*15f50*/  FFMA.FTZ R39, R240, c[0x0][0x2d0], -R61.reuse ;  /* 0x0000b400f0277a23 */ /* 0x104fe8000001083d */
[-C--:B------:R-:W-:Y:S01]  /*15f60*/  HMMA.16816.F32.BF16 R124, R44, R54.reuse, R124 ;  /* 0x000000362c7c723c */ /* 0x080fe2000004187c */
[----:B------:R1:W2:Y:S07]  /*15f70*/  MUFU.EX2 R60, R39 ;  /* 0x00000027003c7308 */ /* 0x0002ae0000000800 */
[----:B------:R-:W-:Y:S07]  /*15f80*/  HMMA.16816.F32.BF16 R128, R40, R54, R128 ;  /* 0x000000362880723c */ /* 0x000fee0000041880 */
[----:B-----5:R-:W-:Y:S02]  /*15f90*/  F2FP.BF16.PACK_AB R40, R78, R80 ;  /* 0x000000504e28723e */ /* 0x020fe400000010ff */
[----:B---3--:R-:W-:Y:S03]  /*15fa0*/  F2FP.BF16.PACK_AB R41, R74, R77 ;  /* 0x0000004d4a29723e */ /* 0x008fe600000010ff */
[----:B------:R-:W-:Y:S02]  /*15fb0*/  F2FP.BF16.PACK_AB R42, R73, R76 ;  /* 0x0000004c492a723e */ /* 0x000fe400000010ff */
[----:B------:R-:W-:Y:S01]  /*15fc0*/  F2FP.BF16.PACK_AB R43, R71, R72 ;  /* 0x00000048472b723e */ /* 0x000fe200000010ff */
[--C-:B-1----:R-:W-:Y:S01]  /*15fd0*/  FFMA.FTZ R39, R92, c[0x0][0x2d0], -R61.reuse ;  /* 0x0000b4005c277a23 */ /* 0x102fe2000001083d */
[----:B--2---:R-:W-:Y:S01]  /*15fe0*/  F2FP.BF16.PACK_AB R44, R60, R70 ;  /* 0x000000463c2c723e */ /* 0x004fe200000010ff */
[----:B------:R-:W-:Y:S04]  /*15ff0*/  FFMA.FTZ R61, R93, c[0x0][0x2d0], -R61 ;  /* 0x0000b4005d3d7a23 */ /* 0x000fe8000001083d */
[-C--:B------:R-:W-:Y:S01]  /*16000*/  HMMA.16816.F32.BF16 R140, R40, R152.reuse, R4 ;  /* 0x00000098288c723c */ /* 0x080fe20000041804 */
[----:B------:R1:W-:Y:S01]  /*16010*/  MUFU.EX2 R69, R39 ;  /* 0x0000002700457308 */ /* 0x0003e20000000800 */
[----:B------:R-:W2:Y:S09]  /*16020*/  LDSM.16.MT88.4 R4, [R214+0x2900] ;  /* 0x00290000d604783b */ /* 0x000eb20000004200 */
[----:B------:R-:W3:Y:S01]  /*16030*/  MUFU.EX2 R61, R61 ;  /* 0x0000003d003d7308 */ /* 0x000ee20000000800 */
[--C-:B-1----:R-:W-:Y:S09]  /*16040*/  FFMA.FTZ R39, R90, c[0x0][0x2d0], -R62.reuse ;  /* 0x0000b4005a277a23 */ /* 0x102ff2000001083e */
[----:B------:R1:W-:Y:S01]  /*16050*/  MUFU.EX2 R56, R39 ;  /* 0x0000002700387308 */ /* 0x0003e20000000800 */
[----:B---3--:R-:W-:Y:S01]  /*16060*/  F2FP.BF16.PACK_AB R46, R61, R69 ;  /* 0x000000453d2e723e */ /* 0x008fe200000010ff */
[--C-:B-1----:R-:W-:Y:S08]  /*16070*/  FFMA.FTZ R39, R91, c[0x0][0x2d0], -R62.reuse ;  /* 0x0000b4005b277a23 */ /* 0x102ff0000001083e */
[----:B------:R1:W3:Y:S02]  /*16080*/  MUFU.EX2 R57, R39 ;  /* 0x0000002700397308 */ /* 0x0002e40000000800 */
[--C-:B-1----:R-:W-:Y:S01]  /*16090*/  FFMA.FTZ R39, R94, c[0x0][0x2d0], -R62.reuse ;  /* 0x0000b4005e277a23 */ /* 0x102fe2000001083e */
[----:B---3--:R-:W-:Y:S01]  /*160a0*/  F2FP.BF16.PACK_AB R45, R57, R56 ;  /* 0x00000038392d723e */ /* 0x008fe200000010ff */
[----:B------:R-:W-:Y:S06]  /*160b0*/  FFMA.FTZ R62, R38, c[0x0][0x2d0], -R62 ;  /* 0x0000b400263e7a23 */ /* 0x000fec000001083e */
[----:B------:R-:W-:Y:S10]  /*160c0*/  MUFU.EX2 R39, R39 ;  /* 0x0000002700277308 */ /* 0x000ff40000000800 */
[----:B------:R-:W1:Y:S02]  /*160d0*/  MUFU.EX2 R62, R62 ;  /* 0x0000003e003e7308 */ /* 0x000e640000000800 */
[----:B-1----:R-:W-:Y:S07]  /*160e0*/  F2FP.BF16.PACK_AB R47, R62, R39 ;  /* 0x000000273e2f723e */ /* 0x002fee00000010ff */
        /* <DEDUP_REMOVED lines=8> */
[----:B------:R-:W-:Y:S02]  /*16170*/  FFMA.FTZ R12, R0, R156, R75 ;  /* 0x0000009c000c7223 */ /* 0x000fe4000001004b */
[----:B------:R-:W-:Y:S01]  /*16180*/  FADD.FTZ R8, R202, R8 ;  /* 0x00000008ca087221 */ /* 0x000fe20000010000 */
[-C--:B----4-:R-:W-:Y:S03]  /*16190*/  HMMA.16816.F32.BF16 R156, R40, R48.reuse, R20 ;  /* 0x00000030289c723c */ /* 0x090fe60000041814 */
        /* <DEDUP_REMOVED lines=57> */
[----:B------:R-:W-:Y:S01]  /*16530*/  FADD.FTZ R5, R175, R0 ;  /* 0x00000000af057221 */ /* 0x000fe20000010000 */
[----:B------:R-:W-:Y:S01]  /*16540*/  MOV R137, R132 ;  /* 0x0000008400897202 */ /* 0x000fe20000000f00 */
[----:B------:R-:W-:Y:S02]  /*16550*/  FADD.FTZ R4, R99, R4 ;  /* 0x0000000463047221 */ /* 0x000fe40000010000 */
[----:B------:R-:W-:Y:S01]  /*16560*/  FADD.FTZ R2, R174, R12 ;  /* 0x0000000cae027221 */ /* 0x000fe20000010000 */
[C---:B------:R-:W-:Y:S04]  /*16570*/  HMMA.16816.F32.BF16 R120, R44.reuse, R8, R120 ;  /* 0x000000082c78723c */ /* 0x040fe80000041878 */
[----:B------:R-:W-:Y:S02]  /*16580*/  FADD.FTZ R0, R139, R13 ;  /* 0x0000000d8b007221 */ /* 0x000fe40000010000 */
[----:B------:R-:W-:Y:S01]  /*16590*/  FADD.FTZ R6, R136, R5 ;  /* 0x0000000588067221 */ /* 0x000fe20000010000 */
[----:B------:R-:W-:Y:S01]  /*165a0*/  MOV R136, R133 ;  /* 0x0000008500887202 */ /* 0x000fe20000000f00 */
        /* <DEDUP_REMOVED lines=31> */
[----:B------:R1:W-:Y:S01]  /*167a0*/  STL [R1+0x10], R0 ;  /* 0x0000100001007387 */ /* 0x0003e20000100800 */
[----:B------:R-:W-:Y:S02]  /*167b0*/  FADD.FTZ R2, R57, R2 ;  /* 0x0000000239027221 */ /* 0x000fe40000010000 */
[----:B------:R-:W-:Y:S01]  /*167c0*/  FADD.FTZ R4, R61, R4 ;  /* 0x000000043d047221 */ /* 0x000fe20000010000 */
[----:B------:R2:W-:Y:S01]  /*167d0*/  STL [R1+0x14], R5 ;  /* 0x0000140501007387 */ /* 0x0005e20000100800 */
[----:B------:R-:W-:Y:S02]  /*167e0*/  FADD.FTZ R2, R39, R2 ;  /* 0x0000000227027221 */ /* 0x000fe40000010000 */
[----:B------:R-:W-:Y:S01]  /*167f0*/  IMAD.MOV.U32 R135, RZ, RZ, R134 ;  /* 0x000000ffff877224 */ /* 0x000fe200078e0086 */
[----:B------:R2:W-:Y:S01]  /*16800*/  STL [R1+0x18], R4 ;  /* 0x0000180401007387 */ /* 0x0005e20000100800 */
[----:B------:R-:W-:Y:S05]  /*16810*/  FADD.FTZ R2, R62, R2 ;  /* 0x000000023e027221 */ /* 0x000fea0000010000 */
[----:B------:R2:W-:Y:S01]  /*16820*/  STL [R1+0x1c], R2 ;  /* 0x00001c0201007387 */ /* 0x0005e20000100800 */
[----:B-1----:R-:W-:Y:S04]  /*16830*/  IADD3 R0, R229, -0x1, RZ ;  /* 0xffffffffe5007810 */ /* 0x002fe80007ffe0ff */
[----:B------:R-:W-:Y:S01]  /*16840*/  MOV R229, R0 ;  /* 0x0000000000e57202 */ /* 0x000fe20000000f00 */
[----:B------:R-:W-:-:S05]  /*16850*/  @P0 BRA `(.L_x_521) ;  /* 0xffffa6e000000947 */ /* 0x000fca000383ffff */
.L_x_504:
[----:B------:R-:W3:Y:S04]  /*16860*/  LDL.LU R0, [R1+0x10] ;  /* 0x0000100001007983 */ /* 0x000ee80000300800 */
[----:B--2---:R-:W2:Y:S04]  /*16870*/  LDL.LU R4, [R1+0x14] ;  /* 0x0000140001047983 */ /* 0x004ea80000300800 */
[----:B------:R-:W4:Y:S04]  /*16880*/  LDL.LU R8, [R1+0x18] ;  /* 0x0000180001087983 */ /* 0x000f280000300800 */
[----:B------:R-:W5:Y:S01]  /*16890*/  LDL.LU R2, [R1+0x1c] ;  /* 0x00001c0001027983 */ /* 0x000f620000300800 */
[----:B------:R-:W-:-:S02]  /*168a0*/  MOV R20, 0xff800000 ;  /* 0xff80000000147802 */ /* 0x000fc40000000f00 */
[----:B------:R-:W-:Y:S02]  /*168b0*/  MOV R21, 0xff800000 ;  /* 0xff80000000157802 */ /* 0x000fe40000000f00 */
[----:B------:R-:W-:Y:S02]  /*168c0*/  MOV R22, 0xff800000 ;  /* 0xff80000000167802 */ /* 0x000fe40000000f00 */
[----:B------:R-:W-:Y:S02]  /*168d0*/  MOV R23, 0xff800000 ;  /* 0xff80000000177802 */ /* 0x000fe40000000f00 */
[----:B------:R-:W-:Y:S01]  /*168e0*/  PLOP3.LUT P4, PT, PT, PT, PT, 0x8, 0x0 ;  /* 0x000000000000781c */ /* 0x000fe20003f8e170 */
[----:B---3--:R-:W1:Y:S04]  /*168f0*/  SHFL.BFLY PT, R5, R0, 0x2, 0x1f ;  /* 0x0c401f0000057f89 */ /* 0x008e6800000e0000 */
[----:B--2---:R-:W2:Y:S04]  /*16900*/  SHFL.BFLY PT, R9, R4, 0x2, 0x1f ;  /* 0x0c401f0004097f89 */ /* 0x004ea800000e0000 */
[----:B----4-:R-:W3:Y:S04]  /*16910*/  SHFL.BFLY PT, R7, R8, 0x2, 0x1f ;  /* 0x0c401f0008077f89 */ /* 0x010ee800000e0000 */
[----:B-----5:R-:W4:Y:S01]  /*16920*/  SHFL.BFLY PT, R6, R2, 0x2, 0x1f ;  /* 0x0c401f0002067f89 */ /* 0x020f2200000e0000 */
[----:B-1----:R-:W-:-:S02]  /*16930*/  FADD.FTZ R5, R5, R0 ;  /* 0x0000000005057221 */ /* 0x002fc40000010000 */
[----:B--2---:R-:W-:-:S03]  /*16940*/  FADD.FTZ R9, R9, R4 ;  /* 0x0000000409097221 */ /* 0x004fc60000010000 */
[----:B------:R-:W1:Y:S01]  /*16950*/  SHFL.BFLY PT, R0, R5, 0x1, 0x1f ;  /* 0x0c201f0005007f89 */ /* 0x000e6200000e0000 */
[----:B---3--:R-:W-:-:S03]  /*16960*/  FADD.FTZ R7, R7, R8 ;  /* 0x0000000807077221 */ /* 0x008fc60000010000 */
[----:B------:R-:W2:Y:S01]  /*16970*/  SHFL.BFLY PT, R4, R9, 0x1, 0x1f ;  /* 0x0c201f0009047f89 */ /* 0x000ea200000e0000 */
[----:B----4-:R-:W-:-:S03]  /*16980*/  FADD.FTZ R6, R6, R2 ;  /* 0x0000000206067221 */ /* 0x010fc60000010000 */
[----:B------:R-:W3:Y:S04]  /*16990*/  SHFL.BFLY PT, R2, R7, 0x1, 0x1f ;  /* 0x0c201f0007027f89 */ /* 0x000ee800000e0000 */
[----:B------:R-:W4:Y:S01]  /*169a0*/  SHFL.BFLY PT, R8, R6, 0x1, 0x1f ;  /* 0x0c201f0006087f89 */ /* 0x000f2200000e0000 */
[----:B-1----:R-:W-:Y:S01]  /*169b0*/  FADD.FTZ R5, R5, R0 ;  /* 0x0000000005057221 */ /* 0x002fe20000010000 */
[----:B------:R-:W-:Y:S01]  /*169c0*/  MOV R0, RZ ;  /* 0x000000ff00007202 */ /* 0x000fe20000000f00 */
[----:B--2---:R-:W-:-:S03]  /*169d0*/  FADD.FTZ R9, R9, R4 ;  /* 0x0000000409097221 */ /* 0x004fc60000010000 */
[----:B------:R-:W-:Y:S02]  /*169e0*/  FSETP.NE.FTZ.AND P3, PT, R5, RZ, PT ;  /* 0x000000ff0500720b */ /* 0x000fe40003f75000 */
[----:B------:R-:W-:Y:S01]  /*169f0*/  MOV R4, RZ ;  /* 0x000000ff00047202 */ /* 0x000fe20000000f00 */
[----:B---3--:R-:W-:Y:S01]  /*16a00*/  FADD.FTZ R7, R7, R2 ;  /* 0x0000000207077221 */ /* 0x008fe20000010000 */
[----:B------:R-:W-:Y:S02]  /*16a10*/  FSETP.NE.FTZ.AND P2, PT, R9, RZ, PT ;  /* 0x000000ff0900720b */ /* 0x000fe40003f55000 */
[----:B------:R-:W-:Y:S01]  /*16a20*/  MOV R2, RZ ;  /* 0x000000ff00027202 */ /* 0x000fe20000000f00 */
[----:B----4-:R-:W-:Y:S01]  /*16a30*/  FADD.FTZ R6, R8, R6 ;  /* 0x0000000608067221 */ /* 0x010fe20000010000 */
[----:B------:R-:W-:-:S05]  /*16a40*/  FSETP.NE.FTZ.AND P1, PT, R7, RZ, PT ;  /* 0x000000ff0700720b */ /* 0x000fca0003f35000 */
[----:B------:R-:W1:Y:S01]  /*16a50*/  @P3 MUFU.RCP R0, R5 ;  /* 0x0000000500003308 */ /* 0x000e620000001000 */
[----:B------:R-:W-:-:S07]  /*16a60*/  FSETP.NE.FTZ.AND P0, PT, R6, RZ, PT ;  /* 0x000000ff0600720b */ /* 0x000fce0003f15000 */
[----:B------:R-:W-:Y:S06]  /*16a70*/  @P2 MUFU.RCP R4, R9 ;  /* 0x0000000900042308 */ /* 0x000fec0000001000 */
[----:B------:R-:W-:Y:S01]  /*16a80*/  @P0 MOV R8, 0x3f317218 ;  /* 0x3f31721800080802 */ /* 0x000fe20000000f00 */
[C---:B-1----:R-:W-:Y:S01]  /*16a90*/  FMUL.FTZ R140, R0.reuse, R140 ;  /* 0x0000008c008c7220 */ /* 0x042fe20000410000 */
[----:B------:R-:W1:Y:S01]  /*16aa0*/  @P1 MUFU.RCP R2, R7 ;  /* 0x0000000700021308 */ /* 0x000e620000001000 */
[C---:B------:R-:W-:Y:S02]  /*16ab0*/  FMUL.FTZ R141, R0.reuse, R141 ;  /* 0x0000008d008d7220 */ /* 0x040fe40000410000 */
        /* <DEDUP_REMOVED lines=11> */
[C---:B------:R-:W-:Y:S02]  /*16b70*/  FMUL.FTZ R113, R0.reuse, R113 ;  /* 0x0000007100717220 */ /* 0x040fe40000410000 */
[C---:B------:R-:W-:Y:S01]  /*16b80*/  FMUL.FTZ R116, R0.reuse, R116 ;  /* 0x0000007400747220 */ /* 0x040fe20000410000 */
[----:B------:R-:W-:Y:S01]  /*16b90*/  @P1 MUFU.LG2 R7, R7 ;  /* 0x0000000700071308 */ /* 0x000fe20000000c00 */
[C---:B------:R-:W-:Y:S02]  /*16ba0*/  FMUL.FTZ R117, R0.reuse, R117 ;  /* 0x0000007500757220 */ /* 0x040fe40000410000 */
[C---:B------:R-:W-:Y:S02]  /*16bb0*/  FMUL.FTZ R128, R0.reuse, R128 ;  /* 0x0000008000807220 */ /* 0x040fe40000410000 */
[----:B------:R-:W-:Y:S01]  /*16bc0*/  FMUL.FTZ R129, R0, R129 ;  /* 0x0000008100817220 */ /* 0x000fe20000410000 */
[----:B------:R-:W-:Y:S01]  /*16bd0*/  MOV R0, RZ ;  /* 0x000000ff00007202 */ /* 0x000fe20000000f00 */
[----:B-1----:R-:W-:-:S02]  /*16be0*/  FMUL.FTZ R144, R2, R144 ;  /* 0x0000009002907220 */ /* 0x002fc40000410000 */
[C---:B------:R-:W-:Y:S02]  /*16bf0*/  FMUL.FTZ R145, R2.reuse, R145 ;  /* 0x0000009102917220 */ /* 0x040fe40000410000 */
[C---:B------:R-:W-:Y:S01]  /*16c00*/  FMUL.FTZ R148, R2.reuse, R148 ;  /* 0x0000009402947220 */ /* 0x040fe20000410000 */
[----:B------:R-:W1:Y:S01]  /*16c10*/  @P0 MUFU.RCP R0, R6 ;  /* 0x0000000600000308 */ /* 0x000e620000001000 */
[C---:B------:R-:W-:Y:S02]  /*16c20*/  FMUL.FTZ R149, R2.reuse, R149 ;  /* 0x0000009502957220 */ /* 0x040fe40000410000 */
[C---:B------:R-:W-:Y:S02]  /*16c30*/  FMUL.FTZ R160, R2.reuse, R160 ;  /* 0x000000a002a07220 */ /* 0x040fe40000410000 */
[C---:B------:R-:W-:Y:S02]  /*16c40*/  FMUL.FTZ R161, R2.reuse, R161 ;  /* 0x000000a102a17220 */ /* 0x040fe40000410000 */
[C---:B------:R-:W-:Y:S01]  /*16c50*/  FMUL.FTZ R100, R2.reuse, R100 ;  /* 0x0000006402647220 */ /* 0x040fe20000410000 */
[----:B------:R-:W2:Y:S01]  /*16c60*/  @P0 MUFU.LG2 R6, R6 ;  /* 0x0000000600060308 */ /* 0x000ea20000000c00 */
        /* <DEDUP_REMOVED lines=8> */
[----:B------:R-:W-:Y:S01]  /*16cf0*/  FMUL.FTZ R125, R2, R125 ;  /* 0x0000007d027d7220 */ /* 0x000fe20000410000 */
[----:B------:R-:W-:Y:S01]  /*16d00*/  @P2 MOV R2, 0x3f317218 ;  /* 0x3f31721800022802 */ /* 0x000fe20000000f00 */
        /* <DEDUP_REMOVED lines=17> */
[----:B-1----:R-:W-:-:S02]  /*16e20*/  FMUL.FTZ R146, R0, R146 ;  /* 0x0000009200927220 */ /* 0x002fc40000410000 */
        /* <DEDUP_REMOVED lines=16> */
[----:B------:R-:W-:Y:S02]  /*16f30*/  @P2 FMUL.FTZ R5, R2, c[0x0][0x2d0] ;  /* 0x0000b40002052a20 */ /* 0x000fe40000410000 */
[----:B------:R-:W-:Y:S02]  /*16f40*/  @P3 FMUL.FTZ R10, R4, c[0x0][0x2d0] ;  /* 0x0000b400040a3a20 */ /* 0x000fe40000410000 */
[----:B------:R-:W-:-:S02]  /*16f50*/  @P1 FMUL.FTZ R2, R0, c[0x0][0x2d0] ;  /* 0x0000b40000021a20 */ /* 0x000fc40000410000 */
[----:B------:R-:W-:Y:S02]  /*16f60*/  @P3 FMUL.FTZ R11, R11, 0.69314718246459960938 ;  /* 0x3f3172180b0b3820 */ /* 0x000fe40000410000 */
[----:B------:R-:W-:Y:S02]  /*16f70*/  @P2 FMUL.FTZ R9, R9, 0.69314718246459960938 ;  /* 0x3f31721809092820 */ /* 0x000fe40000410000 */
[----:B------:R-:W-:Y:S02]  /*16f80*/  @P1 FMUL.FTZ R7, R7, 0.69314718246459960938 ;  /* 0x3f31721807071820 */ /* 0x000fe40000410000 */
[----:B--2---:R-:W-:Y:S02]  /*16f90*/  @P0 FMUL.FTZ R4, R6, 0.69314718246459960938 ;  /* 0x3f31721806040820 */ /* 0x004fe40000410000 */
[----:B------:R-:W-:Y:S02]  /*16fa0*/  @P0 FMUL.FTZ R0, R8, c[0x0][0x2d0] ;  /* 0x0000b40008000a20 */ /* 0x000fe40000410000 */
[----:B------:R-:W-:-:S02]  /*16fb0*/  @P3 FFMA.FTZ R20, R10, R134, R11 ;  /* 0x000000860a143223 */ /* 0x000fc4000001000b */
[----:B------:R-:W-:Y:S02]  /*16fc0*/  @P2 FFMA.FTZ R21, R5, R133, R9 ;  /* 0x0000008505152223 */ /* 0x000fe40000010009 */
[----:B------:R-:W-:Y:S02]  /*16fd0*/  @P1 FFMA.FTZ R22, R2, R132, R7 ;  /* 0x0000008402161223 */ /* 0x000fe40000010007 */
[----:B------:R-:W-:Y:S02]  /*16fe0*/  @P0 FFMA.FTZ R23, R0, R3, R4 ;  /* 0x0000000300170223 */ /* 0x000fe40000010004 */
.L_x_446:
[----:B-1----:R-:W-:Y:S05]  /*16ff0*/  @P4 BRA `(.L_x_522) ;  /* 0x0000149000004947 */ /* 0x002fea0003800000 */
[----:B------:R-:W1:Y:S01]  /*17000*/  S2R R16, SR_TID.X ;  /* 0x0000000000107919 */ /* 0x000e620000002100 */
[----:B------:R-:W-:Y:S01]  /*17010*/  ULDC.64 UR4, c[0x0][0x4d0] ;  /* 0x0001340000047ab9 */ /* 0x000fe20000000a00 */
[----:B------:R-:W-:Y:S01]  /*17020*/  IMAD R4, RZ, RZ, -UR11 ;  /* 0x8000000bff047e24 */ /* 0x000fe2000f8e02ff */
[----:B------:R-:W-:Y:S01]  /*17030*/  UIMAD.WIDE.U32 UR8, UR11, UR4, URZ ;  /* 0x000000040b0872a5 */ /* 0x000fe2000f8e003f */
[----:B------:R-:W2:Y:S01]  /*17040*/  S2R R12, SR_CTAID.Y ;  /* 0x00000000000c7919 */ /* 0x000ea20000002600 */
[----:B------:R-:W-:Y:S01]  /*17050*/  USHF.R.S32.HI UR6, URZ, 0x1f, UR11 ;  /* 0x0000001f3f067899 */ /* 0x000fe2000801140b */
[----:B------:R-:W-:Y:S01]  /*17060*/  MOV R24, c[0x0][0x4e8] ;  /* 0x00013a0000187a02 */ /* 0x000fe20000000f00 */
[----:B------:R-:W-:Y:S01]  /*17070*/  BSSY B0, `(.L_x_523) ;  /* 0x00000ab000007945 */ /* 0x000fe20003800000 */
[----:B------:R-:W3:Y:S01]  /*17080*/  S2R R9, SR_CTAID.Z ;  /* 0x0000000000097919 */ /* 0x000ee20000002700 */
[----:B------:R-:W-:Y:S01]  /*17090*/  IMAD.U32 R3, RZ, RZ, UR9 ;  /* 0x00000009ff037e24 */ /* 0x000fe2000f8e00ff */
[----:B------:R-:W-:Y:S01]  /*170a0*/  UIMAD UR7, UR6, UR4, URZ ;  /* 0x00000004060772a4 */ /* 0x000fe2000f8e023f */
[----:B------:R-:W-:Y:S01]  /*170b0*/  IMAD.U32 R2, RZ, RZ, UR8 ;  /* 0x00000008ff027e24 */ /* 0x000fe2000f8e00ff */
[----:B------:R-:W4:Y:S04]  /*170c0*/  S2R R15, SR_CTAID.X ;  /* 0x00000000000f7919 */ /* 0x000f280000002500 */
[----:B------:R-:W-:Y:S01]  /*170d0*/  BAR.SYNC.DEFER_BLOCKING 0x1, 0x80 ;  /* 0x0042000000007b1d */ /* 0x000fe20000010000 */
[----:B------:R-:W-:Y:S01]  /*170e0*/  UIMAD UR5, UR11, UR5, UR7 ;  /* 0x000000050b0572a4 */ /* 0x000fe2000f8e0207 */
[C---:B------:R-:W-:Y:S01]  /*170f0*/  ISETP.NE.AND P0, PT, R24.reuse, 0x1, PT ;  /* 0x000000011800780c */ /* 0x040fe20003f05270 */
[----:B------:R-:W-:-:S02]  /*17100*/  IMAD R24, R24, c[0x0][0x388], RZ ;  /* 0x0000e20018187a24 */ /* 0x000fc400078e02ff */
[----:B------:R-:W-:Y:S01]  /*17110*/  UIADD3 UR5, UR9, UR5, URZ ;  /* 0x0000000509057290 */ /* 0x000fe2000fffe03f */
[----:B-1----:R-:W-:-:S05]  /*17120*/  SHF.R.S32.HI R6, RZ, 0x1f, R16 ;  /* 0x0000001fff067819 */ /* 0x002fca0000011410 */
[----:B------:R-:W-:Y:S01]  /*17130*/  IMAD.U32 R5, RZ, RZ, UR5 ;  /* 0x00000005ff057e24 */ /* 0x000fe2000f8e00ff */
[-C--:B------:R-:W-:Y:S01]  /*17140*/  LEA.HI R0, R6, R16.reuse, RZ, 0x2 ;  /* 0x0000001006007211 */ /* 0x080fe200078f10ff */
[----:B--2---:R-:W-:Y:S01]  /*17150*/  IMAD R12, R4, c[0x0][0x550], R12 ;  /* 0x00015400040c7a24 */ /* 0x004fe200078e020c */
[-C--:B------:R-:W-:Y:S01]  /*17160*/  LEA.HI R6, R6, R16.reuse, RZ, 0x5 ;  /* 0x0000001006067211 */ /* 0x080fe200078f28ff */
[----:B------:R-:W-:Y:S01]  /*17170*/  IMAD.MOV.U32 R4, RZ, RZ, R2 ;  /* 0x000000ffff047224 */ /* 0x000fe200078e0002 */
[----:B------:R-:W-:Y:S01]  /*17180*/  LOP3.LUT R0, R0, 0xfffffffc, RZ, 0xc0, !PT ;  /* 0xfffffffc00007812 */ /* 0x000fe200078ec0ff */
[----:B------:R-:W-:Y:S01]  /*17190*/  ULDC.64 UR4, c[0x0][0x438] ;  /* 0x00010e0000047ab9 */ /* 0x000fe20000000a00 */
[----:B------:R-:W-:Y:S01]  /*171a0*/  LOP3.LUT R7, R6, 0xffffffe0, RZ, 0xc0, !PT ;  /* 0xffffffe006077812 */ /* 0x000fe200078ec0ff */
[----:B------:R-:W-:Y:S01]  /*171b0*/  UIMAD UR6, UR6, UR4, URZ ;  /* 0x00000004060672a4 */ /* 0x000fe2000f8e023f */
[----:B------:R-:W-:Y:S01]  /*171c0*/  IADD3 R0, -R0, R16, RZ ;  /* 0x0000001000007210 */ /* 0x000fe20007ffe1ff */
[----:B------:R-:W-:Y:S01]  /*171d0*/  UIMAD.WIDE.U32 UR8, UR11, UR4, URZ ;  /* 0x000000040b0872a5 */ /* 0x000fe2000f8e003f */
[--C-:B------:R-:W-:Y:S01]  /*171e0*/  SHF.R.S32.HI R8, RZ, 0x5, R6.reuse ;  /* 0x00000005ff087819 */ /* 0x100fe20000011406 */
[----:B------:R-:W-:Y:S01]  /*171f0*/  IMAD.IADD R16, R16, 0x1, -R7 ;  /* 0x0000000110107824 */ /* 0x000fe200078e0a07 */
[----:B------:R-:W-:Y:S01]  /*17200*/  LEA.HI R3, R0, R0, RZ, 0x1 ;  /* 0x0000000000037211 */ /* 0x000fe200078f08ff */
[----:B------:R-:W-:Y:S01]  /*17210*/  UIMAD UR4, UR11, UR5, UR6 ;  /* 0x000000050b0472a4 */ /* 0x000fe2000f8e0206 */
[----:B------:R-:W-:Y:S01]  /*17220*/  SHF.R.S32.HI R2, RZ, 0x1f, R6 ;  /* 0x0000001fff027819 */ /* 0x000fe20000011406 */
[----:B---3--:R-:W-:Y:S01]  /*17230*/  IMAD.WIDE.U32 R4, R9, c[0x0][0x4d8], R4 ;  /* 0x0001360009047a25 */ /* 0x008fe200078e0004 */
[----:B------:R-:W-:Y:S01]  /*17240*/  LOP3.LUT R7, R3, 0x1ffffffe, RZ, 0xc0, !PT ;  /* 0x1ffffffe03077812 */ /* 0x000fe200078ec0ff */
[----:B------:R-:W-:Y:S01]  /*17250*/  UIADD3 UR4, UR9, UR4, URZ ;  /* 0x0000000409047290 */ /* 0x000fe2000fffe03f */
[----:B------:R-:W-:-:S02]  /*17260*/  LEA.HI R2, R2, R8, RZ, 0x2 ;  /* 0x0000000802027211 */ /* 0x000fc400078f10ff */
[----:B------:R-:W-:Y:S01]  /*17270*/  IADD3 R7, R0, -R7, RZ ;  /* 0x8000000700077210 */ /* 0x000fe20007ffe0ff */
[----:B------:R-:W-:Y:S01]  /*17280*/  IMAD.SHL.U32 R0, R3, 0x20, RZ ;  /* 0x0000002003007824 */ /* 0x000fe200078e00ff */
[----:B------:R-:W-:Y:S02]  /*17290*/  SHF.R.S32.HI R3, RZ, 0x1f, R16 ;  /* 0x0000001fff037819 */ /* 0x000fe40000011410 */
[----:B------:R-:W-:Y:S02]  /*172a0*/  LOP3.LUT R2, R2, 0xffffffc, RZ, 0xc0, !PT ;  /* 0x0ffffffc02027812 */ /* 0x000fe400078ec0ff */
[----:B------:R-:W-:Y:S01]  /*172b0*/  LEA.HI R18, R3, R16, RZ, 0x2 ;  /* 0x0000001003127211 */ /* 0x000fe200078f10ff */
[----:B------:R-:W-:Y:S01]  /*172c0*/  IMAD.U32 R3, RZ, RZ, UR9 ;  /* 0x00000009ff037e24 */ /* 0x000fe2000f8e00ff */
[----:B------:R-:W-:Y:S01]  /*172d0*/  LOP3.LUT R0, R0, 0xffffffc0, RZ, 0xc0, !PT ;  /* 0xffffffc000007812 */ /* 0x000fe200078ec0ff */
[----:B------:R-:W-:Y:S01]  /*172e0*/  IMAD.IADD R8, R8, 0x1, -R2 ;  /* 0x0000000108087824 */ /* 0x000fe200078e0a02 */
[----:B------:R-:W-:Y:S01]  /*172f0*/  SHF.R.S32.HI R6, RZ, 0x2, R18 ;  /* 0x00000002ff067819 */ /* 0x000fe20000011412 */
[----:B------:R-:W-:Y:S01]  /*17300*/  IMAD.U32 R2, RZ, RZ, UR8 ;  /* 0x00000008ff027e24 */ /* 0x000fe2000f8e00ff */
[----:B------:R-:W-:Y:S01]  /*17310*/  SHF.R.S32.HI R10, RZ, 0x1f, R9 ;  /* 0x0000001fff0a7819 */ /* 0x000fe20000011409 */
[----:B------:R-:W-:Y:S01]  /*17320*/  IMAD R7, R7, 0x8, R0 ;  /* 0x0000000807077824 */ /* 0x000fe200078e0200 */
[----:B------:R-:W-:Y:S01]  /*17330*/  MOV R3, UR4 ;  /* 0x0000000400037c02 */ /* 0x000fe20008000f00 */
[----:B------:R-:W-:-:S02]  /*17340*/  IMAD R14, R8, 0x10, R6 ;  /* 0x00000010080e7824 */ /* 0x000fc400078e0206 */
[C---:B------:R-:W-:Y:S02]  /*17350*/  IMAD R0, R10.reuse, c[0x0][0x4d8], RZ ;  /* 0x000136000a007a24 */ /* 0x040fe400078e02ff */
[----:B------:R-:W-:Y:S01]  /*17360*/  IMAD R6, R10, c[0x0][0x440], RZ ;  /* 0x000110000a067a24 */ /* 0x000fe200078e02ff */
[----:B------:R-:W-:Y:S01]  /*17370*/  IADD3 R8, R14, R7, RZ ;  /* 0x000000070e087210 */ /* 0x000fe20007ffe0ff */
[C---:B------:R-:W-:Y:S02]  /*17380*/  IMAD R0, R9.reuse, c[0x0][0x4dc], R0 ;  /* 0x0001370009007a24 */ /* 0x040fe400078e0200 */
[----:B------:R-:W-:Y:S02]  /*17390*/  IMAD R6, R9, c[0x0][0x444], R6 ;  /* 0x0001110009067a24 */ /* 0x000fe400078e0206 */
[----:B----4-:R-:W-:Y:S02]  /*173a0*/  IMAD R8, R15, 0x80, R8 ;  /* 0x000000800f087824 */ /* 0x010fe400078e0208 */
[----:B------:R-:W-:-:S04]  /*173b0*/  IMAD.WIDE.U32 R2, R9, c[0x0][0x440], R2 ;  /* 0x0001100009027a25 */ /* 0x000fc800078e0002 */
[----:B------:R-:W-:-:S04]  /*173c0*/  @P0 IMAD.HI.U32 R11, R8, c[0x0][0x4ec], RZ ;  /* 0x00013b00080b0a27 */ /* 0x000fc800078e00ff */
[----:B------:R-:W-:Y:S01]  /*173d0*/  IMAD.IADD R5, R5, 0x1, R0 ;  /* 0x0000000105057824 */ /* 0x000fe200078e0200 */
[----:B------:R-:W-:Y:S01]  /*173e0*/  SHF.R.S32.HI R0, RZ, 0x1f, R12 ;  /* 0x0000001fff007819 */ /* 0x000fe2000001140c */
[----:B------:R-:W-:Y:S01]  /*173f0*/  IMAD.IADD R3, R3, 0x1, R6 ;  /* 0x0000000103037824 */ /* 0x000fe200078e0206 */
[----:B------:R-:W-:Y:S01]  /*17400*/  MOV R6, R8 ;  /* 0x0000000800067202 */ /* 0x000fe20000000f00 */
[----:B------:R-:W-:Y:S01]  /*17410*/  @P0 IMAD.HI.U32 R10, R8, c[0x0][0x4ec], RZ ;  /* 0x00013b00080a0a27 */ /* 0x000fe200078e00ff */
[----:B------:R-:W-:-:S03]  /*17420*/  @P0 SHF.R.U32.HI R6, RZ, c[0x0][0x4f0], R11 ;  /* 0x00013c00ff060a19 */ /* 0x000fc6000001160b */
[----:B------:R-:W-:Y:S01]  /*17430*/  IMAD.MOV.U32 R7, RZ, RZ, R8 ;  /* 0x000000ffff077224 */ /* 0x000fe200078e0008 */
[----:B------:R-:W-:Y:S01]  /*17440*/  @P0 SHF.R.U32.HI R7, RZ, c[0x0][0x4f0], R10 ;  /* 0x00013c00ff070a19 */ /* 0x000fe2000001160a */
[C---:B------:R-:W-:Y:S02]  /*17450*/  IMAD R9, R0.reuse, c[0x0][0x448], RZ ;  /* 0x0001120000097a24 */ /* 0x040fe400078e02ff */
[----:B------:R-:W-:Y:S02]  /*17460*/  IMAD R0, R0, c[0x0][0x4e0], RZ ;  /* 0x0001380000007a24 */ /* 0x000fe400078e02ff */
[----:B------:R-:W-:Y:S02]  /*17470*/  IMAD.MOV R10, RZ, RZ, -R6 ;  /* 0x000000ffff0a7224 */ /* 0x000fe400078e0a06 */
        /* <DEDUP_REMOVED lines=11> */
[----:B------:R-:W-:Y:S01]  /*17530*/  IMAD R10, R7, c[0x0][0x434], R9 ;  /* 0x00010d00070a7a24 */ /* 0x000fe200078e0209 */
[----:B------:R-:W-:Y:S01]  /*17540*/  IADD3 R3, R3, R11, RZ ;  /* 0x0000000b03037210 */ /* 0x000fe20007ffe0ff */
[----:B------:R-:W-:-:S02]  /*17550*/  IMAD R9, R6, c[0x0][0x4c8], RZ ;  /* 0x0001320006097a24 */ /* 0x000fc400078e02ff */
[----:B------:R-:W-:Y:S02]  /*17560*/  IMAD.MOV R6, RZ, RZ, -R7 ;  /* 0x000000ffff067224 */ /* 0x000fe400078e0a07 */
[----:B------:R-:W-:-:S04]  /*17570*/  IMAD.WIDE.U32 R4, R0, c[0x0][0x4c8], R4 ;  /* 0x0001320000047a25 */ /* 0x000fc800078e0004 */
[----:B------:R-:W-:Y:S02]  /*17580*/  IMAD R0, R0, c[0x0][0x4cc], R9 ;  /* 0x0001330000007a24 */ /* 0x000fe400078e0209 */
[----:B------:R-:W-:Y:S01]  /*17590*/  IMAD R13, R6, c[0x0][0x4e8], R8 ;  /* 0x00013a00060d7a24 */ /* 0x000fe200078e0208 */
[C---:B------:R-:W-:Y:S01]  /*175a0*/  LEA R6, P0, R4.reuse, c[0x0][0x4a8], 0x2 ;  /* 0x00012a0004067a11 */ /* 0x040fe200078010ff */
[----:B------:R-:W-:Y:S01]  /*175b0*/  IMAD.WIDE.U32 R2, R7, c[0x0][0x430], R2 ;  /* 0x00010c0007027a25 */ /* 0x000fe200078e0002 */
[----:B------:R-:W-:Y:S02]  /*175c0*/  IADD3 R0, R5, R0, RZ ;  /* 0x0000000005007210 */ /* 0x000fe40007ffe0ff */
[----:B------:R-:W-:Y:S01]  /*175d0*/  SHF.R.S32.HI R7, RZ, 0x1f, R13 ;  /* 0x0000001fff077819 */ /* 0x000fe2000001140d */
[----:B------:R-:W-:Y:S01]  /*175e0*/  IMAD.IADD R3, R3, 0x1, R10 ;  /* 0x0000000103037824 */ /* 0x000fe200078e020a */
[----:B------:R-:W-:Y:S01]  /*175f0*/  LEA.HI.X R0, R4, c[0x0][0x4ac], R0, 0x2, P0 ;  /* 0x00012b0004007a11 */ /* 0x000fe200000f1400 */
[----:B------:R-:W-:Y:S01]  /*17600*/  IMAD R12, R15, 0x80, R14 ;  /* 0x000000800f0c7824 */ /* 0x000fe200078e020e */
[----:B------:R-:W-:Y:S01]  /*17610*/  SHFL.IDX PT, R4, R6, RZ, 0x1c1f ;  /* 0x001c1fff06047589 */ /* 0x000fe200000e0000 */
[----:B------:R-:W-:Y:S01]  /*17620*/  IMAD R7, R7, c[0x0][0x428], RZ ;  /* 0x00010a0007077a24 */ /* 0x000fe200078e02ff */
[----:B------:R-:W-:Y:S01]  /*17630*/  LOP3.LUT P0, RZ, R16, 0x3, RZ, 0xc0, !PT ;  /* 0x0000000310ff7812 */ /* 0x000fe2000780c0ff */
[----:B------:R-:W-:Y:S01]  /*17640*/  IMAD.WIDE.U32 R2, R13, c[0x0][0x428], R2 ;  /* 0x00010a000d027a25 */ /* 0x000fe200078e0002 */
[----:B------:R-:W1:Y:S01]  /*17650*/  SHFL.IDX PT, R5, R0, RZ, 0x1c1f ;  /* 0x001c1fff00057589 */ /* 0x000e6200000e0000 */
[----:B------:R-:W-:-:S02]  /*17660*/  IADD3 R14, R12, 0x40, RZ ;  /* 0x000000400c0e7810 */ /* 0x000fc40007ffe0ff */
[----:B------:R-:W-:Y:S01]  /*17670*/  IMAD R15, R13, c[0x0][0x42c], R7 ;  /* 0x00010b000d0f7a24 */ /* 0x000fe200078e0207 */
[----:B------:R-:W-:Y:S01]  /*17680*/  SHFL.IDX PT, R10, R6, 0x1, 0x1c1f ;  /* 0x003c1f00060a7f89 */ /* 0x000fe200000e0000 */
[C---:B------:R-:W-:Y:S02]  /*17690*/  IADD3 R13, R12.reuse, 0x48, RZ ;  /* 0x000000480c0d7810 */ /* 0x040fe40007ffe0ff */
[-C--:B------:R-:W-:Y:S01]  /*176a0*/  ISETP.GE.OR P4, PT, R12, R24.reuse, P0 ;  /* 0x000000180c00720c */ /* 0x080fe20000786670 */
[----:B------:R-:W2:Y:S01]  /*176b0*/  SHFL.IDX PT, R11, R0, 0x1, 0x1c1f ;  /* 0x003c1f00000b7f89 */ /* 0x000ea200000e0000 */
[-C--:B------:R-:W-:Y:S01]  /*176c0*/  ISETP.GE.OR P2, PT, R14, R24.reuse, P0 ;  /* 0x000000180e00720c */ /* 0x080fe20000746670 */
[----:B------:R-:W-:Y:S01]  /*176d0*/  IMAD.IADD R3, R3, 0x1, R15 ;  /* 0x0000000103037824 */ /* 0x000fe200078e020f */
[----:B------:R-:W-:Y:S01]  /*176e0*/  LEA R19, P1, R2, c[0x0][0x400], 0x2 ;  /* 0x0001000002137a11 */ /* 0x000fe200078210ff */
[----:B------:R-:W-:Y:S01]  /*176f0*/  SHFL.IDX PT, R8, R6, 0x2, 0x1c1f ;  /* 0x005c1f0006087f89 */ /* 0x000fe200000e0000 */
[----:B------:R-:W-:-:S02]  /*17700*/  ISETP.GE.AND P5, PT, R14, R24, PT ;  /* 0x000000180e00720c */ /* 0x000fc40003fa6270 */
[----:B------:R-:W-:Y:S01]  /*17710*/  LEA.HI.X R17, R2, c[0x0][0x404], R3, 0x2, P1 ;  /* 0x0001010002117a11 */ /* 0x000fe200008f1403 */
[----:B------:R-:W3:Y:S01]  /*17720*/  SHFL.IDX PT, R9, R0, 0x2, 0x1c1f ;  /* 0x005c1f0000097f89 */ /* 0x000ee200000e0000 */
[----:B------:R-:W-:-:S03]  /*17730*/  ISETP.GE.AND P6, PT, R13, R24, PT ;  /* 0x000000180d00720c */ /* 0x000fc60003fc6270 */
[----:B------:R-:W-:Y:S04]  /*17740*/  SHFL.IDX PT, R6, R6, 0x3, 0x1c1f ;  /* 0x007c1f0006067f89 */ /* 0x000fe800000e0000 */
[----:B------:R4:W5:Y:S04]  /*17750*/  SHFL.IDX PT, R7, R0, 0x3, 0x1c1f ;  /* 0x007c1f0000077f89 */ /* 0x00096800000e0000 */
[----:B-1----:R1:W-:Y:S04]  /*17760*/  @!P4 ST.E [R4.64], R20 ;  /* 0x000000140400c985 */ /* 0x0023e8000c10190c */
[----:B------:R1:W1:Y:S04]  /*17770*/  SHFL.IDX PT, R2, R19, RZ, 0x1c1f ;  /* 0x001c1fff13027589 */ /* 0x00026800000e0000 */
[----:B------:R1:W1:Y:S01]  /*17780*/  SHFL.IDX PT, R3, R17, RZ, 0x1c1f ;  /* 0x001c1fff11037589 */ /* 0x00026200000e0000 */
[----:B----4-:R-:W-:-:S04]  /*17790*/  IADD3 R0, R12, 0x8, RZ ;  /* 0x000000080c007810 */ /* 0x010fc80007ffe0ff */
[CC--:B------:R-:W-:Y:S02]  /*177a0*/  ISETP.GE.OR P3, PT, R0.reuse, R24.reuse, P0 ;  /* 0x000000180000720c */ /* 0x0c0fe40000766670 */
[-C--:B------:R-:W-:Y:S02]  /*177b0*/  ISETP.GE.OR P0, PT, R13, R24.reuse, P0 ;  /* 0x000000180d00720c */ /* 0x080fe40000706670 */
[----:B------:R-:W-:Y:S02]  /*177c0*/  ISETP.GE.AND P4, PT, R0, R24, PT ;  /* 0x000000180000720c */ /* 0x000fe40003f86270 */
[----:B------:R-:W-:-:S04]  /*177d0*/  LOP3.LUT R0, R18, 0x7ffffffc, RZ, 0xc0, !PT ;  /* 0x7ffffffc12007812 */ /* 0x000fc800078ec0ff */
[----:B------:R-:W-:-:S03]  /*177e0*/  IADD3 R0, R16, -R0, RZ ;  /* 0x8000000010007210 */ /* 0x000fc60007ffe0ff */
[----:B--2---:R2:W-:Y:S02]  /*177f0*/  @!P3 ST.E [R10.64], R21 ;  /* 0x000000150a00b985 */ /* 0x0045e4000c10190c */
[----:B------:R-:W-:Y:S02]  /*17800*/  IMAD.SHL.U32 R0, R0, 0x2, RZ ;  /* 0x0000000200007824 */ /* 0x000fe400078e00ff */
[----:B---3--:R2:W-:Y:S04]  /*17810*/  @!P2 ST.E [R8.64], R22 ;  /* 0x000000160800a985 */ /* 0x0085e8000c10190c */
[----:B-----5:R2:W-:Y:S01]  /*17820*/  @!P0 ST.E [R6.64], R23 ;  /* 0x0000001706008985 */ /* 0x0205e2000c10190c */
        /* <DEDUP_REMOVED lines=47> */
.L_x_524:
[----:B-1----:R-:W-:Y:S05]  /*17b20*/  BSYNC B0 ;  /* 0x0000000000007941 */ /* 0x002fea0003800000 */
.L_x_523:
        /* <DEDUP_REMOVED lines=49> */
.L_x_526:
[----:B------:R-:W-:Y:S05]  /*17e40*/  BSYNC B0 ;  /* 0x0000000000007941 */ /* 0x000fea0003800000 */
.L_x_525:
        /* <DEDUP_REMOVED lines=49> */
.L_x_528:
[----:B------:R-:W-:Y:S05]  /*18160*/  BSYNC B0 ;  /* 0x0000000000007941 */ /* 0x000fea0003800000 */
.L_x_527:
        /* <DEDUP_REMOVED lines=50> */
.L_x_522:
        /* <DEDUP_REMOVED lines=9> */
[----:B------:R-:W1:Y:S01]  /*18520*/  S2R R7, SR_CTAID.Z ;  /* 0x0000000000077919 */ /* 0x000e620000002700 */
[----:B------:R-:W-:Y:S01]  /*18530*/  USHF.R.S32.HI UR6, URZ, 0x1f, UR11 ;  /* 0x0000001f3f067899 */ /* 0x000fe2000801140b */
[----:B------:R-:W-:Y:S01]  /*18540*/  ISETP.NE.AND P0, PT, R3, 0x1, PT ;  /* 0x000000010300780c */ /* 0x000fe20003f05270 */
[----:B------:R-:W-:Y:S01]  /*18550*/  ULDC.64 UR4, c[0x0][0x4d0] ;  /* 0x0001340000047ab9 */ /* 0x000fe20000000a00 */
[----:B------:R-:W2:Y:S01]  /*18560*/  S2R R9, SR_CTAID.Y ;  /* 0x0000000000097919 */ /* 0x000ea20000002600 */
[----:B------:R-:W-:Y:S01]  /*18570*/  UIMAD UR6, UR6, UR4, URZ ;  /* 0x00000004060672a4 */ /* 0x000fe2000f8e023f */
[----:B------:R-:W-:Y:S01]  /*18580*/  IADD3 R4, RZ, -UR11, RZ ;  /* 0x8000000bff047c10 */ /* 0x000fe2000fffe0ff */
[----:B------:R-:W-:Y:S01]  /*18590*/  UIMAD.WIDE.U32 UR8, UR11, UR4, URZ ;  /* 0x000000040b0872a5 */ /* 0x000fe2000f8e003f */
[----:B------:R-:W-:Y:S01]  /*185a0*/  MOV R0, R8 ;  /* 0x0000000800007202 */ /* 0x000fe20000000f00 */
[----:B------:R-:W-:-:S04]  /*185b0*/  UIMAD UR4, UR11, UR5, UR6 ;  /* 0x000000050b0472a4 */ /* 0x000fc8000f8e0206 */
[----:B------:R-:W-:Y:S01]  /*185c0*/  UIADD3 UR4, UR9, UR4, URZ ;  /* 0x0000000409047290 */ /* 0x000fe2000fffe03f */
[----:B------:R-:W-:Y:S01]  /*185d0*/  MOV R3, UR9 ;  /* 0x0000000900037c02 */ /* 0x000fe20008000f00 */
[----:B------:R-:W-:-:S04]  /*185e0*/  @P0 IMAD.HI.U32 R5, R8, c[0x0][0x4ec], RZ ;  /* 0x00013b0008050a27 */ /* 0x000fc800078e00ff */
[----:B------:R-:W-:Y:S01]  /*185f0*/  IMAD.U32 R2, RZ, RZ, UR8 ;  /* 0x00000008ff027e24 */ /* 0x000fe2000f8e00ff */
[----:B------:R-:W-:Y:S01]  /*18600*/  @P0 SHF.R.U32.HI R0, RZ, c[0x0][0x4f0], R5 ;  /* 0x00013c00ff000a19 */ /* 0x000fe20000011605 */
[----:B------:R-:W-:Y:S01]  /*18610*/  IMAD.U32 R3, RZ, RZ, UR4 ;  /* 0x00000004ff037e24 */ /* 0x000fe2000f8e00ff */
[----:B-1----:R-:W-:-:S03]  /*18620*/  SHF.R.S32.HI R6, RZ, 0x1f, R7 ;  /* 0x0000001fff067819 */ /* 0x002fc60000011407 */
[----:B------:R-:W-:-:S04]  /*18630*/  IMAD.WIDE.U32 R2, R7, c[0x0][0x4d8], R2 ;  /* 0x0001360007027a25 */ /* 0x000fc800078e0002 */
[----:B------:R-:W-:Y:S02]  /*18640*/  IMAD R6, R6, c[0x0][0x4d8], RZ ;  /* 0x0001360006067a24 */ /* 0x000fe400078e02ff */
[----:B--2---:R-:W-:Y:S02]  /*18650*/  IMAD R4, R4, c[0x0][0x550], R9 ;  /* 0x0001540004047a24 */ /* 0x004fe400078e0209 */
[----:B------:R-:W-:Y:S01]  /*18660*/  IMAD R5, R7, c[0x0][0x4dc], R6 ;  /* 0x0001370007057a24 */ /* 0x000fe200078e0206 */
[----:B------:R-:W-:Y:S02]  /*18670*/  IADD3 R7, -R0, RZ, RZ ;  /* 0x000000ff00077210 */ /* 0x000fe40007ffe1ff */
[----:B------:R-:W-:Y:S01]  /*18680*/  SHF.R.S32.HI R6, RZ, 0x1f, R4 ;  /* 0x0000001fff067819 */ /* 0x000fe20000011404 */
[----:B------:R-:W-:Y:S02]  /*18690*/  IMAD.IADD R3, R5, 0x1, R3 ;  /* 0x0000000105037824 */ /* 0x000fe400078e0203 */
[----:B------:R-:W-:Y:S01]  /*186a0*/  IMAD R5, R7, c[0x0][0x4e8], R8 ;  /* 0x00013a0007057a24 */ /* 0x000fe200078e0208 */
[----:B------:R-:W-:Y:S01]  /*186b0*/  SHF.R.S32.HI R7, RZ, 0x1f, R0 ;  /* 0x0000001fff077819 */ /* 0x000fe20000011400 */
[----:B------:R-:W-:-:S02]  /*186c0*/  IMAD R6, R6, c[0x0][0x4e0], RZ ;  /* 0x0001380006067a24 */ /* 0x000fc400078e02ff */
[----:B------:R-:W-:-:S04]  /*186d0*/  IMAD.WIDE.U32 R2, R4, c[0x0][0x4e0], R2 ;  /* 0x0001380004027a25 */ /* 0x000fc800078e0002 */
[----:B------:R-:W-:Y:S01]  /*186e0*/  IMAD R6, R4, c[0x0][0x4e4], R6 ;  /* 0x0001390004067a24 */ /* 0x000fe200078e0206 */
[----:B------:R-:W-:Y:S02]  /*186f0*/  SHF.R.S32.HI R4, RZ, 0x1f, R5 ;  /* 0x0000001fff047819 */ /* 0x000fe40000011405 */
[----:B------:R-:W-:-:S03]  /*18700*/  IADD3 R2, P0, R0, R2, RZ ;  /* 0x0000000200027210 */ /* 0x000fc60007f1e0ff */
[----:B------:R-:W-:Y:S01]  /*18710*/  IMAD R0, R4, c[0x0][0x4c8], RZ ;  /* 0x0001320004007a24 */ /* 0x000fe200078e02ff */
[----:B------:R-:W-:-:S03]  /*18720*/  IADD3.X R3, R7, R3, R6, P0, !PT ;  /* 0x0000000307037210 */ /* 0x000fc600007fe406 */
[C---:B------:R-:W-:Y:S02]  /*18730*/  IMAD R0, R5.reuse, c[0x0][0x4cc], R0 ;  /* 0x0001330005007a24 */ /* 0x040fe400078e0200 */
[----:B------:R-:W-:-:S05]  /*18740*/  IMAD.WIDE.U32 R2, R5, c[0x0][0x4c8], R2 ;  /* 0x0001320005027a25 */ /* 0x000fca00078e0002 */
[----:B------:R-:W-:Y:S02]  /*18750*/  IADD3 R0, R3, R0, RZ ;  /* 0x0000000003007210 */ /* 0x000fe40007ffe0ff */
[----:B------:R-:W-:-:S04]  /*18760*/  LEA R4, P0, R2, c[0x0][0x4a8], 0x2 ;  /* 0x00012a0002047a11 */ /* 0x000fc800078010ff */
[----:B------:R-:W-:Y:S02]  /*18770*/  LEA.HI.X R5, R2, c[0x0][0x4ac], R0, 0x2, P0 ;  /* 0x00012b0002057a11 */ /* 0x000fe400000f1400 */
[----:B------:R-:W-:-:S05]  /*18780*/  MOV R0, 0xff800000 ;  /* 0xff80000000007802 */ /* 0x000fca0000000f00 */
[----:B------:R-:W-:Y:S01]  /*18790*/  STG.E [R4.64], R0 ;  /* 0x0000000004007986 */ /* 0x000fe2000c10190c */
[----:B------:R-:W-:Y:S05]  /*187a0*/  EXIT ;  /* 0x000000000000794d */ /* 0x000fea0003800000 */
.L_x_529:
        /* <DEDUP_REMOVED lines=13> */
.L_x_1625:


//--------------------- .text._ZN7cutlass13device_kernelIN5flash19enable_sm80_to_sm89INS1_16FlashAttnFwdSm80INS1_25CollectiveMainloopFwdSm80ILi4ELi1ELb0EN4cute5tupleIJNS5_1CILi128EEENS7_ILi80EEENS7_ILi64EEEEEELi64ENS_10bfloat16_tEfNS_4arch4Sm80ELb0ELb1ELb0ELb1ELb0ELb0ELb1ELb1EEENS1_21CollectiveEpilogueFwdINS6_IJS8_SA_S9_EEENS6_IJNS7_ILi1EEESI_SI_EEESC_SE_Li128ELb1ELb1ELb1ELb0EEENS1_36VarlenDynamicPersistentTileSchedulerILi128ELi80ELi128ELi128ELb1ELb1ELb0ELb1ELb0ELb1EEEEEEEEEvNT_6ParamsE --------------------------
	.section	.text._ZN7cutlass13device_kernelIN5flash19enable_sm80_to_sm89INS1_16FlashAttnFwdSm80INS1_25CollectiveMainloopFwdSm80ILi4ELi1ELb0EN4cute5tupleIJNS5_1CILi128EEENS7_ILi80EEENS7_ILi64EEEEEELi64ENS_10bfloat16_tEfNS_4arch4Sm80ELb0ELb1ELb0ELb1ELb0ELb0ELb1ELb1EEENS1_21CollectiveEpilogueFwdINS6_IJS8_SA_S9_EEENS6_IJNS7_ILi1EEESI_SI_EEESC_SE_Li128ELb1ELb1ELb1ELb0EEENS1_36VarlenDynamicPersistentTileSchedulerILi128ELi80ELi128ELi128ELb1ELb1ELb0ELb1ELb0ELb1EEEEEEEEEvNT_6ParamsE,"ax",@progbits
	.sectioninfo	@"SHI_REGISTERS=255"
	.align	128
.text._ZN7cutlass13device_kernelIN5flash19enable_sm80_to_sm89INS1_16FlashAttnFwdSm80INS1_25CollectiveMainloopFwdSm80ILi4ELi1ELb0EN4cute5tupleIJNS5_1CILi128EEENS7_ILi80EEENS7_ILi64EEEEEELi64ENS_10bfloat16_tEfNS_4arch4Sm80ELb0ELb1ELb0ELb1ELb0ELb0ELb1ELb1EEENS1_21CollectiveEpilogueFwdINS6_IJS8_SA_S9_EEENS6_IJNS7_ILi1EEESI_SI_EEESC_SE_Li128ELb1ELb1ELb1ELb0EEENS1_36VarlenDynamicPersistentTileSchedulerILi128ELi80ELi128ELi128ELb1ELb1ELb0ELb1ELb0ELb1EEEEEEEEEvNT_6ParamsE:
        .type           _ZN7cutlass13device_kernelIN5flash19enable_sm80_to_sm89INS1_16FlashAttnFwdSm80INS1_25CollectiveMainloopFwdSm80ILi4ELi1ELb0EN4cute5tupleIJNS5_1CILi128EEENS7_ILi80EEENS7_ILi64EEEEEELi64ENS_10bfloat16_tEfNS_4arch4Sm80ELb0ELb1ELb0ELb1ELb0ELb0ELb1ELb1EEENS1_21CollectiveEpilogueFwdINS6_IJS8_SA_S9_EEENS6_IJNS7_ILi1EEESI_SI_EEESC_SE_Li128ELb1ELb1ELb1ELb0EEENS1_36VarlenDynamicPersistentTileSchedulerILi128ELi80ELi128ELi128ELb1ELb1ELb0ELb1ELb0ELb1EEEEEEEEEvNT_6ParamsE,@function
        .size           _ZN7cutlass13device_kernelIN5flash19enable_sm80_to_sm89INS1_16FlashAttnFwdSm80INS1_25CollectiveMainloopFwdSm80ILi4ELi1ELb0EN4cute5tupleIJNS5_1CILi128EEENS7_ILi80EEENS7_ILi64EEEEEELi64ENS_10bfloat16_tEfNS_4arch4Sm80ELb0ELb1ELb0ELb1ELb0ELb0ELb1ELb1EEENS1_21CollectiveEpilogueFwdINS6_IJS8_SA_S9_EEENS6_IJNS7_ILi1EEESI_SI_EEESC_SE_Li128ELb1ELb1ELb1ELb0EEENS1_36VarlenDynamicPersistentTileSchedulerILi128ELi80ELi128ELi128ELb1ELb1ELb0ELb1ELb0ELb1EEEEEEEEEvNT_6ParamsE,(.L_x_1626 - _ZN7cutlass13device_kernelIN5flash19enable_sm80_to_sm89INS1_16FlashAttnFwdSm80INS1_25CollectiveMainloopFwdSm80ILi4ELi1ELb0EN4cute5tupleIJNS5_1CILi128EEENS7_ILi80EEENS7_ILi64EEEEEELi64ENS_10bfloat16_tEfNS_4arch4Sm80ELb0ELb1ELb0ELb1ELb0ELb0ELb1ELb1EEENS1_21CollectiveEpilogueFwdINS6_IJS8_SA_S9_EEENS6_IJNS7_ILi1EEESI_SI_EEESC_SE_Li128ELb1ELb1ELb1ELb0EEENS1_36VarlenDynamicPersistentTileSchedulerILi128ELi80ELi128ELi128ELb1ELb1ELb0ELb1ELb0ELb1EEEEEEEEEvNT_6ParamsE)
        .other          _ZN7cutlass13device_kernelIN5flash19enable_sm80_to_sm89INS1_16FlashAttnFwdSm80INS1_25CollectiveMainloopFwdSm80ILi4ELi1ELb0EN4cute5tupleIJNS5_1CILi128EEENS7_ILi80EEENS7_ILi64EEEEEELi64ENS_10bfloat16_tEfNS_4arch4Sm80ELb0ELb1ELb0ELb1ELb0ELb0ELb1ELb1EEENS1_21CollectiveEpilogueFwdINS6_IJS8_SA_S9_EEENS6_IJNS7_ILi1EEESI_SI_EEESC_SE_Li128ELb1ELb1ELb1ELb0EEENS1_36VarlenDynamicPersistentTileSchedulerILi128ELi80ELi128ELi128ELb1ELb1ELb0ELb1ELb0ELb1EEEEEEEEEvNT_6ParamsE,@"STO_CUDA_ENTRY STV_DEFAULT"
_ZN7cutlass13device_kernelIN5flash19enable_sm80_to_sm89INS1_16FlashAttnFwdSm80INS1_25CollectiveMainloopFwdSm80ILi4ELi1ELb0EN4cute5tupleIJNS5_1CILi128EEENS7_ILi80EEENS7_ILi64EEEEEELi64ENS_10bfloat16_tEfNS_4arch4Sm80ELb0ELb1ELb0ELb1ELb0ELb0ELb1ELb1EEENS1_21CollectiveEpilogueFwdINS6_IJS8_SA_S9_EEENS6_IJNS7_ILi1EEESI_SI_EEESC_SE_Li128ELb1ELb1ELb1ELb0EEENS1_36VarlenDynamicPersistentTileSchedulerILi128ELi80ELi128ELi128ELb1ELb1ELb0ELb1ELb0ELb1EEEEEEEEEvNT_6ParamsE:
        /* <DEDUP_REMOVED lines=10> */
[----:B-1----:R1:W-:Y:S04]  /*00a0*/  @P0 STL.64 [R1+0x48], R4 ;  /* 0x0000480401000387 */ /* 0x0023e80000100a00 */
[----:B------:R1:W-:Y:S04]  /*00b0*/  @P0 STL.64 [R1+0x50], R6 ;  /* 0x0000500601000387 */ /* 0x0003e80000100a00 */
[----:B------:R-:W-:Y:S06]  /*00c0*/  @P0 BAR.ARV 0x4, 0x80 ;  /* 0x0102000000000b1d */ /* 0x000fec0000002000 */
[----:B------:R-:W-:Y:S05]  /*00d0*/  @P0 BRA `(.L_x_530) ;  /* 0x00000ff000000947 */ /* 0x000fea0003800000 */
[----:B------:R-:W-:Y:S01]  /*00e0*/  LOP3.LUT R14, R2, 0x1f, RZ, 0xc0, !PT ;  /* 0x0000001f020e7812 */ /* 0x000fe200078ec0ff */
[----:B------:R-:W-:-:S02]  /*00f0*/  IMAD.MOV.U32 R10, RZ, RZ, RZ ;  /* 0x000000ffff0a7224 */ /* 0x000fc400078e00ff */
[----:B------:R-:W-:Y:S01]  /*0100*/  IMAD.MOV.U32 R8, RZ, RZ, RZ ;  /* 0x000000ffff087224 */ /* 0x000fe200078e00ff */
[----:B------:R-:W-:-:S04]  /*0110*/  ISETP.NE.AND P6, PT, R14, 0x1f, PT ;  /* 0x0000001f0e00780c */ /* 0x000fc80003fc5270 */
[----:B------:R-:W-:-:S13]  /*0120*/  ISETP.GE.OR P0, PT, R14, c[0x0][0x53c], !P6 ;  /* 0x00014f000e007a0c */ /* 0x000fda0007706670 */
[----:B-1----:R-:W-:Y:S02]  /*0130*/  @!P0 IMAD.MOV.U32 R4, RZ, RZ, 0x4 ;  /* 0x00000004ff048424 */ /* 0x002fe400078e00ff */
        /* <DEDUP_REMOVED lines=10> */
[----:B------:R-:W-:Y:S02]  /*01e0*/  ISETP.GE.U32.AND P1, PT, R14, 0x10, PT ;  /* 0x000000100e00780c */ /* 0x000fe40003f26070 */
[----:B------:R-:W-:Y:S01]  /*01f0*/  MOV R7, RZ ;  /* 0x000000ff00077202 */ /* 0x000fe20000000f00 */
[----:B--2---:R-:W-:-:S05]  /*0200*/  IMAD R4, R10, R8, RZ ;  /* 0x000000080a047224 */ /* 0x004fca00078e02ff */
[----:B------:R-:W2:Y:S02]  /*0210*/  SHFL.UP PT, R0, R4, 0x1, RZ ;  /* 0x0420000004007989 */ /* 0x000ea400000e00ff */
[----:B--2---:R-:W-:-:S05]  /*0220*/  SEL R0, R0, RZ, P5 ;  /* 0x000000ff00007207 */ /* 0x004fca0002800000 */
[----:B------:R-:W-:-:S05]  /*0230*/  IMAD.IADD R4, R4, 0x1, R0 ;  /* 0x0000000104047824 */ /* 0x000fca00078e0200 */
[----:B------:R-:W2:Y:S02]  /*0240*/  SHFL.UP PT, R0, R4, 0x2, RZ ;  /* 0x0440000004007989 */ /* 0x000ea400000e00ff */
[----:B--2---:R-:W-:-:S04]  /*0250*/  SEL R0, R0, RZ, P4 ;  /* 0x000000ff00007207 */ /* 0x004fc80002000000 */
[----:B------:R-:W-:-:S05]  /*0260*/  IADD3 R4, R4, R0, RZ ;  /* 0x0000000004047210 */ /* 0x000fca0007ffe0ff */
        /* <DEDUP_REMOVED lines=16> */
.L_x_535:
        /* <DEDUP_REMOVED lines=17> */
.L_x_719:
        /* <DEDUP_REMOVED lines=16> */
.L_x_720:
[----:B--2---:R-:W-:-:S05]  /*0580*/  IMAD R0, R0, c[0x0][0x538], RZ ;  /* 0x00014e0000007a24 */ /* 0x004fca00078e02ff */
[----:B------:R-:W-:-:S04]  /*0590*/  IADD3 R6, R0, R6, RZ ;  /* 0x0000000600067210 */ /* 0x000fc80007ffe0ff */
[----:B------:R-:W-:-:S13]  /*05a0*/  ISETP.GT.AND P0, PT, R6, UR4, PT ;  /* 0x0000000406007c0c */ /* 0x000fda000bf04270 */
[----:B-1----:R-:W-:Y:S05]  /*05b0*/  @!P0 BRA `(.L_x_535) ;  /* 0xfffffdb000008947 */ /* 0x002fea000383ffff */
.L_x_531:
[----:B------:R-:W-:-:S05]  /*05c0*/  IADD3 R12, -R0, R6, RZ ;  /* 0x00000006000c7210 */ /* 0x000fca0007ffe1ff */
[----:B------:R-:W-:-:S05]  /*05d0*/  IMAD R0, R4, c[0x0][0x538], R12 ;  /* 0x00014e0004007a24 */ /* 0x000fca00078e020c */
[----:B------:R-:W-:Y:S01]  /*05e0*/  ISETP.GT.AND P0, PT, R0, UR4, PT ;  /* 0x0000000400007c0c */ /* 0x000fe2000bf04270 */
[----:B------:R-:W-:-:S12]  /*05f0*/  BRA.DIV ~URZ, `(.L_x_536) ;  /* 0x00018d327f007947 */ /* 0x000fd8000b800000 */
[----:B------:R-:W-:-:S04]  /*0600*/  VOTE.ANY R11, PT, !P0 ;  /* 0x00000000000b7806 */ /* 0x000fc800040e0100 */
.L_x_721:
[----:B------:R-:W1:Y:S02]  /*0610*/  POPC R0, R11 ;  /* 0x0000000b00007309 */ /* 0x000e640000000000 */
[----:B-1----:R-:W-:-:S05]  /*0620*/  IADD3 R2, R0, R7, RZ ;  /* 0x0000000700027210 */ /* 0x002fca0007ffe0ff */
[----:B------:R1:W-:Y:S01]  /*0630*/  STL [R1+0x54], R2 ;  /* 0x0000540201007387 */ /* 0x0003e20000100800 */
[----:B------:R-:W-:Y:S05]  /*0640*/  BRA.DIV ~URZ, `(.L_x_537) ;  /* 0x00018d327f007947 */ /* 0x000fea000b800000 */
[----:B------:R2:W3:Y:S01]  /*0650*/  SHFL.IDX PT, R13, R10, R0, 0x1f ;  /* 0x00001f000a0d7589 */ /* 0x0004e200000e0000 */
[----:B------:R-:W-:-:S03]  /*0660*/  MOV R6, RZ ;  /* 0x000000ff00067202 */ /* 0x000fc60000000f00 */
[----:B------:R2:W4:Y:S04]  /*0670*/  SHFL.IDX PT, R10, R8, R0, 0x1f ;  /* 0x00001f00080a7589 */ /* 0x00052800000e0000 */
.L_x_722:
[----:B------:R-:W-:Y:S01]  /*0680*/  ISETP.NE.AND P0, PT, R11, RZ, PT ;  /* 0x000000ff0b00720c */ /* 0x000fe20003f05270 */
[----:B------:R-:W-:-:S12]  /*0690*/  BSSY B0, `(.L_x_538) ;  /* 0x0000005000007945 */ /* 0x000fd80003800000 */
[----:B------:R-:W-:Y:S05]  /*06a0*/  @!P0 BRA `(.L_x_539) ;  /* 0x0000003000008947 */ /* 0x000fea0003800000 */
[----:B------:R-:W-:Y:S01]  /*06b0*/  IADD3 R5, R0, -0x1, RZ ;  /* 0xffffffff00057810 */ /* 0x000fe20007ffe0ff */
[----:B------:R-:W-:Y:S05]  /*06c0*/  BRA.DIV ~URZ, `(.L_x_540) ;  /* 0x00018d927f007947 */ /* 0x000fea000b800000 */
[----:B------:R1:W2:Y:S02]  /*06d0*/  SHFL.IDX PT, R6, R4, R5, 0x1f ;  /* 0x00001f0504067589 */ /* 0x0002a400000e0000 */
.L_x_539:
[----:B------:R-:W-:Y:S05]  /*06e0*/  BSYNC B0 ;  /* 0x0000000000007941 */ /* 0x000fea0003800000 */
.L_x_538:
[----:B--2---:R-:W-:Y:S01]  /*06f0*/  IMAD R0, R6, c[0x0][0x538], R12 ;  /* 0x00014e0006007a24 */ /* 0x004fe200078e020c */
[----:B----4-:R-:W-:Y:S01]  /*0700*/  ISETP.NE.AND P0, PT, R10, 0x1, PT ;  /* 0x000000010a00780c */ /* 0x010fe20003f05270 */
[----:B------:R-:W-:Y:S03]  /*0710*/  BSSY B0, `(.L_x_541) ;  /* 0x0000089000007945 */ /* 0x000fe60003800000 */
[----:B------:R2:W-:Y:S01]  /*0720*/  STL [R1+0x48], R0 ;  /* 0x0000480001007387 */ /* 0x0005e20000100800 */
[----:B------:R-:W-:-:S08]  /*0730*/  IADD3 R9, -R0, UR4, RZ ;  /* 0x0000000400097c10 */ /* 0x000fd0000fffe1ff */
[----:B------:R-:W-:Y:S05]  /*0740*/  @!P0 BRA `(.L_x_542) ;  /* 0x000003f000008947 */ /* 0x000fea0003800000 */
[-C--:B--23--:R-:W-:Y:S02]  /*0750*/  IABS R0, R13.reuse ;  /* 0x0000000d00007213 */ /* 0x08cfe40000000000 */
[----:B------:R-:W-:-:S03]  /*0760*/  IABS R6, R13 ;  /* 0x0000000d00067213 */ /* 0x000fc60000000000 */
[----:B-1----:R-:W-:Y:S01]  /*0770*/  IMAD.MOV.U32 R5, RZ, RZ, R0 ;  /* 0x000000ffff057224 */ /* 0x002fe200078e0000 */
[----:B------:R-:W-:-:S03]  /*0780*/  IABS R0, R10 ;  /* 0x0000000a00007213 */ /* 0x000fc60000000000 */
[----:B------:R-:W1:Y:S02]  /*0790*/  I2F.RP R2, R5 ;  /* 0x0000000500027306 */ /* 0x000e640000209400 */
[----:B------:R-:W-:Y:S01]  /*07a0*/  IMAD.MOV.U32 R8, RZ, RZ, R0 ;  /* 0x000000ffff087224 */ /* 0x000fe200078e0000 */
[----:B------:R-:W-:-:S05]  /*07b0*/  IABS R0, R9 ;  /* 0x0000000900007213 */ /* 0x000fca0000000000 */
[----:B------:R-:W-:Y:S08]  /*07c0*/  I2F.RP R7, R8 ;  /* 0x0000000800077306 */ /* 0x000ff00000209400 */
[----:B-1----:R-:W1:Y:S02]  /*07d0*/  MUFU.RCP R2, R2 ;  /* 0x0000000200027308 */ /* 0x002e640000001000 */
[----:B-1----:R-:W-:-:S06]  /*07e0*/  IADD3 R2, R2, 0xffffffe, RZ ;  /* 0x0ffffffe02027810 */ /* 0x002fcc0007ffe0ff */
[----:B------:R-:W1:Y:S02]  /*07f0*/  F2I.FTZ.U32.TRUNC.NTZ R3, R2 ;  /* 0x0000000200037305 */ /* 0x000e64000021f000 */
[----:B-1----:R-:W-:-:S04]  /*0800*/  IMAD.MOV R2, RZ, RZ, -R3 ;  /* 0x000000ffff027224 */ /* 0x002fc800078e0a03 */
[----:B------:R-:W-:Y:S02]  /*0810*/  IMAD R4, R2, R5, RZ ;  /* 0x0000000502047224 */ /* 0x000fe400078e02ff */
[----:B------:R-:W-:-:S04]  /*0820*/  IMAD.MOV.U32 R2, RZ, RZ, RZ ;  /* 0x000000ffff027224 */ /* 0x000fc800078e00ff */
[----:B------:R-:W-:Y:S01]  /*0830*/  IMAD.HI.U32 R2, R3, R4, R2 ;  /* 0x0000000403027227 */ /* 0x000fe200078e0002 */
[----:B------:R-:W-:-:S03]  /*0840*/  MOV R3, R0 ;  /* 0x0000000000037202 */ /* 0x000fc60000000f00 */
[----:B------:R-:W-:Y:S02]  /*0850*/  IMAD.MOV R0, RZ, RZ, -R6 ;  /* 0x000000ffff007224 */ /* 0x000fe400078e0a06 */
        /* <DEDUP_REMOVED lines=28> */
[----:B------:R-:W-:-:S03]  /*0a20*/  IMAD.MOV R5, RZ, RZ, -R4 ;  /* 0x000000ffff057224 */ /* 0x000fc600078e0a04 */
        /* <DEDUP_REMOVED lines=10> */
[----:B------:R-:W-:-:S04]  /*0ad0*/  IMAD.MOV R2, RZ, RZ, -R0 ;  /* 0x000000ffff027224 */ /* 0x000fc800078e0a00 */
[C---:B------:R-:W-:Y:S01]  /*0ae0*/  IMAD R3, R10.reuse, R2, R4 ;  /* 0x000000020a037224 */ /* 0x040fe200078e0204 */
[----:B------:R-:W-:Y:S01]  /*0af0*/  LEA R2, R10, R0, 0x18 ;  /* 0x000000000a027211 */ /* 0x000fe200078ec0ff */
[----:B------:R-:W-:-:S04]  /*0b00*/  IMAD R0, R13, R5, R9 ;  /* 0x000000050d007224 */ /* 0x000fc800078e0209 */
[----:B------:R-:W-:-:S05]  /*0b10*/  IMAD R2, R3, 0x10000, R2 ;  /* 0x0001000003027824 */ /* 0x000fca00078e0202 */
[----:B------:R1:W-:Y:S01]  /*0b20*/  STL [R1+0x50], R2 ;  /* 0x0000500201007387 */ /* 0x0003e20000100800 */
[----:B------:R-:W-:Y:S05]  /*0b30*/  BRA `(.L_x_543) ;  /* 0x0000046000007947 */ /* 0x000fea0003800000 */
.L_x_542:
[----:B------:R-:W4:Y:S01]  /*0b40*/  LDL R3, [R1+0x54] ;  /* 0x0000540001037983 */ /* 0x000f220000100800 */
[----:B-1----:R-:W-:-:S04]  /*0b50*/  IMAD.MOV.U32 R2, RZ, RZ, 0x4 ;  /* 0x00000004ff027424 */ /* 0x002fc800078e00ff */
[----:B----4-:R-:W-:-:S05]  /*0b60*/  IMAD.WIDE R2, R3, R2, c[0x0][0x590] ;  /* 0x0001640003027625 */ /* 0x010fca00078e0202 */
[----:B------:R-:W4:Y:S02]  /*0b70*/  LDG.E R7, [R2.64] ;  /* 0x0000000802077981 */ /* 0x000f24000c1e1900 */
[----:B---34-:R-:W-:-:S05]  /*0b80*/  IMAD R11, R7, R13, RZ ;  /* 0x0000000d070b7224 */ /* 0x018fca00078e02ff */
[-C--:B--2---:R-:W-:Y:S02]  /*0b90*/  IABS R0, R11.reuse ;  /* 0x0000000b00007213 */ /* 0x084fe40000000000 */
[----:B------:R-:W-:-:S03]  /*0ba0*/  IABS R8, R11 ;  /* 0x0000000b00087213 */ /* 0x000fc60000000000 */
[----:B------:R-:W-:-:S04]  /*0bb0*/  IMAD.MOV.U32 R6, RZ, RZ, R0 ;  /* 0x000000ffff067224 */ /* 0x000fc800078e0000 */
        /* <DEDUP_REMOVED lines=8> */
[----:B------:R-:W-:Y:S01]  /*0c40*/  MOV R5, R0 ;  /* 0x0000000000057202 */ /* 0x000fe20000000f00 */
[----:B------:R-:W-:-:S04]  /*0c50*/  IMAD.MOV.U32 R2, RZ, RZ, RZ ;  /* 0x000000ffff027224 */ /* 0x000fc800078e00ff */
[----:B------:R-:W-:-:S04]  /*0c60*/  IMAD.HI.U32 R0, R3, R4, R2 ;  /* 0x0000000403007227 */ /* 0x000fc800078e0002 */
[----:B------:R-:W-:Y:S02]  /*0c70*/  IMAD.MOV R2, RZ, RZ, -R8 ;  /* 0x000000ffff027224 */ /* 0x000fe400078e0a08 */
        /* <DEDUP_REMOVED lines=9> */
[----:B------:R-:W-:-:S04]  /*0d10*/  @P2 IADD3 R0, R0, 0x1, RZ ;  /* 0x0000000100002810 */ /* 0x000fc80007ffe0ff */
[----:B------:R-:W-:-:S05]  /*0d20*/  MOV R4, R0 ;  /* 0x0000000000047202 */ /* 0x000fca0000000f00 */
[----:B------:R-:W-:Y:S01]  /*0d30*/  @!P1 IMAD.MOV R4, RZ, RZ, -R4 ;  /* 0x000000ffff049224 */ /* 0x000fe200078e0a04 */
[----:B------:R-:W-:-:S05]  /*0d40*/  @!P0 LOP3.LUT R4, RZ, R11, RZ, 0x33, !PT ;  /* 0x0000000bff048212 */ /* 0x000fca00078e33ff */
[----:B------:R-:W-:-:S05]  /*0d50*/  IMAD R10, R7, R4, RZ ;  /* 0x00000004070a7224 */ /* 0x000fca00078e02ff */
[----:B------:R-:W-:-:S04]  /*0d60*/  IADD3 R0, -R10, c[0x0][0x538], RZ ;  /* 0x00014e000a007a10 */ /* 0x000fc80007ffe1ff */
[----:B------:R-:W-:-:S04]  /*0d70*/  IMNMX R6, R7, R0, PT ;  /* 0x0000000007067217 */ /* 0x000fc80003800200 */
[----:B------:R-:W-:-:S05]  /*0d80*/  IABS R0, R6 ;  /* 0x0000000600007213 */ /* 0x000fca0000000000 */
[----:B------:R-:W-:-:S04]  /*0d90*/  IMAD.MOV.U32 R5, RZ, RZ, R0 ;  /* 0x000000ffff057224 */ /* 0x000fc800078e0000 */
[----:B------:R-:W1:Y:S08]  /*0da0*/  I2F.RP R2, R5 ;  /* 0x0000000500027306 */ /* 0x000e700000209400 */
[----:B-1----:R-:W1:Y:S02]  /*0db0*/  MUFU.RCP R2, R2 ;  /* 0x0000000200027308 */ /* 0x002e640000001000 */
[----:B-1----:R-:W-:-:S06]  /*0dc0*/  IADD3 R2, R2, 0xffffffe, RZ ;  /* 0x0ffffffe02027810 */ /* 0x002fcc0007ffe0ff */
[----:B------:R1:W2:Y:S02]  /*0dd0*/  F2I.FTZ.U32.TRUNC.NTZ R3, R2 ;  /* 0x0000000200037305 */ /* 0x0002a4000021f000 */
[----:B-1----:R-:W-:Y:S01]  /*0de0*/  IMAD.MOV R2, RZ, RZ, -R4 ;  /* 0x000000ffff027224 */ /* 0x002fe200078e0a04 */
[----:B--2---:R-:W-:-:S03]  /*0df0*/  IADD3 R0, RZ, -R3, RZ ;  /* 0x80000003ff007210 */ /* 0x004fc60007ffe0ff */
[----:B------:R-:W-:Y:S01]  /*0e00*/  IMAD R8, R11, R2, R9 ;  /* 0x000000020b087224 */ /* 0x000fe200078e0209 */
[----:B------:R-:W-:Y:S01]  /*0e10*/  IABS R9, R6 ;  /* 0x0000000600097213 */ /* 0x000fe20000000000 */
[----:B------:R-:W-:-:S03]  /*0e20*/  IMAD.MOV.U32 R2, RZ, RZ, R0 ;  /* 0x000000ffff027224 */ /* 0x000fc600078e0000 */
[----:B------:R-:W-:Y:S01]  /*0e30*/  IABS R0, R8 ;  /* 0x0000000800007213 */ /* 0x000fe20000000000 */
[----:B------:R-:W-:Y:S02]  /*0e40*/  IMAD R7, R2, R5, RZ ;  /* 0x0000000502077224 */ /* 0x000fe400078e02ff */
[----:B------:R-:W-:Y:S02]  /*0e50*/  IMAD.MOV.U32 R2, RZ, RZ, RZ ;  /* 0x000000ffff027224 */ /* 0x000fe400078e00ff */
[----:B------:R-:W-:Y:S01]  /*0e60*/  IMAD.MOV.U32 R4, RZ, RZ, R0 ;  /* 0x000000ffff047224 */ /* 0x000fe200078e0000 */
[----:B------:R-:W-:Y:S01]  /*0e70*/  IADD3 R0, RZ, -R9, RZ ;  /* 0x80000009ff007210 */ /* 0x000fe20007ffe0ff */
[----:B------:R-:W-:-:S04]  /*0e80*/  IMAD.HI.U32 R3, R3, R7, R2 ;  /* 0x0000000703037227 */ /* 0x000fc800078e0002 */
[----:B------:R-:W-:Y:S02]  /*0e90*/  IMAD.MOV.U32 R2, RZ, RZ, R0 ;  /* 0x000000ffff027224 */ /* 0x000fe400078e0000 */
[----:B------:R-:W-:Y:S01]  /*0ea0*/  IMAD.HI.U32 R0, R3, R4, RZ ;  /* 0x0000000403007227 */ /* 0x000fe200078e00ff */
[----:B------:R-:W-:-:S03]  /*0eb0*/  IADD3 R3, R10, 0x1000000, R8 ;  /* 0x010000000a037810 */ /* 0x000fc60007ffe008 */
[----:B------:R-:W-:-:S05]  /*0ec0*/  IMAD R2, R0, R2, R4 ;  /* 0x0000000200027224 */ /* 0x000fca00078e0204 */
[----:B------:R-:W-:-:S13]  /*0ed0*/  ISETP.GT.U32.AND P0, PT, R5, R2, PT ;  /* 0x000000020500720c */ /* 0x000fda0003f04070 */
[----:B------:R-:W-:Y:S01]  /*0ee0*/  @!P0 IMAD.IADD R2, R2, 0x1, -R5 ;  /* 0x0000000102028824 */ /* 0x000fe200078e0a05 */
[----:B------:R-:W-:Y:S02]  /*0ef0*/  @!P0 IADD3 R0, R0, 0x1, RZ ;  /* 0x0000000100008810 */ /* 0x000fe40007ffe0ff */
[----:B------:R-:W-:Y:S02]  /*0f00*/  ISETP.NE.AND P0, PT, R6, RZ, PT ;  /* 0x000000ff0600720c */ /* 0x000fe40003f05270 */
[----:B------:R-:W-:Y:S02]  /*0f10*/  ISETP.GE.U32.AND P2, PT, R2, R5, PT ;  /* 0x000000050200720c */ /* 0x000fe40003f46070 */
[----:B------:R-:W-:-:S04]  /*0f20*/  LOP3.LUT R2, R8, R6, RZ, 0x3c, !PT ;  /* 0x0000000608027212 */ /* 0x000fc800078e3cff */
[----:B------:R-:W-:Y:S01]  /*0f30*/  ISETP.GE.AND P1, PT, R2, RZ, PT ;  /* 0x000000ff0200720c */ /* 0x000fe20003f26270 */
[----:B------:R-:W-:-:S06]  /*0f40*/  IMAD.MOV R2, RZ, RZ, -R6 ;  /* 0x000000ffff027224 */ /* 0x000fcc00078e0a06 */
[----:B------:R-:W-:-:S06]  /*0f50*/  @P2 IADD3 R0, R0, 0x1, RZ ;  /* 0x0000000100002810 */ /* 0x000fcc0007ffe0ff */
[----:B------:R-:W-:Y:S02]  /*0f60*/  @!P1 IADD3 R0, -R0, RZ, RZ ;  /* 0x000000ff00009210 */ /* 0x000fe40007ffe1ff */
[----:B------:R-:W-:-:S05]  /*0f70*/  @!P0 LOP3.LUT R0, RZ, R6, RZ, 0x33, !PT ;  /* 0x00000006ff008212 */ /* 0x000fca00078e33ff */
[----:B------:R-:W-:-:S05]  /*0f80*/  IMAD R2, R0, R2, R3 ;  /* 0x0000000200027224 */ /* 0x000fca00078e0203 */
[----:B------:R1:W-:Y:S02]  /*0f90*/  STL [R1+0x50], R2 ;  /* 0x0000500201007387 */ /* 0x0003e40000100800 */
.L_x_543:
[----:B------:R-:W-:Y:S05]  /*0fa0*/  BSYNC B0 ;  /* 0x0000000000007941 */ /* 0x000fea0003800000 */
.L_x_541:
[----:B------:R-:W-:-:S04]  /*0fb0*/  LOP3.LUT R0, RZ, R0, RZ, 0x33, !PT ;  /* 0x00000000ff007212 */ /* 0x000fc800078e33ff */
[----:B------:R-:W-:-:S05]  /*0fc0*/  IADD3 R0, R0, R13, RZ ;  /* 0x0000000d00007210 */ /* 0x000fca0007ffe0ff */
[----:B------:R2:W-:Y:S01]  /*0fd0*/  STL [R1+0x4c], R0 ;  /* 0x00004c0001007387 */ /* 0x0005e20000100800 */
[----:B------:R-:W-:Y:S05]  /*0fe0*/  BRA `(.L_x_544) ;  /* 0x0000006000007947 */ /* 0x000fea0003800000 */
.L_x_532:
[----:B------:R-:W-:Y:S01]  /*0ff0*/  MOV R0, UR4 ;  /* 0x0000000400007c02 */ /* 0x000fe20008000f00 */
[----:B------:R-:W-:Y:S04]  /*1000*/  STL [R1+0x4c], RZ ;  /* 0x00004cff01007387 */ /* 0x000fe80000100800 */
[----:B------:R-:W-:Y:S04]  /*1010*/  STL [R1+0x50], RZ ;  /* 0x000050ff01007387 */ /* 0x000fe80000100800 */
[----:B------:R1:W-:Y:S02]  /*1020*/  STL [R1+0x48], R0 ;  /* 0x0000480001007387 */ /* 0x0003e40000100800 */
[----:B-1----:R-:W-:-:S05]  /*1030*/  MOV R0, c[0x0][0x53c] ;  /* 0x00014f0000007a02 */ /* 0x002fca0000000f00 */
[----:B------:R1:W-:Y:S02]  /*1040*/  STL [R1+0x54], R0 ;  /* 0x0000540001007387 */ /* 0x0003e40000100800 */
.L_x_544:
[----:B------:R-:W3:Y:S04]  /*1050*/  LDL R4, [R1+0x48] ;  /* 0x0000480001047983 */ /* 0x000ee80000100800 */
[----:B------:R-:W3:Y:S04]  /*1060*/  LDL R5, [R1+0x4c] ;  /* 0x00004c0001057983 */ /* 0x000ee80000100800 */
[----:B------:R-:W3:Y:S04]  /*1070*/  LDL R6, [R1+0x50] ;  /* 0x0000500001067983 */ /* 0x000ee80000100800 */
[----:B------:R-:W3:Y:S01]  /*1080*/  LDL R7, [R1+0x54] ;  /* 0x0000540001077983 */ /* 0x000ee20000100800 */
[----:B------:R-:W-:Y:S01]  /*1090*/  ISETP.NE.AND P0, PT, R14, RZ, PT ;  /* 0x000000ff0e00720c */ /* 0x000fe20003f05270 */
[----:B------:R-:W-:-:S12]  /*10a0*/  WARPSYNC 0xffffffff ;  /* 0xffffffff00007948 */ /* 0x000fd80003800000 */
[----:B---3--:R3:W-:Y:S04]  /*10b0*/  @!P0 STS.128 [0x9100], R4 ;  /* 0x00910004ff008388 */ /* 0x0087e80000000c00 */
[----:B------:R-:W-:Y:S06]  /*10c0*/  BAR.ARV 0x5, 0x80 ;  /* 0x0142000000007b1d */ /* 0x000fec0000002000 */
.L_x_530:
[----:B-12---:R-:W2:Y:S02]  /*10d0*/  LDL R0, [R1+0x54] ;  /* 0x0000540001007983 */ /* 0x006ea40000100800 */
[----:B--2---:R-:W-:-:S13]  /*10e0*/  ISETP.GE.AND P0, PT, R0, c[0x0][0x53c], PT ;  /* 0x00014f0000007a0c */ /* 0x004fda0003f06270 */
        /* <DEDUP_REMOVED lines=11> */
[----:B---3--:R-:W-:Y:S01]  /*11a0*/  IMAD.SHL.U32 R4, R18, 0x40, RZ ;  /* 0x0000004012047824 */ /* 0x008fe200078e00ff */
[----:B------:R-:W-:Y:S01]  /*11b0*/  SHF.R.S32.HI R7, RZ, 0x2, R13 ;  /* 0x00000002ff077819 */ /* 0x000fe2000001140d */
[----:B------:R-:W-:Y:S01]  /*11c0*/  IMAD.IADD R14, R3, 0x1, -R0 ;  /* 0x00000001030e7824 */ /* 0x000fe200078e0a00 */
[----:B------:R-:W-:Y:S01]  /*11d0*/  LOP3.LUT R0, R2, 0xfffffff0, RZ, 0xc0, !PT ;  /* 0xfffffff002007812 */ /* 0x000fe200078ec0ff */
[----:B------:R-:W-:Y:S01]  /*11e0*/  IMAD.IADD R9, R16, 0x1, -R9 ;  /* 0x0000000110097824 */ /* 0x000fe200078e0a09 */
[----:B------:R-:W-:-:S03]  /*11f0*/  SHF.R.S32.HI R3, RZ, 0x1f, R13 ;  /* 0x0000001fff037819 */ /* 0x000fc6000001140d */
[----:B------:R-:W-:Y:S01]  /*1200*/  IMAD.IADD R2, R16, 0x1, -R0 ;  /* 0x0000000110027824 */ /* 0x000fe200078e0a00 */
[----:B------:R-:W-:Y:S01]  /*1210*/  LEA.HI R3, R3, R7, RZ, 0x3 ;  /* 0x0000000703037211 */ /* 0x000fe200078f18ff */
[C---:B------:R-:W-:Y:S01]  /*1220*/  IMAD.SHL.U32 R20, R9.reuse, 0x8, RZ ;  /* 0x0000000809147824 */ /* 0x040fe200078e00ff */
[----:B------:R-:W-:Y:S01]  /*1230*/  LOP3.LUT R0, R4, 0x1c0, RZ, 0xc0, !PT ;  /* 0x000001c004007812 */ /* 0x000fe200078ec0ff */
[----:B------:R-:W-:Y:S01]  /*1240*/  IMAD.SHL.U32 R8, R9, 0x40, RZ ;  /* 0x0000004009087824 */ /* 0x000fe200078e00ff */
[----:B------:R-:W-:Y:S02]  /*1250*/  SHF.R.S32.HI R6, RZ, 0x1f, R2 ;  /* 0x0000001fff067819 */ /* 0x000fe40000011402 */
[----:B------:R-:W-:Y:S01]  /*1260*/  LOP3.LUT R3, R3, 0xfffffff8, RZ, 0xc0, !PT ;  /* 0xfffffff803037812 */ /* 0x000fe200078ec0ff */
[----:B------:R-:W-:Y:S01]  /*1270*/  STL [R1+0x30], R20 ;  /* 0x0000301401007387 */ /* 0x000fe20000100800 */
[----:B------:R-:W-:Y:S02]  /*1280*/  LEA.HI R12, R6, R2, RZ, 0x3 ;  /* 0x00000002060c7211 */ /* 0x000fe400078f18ff */
[----:B------:R-:W-:Y:S01]  /*1290*/  SHF.R.U32.HI R5, RZ, 0x3, R0 ;  /* 0x00000003ff057819 */ /* 0x000fe20000011600 */
[----:B------:R-:W-:Y:S01]  /*12a0*/  IMAD.IADD R7, R7, 0x1, -R3 ;  /* 0x0000000107077824 */ /* 0x000fe200078e0a03 */
[----:B------:R-:W-:-:S02]  /*12b0*/  LOP3.LUT R4, R0, 0x38, R20, 0xf8, !PT ;  /* 0x0000003800047812 */ /* 0x000fc400078ef814 */
[----:B------:R-:W-:Y:S02]  /*12c0*/  LOP3.LUT R0, R8, 0x1c0, RZ, 0xc0, !PT ;  /* 0x000001c008007812 */ /* 0x000fe400078ec0ff */
[----:B------:R-:W-:Y:S02]  /*12d0*/  LOP3.LUT R3, R12, 0xfffffff8, RZ, 0xc0, !PT ;  /* 0xfffffff80c037812 */ /* 0x000fe400078ec0ff */
[CC--:B------:R-:W-:Y:S02]  /*12e0*/  LEA.HI R6, R11.reuse, R16.reuse, RZ, 0x6 ;  /* 0x000000100b067211 */ /* 0x0c0fe400078f30ff */
[----:B------:R-:W-:Y:S02]  /*12f0*/  LOP3.LUT R5, R4, R5, RZ, 0x3c, !PT ;  /* 0x0000000504057212 */ /* 0x000fe400078e3cff */
[----:B------:R-:W-:Y:S01]  /*1300*/  LOP3.LUT R4, R0, 0x8, R10, 0xf8, !PT ;  /* 0x0000000800047812 */ /* 0x000fe200078ef80a */
[----:B------:R-:W-:Y:S01]  /*1310*/  IMAD.IADD R10, R2, 0x1, -R3 ;  /* 0x00000001020a7824 */ /* 0x000fe200078e0a03 */
[----:B------:R-:W-:Y:S01]  /*1320*/  SHF.R.U32.HI R0, RZ, 0x3, R0 ;  /* 0x00000003ff007819 */ /* 0x000fe20000011600 */
[----:B------:R-:W-:Y:S01]  /*1330*/  IMAD.SHL.U32 R3, R6, 0x8, RZ ;  /* 0x0000000806037824 */ /* 0x000fe200078e00ff */
[----:B------:R-:W-:-:S02]  /*1340*/  LEA.HI R11, R11, R16, RZ, 0x5 ;  /* 0x000000100b0b7211 */ /* 0x000fc400078f28ff */
[----:B------:R-:W-:Y:S02]  /*1350*/  LOP3.LUT R2, R13, 0xfffffffc, RZ, 0xc0, !PT ;  /* 0xfffffffc0d027812 */ /* 0x000fe400078ec0ff */
[----:B------:R-:W-:Y:S02]  /*1360*/  LOP3.LUT R15, R4, R0, RZ, 0x3c, !PT ;  /* 0x00000000040f7212 */ /* 0x000fe400078e3cff */
[----:B------:R-:W-:Y:S01]  /*1370*/  LOP3.LUT R0, R11, 0xffffffe0, RZ, 0xc0, !PT ;  /* 0xffffffe00b007812 */ /* 0x000fe200078ec0ff */
[C---:B------:R-:W-:Y:S01]  /*1380*/  IMAD.IADD R8, R16.reuse, 0x1, -R2 ;  /* 0x0000000110087824 */ /* 0x040fe200078e0a02 */
[----:B------:R-:W-:Y:S02]  /*1390*/  LOP3.LUT R213, R5, 0x7ffffe00, R3, 0xf8, !PT ;  /* 0x7ffffe0005d57812 */ /* 0x000fe400078ef803 */
        /* <DEDUP_REMOVED lines=8> */
[C---:B------:R-:W-:Y:S01]  /*1420*/  LOP3.LUT R2, R0.reuse, 0x1ffffffe, RZ, 0xc0, !PT ;  /* 0x1ffffffe00027812 */ /* 0x040fe200078ec0ff */
[----:B------:R-:W-:Y:S01]  /*1430*/  IMAD.SHL.U32 R0, R0, 0x20, RZ ;  /* 0x0000002000007824 */ /* 0x000fe200078e00ff */
[----:B------:R-:W-:Y:S02]  /*1440*/  LOP3.LUT R3, R3, 0xffffffc, RZ, 0xc0, !PT ;  /* 0x0ffffffc03037812 */ /* 0x000fe400078ec0ff */
[----:B------:R-:W-:Y:S01]  /*1450*/  SHF.R.S32.HI R11, RZ, 0x1f, R17 ;  /* 0x0000001fff0b7819 */ /* 0x000fe20000011411 */
[----:B------:R-:W-:Y:S01]  /*1460*/  IMAD.IADD R2, R8, 0x1, -R2 ;  /* 0x0000000108027824 */ /* 0x000fe200078e0a02 */
[----:B------:R-:W-:Y:S01]  /*1470*/  LOP3.LUT R0, R0, 0xffffffc0, RZ, 0xc0, !PT ;  /* 0xffffffc000007812 */ /* 0x000fe200078ec0ff */
[----:B------:R-:W-:Y:S01]  /*1480*/  IMAD.IADD R5, R6, 0x1, -R3 ;  /* 0x0000000106057824 */ /* 0x000fe200078e0a03 */
[----:B------:R-:W-:Y:S01]  /*1490*/  LEA.HI R11, R11, R17, RZ, 0x2 ;  /* 0x000000110b0b7211 */ /* 0x000fe200078f10ff */
[----:B------:R-:W-:Y:S01]  /*14a0*/  IMAD.SHL.U32 R3, R10, 0x40, RZ ;  /* 0x000000400a037824 */ /* 0x000fe200078e00ff */
[----:B------:R-:W-:Y:S01]  /*14b0*/  R2P PR, R7, 0x6 ;  /* 0x0000000607007804 */ /* 0x000fe20000000000 */
[----:B------:R-:W-:Y:S01]  /*14c0*/  IMAD R13, R2, 0x8, R0 ;  /* 0x00000008020d7824 */ /* 0x000fe200078e0200 */
[----:B------:R-:W-:Y:S01]  /*14d0*/  SHF.R.S32.HI R4, RZ, 0x2, R11 ;  /* 0x00000002ff047819 */ /* 0x000fe2000001140b */
[----:B------:R-:W-:Y:S01]  /*14e0*/  IMAD.SHL.U32 R2, R14, 0x8, RZ ;  /* 0x000000080e027824 */ /* 0x000fe200078e00ff */
[----:B------:R-:W-:Y:S01]  /*14f0*/  LOP3.LUT R0, R3, 0x1c0, RZ, 0xc0, !PT ;  /* 0x000001c003007812 */ /* 0x000fe200078ec0ff */
[----:B------:R-:W-:Y:S01]  /*1500*/  IMAD.SHL.U32 R3, R7, 0x40, RZ ;  /* 0x0000004007037824 */ /* 0x000fe200078e00ff */
[----:B------:R-:W-:Y:S01]  /*1510*/  LOP3.LUT P4, RZ, R9, 0x2, RZ, 0xc0, !PT ;  /* 0x0000000209ff7812 */ /* 0x000fe2000788c0ff */
[----:B------:R-:W-:Y:S01]  /*1520*/  IMAD R16, R5, 0x10, R4 ;  /* 0x0000001005107824 */ /* 0x000fe200078e0204 */
[----:B------:R-:W-:Y:S01]  /*1530*/  LOP3.LUT R2, R0, 0x8, R2, 0xf8, !PT ;  /* 0x0000000800027812 */ /* 0x000fe200078ef802 */
[----:B------:R-:W-:Y:S01]  /*1540*/  IMAD.SHL.U32 R6, R6, 0x400, RZ ;  /* 0x0000040006067824 */ /* 0x000fe200078e00ff */
[----:B------:R-:W-:Y:S01]  /*1550*/  LOP3.LUT R4, R3, 0x1c0, RZ, 0xc0, !PT ;  /* 0x000001c003047812 */ /* 0x000fe200078ec0ff */
[----:B------:R-:W-:Y:S01]  /*1560*/  IMAD.SHL.U32 R7, R12, 0x40, RZ ;  /* 0x000000400c077824 */ /* 0x000fe200078e00ff */
[----:B------:R-:W-:Y:S01]  /*1570*/  SHF.R.U32.HI R0, RZ, 0x3, R0 ;  /* 0x00000003ff007819 */ /* 0x000fe20000011600 */
[----:B------:R-:W-:Y:S01]  /*1580*/  IMAD R5, R8, 0x2, R6 ;  /* 0x0000000208057824 */ /* 0x000fe200078e0206 */
[----:B------:R-:W-:Y:S01]  /*1590*/  LEA.HI R4, R4, R4, RZ, 0x1d ;  /* 0x0000000404047211 */ /* 0x000fe200078fe8ff */
[----:B------:R-:W-:Y:S01]  /*15a0*/  IMAD.MOV.U32 R12, RZ, RZ, 0x40 ;  /* 0x00000040ff0c7424 */ /* 0x000fe200078e00ff */
[----:B------:R-:W-:Y:S01]  /*15b0*/  LOP3.LUT R2, R2, R0, RZ, 0x3c, !PT ;  /* 0x0000000002027212 */ /* 0x000fe200078e3cff */
[----:B------:R-:W-:Y:S01]  /*15c0*/  IMAD R0, R14, 0x200, R15 ;  /* 0x000002000e007824 */ /* 0x000fe200078e020f */
[----:B------:R-:W-:Y:S01]  /*15d0*/  LOP3.LUT R3, R7, 0xfffffe00, RZ, 0xc0, !PT ;  /* 0xfffffe0007037812 */ /* 0x000fe200078ec0ff */
[----:B------:R-:W-:Y:S01]  /*15e0*/  IMAD.IADD R8, R5, 0x1, R4 ;  /* 0x0000000105087824 */ /* 0x000fe200078e0204 */
[----:B------:R-:W-:Y:S01]  /*15f0*/  LOP3.LUT P6, RZ, R10, 0x2, RZ, 0xc0, !PT ;  /* 0x000000020aff7812 */ /* 0x000fe200078cc0ff */
[----:B------:R-:W-:Y:S01]  /*1600*/  IMAD.MOV.U32 R7, RZ, RZ, -0x10 ;  /* 0xfffffff0ff077424 */ /* 0x000fe200078e00ff */
[----:B------:R-:W-:Y:S01]  /*1610*/  IADD3 R4, R2, R3, R6 ;  /* 0x0000000302047210 */ /* 0x000fe20007ffe006 */
[C---:B------:R-:W-:Y:S01]  /*1620*/  IMAD R6, R9.reuse, 0x10, R18 ;  /* 0x0000001009067824 */ /* 0x040fe200078e0212 */
[----:B------:R-:W-:Y:S01]  /*1630*/  LOP3.LUT P5, RZ, R10, 0x4, RZ, 0xc0, !PT ;  /* 0x000000040aff7812 */ /* 0x000fe200078ac0ff */
[----:B------:R-:W-:Y:S01]  /*1640*/  IMAD.MOV.U32 R10, RZ, RZ, 0x20 ;  /* 0x00000020ff0a7424 */ /* 0x000fe200078e00ff */
[----:B------:R-:W-:Y:S01]  /*1650*/  LEA R119, R0, 0x2900, 0x1 ;  /* 0x0000290000777811 */ /* 0x000fe200078e08ff */
[----:B------:R-:W-:Y:S01]  /*1660*/  STL [R1+0x84], R16 ;  /* 0x0000841001007387 */ /* 0x000fe20000100800 */
[----:B------:R-:W-:Y:S01]  /*1670*/  LOP3.LUT P3, RZ, R9, 0x4, RZ, 0xc0, !PT ;  /* 0x0000000409ff7812 */ /* 0x000fe2000786c0ff */
[----:B------:R-:W-:Y:S01]  /*1680*/  IMAD.IADD R9, R16, 0x1, R13 ;  /* 0x0000000110097824 */ /* 0x000fe200078e020d */
[----:B------:R-:W-:Y:S01]  /*1690*/  SEL R7, R7, 0x10, !P0 ;  /* 0x0000001007077807 */ /* 0x000fe20004000000 */
[----:B------:R1:W-:Y:S01]  /*16a0*/  STL [R1+0x74], R6 ;  /* 0x0000740601007387 */ /* 0x0003e20000100800 */
[----:B------:R-:W-:-:S02]  /*16b0*/  LEA R8, R8, 0x80, 0x1 ;  /* 0x0000008008087811 */ /* 0x000fc400078e08ff */
[----:B------:R-:W-:Y:S01]  /*16c0*/  LOP3.LUT R5, R2, R3, RZ, 0xfc, !PT ;  /* 0x0000000302057212 */ /* 0x000fe200078efcff */
[----:B------:R2:W-:Y:S01]  /*16d0*/  STL [R1+0x3c], R9 ;  /* 0x00003c0901007387 */ /* 0x0005e20000100800 */
[C---:B------:R-:W-:Y:S02]  /*16e0*/  IADD3 R206, R119.reuse, 0x20, RZ ;  /* 0x0000002077ce7810 */ /* 0x040fe40007ffe0ff */
[----:B------:R-:W-:Y:S01]  /*16f0*/  SEL R2, R12, 0xffffffc0, !P3 ;  /* 0xffffffc00c027807 */ /* 0x000fe20005800000 */
[----:B------:R3:W-:Y:S01]  /*1700*/  STL [R1+0x58], R8 ;  /* 0x0000580801007387 */ /* 0x0007e20000100800 */
[----:B------:R-:W-:Y:S02]  /*1710*/  @P4 IADD3 R206, R119, -0x20, RZ ;  /* 0xffffffe077ce4810 */ /* 0x000fe40007ffe0ff */
[----:B------:R-:W-:Y:S01]  /*1720*/  LOP3.LUT R3, R11, 0x7ffffffc, RZ, 0xc0, !PT ;  /* 0x7ffffffc0b037812 */ /* 0x000fe200078ec0ff */
[----:B------:R-:W-:Y:S01]  /*1730*/  IMAD.IADD R11, R8, 0x1, R7 ;  /* 0x00000001080b7824 */ /* 0x000fe200078e0207 */
[----:B------:R-:W-:Y:S01]  /*1740*/  SEL R0, R10, 0xffffffe0, !P6 ;  /* 0xffffffe00a007807 */ /* 0x000fe20007000000 */
[----:B------:R-:W-:Y:S01]  /*1750*/  IMAD.IADD R201, R119, 0x1, R2 ;  /* 0x0000000177c97824 */ /* 0x000fe200078e0202 */
[----:B------:R-:W-:Y:S01]  /*1760*/  LEA R202, R4, 0x5100, 0x1 ;  /* 0x0000510004ca7811 */ /* 0x000fe200078e08ff */
[----:B------:R-:W-:Y:S01]  /*1770*/  IMAD.IADD R198, R2, 0x1, R206 ;  /* 0x0000000102c67824 */ /* 0x000fe200078e02ce */
[----:B------:R-:W-:Y:S01]  /*1780*/  LEA R196, R5, 0x100, 0x1 ;  /* 0x0000010005c47811 */ /* 0x000fe200078e08ff */
[----:B------:R-:W-:Y:S01]  /*1790*/  IMAD.IADD R3, R17, 0x1, -R3 ;  /* 0x0000000111037824 */ /* 0x000fe200078e0a03 */
[----:B------:R-:W-:Y:S01]  /*17a0*/  IADD3 R210, R206, 0x800, RZ ;  /* 0x00000800ced27810 */ /* 0x000fe20007ffe0ff */
[----:B------:R-:W-:Y:S01]  /*17b0*/  IMAD.IADD R205, R202, 0x1, R0 ;  /* 0x00000001cacd7824 */ /* 0x000fe200078e0200 */
[----:B------:R-:W-:Y:S01]  /*17c0*/  IADD3 R209, R206, 0x1000, RZ ;  /* 0x00001000ced17810 */ /* 0x000fe20007ffe0ff */
[----:B------:R-:W-:Y:S01]  /*17d0*/  IMAD.SHL.U32 R242, R3, 0x2, RZ ;  /* 0x0000000203f27824 */ /* 0x000fe200078e00ff */
[----:B------:R-:W-:Y:S01]  /*17e0*/  SEL R3, R12, 0xffffffc0, !P5 ;  /* 0xffffffc00c037807 */ /* 0x000fe20006800000 */
[----:B------:R-:W-:Y:S01]  /*17f0*/  IMAD.IADD R200, R0, 0x1, R196 ;  /* 0x0000000100c87824 */ /* 0x000fe200078e02c4 */
[----:B-1----:R-:W-:-:S02]  /*1800*/  SEL R6, R10, 0xffffffe0, !P1 ;  /* 0xffffffe00a067807 */ /* 0x002fc40004800000 */
[----:B------:R-:W-:Y:S01]  /*1810*/  IADD3 R208, R206, 0x1800, RZ ;  /* 0x00001800ced07810 */ /* 0x000fe20007ffe0ff */
[----:B------:R-:W-:Y:S01]  /*1820*/  IMAD.IADD R203, R202, 0x1, R3 ;  /* 0x00000001cacb7824 */ /* 0x000fe200078e0203 */
[C---:B--2---:R-:W-:Y:S01]  /*1830*/  IADD3 R9, R8.reuse, 0x40, RZ ;  /* 0x0000004008097810 */ /* 0x044fe20007ffe0ff */
[C-C-:B------:R-:W-:Y:S01]  /*1840*/  IMAD.IADD R10, R8.reuse, 0x1, R6.reuse ;  /* 0x00000001080a7824 */ /* 0x140fe200078e0206 */
[----:B------:R-:W-:Y:S01]  /*1850*/  @P2 IADD3 R9, R8, -0x40, RZ ;  /* 0xffffffc008092810 */ /* 0x000fe20007ffe0ff */
[----:B------:R-:W-:Y:S01]  /*1860*/  IMAD.IADD R2, R11, 0x1, R6 ;  /* 0x000000010b027824 */ /* 0x000fe200078e0206 */
[----:B------:R-:W-:Y:S01]  /*1870*/  IADD3 R207, R206, 0x2000, RZ ;  /* 0x00002000cecf7810 */ /* 0x000fe20007ffe0ff */
[----:B------:R-:W-:Y:S01]  /*1880*/  IMAD.IADD R197, R3, 0x1, R196 ;  /* 0x0000000103c57824 */ /* 0x000fe200078e02c4 */
[----:B------:R-:W-:Y:S01]  /*1890*/  STL [R1+0x70], R10 ;  /* 0x0000700a01007387 */ /* 0x000fe20000100800 */
[----:B---3--:R-:W-:Y:S02]  /*18a0*/  IMAD.IADD R8, R6, 0x1, R9 ;  /* 0x0000000106087824 */ /* 0x008fe400078e0209 */
[----:B------:R-:W-:Y:S01]  /*18b0*/  IMAD.IADD R204, R0, 0x1, R203 ;  /* 0x0000000100cc7824 */ /* 0x000fe200078e02cb */
[----:B------:R-:W-:Y:S01]  /*18c0*/  STL [R1+0x68], R11 ;  /* 0x0000680b01007387 */ /* 0x000fe20000100800 */
[----:B------:R-:W-:-:S02]  /*18d0*/  IMAD.IADD R3, R7, 0x1, R8 ;  /* 0x0000000107037824 */ /* 0x000fc400078e0208 */
[----:B------:R-:W-:Y:S01]  /*18e0*/  IMAD.IADD R199, R0, 0x1, R197 ;  /* 0x0000000100c77824 */ /* 0x000fe200078e02c5 */
[----:B------:R1:W-:Y:S04]  /*18f0*/  STL [R1+0x6c], R2 ;  /* 0x00006c0201007387 */ /* 0x0003e80000100800 */
[----:B------:R-:W-:Y:S04]  /*1900*/  STL [R1+0x5c], R9 ;  /* 0x00005c0901007387 */ /* 0x000fe80000100800 */
[----:B------:R-:W-:Y:S01]  /*1910*/  STL [R1+0x60], R8 ;  /* 0x0000600801007387 */ /* 0x000fe20000100800 */
[----:B-1----:R-:W-:-:S05]  /*1920*/  IMAD.IADD R2, R7, 0x1, R9 ;  /* 0x0000000107027824 */ /* 0x002fca00078e0209 */
[----:B------:R1:W-:Y:S04]  /*1930*/  STL [R1+0x64], R2 ;  /* 0x0000640201007387 */ /* 0x0003e80000100800 */
[----:B------:R2:W-:Y:S01]  /*1940*/  STL [R1+0x7c], R3 ;  /* 0x00007c0301007387 */ /* 0x0005e20000100800 */
[----:B-1----:R-:W-:-:S05]  /*1950*/  IMAD.IADD R2, R6, 0x1, R2 ;  /* 0x0000000106027824 */ /* 0x002fca00078e0202 */
[----:B------:R2:W-:Y:S02]  /*1960*/  STL [R1+0x78], R2 ;  /* 0x0000780201007387 */ /* 0x0005e40000100800 */
.L_x_718:
[----:B------:R-:W3:Y:S04]  /*1970*/  LDL R25, [R1+0x54] ;  /* 0x0000540001197983 */ /* 0x000ee80000100800 */
[----:B------:R-:W4:Y:S01]  /*1980*/  LDL R16, [R1+0x50] ;  /* 0x0000500001107983 */ /* 0x000f220000100800 */
[----:B------:R-:W-:Y:S02]  /*1990*/  ISETP.NE.U32.AND P0, PT, RZ, c[0x0][0x370], PT ;  /* 0x0000dc00ff007a0c */ /* 0x000fe40003f05070 */
[----:B------:R-:W-:Y:S02]  /*19a0*/  ISETP.NE.U32.AND P2, PT, RZ, c[0x0][0x360], PT ;  /* 0x0000d800ff007a0c */ /* 0x000fe40003f45070 */
[----:B------:R-:W-:Y:S02]  /*19b0*/  ISETP.NE.AND.EX P1, PT, RZ, c[0x0][0x374], PT, P0 ;  /* 0x0000dd00ff007a0c */ /* 0x000fe40003f25300 */
[----:B------:R-:W-:-:S02]  /*19c0*/  ISETP.NE.AND.EX P0, PT, RZ, c[0x0][0x364], PT, P2 ;  /* 0x0000d900ff007a0c */ /* 0x000fc40003f05320 */
[----:B------:R-:W-:Y:S02]  /*19d0*/  ISETP.NE.U32.AND P4, PT, RZ, c[0x0][0x348], PT ;  /* 0x0000d200ff007a0c */ /* 0x000fe40003f85070 */
[----:B------:R-:W-:Y:S02]  /*19e0*/  ISETP.NE.U32.AND P3, PT, RZ, c[0x0][0x350], PT ;  /* 0x0000d400ff007a0c */ /* 0x000fe40003f65070 */
[----:B------:R-:W-:Y:S02]  /*19f0*/  ISETP.NE.AND.EX P4, PT, RZ, c[0x0][0x34c], PT, P4 ;  /* 0x0000d300ff007a0c */ /* 0x000fe40003f85340 */
[----:B------:R-:W-:Y:S01]  /*1a00*/  ISETP.NE.AND.EX P3, PT, RZ, c[0x0][0x354], PT, P3 ;  /* 0x0000d500ff007a0c */ /* 0x000fe20003f65330 */
[----:B------:R-:W-:Y:S01]  /*1a10*/  IMAD.MOV.U32 R15, RZ, RZ, 0x4 ;  /* 0x00000004ff0f7424 */ /* 0x000fe200078e00ff */
[----:B------:R-:W-:Y:S01]  /*1a20*/  CS2R R12, SRZ ;  /* 0x00000000000c7805 */ /* 0x000fe2000001ff00 */
[----:B------:R-:W-:Y:S02]  /*1a30*/  IMAD.MOV.U32 R4, RZ, RZ, RZ ;  /* 0x000000ffff047224 */ /* 0x000fe400078e00ff */
[----:B---3--:R-:W-:-:S04]  /*1a40*/  @P1 IMAD.WIDE R10, R25, R15, c[0x0][0x370] ;  /* 0x0000dc00190a1625 */ /* 0x008fc800078e020f */
[CC--:B------:R-:W-:Y:S01]  /*1a50*/  @P0 IMAD.WIDE R8, R25.reuse, R15.reuse, c[0x0][0x360] ;  /* 0x0000d80019080625 */ /* 0x0c0fe200078e020f */
[----:B------:R1:W5:Y:S03]  /*1a60*/  @P1 LDG.E R4, [R10.64] ;  /* 0x000000080a041981 */ /* 0x000366000c1e1900 */
[CC--:B------:R-:W-:Y:S01]  /*1a70*/  IMAD.WIDE R6, R25.reuse, R15.reuse, c[0x0][0x348] ;  /* 0x0000d20019067625 */ /* 0x0c0fe200078e020f */
[----:B------:R1:W5:Y:S03]  /*1a80*/  @P0 LDG.E R235, [R8.64] ;  /* 0x0000000808eb0981 */ /* 0x000366000c1e1900 */
[----:B--2---:R-:W-:Y:S01]  /*1a90*/  IMAD.WIDE R2, R25, R15, c[0x0][0x350] ;  /* 0x0000d40019027625 */ /* 0x004fe200078e020f */
[----:B------:R1:W5:Y:S04]  /*1aa0*/  @P4 LDG.E R13, [R6.64] ;  /* 0x00000008060d4981 */ /* 0x000368000c1e1900 */
[----:B------:R1:W5:Y:S01]  /*1ab0*/  @P3 LDG.E R12, [R2.64] ;  /* 0x00000008020c3981 */ /* 0x000362000c1e1900 */
[----:B----4-:R-:W-:-:S05]  /*1ac0*/  LOP3.LUT R26, R16, 0xffff, RZ, 0xc0, !PT ;  /* 0x0000ffff101a7812 */ /* 0x010fca00078ec0ff */
[----:B------:R1:W-:Y:S01]  /*1ad0*/  STL [R1+0x40], R26 ;  /* 0x0000401a01007387 */ /* 0x0003e20000100800 */
[----:B------:R-:W-:Y:S01]  /*1ae0*/  YIELD ;  /* 0x0000000000007946 */ /* 0x000fe20003800000 */
[----:B------:R-:W-:Y:S05]  /*1af0*/  @P0 BRA `(.L_x_545) ;  /* 0x0000005000000947 */ /* 0x000fea0003800000 */
[----:B-----5:R-:W-:Y:S01]  /*1b00*/  MOV R235, c[0x0][0x168] ;  /* 0x00005a0000eb7a02 */ /* 0x020fe20000000f00 */
[----:B------:R-:W-:Y:S05]  /*1b10*/  @!P4 BRA `(.L_x_545) ;  /* 0x000000300000c947 */ /* 0x000fea0003800000 */
[----:B------:R-:W2:Y:S04]  /*1b20*/  LDG.E R5, [R6.64] ;  /* 0x0000000806057981 */ /* 0x000ea8000c1e1900 */
[----:B------:R-:W2:Y:S02]  /*1b30*/  LDG.E R0, [R6.64+0x4] ;  /* 0x0000040806007981 */ /* 0x000ea4000c1e1900 */
[----:B--2---:R-:W-:Y:S02]  /*1b40*/  IADD3 R235, -R5, R0, RZ ;  /* 0x0000000005eb7210 */ /* 0x004fe40007ffe1ff */
.L_x_545:
[----:B------:R-:W-:-:S04]  /*1b50*/  ISETP.NE.U32.AND P0, PT, RZ, c[0x0][0x368], PT ;  /* 0x0000da00ff007a0c */ /* 0x000fc80003f05070 */
[----:B------:R-:W-:-:S13]  /*1b60*/  ISETP.NE.AND.EX P0, PT, RZ, c[0x0][0x36c], PT, P0 ;  /* 0x0000db00ff007a0c */ /* 0x000fda0003f05300 */
[----:B------:R-:W-:Y:S05]  /*1b70*/  @!P0 BRA `(.L_x_546) ;  /* 0x0000003000008947 */ /* 0x000fea0003800000 */
[----:B-1----:R-:W-:-:S05]  /*1b80*/  IMAD.WIDE R2, R25, R15, c[0x0][0x368] ;  /* 0x0000da0019027625 */ /* 0x002fca00078e020f */
[----:B------:R1:W5:Y:S01]  /*1b90*/  LDG.E R0, [R2.64] ;  /* 0x0000000802007981 */ /* 0x000362000c1e1900 */
[----:B------:R-:W-:Y:S05]  /*1ba0*/  BRA `(.L_x_547) ;  /* 0x0000005000007947 */ /* 0x000fea0003800000 */
.L_x_546:
[----:B------:R-:W-:Y:S01]  /*1bb0*/  MOV R0, c[0x0][0x1d0] ;  /* 0x0000740000007a02 */ /* 0x000fe20000000f00 */
[----:B------:R-:W-:Y:S05]  /*1bc0*/  @!P3 BRA `(.L_x_547) ;  /* 0x000000300000b947 */ /* 0x000fea0003800000 */
[----:B------:R-:W2:Y:S04]  /*1bd0*/  LDG.E R5, [R2.64] ;  /* 0x0000000802057981 */ /* 0x000ea8000c1e1900 */
[----:B------:R-:W2:Y:S02]  /*1be0*/  LDG.E R0, [R2.64+0x4] ;  /* 0x0000040802007981 */ /* 0x000ea4000c1e1900 */
[----:B--2---:R-:W-:Y:S02]  /*1bf0*/  IADD3 R0, -R5, R0, RZ ;  /* 0x0000000005007210 */ /* 0x004fe40007ffe1ff */
.L_x_547:
[----:B-1----:R-:W2:Y:S04]  /*1c00*/  LDL.LU R2, [R1+0x4c] ;  /* 0x00004c0001027983 */ /* 0x002ea80000300800 */
[----:B------:R-:W3:Y:S01]  /*1c10*/  LDL.LU R5, [R1+0x14] ;  /* 0x0000140001057983 */ /* 0x000ee20000300800 */
[----:B------:R-:W-:-:S02]  /*1c20*/  IMAD.MOV.U32 R3, RZ, RZ, c[0x0][0x2c4] ;  /* 0x0000b100ff037624 */ /* 0x000fc400078e00ff */
[----:B------:R-:W-:Y:S02]  /*1c30*/  IMAD.MOV.U32 R6, RZ, RZ, c[0x0][0x32c] ;  /* 0x0000cb00ff067624 */ /* 0x000fe400078e00ff */
[--C-:B-----5:R-:W-:Y:S01]  /*1c40*/  IMAD.IADD R236, R0, 0x1, -R4.reuse ;  /* 0x0000000100ec7824 */ /* 0x120fe200078e0a04 */
[----:B------:R-:W-:Y:S01]  /*1c50*/  ISETP.NE.AND P5, PT, R3, 0x1, PT ;  /* 0x000000010300780c */ /* 0x000fe20003fa5270 */
[----:B------:R-:W-:Y:S01]  /*1c60*/  IMAD.IADD R14, R12, 0x1, R4 ;  /* 0x000000010c0e7824 */ /* 0x000fe200078e0204 */
[----:B------:R-:W-:Y:S01]  /*1c70*/  ISETP.GE.AND P1, PT, R6, 0x1, PT ;  /* 0x000000010600780c */ /* 0x000fe20003f26270 */
[----:B--2---:R-:W-:Y:S01]  /*1c80*/  IMAD.SHL.U32 R18, R2, 0x80, RZ ;  /* 0x0000008002127824 */ /* 0x004fe200078e00ff */
[----:B---3--:R-:W-:-:S04]  /*1c90*/  LOP3.LUT R5, R5, 0xfffeffff, RZ, 0xc0, !PT ;  /* 0xfffeffff05057812 */ /* 0x008fc800078ec0ff */
[----:B------:R1:W-:Y:S01]  /*1ca0*/  STL [R1+0x38], R18 ;  /* 0x0000381201007387 */ /* 0x0003e20000100800 */
[----:B------:R-:W-:-:S04]  /*1cb0*/  IADD3 R2, R18, 0x7f, RZ ;  /* 0x0000007f12027810 */ /* 0x000fc80007ffe0ff */
[----:B------:R-:W-:Y:S01]  /*1cc0*/  @P5 LOP3.LUT R5, R5, 0x10000, RZ, 0xfc, !PT ;  /* 0x0001000005055812 */ /* 0x000fe200078efcff */
[----:B------:R-:W-:-:S03]  /*1cd0*/  @P5 IMAD.HI.U32 R3, R2, c[0x0][0x2c8], RZ ;  /* 0x0000b20002035a27 */ /* 0x000fc600078e00ff */
[----:B------:R-:W-:Y:S01]  /*1ce0*/  LOP3.LUT R5, R5, 0xffff7fff, RZ, 0xc0, !PT ;  /* 0xffff7fff05057812 */ /* 0x000fe200078ec0ff */
[----:B------:R-:W-:-:S03]  /*1cf0*/  IMAD.MOV.U32 R0, RZ, RZ, R2 ;  /* 0x000000ffff007224 */ /* 0x000fc600078e0002 */
[----:B------:R-:W-:Y:S02]  /*1d00*/  @P1 LOP3.LUT R5, R5, 0x8000, RZ, 0xfc, !PT ;  /* 0x0000800005051812 */ /* 0x000fe400078efcff */
[----:B------:R-:W-:Y:S02]  /*1d10*/  IADD3 R2, R236, 0x1, -R235 ;  /* 0x00000001ec027810 */ /* 0x000fe40007ffe8eb */
[----:B------:R-:W-:Y:S01]  /*1d20*/  @P5 SHF.R.U32.HI R0, RZ, c[0x0][0x2cc], R3 ;  /* 0x0000b300ff005a19 */ /* 0x000fe20000011603 */
[----:B------:R1:W-:Y:S04]  /*1d30*/  STL [R1+0x14], R5 ;  /* 0x0000140501007387 */ /* 0x0003e80000100800 */
[----:B------:R-:W-:-:S05]  /*1d40*/  IMAD.IADD R0, R2, 0x1, R0 ;  /* 0x0000000102007824 */ /* 0x000fca00078e0200 */
[----:B------:R-:W-:Y:S01]  /*1d50*/  IADD3 R3, R0, c[0x0][0x328], RZ ;  /* 0x0000ca0000037a10 */ /* 0x000fe20007ffe0ff */
[----:B------:R-:W-:Y:S05]  /*1d60*/  @!P1 BRA `(.L_x_548) ;  /* 0x0000010000009947 */ /* 0x000fea0003800000 */
[C---:B------:R-:W-:Y:S01]  /*1d70*/  ISETP.GT.AND P0, PT, R0.reuse, RZ, PT ;  /* 0x000000ff0000720c */ /* 0x040fe20003f04270 */
[----:B------:R-:W-:Y:S01]  /*1d80*/  BSSY B0, `(.L_x_549) ;  /* 0x000000c000007945 */ /* 0x000fe20003800000 */
[----:B------:R-:W-:-:S11]  /*1d90*/  IADD3 R2, R0, -0x1, RZ ;  /* 0xffffffff00027810 */ /* 0x000fd60007ffe0ff */
[----:B------:R-:W-:Y:S05]  /*1da0*/  @P0 BRA `(.L_x_550) ;  /* 0x0000006000000947 */ /* 0x000fea0003800000 */
[----:B------:R-:W-:Y:S01]  /*1db0*/  ISETP.NE.AND P0, PT, R6, 0x1, PT ;  /* 0x000000010600780c */ /* 0x000fe20003f05270 */
[----:B------:R-:W-:-:S12]  /*1dc0*/  IMAD.MOV R0, RZ, RZ, -R0 ;  /* 0x000000ffff007224 */ /* 0x000fd800078e0a00 */
[----:B------:R-:W-:-:S05]  /*1dd0*/  @P0 IMAD.HI.U32 R2, R0, c[0x0][0x330], RZ ;  /* 0x0000cc0000020a27 */ /* 0x000fca00078e00ff */
[----:B------:R-:W-:-:S04]  /*1de0*/  @P0 SHF.R.U32.HI R0, RZ, c[0x0][0x334], R2 ;  /* 0x0000cd00ff000a19 */ /* 0x000fc80000011602 */
[----:B------:R-:W-:Y:S01]  /*1df0*/  LOP3.LUT R2, RZ, R0, RZ, 0x33, !PT ;  /* 0x00000000ff027212 */ /* 0x000fe200078e33ff */
[----:B------:R-:W-:Y:S05]  /*1e00*/  BRA `(.L_x_551) ;  /* 0x0000003000007947 */ /* 0x000fea0003800000 */
.L_x_550:
[----:B------:R-:W-:-:S13]  /*1e10*/  ISETP.NE.AND P0, PT, R6, 0x1, PT ;  /* 0x000000010600780c */ /* 0x000fda0003f05270 */
[----:B------:R-:W-:-:S05]  /*1e20*/  @P0 IMAD.HI.U32 R0, R2, c[0x0][0x330], RZ ;  /* 0x0000cc0002000a27 */ /* 0x000fca00078e00ff */
[----:B------:R-:W-:Y:S02]  /*1e30*/  @P0 SHF.R.U32.HI R2, RZ, c[0x0][0x334], R0 ;  /* 0x0000cd00ff020a19 */ /* 0x000fe40000011600 */
.L_x_551:
[----:B------:R-:W-:Y:S05]  /*1e40*/  BSYNC B0 ;  /* 0x0000000000007941 */ /* 0x000fea0003800000 */
.L_x_549:
[----:B------:R-:W-:-:S05]  /*1e50*/  IMAD R2, R2, R6, c[0x0][0x32c] ;  /* 0x0000cb0002027624 */ /* 0x000fca00078e0206 */
[----:B------:R-:W-:-:S04]  /*1e60*/  IMNMX R3, R3, R2, PT ;  /* 0x0000000203037217 */ /* 0x000fc80003800200 */
.L_x_548:
[----:B------:R-:W-:Y:S01]  /*1e70*/  IADD3 R3, R3, 0x4f, RZ ;  /* 0x0000004f03037810 */ /* 0x000fe20007ffe0ff */
[----:B------:R-:W-:Y:S01]  /*1e80*/  @P5 IMAD.HI.U32 R4, R18, c[0x0][0x2c8], RZ ;  /* 0x0000b20012045a27 */ /* 0x000fe200078e00ff */
[----:B------:R-:W-:-:S03]  /*1e90*/  IADD3 R2, R236, 0x4f, RZ ;  /* 0x0000004fec027810 */ /* 0x000fc60007ffe0ff */
[----:B-1----:R-:W-:-:S04]  /*1ea0*/  IMAD.HI R5, R3, 0x66666667, RZ ;  /* 0x6666666703057827 */ /* 0x002fc800078e02ff */
[----:B------:R-:W-:-:S04]  /*1eb0*/  IMAD.HI R2, R2, 0x66666667, RZ ;  /* 0x6666666702027827 */ /* 0x000fc800078e02ff */
[----:B------:R-:W-:Y:S01]  /*1ec0*/  IMAD.MOV.U32 R0, RZ, RZ, R18 ;  /* 0x000000ffff007224 */ /* 0x000fe200078e0012 */
[----:B------:R-:W-:Y:S01]  /*1ed0*/  @P5 SHF.R.U32.HI R0, RZ, c[0x0][0x2cc], R4 ;  /* 0x0000b300ff005a19 */ /* 0x000fe20000011604 */
[----:B------:R-:W-:Y:S01]  /*1ee0*/  IMAD.IADD R231, R236, 0x1, -R235 ;  /* 0x00000001ece77824 */ /* 0x000fe200078e0aeb */
[----:B------:R-:W-:Y:S02]  /*1ef0*/  SHF.R.U32.HI R4, RZ, 0x1f, R5 ;  /* 0x0000001fff047819 */ /* 0x000fe40000011605 */
[----:B------:R-:W-:Y:S01]  /*1f00*/  SHF.R.U32.HI R3, RZ, 0x1f, R2 ;  /* 0x0000001fff037819 */ /* 0x000fe20000011602 */
[----:B------:R-:W-:Y:S01]  /*1f10*/  IMAD.IADD R0, R231, 0x1, R0 ;  /* 0x00000001e7007824 */ /* 0x000fe200078e0200 */
[----:B------:R-:W-:Y:S02]  /*1f20*/  LEA.HI.SX32 R4, R5, R4, 0x1b ;  /* 0x0000000405047211 */ /* 0x000fe400078fdaff */
[----:B------:R-:W-:Y:S02]  /*1f30*/  LEA.HI.SX32 R3, R2, R3, 0x1b ;  /* 0x0000000302037211 */ /* 0x000fe400078fdaff */
[----:B------:R-:W-:-:S02]  /*1f40*/  IADD3 R2, R0, -c[0x0][0x324], RZ ;  /* 0x8000c90000027a10 */ /* 0x000fc40007ffe0ff */
[----:B------:R-:W-:Y:S01]  /*1f50*/  IMNMX R9, R3, R4, PT ;  /* 0x0000000403097217 */ /* 0x000fe20003800200 */
[----:B------:R-:W-:Y:S05]  /*1f60*/  @!P1 BRA `(.L_x_552) ;  /* 0x000000f000009947 */ /* 0x000fea0003800000 */
[----:B------:R-:W-:Y:S01]  /*1f70*/  ISETP.GT.AND P0, PT, R0, -0x1, PT ;  /* 0xffffffff0000780c */ /* 0x000fe20003f04270 */
[----:B------:R-:W-:-:S12]  /*1f80*/  BSSY B0, `(.L_x_553) ;  /* 0x000000b000007945 */ /* 0x000fd80003800000 */
[----:B------:R-:W-:Y:S05]  /*1f90*/  @P0 BRA `(.L_x_554) ;  /* 0x0000006000000947 */ /* 0x000fea0003800000 */
[----:B------:R-:W-:Y:S02]  /*1fa0*/  ISETP.NE.AND P0, PT, R6, 0x1, PT ;  /* 0x000000010600780c */ /* 0x000fe40003f05270 */
[----:B------:R-:W-:-:S11]  /*1fb0*/  LOP3.LUT R0, RZ, R0, RZ, 0x33, !PT ;  /* 0x00000000ff007212 */ /* 0x000fd600078e33ff */
[----:B------:R-:W-:-:S05]  /*1fc0*/  @P0 IMAD.HI.U32 R3, R0, c[0x0][0x330], RZ ;  /* 0x0000cc0000030a27 */ /* 0x000fca00078e00ff */
[----:B------:R-:W-:-:S04]  /*1fd0*/  @P0 SHF.R.U32.HI R0, RZ, c[0x0][0x334], R3 ;  /* 0x0000cd00ff000a19 */ /* 0x000fc80000011603 */
[----:B------:R-:W-:Y:S01]  /*1fe0*/  LOP3.LUT R0, RZ, R0, RZ, 0x33, !PT ;  /* 0x00000000ff007212 */ /* 0x000fe200078e33ff */
[----:B------:R-:W-:Y:S05]  /*1ff0*/  BRA `(.L_x_555) ;  /* 0x0000003000007947 */ /* 0x000fea0003800000 */
.L_x_554:
[----:B------:R-:W-:-:S13]  /*2000*/  ISETP.NE.AND P0, PT, R6, 0x1, PT ;  /* 0x000000010600780c */ /* 0x000fda0003f05270 */
[----:B------:R-:W-:-:S05]  /*2010*/  @P0 IMAD.HI.U32 R3, R0, c[0x0][0x330], RZ ;  /* 0x0000cc0000030a27 */ /* 0x000fca00078e00ff */
[----:B------:R-:W-:Y:S02]  /*2020*/  @P0 SHF.R.U32.HI R0, RZ, c[0x0][0x334], R3 ;  /* 0x0000cd00ff000a19 */ /* 0x000fe40000011603 */
.L_x_555:
[----:B------:R-:W-:Y:S05]  /*2030*/  BSYNC B0 ;  /* 0x0000000000007941 */ /* 0x000fea0003800000 */
.L_x_553:
[----:B------:R-:W-:-:S05]  /*2040*/  IMAD R0, R0, c[0x0][0x32c], RZ ;  /* 0x0000cb0000007a24 */ /* 0x000fca00078e02ff */
[----:B------:R-:W-:-:S05]  /*2050*/  IMNMX R2, R2, R0, !PT ;  /* 0x0000000002027217 */ /* 0x000fca0007800200 */
.L_x_552:
[----:B------:R-:W-:Y:S01]  /*2060*/  IMAD.HI R2, R2, 0x66666667, RZ ;  /* 0x6666666702027827 */ /* 0x000fe200078e02ff */
[----:B------:R-:W-:Y:S01]  /*2070*/  LOP3.LUT R3, R16, 0xff000000, RZ, 0xc0, !PT ;  /* 0xff00000010037812 */ /* 0x000fe200078ec0ff */
[----:B------:R-:W-:Y:S03]  /*2080*/  BSSY B0, `(.L_x_556) ;  /* 0x000002d000007945 */ /* 0x000fe60003800000 */
[----:B------:R-:W-:Y:S02]  /*2090*/  SHF.R.U32.HI R0, RZ, 0x1f, R2 ;  /* 0x0000001fff007819 */ /* 0x000fe40000011602 */
[----:B------:R-:W-:Y:S02]  /*20a0*/  SHF.R.U32.HI R3, RZ, 0x8, R3 ;  /* 0x00000008ff037819 */ /* 0x000fe40000011603 */
[----:B------:R-:W-:Y:S02]  /*20b0*/  LEA.HI.SX32 R2, R2, R0, 0x1b ;  /* 0x0000000002027211 */ /* 0x000fe400078fdaff */
[----:B------:R-:W-:-:S02]  /*20c0*/  LOP3.LUT R0, R16, 0xff0000, RZ, 0xc0, !PT ;  /* 0x00ff000010007812 */ /* 0x000fc400078ec0ff */
[----:B------:R-:W-:Y:S01]  /*20d0*/  IMNMX R6, RZ, R2, !PT ;  /* 0x00000002ff067217 */ /* 0x000fe20007800200 */
[----:B------:R-:W-:Y:S01]  /*20e0*/  IMAD.MOV.U32 R2, RZ, RZ, RZ ;  /* 0x000000ffff027224 */ /* 0x000fe200078e00ff */
[----:B------:R-:W-:Y:S02]  /*20f0*/  LEA.HI R0, R0, R3, RZ, 0x10 ;  /* 0x0000000300007211 */ /* 0x000fe400078f80ff */
[----:B------:R-:W-:Y:S02]  /*2100*/  ISETP.GT.AND P0, PT, R9, R6, PT ;  /* 0x000000060900720c */ /* 0x000fe40003f04270 */
[----:B------:R-:W-:Y:S02]  /*2110*/  LOP3.LUT R12, R0, 0xff, RZ, 0xc0, !PT ;  /* 0x000000ff000c7812 */ /* 0x000fe400078ec0ff */
[----:B------:R-:W-:-:S03]  /*2120*/  SHF.R.U32.HI R5, RZ, 0x10, R0 ;  /* 0x00000010ff057819 */ /* 0x000fc60000011600 */
[----:B------:R1:W-:Y:S04]  /*2130*/  STL [R1+0x4c], R12 ;  /* 0x00004c0c01007387 */ /* 0x0003e80000100800 */
[----:B------:R1:W-:Y:S02]  /*2140*/  STL [R1+0x44], R5 ;  /* 0x0000440501007387 */ /* 0x0003e40000100800 */
[----:B------:R-:W-:Y:S05]  /*2150*/  @!P0 BRA `(.L_x_557) ;  /* 0x000001f000008947 */ /* 0x000fea0003800000 */
[----:B------:R-:W-:-:S04]  /*2160*/  ISETP.NE.AND P0, PT, R5, RZ, PT ;  /* 0x000000ff0500720c */ /* 0x000fc80003f05270 */
[----:B------:R-:W-:-:S04]  /*2170*/  SEL R0, R5, c[0x0][0x338], P0 ;  /* 0x0000ce0005007a07 */ /* 0x000fc80000000000 */
[----:B------:R-:W-:Y:S02]  /*2180*/  IABS R3, R0 ;  /* 0x0000000000037213 */ /* 0x000fe40000000000 */
[----:B------:R-:W-:Y:S02]  /*2190*/  IADD3 R7, R0, -0x1, R9 ;  /* 0xffffffff00077810 */ /* 0x000fe40007ffe009 */
[----:B------:R-:W2:Y:S03]  /*21a0*/  I2F.RP R2, R3 ;  /* 0x0000000300027306 */ /* 0x000ea60000209400 */
[----:B------:R-:W-:-:S05]  /*21b0*/  IMAD.IADD R7, R7, 0x1, -R6 ;  /* 0x0000000107077824 */ /* 0x000fca00078e0a06 */
[----:B------:R-:W-:Y:S01]  /*21c0*/  IABS R11, R7 ;  /* 0x00000007000b7213 */ /* 0x000fe20000000000 */
        /* <DEDUP_REMOVED lines=24> */
.L_x_557:
[----:B------:R-:W-:Y:S05]  /*2350*/  BSYNC B0 ;  /* 0x0000000000007941 */ /* 0x000fea0003800000 */
.L_x_556:
[----:B------:R-:W-:Y:S01]  /*2360*/  IMAD R234, R12, R2, R6 ;  /* 0x000000020cea7224 */ /* 0x000fe200078e0206 */
        /* <DEDUP_REMOVED lines=40> */
[----:B------:R-:W2:Y:S04]  /*25f0*/  LDL R4, [R1+0x74] ;  /* 0x0000740001047983 */ /* 0x000ea80000100800 */
[----:B------:R-:W3:Y:S04]  /*2600*/  LDL.64 R10, [R1+0x30] ;  /* 0x00003000010a7983 */ /* 0x000ee80000100a00 */
[----:B------:R4:W3:Y:S01]  /*2610*/  LDL.64 R20, [R1+0x30] ;  /* 0x0000300001147983 */ /* 0x0008e20000100a00 */
[----:B------:R-:W-:-:S04]  /*2620*/  ISETP.NE.U32.AND P0, PT, RZ, c[0x0][0x340], PT ;  /* 0x0000d000ff007a0c */ /* 0x000fc80003f05070 */
[----:B------:R-:W-:-:S13]  /*2630*/  ISETP.NE.AND.EX P0, PT, RZ, c[0x0][0x344], PT, P0 ;  /* 0x0000d100ff007a0c */ /* 0x000fda0003f05300 */
[----:B------:R-:W-:-:S05]  /*2640*/  @P0 IMAD.WIDE R2, R25, R15, c[0x0][0x340] ;  /* 0x0000d00019020625 */ /* 0x000fca00078e020f */
[----:B------:R5:W4:Y:S01]  /*2650*/  @P0 LDG.E R16, [R2.64] ;  /* 0x0000000802100981 */ /* 0x000b22000c1e1900 */
[----:B------:R-:W-:Y:S02]  /*2660*/  SHF.R.S32.HI R0, RZ, 0x1f, R13 ;  /* 0x0000001fff007819 */ /* 0x000fe4000001140d */
[----:B------:R-:W-:Y:S01]  /*2670*/  SHF.R.S32.HI R15, RZ, 0x1f, R25 ;  /* 0x0000001fff0f7819 */ /* 0x000fe20000011419 */
[----:B------:R-:W1:Y:S01]  /*2680*/  S2R R7, SR_TID.X ;  /* 0x0000000000077919 */ /* 0x000e620000002100 */
[----:B------:R-:W-:Y:S01]  /*2690*/  IADD3 R60, R211, -0x1, RZ ;  /* 0xffffffffd33c7810 */ /* 0x000fe20007ffe0ff */
[----:B------:R-:W-:Y:S01]  /*26a0*/  IMAD R0, R0, c[0x0][0x178], RZ ;  /* 0x00005e0000007a24 */ /* 0x000fe200078e02ff */
[----:B------:R-:W-:-:S03]  /*26b0*/  SEL R6, R15, RZ, !P4 ;  /* 0x000000ff0f067207 */ /* 0x000fc60006000000 */
[----:B-----5:R-:W-:Y:S01]  /*26c0*/  IMAD R2, R13, c[0x0][0x17c], R0 ;  /* 0x00005f000d027a24 */ /* 0x020fe200078e0200 */
[----:B-1----:R-:W-:-:S04]  /*26d0*/  SHF.R.S32.HI R17, RZ, 0x1f, R7 ;  /* 0x0000001fff117819 */ /* 0x002fc80000011407 */
[----:B------:R-:W-:-:S04]  /*26e0*/  LEA.HI R17, R17, R7, RZ, 0x3 ;  /* 0x0000000711117211 */ /* 0x000fc800078f18ff */
[----:B------:R-:W-:Y:S02]  /*26f0*/  SHF.R.S32.HI R17, RZ, 0x3, R17 ;  /* 0x00000003ff117819 */ /* 0x000fe40000011411 */
[----:B--2---:R-:W-:Y:S01]  /*2700*/  IADD3 R12, R4, R18, RZ ;  /* 0x00000012040c7210 */ /* 0x004fe20007ffe0ff */
[----:B------:R-:W-:-:S03]  /*2710*/  IMAD.WIDE.U32 R4, R13, c[0x0][0x178], RZ ;  /* 0x00005e000d047a25 */ /* 0x000fc600078e00ff */
[----:B------:R-:W-:Y:S01]  /*2720*/  MOV R0, R12 ;  /* 0x0000000c00007202 */ /* 0x000fe20000000f00 */
[----:B------:R-:W-:Y:S01]  /*2730*/  @P5 IMAD.HI.U32 R3, R12, c[0x0][0x2c8], RZ ;  /* 0x0000b2000c035a27 */ /* 0x000fe200078e00ff */
[----:B------:R-:W-:Y:S02]  /*2740*/  IADD3 R5, R5, R2, RZ ;  /* 0x0000000205057210 */ /* 0x000fe40007ffe0ff */
[C---:B------:R-:W-:Y:S01]  /*2750*/  IADD3 R2, P1, R17.reuse, R14, RZ ;  /* 0x0000000e11027210 */ /* 0x040fe20007f3e0ff */
[----:B---3--:R-:W-:Y:S01]  /*2760*/  IMAD.MOV.U32 R20, RZ, RZ, R10 ;  /* 0x000000ffff147224 */ /* 0x008fe200078e000a */
[----:B------:R-:W-:Y:S01]  /*2770*/  @P5 SHF.R.U32.HI R0, RZ, c[0x0][0x2cc], R3 ;  /* 0x0000b300ff005a19 */ /* 0x000fe20000011603 */
[----:B------:R-:W-:Y:S01]  /*2780*/  IMAD.WIDE.U32 R4, R26, c[0x0][0x1b8], R4 ;  /* 0x00006e001a047a25 */ /* 0x000fe200078e0004 */
[----:B------:R-:W-:Y:S02]  /*2790*/  SHF.R.S32.HI R3, RZ, 0x1f, R14 ;  /* 0x0000001fff037819 */ /* 0x000fe4000001140e */
[----:B------:R-:W-:Y:S01]  /*27a0*/  SHF.R.S32.HI R21, RZ, 0x1f, R20 ;  /* 0x0000001fff157819 */ /* 0x000fe20000011414 */
[----:B------:R-:W-:Y:S01]  /*27b0*/  IMAD R11, R6, c[0x0][0x1c0], RZ ;  /* 0x00007000060b7a24 */ /* 0x000fe200078e02ff */
[----:B------:R-:W-:-:S02]  /*27c0*/  LEA.HI.X.SX32 R3, R17, R3, 0x1, P1 ;  /* 0x0000000311037211 */ /* 0x000fc400008f0eff */
[----:B------:R-:W-:Y:S01]  /*27d0*/  SEL R10, R25, RZ, !P4 ;  /* 0x000000ff190a7207 */ /* 0x000fe20006000000 */
[----:B------:R-:W-:Y:S01]  /*27e0*/  IMAD.WIDE.U32 R6, R2, c[0x0][0x1e0], R20 ;  /* 0x0000780002067a25 */ /* 0x000fe200078e0014 */
[----:B------:R1:W-:Y:S01]  /*27f0*/  STL [R1+0x34], R21 ;  /* 0x0000341501007387 */ /* 0x0003e20000100800 */
[----:B------:R-:W-:Y:S02]  /*2800*/  ISETP.GE.AND P2, PT, R20, c[0x0][0x198], PT ;  /* 0x0000660014007a0c */ /* 0x000fe40003f46270 */
[C---:B------:R-:W-:Y:S02]  /*2810*/  IMAD R14, R3.reuse, c[0x0][0x1e0], RZ ;  /* 0x00007800030e7a24 */ /* 0x040fe400078e02ff */
[----:B------:R-:W-:Y:S02]  /*2820*/  IMAD R13, R3, c[0x0][0x208], RZ ;  /* 0x00008200030d7a24 */ /* 0x000fe400078e02ff */
[----:B------:R-:W-:Y:S02]  /*2830*/  IMAD R3, R26, c[0x0][0x1bc], R5 ;  /* 0x00006f001a037a24 */ /* 0x000fe400078e0205 */
[----:B------:R-:W-:-:S04]  /*2840*/  IMAD.WIDE.U32 R8, R2, c[0x0][0x208], R20 ;  /* 0x0000820002087a25 */ /* 0x000fc800078e0014 */
[C---:B------:R-:W-:Y:S02]  /*2850*/  IMAD R5, R2.reuse, c[0x0][0x1e4], R14 ;  /* 0x0000790002057a24 */ /* 0x040fe400078e020e */
[----:B------:R-:W-:Y:S01]  /*2860*/  IMAD R13, R2, c[0x0][0x20c], R13 ;  /* 0x00008300020d7a24 */ /* 0x000fe200078e020d */
[----:B------:R-:W-:Y:S01]  /*2870*/  MOV R2, R4 ;  /* 0x0000000400027202 */ /* 0x000fe20000000f00 */
[C---:B------:R-:W-:Y:S01]  /*2880*/  IMAD R11, R10.reuse, c[0x0][0x1c4], R11 ;  /* 0x000071000a0b7a24 */ /* 0x040fe200078e020b */
[----:B------:R-:W-:Y:S02]  /*2890*/  SHF.R.S32.HI R4, RZ, 0x1f, R0 ;  /* 0x0000001fff047819 */ /* 0x000fe40000011400 */
[----:B------:R-:W-:Y:S01]  /*28a0*/  IADD3 R7, R7, R5, RZ ;  /* 0x0000000507077210 */ /* 0x000fe20007ffe0ff */
[----:B------:R-:W-:-:S04]  /*28b0*/  IMAD.WIDE.U32 R2, R10, c[0x0][0x1c0], R2 ;  /* 0x000070000a027a25 */ /* 0x000fc800078e0002 */
[----:B------:R-:W-:Y:S01]  /*28c0*/  IMAD.IADD R5, R9, 0x1, R13 ;  /* 0x0000000109057824 */ /* 0x000fe200078e020d */
[----:B------:R-:W-:Y:S01]  /*28d0*/  IADD3 R3, R3, R11, RZ ;  /* 0x0000000b03037210 */ /* 0x000fe20007ffe0ff */
[----:B------:R-:W-:Y:S01]  /*28e0*/  IMAD R9, R4, c[0x0][0x1b0], RZ ;  /* 0x00006c0004097a24 */ /* 0x000fe200078e02ff */
[----:B------:R-:W-:Y:S01]  /*28f0*/  MOV R4, R8 ;  /* 0x0000000800047202 */ /* 0x000fe20000000f00 */
[----:B------:R-:W-:Y:S02]  /*2900*/  IMAD.MOV R8, RZ, RZ, -R0 ;  /* 0x000000ffff087224 */ /* 0x000fe400078e0a00 */
[C---:B------:R-:W-:Y:S02]  /*2910*/  IMAD R13, R0.reuse, c[0x0][0x1b4], R9 ;  /* 0x00006d00000d7a24 */ /* 0x040fe400078e0209 */
[----:B------:R-:W-:-:S04]  /*2920*/  IMAD.WIDE.U32 R10, R0, c[0x0][0x1b0], R2 ;  /* 0x00006c00000a7a25 */ /* 0x000fc800078e0002 */
[----:B------:R-:W-:Y:S02]  /*2930*/  IMAD R0, R8, c[0x0][0x2c4], R12 ;  /* 0x0000b10008007a24 */ /* 0x000fe400078e020c */
[C---:B------:R-:W-:Y:S01]  /*2940*/  IMAD.WIDE.U32 R2, R26.reuse, c[0x0][0x210], R4 ;  /* 0x000084001a027a25 */ /* 0x040fe200078e0004 */
[----:B------:R-:W-:Y:S02]  /*2950*/  IADD3 R5, R11, R13, RZ ;  /* 0x0000000d0b057210 */ /* 0x000fe40007ffe0ff */
[----:B------:R-:W-:Y:S01]  /*2960*/  SHF.R.S32.HI R11, RZ, 0x1f, R0 ;  /* 0x0000001fff0b7819 */ /* 0x000fe20000011400 */
[C---:B------:R-:W-:Y:S01]  /*2970*/  IMAD R9, R26.reuse, c[0x0][0x214], R3 ;  /* 0x000085001a097a24 */ /* 0x040fe200078e0203 */
[----:B----4-:R-:W-:Y:S01]  /*2980*/  @P0 SHF.R.S32.HI R3, RZ, 0x1f, R16 ;  /* 0x0000001fff030819 */ /* 0x010fe20000011410 */
[C---:B------:R-:W-:Y:S01]  /*2990*/  IMAD.WIDE.U32 R6, R26.reuse, c[0x0][0x1e8], R6 ;  /* 0x00007a001a067a25 */ /* 0x040fe200078e0006 */
[----:B------:R-:W-:Y:S02]  /*29a0*/  @!P0 MOV R3, R15 ;  /* 0x0000000f00038202 */ /* 0x000fe40000000f00 */
[----:B------:R-:W-:Y:S01]  /*29b0*/  MOV R8, R2 ;  /* 0x0000000200087202 */ /* 0x000fe20000000f00 */
[----:B------:R-:W-:Y:S01]  /*29c0*/  IMAD R12, R11, c[0x0][0x1a8], RZ ;  /* 0x00006a000b0c7a24 */ /* 0x000fe200078e02ff */
[----:B------:R-:W-:Y:S01]  /*29d0*/  @P0 MOV R2, R16 ;  /* 0x0000001000020202 */ /* 0x000fe20000000f00 */
[----:B------:R-:W-:Y:S01]  /*29e0*/  IMAD.MOV.U32 R4, RZ, RZ, R10 ;  /* 0x000000ffff047224 */ /* 0x000fe200078e000a */
[----:B------:R-:W-:Y:S01]  /*29f0*/  @!P0 MOV R2, R25 ;  /* 0x0000001900028202 */ /* 0x000fe20000000f00 */
[----:B------:R-:W-:Y:S01]  /*2a00*/  IMAD R7, R26, c[0x0][0x1ec], R7 ;  /* 0x00007b001a077a24 */ /* 0x000fe200078e0207 */
[----:B------:R-:W-:Y:S01]  /*2a10*/  SEL R11, R3, RZ, !P3 ;  /* 0x000000ff030b7207 */ /* 0x000fe20005800000 */
[----:B------:R-:W-:Y:S01]  /*2a20*/  IMAD R12, R0, c[0x0][0x1ac], R12 ;  /* 0x00006b00000c7a24 */ /* 0x000fe200078e020c */
[----:B------:R-:W-:Y:S01]  /*2a30*/  SEL R10, R2, RZ, !P3 ;  /* 0x000000ff020a7207 */ /* 0x000fe20005800000 */
[----:B------:R-:W-:-:S04]  /*2a40*/  IMAD.WIDE.U32 R2, R0, c[0x0][0x1a8], R4 ;  /* 0x00006a0000027a25 */ /* 0x000fc800078e0004 */
[C---:B------:R-:W-:Y:S02]  /*2a50*/  IMAD R5, R11.reuse, c[0x0][0x218], RZ ;  /* 0x000086000b057a24 */ /* 0x040fe400078e02ff */
[----:B------:R-:W-:Y:S02]  /*2a60*/  IMAD R4, R11, c[0x0][0x1f0], RZ ;  /* 0x00007c000b047a24 */ /* 0x000fe400078e02ff */
[----:B------:R-:W-:Y:S01]  /*2a70*/  IMAD.WIDE.U32 R14, R10, c[0x0][0x1f0], R6 ;  /* 0x00007c000a0e7a25 */ /* 0x000fe200078e0006 */
[----:B------:R-:W-:-:S03]  /*2a80*/  LEA R7, P0, R2, c[0x0][0x160], 0x1 ;  /* 0x0000580002077a11 */ /* 0x000fc600078008ff */
[----:B------:R-:W-:Y:S01]  /*2a90*/  IMAD.IADD R0, R3, 0x1, R12 ;  /* 0x0000000103007824 */ /* 0x000fe200078e020c */
[----:B------:R1:W-:Y:S01]  /*2aa0*/  STL.64 [R1+0x18], R14 ;  /* 0x0000180e01007387 */ /* 0x0003e20000100a00 */
[----:B------:R-:W-:-:S03]  /*2ab0*/  IMAD.WIDE.U32 R8, R10, c[0x0][0x218], R8 ;  /* 0x000086000a087a25 */ /* 0x000fc600078e0008 */
[----:B------:R-:W-:Y:S01]  /*2ac0*/  LEA.HI.X R6, R2, c[0x0][0x164], R0, 0x1, P0 ;  /* 0x0000590002067a11 */ /* 0x000fe200000f0c00 */
[C---:B------:R-:W-:Y:S01]  /*2ad0*/  IMAD R3, R10.reuse, c[0x0][0x21c], R5 ;  /* 0x000087000a037a24 */ /* 0x040fe200078e0205 */
[----:B------:R1:W-:Y:S01]  /*2ae0*/  STL.64 [R1+0x20], R8 ;  /* 0x0000200801007387 */ /* 0x0003e20000100a00 */
[----:B------:R-:W-:Y:S01]  /*2af0*/  IMAD R4, R10, c[0x0][0x1f4], R4 ;  /* 0x00007d000a047a24 */ /* 0x000fe200078e0204 */
[----:B------:R-:W-:Y:S02]  /*2b00*/  IADD3 R0, R17, R18, RZ ;  /* 0x0000001211007210 */ /* 0x000fe40007ffe0ff */
[----:B------:R-:W-:Y:S02]  /*2b10*/  IADD3 R2, R9, R3, RZ ;  /* 0x0000000309027210 */ /* 0x000fe40007ffe0ff */
[----:B------:R-:W-:-:S03]  /*2b20*/  IADD3 R4, R15, R4, RZ ;  /* 0x000000040f047210 */ /* 0x000fc60007ffe0ff */
[----:B------:R1:W-:Y:S04]  /*2b30*/  STL [R1+0x2c], R2 ;  /* 0x00002c0201007387 */ /* 0x0003e80000100800 */
[----:B------:R1:W-:Y:S01]  /*2b40*/  STL [R1+0x28], R4 ;  /* 0x0000280401007387 */ /* 0x0003e20000100800 */
[----:B------:R-:W-:Y:S05]  /*2b50*/  BRA.DIV ~URZ, `(.L_x_559) ;  /* 0x000169627f007947 */ /* 0x000fea000b800000 */
[----:B-1----:R1:W2:Y:S02]  /*2b60*/  SHFL.IDX PT, R8, R6, RZ, 0x181f ;  /* 0x00181fff06087589 */ /* 0x0022a400000e0000 */
.L_x_723:
[----:B------:R-:W-:Y:S05]  /*2b70*/  BRA.DIV ~URZ, `(.L_x_560) ;  /* 0x000169b27f007947 */ /* 0x000fea000b800000 */
[----:B------:R3:W4:Y:S02]  /*2b80*/  SHFL.IDX PT, R2, R7, RZ, 0x181f ;  /* 0x00181fff07027589 */ /* 0x00072400000e0000 */
.L_x_724:
[----:B------:R-:W-:Y:S01]  /*2b90*/  IMAD R4, R235, c[0x0][0x2c4], RZ ;  /* 0x0000b100eb047a24 */ /* 0x000fe200078e02ff */
[----:B------:R-:W-:Y:S04]  /*2ba0*/  BSSY B0, `(.L_x_561) ;  /* 0x000000a000007945 */ /* 0x000fe80003800000 */
[----:B------:R-:W-:-:S13]  /*2bb0*/  ISETP.GE.AND P0, PT, R0, R4, PT ;  /* 0x000000040000720c */ /* 0x000fda0003f06270 */
[----:B------:R-:W-:Y:S05]  /*2bc0*/  @P0 BRA `(.L_x_562) ;  /* 0x0000007000000947 */ /* 0x000fea0003800000 */
[----:B------:R-:W5:Y:S02]  /*2bd0*/  LDL.64 R10, [R1+0x30] ;  /* 0x00003000010a7983 */ /* 0x000f640000100a00 */
[----:B----45:R-:W-:-:S04]  /*2be0*/  LEA R2, P0, R10, R2, 0x1 ;  /* 0x000000020a027211 */ /* 0x030fc800078008ff */
[----:B--2---:R-:W-:-:S05]  /*2bf0*/  LEA.HI.X R3, R10, R8, R11, 0x1, P0 ;  /* 0x000000080a037211 */ /* 0x004fca00000f0c0b */
[----:B------:R-:W-:Y:S01]  /*2c00*/  @!PT LDS RZ, [RZ] ;  /* 0x00000000fffff984 */ /* 0x000fe20000000800 */
[----:B------:R-:W-:Y:S01]  /*2c10*/  @!PT LDS RZ, [RZ] ;  /* 0x00000000fffff984 */ /* 0x000fe20000000800 */
[----:B------:R-:W-:Y:S01]  /*2c20*/  @!PT LDS RZ, [RZ] ;  /* 0x00000000fffff984 */ /* 0x000fe20000000800 */
[----:B------:R2:W-:Y:S04]  /*2c30*/  LDGSTS.E.BYPASS.LTC128B.128 [R213+0x5100], [R2.64], !P2 ;  /* 0x0510000002d57fae */ /* 0x0005e8000d101d48 */
.L_x_562:
[----:B------:R-:W-:Y:S05]  /*2c40*/  BSYNC B0 ;  /* 0x0000000000007941 */ /* 0x000fea0003800000 */
.L_x_561:
[----:B------:R-:W-:Y:S05]  /*2c50*/  BRA.DIV ~URZ, `(.L_x_563) ;  /* 0x000169427f007947 */ /* 0x000fea000b800000 */
[----:B--2---:R2:W1:Y:S04]  /*2c60*/  SHFL.IDX PT, R8, R6, 0x1, 0x181f ;  /* 0x00381f0006087f89 */ /* 0x00446800000e0000 */
[----:B----4-:R2:W4:Y:S02]  /*2c70*/  SHFL.IDX PT, R2, R7, 0x1, 0x181f ;  /* 0x00381f0007027f89 */ /* 0x01052400000e0000 */
.L_x_725:
[----:B------:R-:W-:Y:S01]  /*2c80*/  IADD3 R3, R0, 0x10, RZ ;  /* 0x0000001000037810 */ /* 0x000fe20007ffe0ff */
[----:B------:R-:W-:Y:S03]  /*2c90*/  BSSY B0, `(.L_x_564) ;  /* 0x000000a000007945 */ /* 0x000fe60003800000 */
[----:B------:R-:W-:-:S13]  /*2ca0*/  ISETP.GE.AND P0, PT, R3, R4, PT ;  /* 0x000000040300720c */ /* 0x000fda0003f06270 */
[----:B------:R-:W-:Y:S05]  /*2cb0*/  @P0 BRA `(.L_x_565) ;  /* 0x0000007000000947 */ /* 0x000fea0003800000 */
[----:B------:R-:W5:Y:S02]  /*2cc0*/  LDL.64 R10, [R1+0x30] ;  /* 0x00003000010a7983 */ /* 0x000f640000100a00 */
[----:B----45:R-:W-:-:S04]  /*2cd0*/  LEA R2, P0, R10, R2, 0x1 ;  /* 0x000000020a027211 */ /* 0x030fc800078008ff */
[----:B-1----:R-:W-:-:S05]  /*2ce0*/  LEA.HI.X R3, R10, R8, R11, 0x1, P0 ;  /* 0x000000080a037211 */ /* 0x002fca00000f0c0b */
[----:B------:R-:W-:Y:S01]  /*2cf0*/  @!PT LDS RZ, [RZ] ;  /* 0x00000000fffff984 */ /* 0x000fe20000000800 */
[----:B------:R-:W-:Y:S01]  /*2d00*/  @!PT LDS RZ, [RZ] ;  /* 0x00000000fffff984 */ /* 0x000fe20000000800 */
[----:B------:R-:W-:Y:S01]  /*2d10*/  @!PT LDS RZ, [RZ] ;  /* 0x00000000fffff984 */ /* 0x000fe20000000800 */
[----:B------:R1:W-:Y:S04]  /*2d20*/  LDGSTS.E.BYPASS.LTC128B.128 [R213+0x5900], [R2.64], !P2 ;  /* 0x0590000002d57fae */ /* 0x0003e8000d101d48 */
.L_x_565:
[----:B------:R-:W-:Y:S05]  /*2d30*/  BSYNC B0 ;  /* 0x0000000000007941 */ /* 0x000fea0003800000 */
.L_x_564:
[----:B------:R-:W-:Y:S05]  /*2d40*/  BRA.DIV ~URZ, `(.L_x_566) ;  /* 0x000169227f007947 */ /* 0x000fea000b800000 */
[----:B-1----:R1:W2:Y:S02]  /*2d50*/  SHFL.IDX PT, R8, R6, 0x2, 0x181f ;  /* 0x00581f0006087f89 */ /* 0x0022a400000e0000 */
.L_x_726:
[----:B------:R-:W-:Y:S05]  /*2d60*/  BRA.DIV ~URZ, `(.L_x_567) ;  /* 0x000169727f007947 */ /* 0x000fea000b800000 */
[----:B----4-:R4:W1:Y:S02]  /*2d70*/  SHFL.IDX PT, R2, R7, 0x2, 0x181f ;  /* 0x00581f0007027f89 */ /* 0x01086400000e0000 */
.L_x_727:
[----:B------:R-:W-:Y:S01]  /*2d80*/  IADD3 R3, R0, 0x20, RZ ;  /* 0x0000002000037810 */ /* 0x000fe20007ffe0ff */
[----:B------:R-:W-:Y:S03]  /*2d90*/  BSSY B0, `(.L_x_568) ;  /* 0x000000a000007945 */ /* 0x000fe60003800000 */
[----:B------:R-:W-:-:S13]  /*2da0*/  ISETP.GE.AND P0, PT, R3, R4, PT ;  /* 0x000000040300720c */ /* 0x000fda0003f06270 */
[----:B------:R-:W-:Y:S05]  /*2db0*/  @P0 BRA `(.L_x_569) ;  /* 0x0000007000000947 */ /* 0x000fea0003800000 */
[----:B------:R-:W5:Y:S02]  /*2dc0*/  LDL.64 R10, [R1+0x30] ;  /* 0x00003000010a7983 */ /* 0x000f640000100a00 */
[----:B-1---5:R-:W-:-:S04]  /*2dd0*/  LEA R2, P0, R10, R2, 0x1 ;  /* 0x000000020a027211 */ /* 0x022fc800078008ff */
[----:B--2---:R-:W-:-:S05]  /*2de0*/  LEA.HI.X R3, R10, R8, R11, 0x1, P0 ;  /* 0x000000080a037211 */ /* 0x004fca00000f0c0b */
[----:B------:R-:W-:Y:S01]  /*2df0*/  @!PT LDS RZ, [RZ] ;  /* 0x00000000fffff984 */ /* 0x000fe20000000800 */
[----:B------:R-:W-:Y:S01]  /*2e00*/  @!PT LDS RZ, [RZ] ;  /* 0x00000000fffff984 */ /* 0x000fe20000000800 */
[----:B------:R-:W-:Y:S01]  /*2e10*/  @!PT LDS RZ, [RZ] ;  /* 0x00000000fffff984 */ /* 0x000fe20000000800 */
[----:B------:R1:W-:Y:S04]  /*2e20*/  LDGSTS.E.BYPASS.LTC128B.128 [R213+0x6100], [R2.64], !P2 ;  /* 0x0610000002d57fae */ /* 0x0003e8000d101d48 */
.L_x_569:
[----:B------:R-:W-:Y:S05]  /*2e30*/  BSYNC B0 ;  /* 0x0000000000007941 */ /* 0x000fea0003800000 */
.L_x_568:
[----:B------:R-:W-:Y:S05]  /*2e40*/  BRA.DIV ~URZ, `(.L_x_570) ;  /* 0x000169027f007947 */ /* 0x000fea000b800000 */
[----:B--2---:R2:W3:Y:S04]  /*2e50*/  SHFL.IDX PT, R8, R6, 0x3, 0x181f ;  /* 0x00781f0006087f89 */ /* 0x0044e800000e0000 */
[----:B-1----:R2:W1:Y:S02]  /*2e60*/  SHFL.IDX PT, R2, R7, 0x3, 0x181f ;  /* 0x00781f0007027f89 */ /* 0x00246400000e0000 */
.L_x_728:
[----:B------:R-:W-:Y:S01]  /*2e70*/  IADD3 R3, R0, 0x30, RZ ;  /* 0x0000003000037810 */ /* 0x000fe20007ffe0ff */
[----:B------:R-:W-:Y:S03]  /*2e80*/  BSSY B0, `(.L_x_571) ;  /* 0x000000a000007945 */ /* 0x000fe60003800000 */
[----:B------:R-:W-:-:S13]  /*2e90*/  ISETP.GE.AND P0, PT, R3, R4, PT ;  /* 0x000000040300720c */ /* 0x000fda0003f06270 */
[----:B------:R-:W-:Y:S05]  /*2ea0*/  @P0 BRA `(.L_x_572) ;  /* 0x0000007000000947 */ /* 0x000fea0003800000 */
[----:B------:R-:W5:Y:S02]  /*2eb0*/  LDL.64 R10, [R1+0x30] ;  /* 0x00003000010a7983 */ /* 0x000f640000100a00 */
[----:B-1---5:R-:W-:-:S04]  /*2ec0*/  LEA R2, P0, R10, R2, 0x1 ;  /* 0x000000020a027211 */ /* 0x022fc800078008ff */
[----:B---3--:R-:W-:-:S05]  /*2ed0*/  LEA.HI.X R3, R10, R8, R11, 0x1, P0 ;  /* 0x000000080a037211 */ /* 0x008fca00000f0c0b */
[----:B------:R-:W-:Y:S01]  /*2ee0*/  @!PT LDS RZ, [RZ] ;  /* 0x00000000fffff984 */ /* 0x000fe20000000800 */
[----:B------:R-:W-:Y:S01]  /*2ef0*/  @!PT LDS RZ, [RZ] ;  /* 0x00000000fffff984 */ /* 0x000fe20000000800 */
[----:B------:R-:W-:Y:S01]  /*2f00*/  @!PT LDS RZ, [RZ] ;  /* 0x00000000fffff984 */ /* 0x000fe20000000800 */
[----:B------:R1:W-:Y:S04]  /*2f10*/  LDGSTS.E.BYPASS.LTC128B.128 [R213+0x6900], [R2.64], !P2 ;  /* 0x0690000002d57fae */ /* 0x0003e8000d101d48 */
.L_x_572:
[----:B------:R-:W-:Y:S05]  /*2f20*/  BSYNC B0 ;  /* 0x0000000000007941 */ /* 0x000fea0003800000 */
.L_x_571:
[----:B------:R-:W-:Y:S05]  /*2f30*/  BRA.DIV ~URZ, `(.L_x_573) ;  /* 0x000168e27f007947 */ /* 0x000fea000b800000 */
[----:B---3--:R3:W2:Y:S02]  /*2f40*/  SHFL.IDX PT, R8, R6, 0x4, 0x181f ;  /* 0x00981f0006087f89 */ /* 0x0086a400000e0000 */
.L_x_729:
[----:B------:R-:W-:Y:S05]  /*2f50*/  BRA.DIV ~URZ, `(.L_x_574) ;  /* 0x000169327f007947 */ /* 0x000fea000b800000 */
[----:B-1----:R1:W3:Y:S02]  /*2f60*/  SHFL.IDX PT, R2, R7, 0x4, 0x181f ;  /* 0x00981f0007027f89 */ /* 0x0022e400000e0000 */
.L_x_730:
[----:B------:R-:W-:Y:S01]  /*2f70*/  IADD3 R3, R0, 0x40, RZ ;  /* 0x0000004000037810 */ /* 0x000fe20007ffe0ff */
[----:B------:R-:W-:Y:S03]  /*2f80*/  BSSY B0, `(.L_x_575) ;  /* 0x000000a000007945 */ /* 0x000fe60003800000 */
[----:B------:R-:W-:-:S13]  /*2f90*/  ISETP.GE.AND P0, PT, R3, R4, PT ;  /* 0x000000040300720c */ /* 0x000fda0003f06270 */
[----:B------:R-:W-:Y:S05]  /*2fa0*/  @P0 BRA `(.L_x_576) ;  /* 0x0000007000000947 */ /* 0x000fea0003800000 */
[----:B------:R-:W5:Y:S02]  /*2fb0*/  LDL.64 R10, [R1+0x30] ;  /* 0x00003000010a7983 */ /* 0x000f640000100a00 */
[----:B---3-5:R-:W-:-:S04]  /*2fc0*/  LEA R2, P0, R10, R2, 0x1 ;  /* 0x000000020a027211 */ /* 0x028fc800078008ff */
[----:B--2---:R-:W-:-:S05]  /*2fd0*/  LEA.HI.X R3, R10, R8, R11, 0x1, P0 ;  /* 0x000000080a037211 */ /* 0x004fca00000f0c0b */
[----:B------:R-:W-:Y:S01]  /*2fe0*/  @!PT LDS RZ, [RZ] ;  /* 0x00000000fffff984 */ /* 0x000fe20000000800 */
[----:B------:R-:W-:Y:S01]  /*2ff0*/  @!PT LDS RZ, [RZ] ;  /* 0x00000000fffff984 */ /* 0x000fe20000000800 */
[----:B------:R-:W-:Y:S01]  /*3000*/  @!PT LDS RZ, [RZ] ;  /* 0x00000000fffff984 */ /* 0x000fe20000000800 */
[----:B------:R2:W-:Y:S04]  /*3010*/  LDGSTS.E.BYPASS.LTC128B.128 [R213+0x7100], [R2.64], !P2 ;  /* 0x0710000002d57fae */ /* 0x0005e8000d101d48 */
.L_x_576:
[----:B------:R-:W-:Y:S05]  /*3020*/  BSYNC B0 ;  /* 0x0000000000007941 */ /* 0x000fea0003800000 */
.L_x_575:
[----:B------:R-:W-:Y:S05]  /*3030*/  BRA.DIV ~URZ, `(.L_x_577) ;  /* 0x000168c27f007947 */ /* 0x000fea000b800000 */
[----:B--2---:R2:W1:Y:S04]  /*3040*/  SHFL.IDX PT, R8, R6, 0x5, 0x181f ;  /* 0x00b81f0006087f89 */ /* 0x00446800000e0000 */
[----:B---3--:R2:W3:Y:S02]  /*3050*/  SHFL.IDX PT, R2, R7, 0x5, 0x181f ;  /* 0x00b81f0007027f89 */ /* 0x0084e400000e0000 */
.L_x_731:
[----:B------:R-:W-:Y:S01]  /*3060*/  IADD3 R3, R0, 0x50, RZ ;  /* 0x0000005000037810 */ /* 0x000fe20007ffe0ff */
[----:B------:R-:W-:Y:S03]  /*3070*/  BSSY B0, `(.L_x_578) ;  /* 0x000000a000007945 */ /* 0x000fe60003800000 */
[----:B------:R-:W-:-:S13]  /*3080*/  ISETP.GE.AND P0, PT, R3, R4, PT ;  /* 0x000000040300720c */ /* 0x000fda0003f06270 */
[----:B------:R-:W-:Y:S05]  /*3090*/  @P0 BRA `(.L_x_579) ;  /* 0x0000007000000947 */ /* 0x000fea0003800000 */
[----:B------:R-:W5:Y:S02]  /*30a0*/  LDL.64 R10, [R1+0x30] ;  /* 0x00003000010a7983 */ /* 0x000f640000100a00 */
[----:B---3-5:R-:W-:-:S04]  /*30b0*/  LEA R2, P0, R10, R2, 0x1 ;  /* 0x000000020a027211 */ /* 0x028fc800078008ff */
[----:B-1----:R-:W-:-:S05]  /*30c0*/  LEA.HI.X R3, R10, R8, R11, 0x1, P0 ;  /* 0x000000080a037211 */ /* 0x002fca00000f0c0b */
[----:B------:R-:W-:Y:S01]  /*30d0*/  @!PT LDS RZ, [RZ] ;  /* 0x00000000fffff984 */ /* 0x000fe20000000800 */
[----:B------:R-:W-:Y:S01]  /*30e0*/  @!PT LDS RZ, [RZ] ;  /* 0x00000000fffff984 */ /* 0x000fe20000000800 */
[----:B------:R-:W-:Y:S01]  /*30f0*/  @!PT LDS RZ, [RZ] ;  /* 0x00000000fffff984 */ /* 0x000fe20000000800 */
[----:B------:R1:W-:Y:S04]  /*3100*/  LDGSTS.E.BYPASS.LTC128B.128 [R213+0x7900], [R2.64], !P2 ;  /* 0x0790000002d57fae */ /* 0x0003e8000d101d48 */
.L_x_579:
[----:B------:R-:W-:Y:S05]  /*3110*/  BSYNC B0 ;  /* 0x0000000000007941 */ /* 0x000fea0003800000 */
.L_x_578:
[----:B------:R-:W-:Y:S05]  /*3120*/  BRA.DIV ~URZ, `(.L_x_580) ;  /* 0x000168a27f007947 */ /* 0x000fea000b800000 */
[----:B-1----:R1:W2:Y:S02]  /*3130*/  SHFL.IDX PT, R8, R6, 0x6, 0x181f ;  /* 0x00d81f0006087f89 */ /* 0x0022a400000e0000 */
.L_x_732:
[----:B------:R-:W-:Y:S05]  /*3140*/  BRA.DIV ~URZ, `(.L_x_581) ;  /* 0x000168f27f007947 */ /* 0x000fea000b800000 */
[----:B---3--:R3:W1:Y:S02]  /*3150*/  SHFL.IDX PT, R2, R7, 0x6, 0x181f ;  /* 0x00d81f0007027f89 */ /* 0x00866400000e0000 */
.L_x_733:
        /* <DEDUP_REMOVED lines=11> */
.L_x_583:
[----:B------:R-:W-:Y:S05]  /*3210*/  BSYNC B0 ;  /* 0x0000000000007941 */ /* 0x000fea0003800000 */
.L_x_582:
[----:B------:R-:W-:Y:S05]  /*3220*/  BRA.DIV ~URZ, `(.L_x_584) ;  /* 0x000168827f007947 */ /* 0x000fea000b800000 */
[----:B-12---:R-:W1:Y:S04]  /*3230*/  SHFL.IDX PT, R6, R6, 0x7, 0x181f ;  /* 0x00f81f0006067f89 */ /* 0x006e6800000e0000 */
[----:B------:R2:W3:Y:S02]  /*3240*/  SHFL.IDX PT, R2, R7, 0x7, 0x181f ;  /* 0x00f81f0007027f89 */ /* 0x0004e400000e0000 */
.L_x_734:
[----:B------:R-:W5:Y:S04]  /*3250*/  LDL.LU R5, [R1+0x14] ;  /* 0x0000140001057983 */ /* 0x000f680000300800 */
[----:B--2---:R-:W2:Y:S01]  /*3260*/  LDL.64 R30, [R1+0x30] ;  /* 0x00003000011e7983 */ /* 0x004ea20000100a00 */
[----:B------:R-:W-:-:S04]  /*3270*/  IADD3 R0, R0, 0x70, RZ ;  /* 0x0000007000007810 */ /* 0x000fc80007ffe0ff */
[----:B------:R-:W-:Y:S02]  /*3280*/  ISETP.GE.AND P0, PT, R0, R4, PT ;  /* 0x000000040000720c */ /* 0x000fe40003f06270 */
[----:B-----5:R-:W-:Y:S02]  /*3290*/  LOP3.LUT R5, R5, 0xfffffff7, RZ, 0xc0, !PT ;  /* 0xfffffff705057812 */ /* 0x020fe400078ec0ff */
[----:B--2---:R-:W-:-:S09]  /*32a0*/  ISETP.GE.AND P5, PT, R30, c[0x0][0x1d4], PT ;  /* 0x000075001e007a0c */ /* 0x004fd20003fa6270 */
[----:B---3--:R-:W-:-:S04]  /*32b0*/  @!P0 LEA R2, P1, R30, R2, 0x1 ;  /* 0x000000021e028211 */ /* 0x008fc800078208ff */
[----:B-1----:R-:W-:-:S05]  /*32c0*/  @!P0 LEA.HI.X R3, R30, R6, R31, 0x1, P1 ;  /* 0x000000061e038211 */ /* 0x002fca00008f0c1f */
[----:B------:R-:W-:Y:S01]  /*32d0*/  @!PT LDS RZ, [RZ] ;  /* 0x00000000fffff984 */ /* 0x000fe20000000800 */
[----:B------:R-:W-:Y:S01]  /*32e0*/  @!PT LDS RZ, [RZ] ;  /* 0x00000000fffff984 */ /* 0x000fe20000000800 */
[----:B------:R-:W-:Y:S01]  /*32f0*/  @!PT LDS RZ, [RZ] ;  /* 0x00000000fffff984 */ /* 0x000fe20000000800 */
[----:B------:R1:W-:Y:S01]  /*3300*/  @!P0 LDGSTS.E.BYPASS.LTC128B.128 [R213+0x8900], [R2.64], !P2 ;  /* 0x0890000002d58fae */ /* 0x0003e2000d101d48 */
[----:B------:R-:W-:-:S03]  /*3310*/  @P5 LOP3.LUT R5, R5, 0x8, RZ, 0xfc, !PT ;  /* 0x0000000805055812 */ /* 0x000fc600078efcff */
[----:B------:R-:W0:Y:S01]  /*3320*/  LDGDEPBAR ;  /* 0x00000000000079af */ /* 0x000e220000000000 */
[----:B------:R-:W-:Y:S03]  /*3330*/  WARPSYNC 0xffffffff ;  /* 0xffffffff00007948 */ /* 0x000fe60003800000 */
[----:B------:R1:W-:Y:S02]  /*3340*/  STL [R1+0x14], R5 ;  /* 0x0000140501007387 */ /* 0x0003e40000100800 */
[----:B-1----:R-:W2:Y:S04]  /*3350*/  LDL R5, [R1+0x28] ;  /* 0x0000280001057983 */ /* 0x002ea80000100800 */
[----:B------:R-:W3:Y:S04]  /*3360*/  LDL.64 R8, [R1+0x18] ;  /* 0x0000180001087983 */ /* 0x000ee80000100a00 */
[----:B------:R-:W5:Y:S04]  /*3370*/  LDL R74, [R1+0x2c] ;  /* 0x00002c00014a7983 */ /* 0x000f680000100800 */
[----:B----4-:R-:W4:Y:S04]  /*3380*/  LDL.64 R72, [R1+0x20] ;  /* 0x0000200001487983 */ /* 0x010f280000100a00 */
[----:B------:R-:W1:Y:S01]  /*3390*/  S2R R10, SR_TID.X ;  /* 0x00000000000a7919 */ /* 0x000e620000002100 */
[----:B------:R-:W-:Y:S01]  /*33a0*/  IMAD.MOV.U32 R0, RZ, RZ, -0x50 ;  /* 0xffffffb0ff007424 */ /* 0x000fe200078e00ff */
[----:B------:R-:W-:Y:S01]  /*33b0*/  SHF.R.S32.HI R29, RZ, 0x1f, R60 ;  /* 0x0000001fff1d7819 */ /* 0x000fe2000001143c */
[----:B------:R-:W-:Y:S01]  /*33c0*/  IMAD.WIDE.U32 R2, R60, c[0x0][0x1e0], RZ ;  /* 0x000078003c027a25 */ /* 0x000fe200078e00ff */
[----:B------:R-:W-:-:S03]  /*33d0*/  ULDC.64 UR4, c[0x0][0x208] ;  /* 0x0000820000047ab9 */ /* 0x000fc60000000a00 */
[----:B------:R-:W-:Y:S02]  /*33e0*/  IMAD R0, R211, R0, 0x50 ;  /* 0x00000050d3007424 */ /* 0x000fe400078e0200 */
[----:B------:R-:W-:Y:S01]  /*33f0*/  IMAD R4, R29, c[0x0][0x1e0], RZ ;  /* 0x000078001d047a24 */ /* 0x000fe200078e02ff */
[----:B-1----:R-:W-:-:S04]  /*3400*/  SHF.R.S32.HI R7, RZ, 0x1f, R10 ;  /* 0x0000001fff077819 */ /* 0x002fc8000001140a */
[----:B------:R-:W-:-:S04]  /*3410*/  LEA.HI R7, R7, R10, RZ, 0x3 ;  /* 0x0000000a07077211 */ /* 0x000fc800078f18ff */
[----:B------:R-:W-:-:S04]  /*3420*/  SHF.R.S32.HI R7, RZ, 0x3, R7 ;  /* 0x00000003ff077819 */ /* 0x000fc80000011407 */
[----:B------:R-:W-:Y:S01]  /*3430*/  IADD3 R28, R0, R236, -R7 ;  /* 0x000000ec001c7210 */ /* 0x000fe20007ffe807 */
[----:B------:R-:W-:-:S03]  /*3440*/  IMAD R4, R60, c[0x0][0x1e4], R4 ;  /* 0x000079003c047a24 */ /* 0x000fc600078e0204 */
[C---:B------:R-:W-:Y:S01]  /*3450*/  ISETP.GE.AND P0, PT, R28.reuse, 0x1, PT ;  /* 0x000000011c00780c */ /* 0x040fe20003f06270 */
[----:B------:R-:W-:Y:S01]  /*3460*/  IMAD.IADD R4, R3, 0x1, R4 ;  /* 0x0000000103047824 */ /* 0x000fe200078e0204 */
[----:B------:R-:W-:Y:S01]  /*3470*/  ISETP.GE.AND P1, PT, R28, 0x11, PT ;  /* 0x000000111c00780c */ /* 0x000fe20003f26270 */
[----:B------:R-:W-:Y:S02]  /*3480*/  IMAD.MOV.U32 R61, RZ, RZ, c[0x0][0x1e0] ;  /* 0x00007800ff3d7624 */ /* 0x000fe400078e00ff */
[----:B------:R-:W-:-:S04]  /*3490*/  IMAD.MOV.U32 R116, RZ, RZ, c[0x0][0x1e4] ;  /* 0x00007900ff747624 */ /* 0x000fc800078e00ff */
[----:B------:R-:W-:Y:S01]  /*34a0*/  IMAD.SHL.U32 R7, R116, 0x20, RZ ;  /* 0x0000002074077824 */ /* 0x000fe200078e00ff */
[----:B------:R-:W-:Y:S02]  /*34b0*/  USHF.L.U32 UR7, UR4, 0x5, URZ ;  /* 0x0000000504077899 */ /* 0x000fe4000800063f */
[----:B------:R-:W-:Y:S02]  /*34c0*/  UMOV UR6, 0x5 ;  /* 0x0000000500067882 */ /* 0x000fe40000000000 */
[----:B------:R-:W-:Y:S01]  /*34d0*/  USHF.L.U64.HI UR5, UR4, UR6, UR5 ;  /* 0x0000000604057299 */ /* 0x000fe20008010205 */
[----:B------:R-:W-:Y:S01]  /*34e0*/  BAR.SYNC.DEFER_BLOCKING 0x0 ;  /* 0x0000000000007b1d */ /* 0x000fe20000010000 */
[----:B--2---:R-:W-:Y:S02]  /*34f0*/  IMAD.MOV.U32 R63, RZ, RZ, R5 ;  /* 0x000000ffff3f7224 */ /* 0x004fe400078e0005 */
[----:B---3--:R-:W-:Y:S02]  /*3500*/  IMAD.MOV.U32 R62, RZ, RZ, R8 ;  /* 0x000000ffff3e7224 */ /* 0x008fe400078e0008 */
[----:B------:R-:W-:-:S02]  /*3510*/  IMAD R5, R4, 0x50, RZ ;  /* 0x0000005004057824 */ /* 0x000fc400078e02ff */
[----:B------:R-:W-:-:S04]  /*3520*/  IMAD.WIDE.U32 R2, R2, 0x50, R62 ;  /* 0x0000005002027825 */ /* 0x000fc800078e003e */
[----:B------:R-:W-:Y:S01]  /*3530*/  IMAD.IADD R3, R3, 0x1, R5 ;  /* 0x0000000103037824 */ /* 0x000fe200078e0205 */
[C---:B------:R-:W-:Y:S02]  /*3540*/  @P0 LEA R4, P2, R2.reuse, c[0x0][0x1c8], 0x1 ;  /* 0x0000720002040a11 */ /* 0x040fe400078408ff */
[----:B------:R-:W-:Y:S02]  /*3550*/  @P1 LEA R6, P4, R61, R2, 0x4 ;  /* 0x000000023d061211 */ /* 0x000fe400078820ff */
[----:B------:R-:W-:Y:S02]  /*3560*/  @P0 LEA.HI.X R5, R2, c[0x0][0x1cc], R3, 0x1, P2 ;  /* 0x0000730002050a11 */ /* 0x000fe400010f0c03 */
[----:B------:R-:W-:-:S03]  /*3570*/  ISETP.GE.AND P2, PT, R28, 0x21, PT ;  /* 0x000000211c00780c */ /* 0x000fc60003f46270 */
[----:B------:R-:W-:Y:S01]  /*3580*/  @!PT LDS RZ, [RZ] ;  /* 0x00000000fffff984 */ /* 0x000fe20000000800 */
[----:B------:R-:W-:Y:S01]  /*3590*/  @!PT LDS RZ, [RZ] ;  /* 0x00000000fffff984 */ /* 0x000fe20000000800 */
[----:B------:R-:W-:Y:S01]  /*35a0*/  @!PT LDS RZ, [RZ] ;  /* 0x00000000fffff984 */ /* 0x000fe20000000800 */
[----:B------:R1:W-:Y:S01]  /*35b0*/  @P0 LDGSTS.E.BYPASS.LTC128B.128 [R213+0x2900], [R4.64], !P5 ;  /* 0x0290000004d50fae */ /* 0x0003e2000e901d48 */
[----:B------:R-:W-:Y:S01]  /*35c0*/  ISETP.GE.AND P0, PT, R28, 0x31, PT ;  /* 0x000000311c00780c */ /* 0x000fe20003f06270 */
[----:B------:R-:W-:-:S12]  /*35d0*/  IMAD.WIDE.U32 R8, R61, 0x20, RZ ;  /* 0x000000203d087825 */ /* 0x000fd800078e00ff */
[----:B------:R-:W-:Y:S01]  /*35e0*/  @P0 IMAD R10, R116, 0x30, RZ ;  /* 0x00000030740a0824 */ /* 0x000fe200078e02ff */
[----:B-1----:R-:W-:Y:S02]  /*35f0*/  @P1 LEA R4, P3, R6, c[0x0][0x1c8], 0x1 ;  /* 0x0000720006041a11 */ /* 0x002fe400078608ff */
[----:B------:R-:W-:-:S04]  /*3600*/  @P1 LEA.HI.X R5, R61, R3, R116, 0x4, P4 ;  /* 0x000000033d051211 */ /* 0x000fc800020f2474 */
[----:B------:R-:W-:Y:S02]  /*3610*/  @P1 LEA.HI.X R5, R6, c[0x0][0x1cc], R5, 0x1, P3 ;  /* 0x0000730006051a11 */ /* 0x000fe400018f0c05 */
[----:B------:R-:W-:-:S03]  /*3620*/  @P2 IADD3 R6, P3, R2, R8, RZ ;  /* 0x0000000802062210 */ /* 0x000fc60007f7e0ff */
[----:B------:R1:W-:Y:S01]  /*3630*/  @P1 LDGSTS.E.BYPASS.LTC128B.128 [R213+0x3100], [R4.64], !P5 ;  /* 0x0310000004d51fae */ /* 0x0003e2000e901d48 */
[----:B------:R-:W-:Y:S02]  /*3640*/  ISETP.GE.AND P1, PT, R28, 0x41, PT ;  /* 0x000000411c00780c */ /* 0x000fe40003f26270 */
[----:B------:R-:W-:Y:S02]  /*3650*/  @P2 IADD3.X R7, R3, R9, R7, P3, !PT ;  /* 0x0000000903072210 */ /* 0x000fe40001ffe407 */
[----:B------:R-:W-:-:S04]  /*3660*/  @P2 LEA R8, P3, R6, c[0x0][0x1c8], 0x1 ;  /* 0x0000720006082a11 */ /* 0x000fc800078608ff */
[----:B------:R-:W-:-:S05]  /*3670*/  @P2 LEA.HI.X R9, R6, c[0x0][0x1cc], R7, 0x1, P3 ;  /* 0x0000730006092a11 */ /* 0x000fca00018f0c07 */
[----:B------:R2:W-:Y:S01]  /*3680*/  @P2 LDGSTS.E.BYPASS.LTC128B.128 [R213+0x3900], [R8.64], !P5 ;  /* 0x0390000008d52fae */ /* 0x0005e2000e901d48 */
[----:B-1----:R-:W-:-:S04]  /*3690*/  @P0 IMAD.WIDE.U32 R4, R61, 0x30, R2 ;  /* 0x000000303d040825 */ /* 0x002fc800078e0002 */
[----:B------:R-:W-:Y:S01]  /*36a0*/  @P0 IMAD.IADD R5, R5, 0x1, R10 ;  /* 0x0000000105050824 */ /* 0x000fe200078e020a */
[----:B------:R-:W-:-:S04]  /*36b0*/  @P0 LEA R6, P3, R4, c[0x0][0x1c8], 0x1 ;  /* 0x0000720004060a11 */ /* 0x000fc800078608ff */
[----:B------:R-:W-:Y:S02]  /*36c0*/  @P0 LEA.HI.X R7, R4, c[0x0][0x1cc], R5, 0x1, P3 ;  /* 0x0000730004070a11 */ /* 0x000fe400018f0c05 */
[----:B------:R-:W-:-:S03]  /*36d0*/  @P1 LEA R4, P3, R61, R2, 0x6 ;  /* 0x000000023d041211 */ /* 0x000fc600078630ff */
[----:B------:R1:W-:Y:S01]  /*36e0*/  @P0 LDGSTS.E.BYPASS.LTC128B.128 [R213+0x4100], [R6.64], !P5 ;  /* 0x0410000006d50fae */ /* 0x0003e2000e901d48 */
[----:B------:R-:W-:Y:S02]  /*36f0*/  @P1 LEA.HI.X R3, R61, R3, R116, 0x6, P3 ;  /* 0x000000033d031211 */ /* 0x000fe400018f3474 */
[----:B------:R-:W-:-:S04]  /*3700*/  @P1 LEA R2, P3, R4, c[0x0][0x1c8], 0x1 ;  /* 0x0000720004021a11 */ /* 0x000fc800078608ff */
[----:B------:R-:W-:-:S05]  /*3710*/  @P1 LEA.HI.X R3, R4, c[0x0][0x1cc], R3, 0x1, P3 ;  /* 0x0000730004031a11 */ /* 0x000fca00018f0c03 */
[----:B------:R3:W-:Y:S04]  /*3720*/  @P1 LDGSTS.E.BYPASS.LTC128B.128 [R213+0x4900], [R2.64], !P5 ;  /* 0x0490000002d51fae */ /* 0x0007e8000e901d48 */
[----:B------:R-:W0:Y:S01]  /*3730*/  LDGDEPBAR ;  /* 0x00000000000079af */ /* 0x000e220000000000 */
[----:B------:R-:W-:-:S04]  /*3740*/  DEPBAR.LE SB0, 0x1 ;  /* 0x000080400000791a */ /* 0x000fc80000000000 */
[----:B------:R-:W-:-:S04]  /*3750*/  DEPBAR.LE SB0, 0x0 ;  /* 0x000080000000791a */ /* 0x000fc80000000000 */
[----:B------:R-:W-:Y:S06]  /*3760*/  BAR.SYNC.DEFER_BLOCKING 0x0 ;  /* 0x0000000000007b1d */ /* 0x000fec0000010000 */
[----:B-1----:R-:W-:Y:S04]  /*3770*/  LDSM.16.M88.4 R4, [R202+0x2000] ;  /* 0x00200000ca04783b */ /* 0x002fe80000000200 */
[----:B------:R-:W1:Y:S04]  /*3780*/  LDSM.16.M88.4 R12, [R119+0x800] ;  /* 0x00080000770c783b */ /* 0x000e680000000200 */
[----:B--2---:R-:W2:Y:S04]  /*3790*/  LDSM.16.M88.4 R8, [R202] ;  /* 0x00000000ca08783b */ /* 0x004ea80000000200 */
[----:B------:R-:W2:Y:S04]  /*37a0*/  LDSM.16.M88.4 R16, [R119] ;  /* 0x000000007710783b */ /* 0x000ea80000000200 */
[----:B------:R-:W4:Y:S04]  /*37b0*/  LDSM.16.M88.4 R20, [R119+0x1000] ;  /* 0x001000007714783b */ /* 0x000f280000000200 */
[----:B------:R-:W4:Y:S04]  /*37c0*/  LDSM.16.M88.4 R24, [R119+0x1800] ;  /* 0x001800007718783b */ /* 0x000f280000000200 */
[----:B------:R-:W4:Y:S01]  /*37d0*/  LDSM.16.M88.4 R32, [R119+0x2000] ;  /* 0x002000007720783b */ /* 0x000f220000000200 */
[----:B---3--:R-:W-:-:S03]  /*37e0*/  IMAD.WIDE.U32 R2, R60, c[0x0][0x208], RZ ;  /* 0x000082003c027a25 */ /* 0x008fc600078e00ff */
[----:B------:R-:W-:Y:S04]  /*37f0*/  LDSM.16.M88.4 R36, [R209] ;  /* 0x00000000d124783b */ /* 0x000fe80000000200 */
[----:B------:R-:W-:Y:S04]  /*3800*/  LDSM.16.M88.4 R68, [R206] ;  /* 0x00000000ce44783b */ /* 0x000fe80000000200 */
[----:B------:R-:W-:Y:S01]  /*3810*/  LDSM.16.M88.4 R64, [R210] ;  /* 0x00000000d240783b */ /* 0x000fe20000000200 */
[-C--:B-1----:R-:W-:Y:S08]  /*3820*/  HMMA.16816.F32.BF16 R44, R4, R12.reuse, RZ ;  /* 0x0000000c042c723c */ /* 0x082ff000000418ff */
[C---:B--2---:R-:W-:Y:S07]  /*3830*/  HMMA.16816.F32.BF16 R108, R8.reuse, R12, RZ ;  /* 0x0000000c086c723c */ /* 0x044fee00000418ff */
[----:B------:R-:W-:Y:S01]  /*3840*/  IMAD R12, R29, c[0x0][0x208], RZ ;  /* 0x000082001d0c7a24 */ /* 0x000fe200078e02ff */
[C---:B------:R-:W-:Y:S08]  /*3850*/  HMMA.16816.F32.BF16 R124, R8.reuse, R16, RZ ;  /* 0x00000010087c723c */ /* 0x040ff000000418ff */
[C---:B------:R-:W-:Y:S08]  /*3860*/  HMMA.16816.F32.BF16 R148, R8.reuse, R18, RZ ;  /* 0x000000120894723c */ /* 0x040ff000000418ff */
[C---:B------:R-:W-:Y:S08]  /*3870*/  HMMA.16816.F32.BF16 R144, R8.reuse, R14, RZ ;  /* 0x0000000e0890723c */ /* 0x040ff000000418ff */
[C---:B----4-:R-:W-:Y:S08]  /*3880*/  HMMA.16816.F32.BF16 R104, R8.reuse, R20, RZ ;  /* 0x000000140868723c */ /* 0x050ff000000418ff */
[C---:B------:R-:W-:Y:S08]  /*3890*/  HMMA.16816.F32.BF16 R128, R8.reuse, R22, RZ ;  /* 0x000000160880723c */ /* 0x040ff000000418ff */
[C---:B------:R-:W-:Y:S08]  /*38a0*/  HMMA.16816.F32.BF16 R96, R8.reuse, R24, RZ ;  /* 0x000000180860723c */ /* 0x040ff000000418ff */
[C---:B------:R-:W-:Y:S08]  /*38b0*/  HMMA.16816.F32.BF16 R132, R8.reuse, R26, RZ ;  /* 0x0000001a0884723c */ /* 0x040ff000000418ff */
[C---:B------:R-:W-:Y:S08]  /*38c0*/  HMMA.16816.F32.BF16 R88, R8.reuse, R32, RZ ;  /* 0x000000200858723c */ /* 0x040ff000000418ff */
[----:B------:R-:W-:Y:S07]  /*38d0*/  HMMA.16816.F32.BF16 R92, R8, R34, RZ ;  /* 0x00000022085c723c */ /* 0x000fee00000418ff */
[----:B------:R-:W-:-:S02]  /*38e0*/  IMAD R8, R60, c[0x0][0x20c], R12 ;  /* 0x000083003c087a24 */ /* 0x000fc400078e020c */
[----:B-----5:R-:W-:Y:S02]  /*38f0*/  IMAD.MOV.U32 R9, RZ, RZ, R74 ;  /* 0x000000ffff097224 */ /* 0x020fe400078e004a */
[----:B------:R-:W-:Y:S02]  /*3900*/  IMAD.IADD R10, R3, 0x1, R8 ;  /* 0x00000001030a7824 */ /* 0x000fe400078e0208 */
[----:B------:R-:W-:Y:S01]  /*3910*/  IMAD.MOV.U32 R8, RZ, RZ, R72 ;  /* 0x000000ffff087224 */ /* 0x000fe200078e0048 */
[----:B------:R-:W-:Y:S03]  /*3920*/  HMMA.16816.F32.BF16 R40, R4, R16, RZ ;  /* 0x000000100428723c */ /* 0x000fe600000418ff */
[----:B------:R-:W-:-:S04]  /*3930*/  IMAD.WIDE.U32 R2, R2, 0x50, R8 ;  /* 0x0000005002027825 */ /* 0x000fc800078e0008 */
[----:B------:R-:W-:Y:S01]  /*3940*/  IMAD R8, R10, 0x50, RZ ;  /* 0x000000500a087824 */ /* 0x000fe200078e02ff */
[C---:B------:R-:W-:Y:S01]  /*3950*/  HMMA.16816.F32.BF16 R48, R4.reuse, R20, RZ ;  /* 0x000000140430723c */ /* 0x040fe200000418ff */
[----:B------:R-:W-:Y:S02]  /*3960*/  LEA R16, P0, R2, c[0x0][0x1f8], 0x1 ;  /* 0x00007e0002107a11 */ /* 0x000fe400078008ff */
[----:B------:R-:W-:Y:S02]  /*3970*/  IMAD.IADD R3, R3, 0x1, R8 ;  /* 0x0000000103037824 */ /* 0x000fe400078e0208 */
[----:B------:R-:W-:Y:S03]  /*3980*/  LDSM.16.M88.4 R8, [R205] ;  /* 0x00000000cd08783b */ /* 0x000fe60000000200 */
[C---:B------:R-:W-:Y:S08]  /*3990*/  HMMA.16816.F32.BF16 R52, R4.reuse, R24, RZ ;  /* 0x000000180434723c */ /* 0x040ff000000418ff */
[C---:B------:R-:W-:Y:S08]  /*39a0*/  HMMA.16816.F32.BF16 R56, R4.reuse, R32, RZ ;  /* 0x000000200438723c */ /* 0x040ff000000418ff */
[C---:B------:R-:W-:Y:S08]  /*39b0*/  HMMA.16816.F32.BF16 R84, R4.reuse, R18, RZ ;  /* 0x000000120454723c */ /* 0x040ff000000418ff */
[C---:B------:R-:W-:Y:S08]  /*39c0*/  HMMA.16816.F32.BF16 R76, R4.reuse, R14, RZ ;  /* 0x0000000e044c723c */ /* 0x040ff000000418ff */
[C---:B------:R-:W-:Y:S08]  /*39d0*/  HMMA.16816.F32.BF16 R100, R4.reuse, R22, RZ ;  /* 0x000000160464723c */ /* 0x040ff000000418ff */
[C---:B------:R-:W-:Y:S08]  /*39e0*/  HMMA.16816.F32.BF16 R120, R4.reuse, R26, RZ ;  /* 0x0000001a0478723c */ /* 0x040ff000000418ff */
[----:B------:R-:W-:Y:S01]  /*39f0*/  HMMA.16816.F32.BF16 R112, R4, R34, RZ ;  /* 0x000000220470723c */ /* 0x000fe200000418ff */
[----:B------:R-:W1:Y:S01]  /*3a00*/  LDSM.16.M88.4 R4, [R205+0x2000] ;  /* 0x00200000cd04783b */ /* 0x000e620000000200 */
[----:B------:R-:W-:-:S02]  /*3a10*/  IADD3 R14, P2, R16, UR7, RZ ;  /* 0x00000007100e7c10 */ /* 0x000fc4000ff5e0ff */
[----:B------:R-:W-:Y:S01]  /*3a20*/  LEA.HI.X R17, R2, c[0x0][0x1fc], R3, 0x1, P0 ;  /* 0x00007f0002117a11 */ /* 0x000fe200000f0c03 */
[----:B------:R-:W2:Y:S01]  /*3a30*/  LDSM.16.M88.4 R24, [R208] ;  /* 0x00000000d018783b */ /* 0x000ea20000000200 */
[----:B------:R-:W-:Y:S02]  /*3a40*/  IADD3 R12, P1, R14, UR7, RZ ;  /* 0x000000070e0c7c10 */ /* 0x000fe4000ff3e0ff */
[----:B------:R-:W-:Y:S01]  /*3a50*/  IADD3.X R15, R17, UR5, RZ, P2, !PT ;  /* 0x00000005110f7c10 */ /* 0x000fe200097fe4ff */
[----:B------:R-:W3:Y:S01]  /*3a60*/  LDSM.16.M88.4 R20, [R207] ;  /* 0x00000000cf14783b */ /* 0x000ee20000000200 */
[----:B------:R-:W-:Y:S02]  /*3a70*/  IADD3 R2, P2, R12, UR7, RZ ;  /* 0x000000070c027c10 */ /* 0x000fe4000ff5e0ff */
[----:B------:R-:W-:Y:S02]  /*3a80*/  IADD3.X R13, R15, UR5, RZ, P1, !PT ;  /* 0x000000050f0d7c10 */ /* 0x000fe40008ffe4ff */
[----:B------:R-:W-:-:S02]  /*3a90*/  ISETP.GE.AND P0, PT, R30, c[0x0][0x1d4], PT ;  /* 0x000075001e007a0c */ /* 0x000fc40003f06270 */
[----:B------:R-:W-:Y:S02]  /*3aa0*/  IADD3 R18, P1, R2, UR7, RZ ;  /* 0x0000000702127c10 */ /* 0x000fe4000ff3e0ff */
[----:B------:R-:W-:Y:S02]  /*3ab0*/  IADD3.X R3, R13, UR5, RZ, P2, !PT ;  /* 0x000000050d037c10 */ /* 0x000fe400097fe4ff */
[C---:B------:R-:W-:Y:S02]  /*3ac0*/  ISETP.LT.OR P4, PT, R28.reuse, 0x1, P0 ;  /* 0x000000011c00780c */ /* 0x040fe40000781670 */
[C---:B------:R-:W-:Y:S02]  /*3ad0*/  ISETP.LT.OR P3, PT, R28.reuse, 0x11, P0 ;  /* 0x000000111c00780c */ /* 0x040fe40000761670 */
[----:B------:R-:W-:Y:S02]  /*3ae0*/  IADD3.X R19, R3, UR5, RZ, P1, !PT ;  /* 0x0000000503137c10 */ /* 0x000fe40008ffe4ff */
[----:B------:R-:W-:-:S02]  /*3af0*/  ISETP.LT.OR P2, PT, R28, 0x21, P0 ;  /* 0x000000211c00780c */ /* 0x000fc40000741670 */
[C---:B------:R-:W-:Y:S02]  /*3b00*/  ISETP.LT.OR P1, PT, R28.reuse, 0x31, P0 ;  /* 0x000000311c00780c */ /* 0x040fe40000721670 */
[----:B------:R-:W-:-:S03]  /*3b10*/  ISETP.LT.OR P0, PT, R28, 0x41, P0 ;  /* 0x000000411c00780c */ /* 0x000fc60000701670 */
[----:B------:R-:W-:Y:S01]  /*3b20*/  @!PT LDS RZ, [RZ] ;  /* 0x00000000fffff984 */ /* 0x000fe20000000800 */
[----:B------:R-:W-:Y:S01]  /*3b30*/  @!PT LDS RZ, [RZ] ;  /* 0x00000000fffff984 */ /* 0x000fe20000000800 */
[----:B------:R-:W-:Y:S01]  /*3b40*/  @!PT LDS RZ, [RZ] ;  /* 0x00000000fffff984 */ /* 0x000fe20000000800 */
[----:B------:R4:W-:Y:S04]  /*3b50*/  LDGSTS.E.BYPASS.LTC128B.128 [R213+0x100], [R16.64], !P4 ;  /* 0x0010000010d57fae */ /* 0x0009e8000e101d48 */
[----:B------:R5:W-:Y:S04]  /*3b60*/  LDGSTS.E.BYPASS.LTC128B.128 [R213+0x900], [R14.64], !P3 ;  /* 0x009000000ed57fae */ /* 0x000be8000d901d48 */
[----:B------:R5:W-:Y:S01]  /*3b70*/  LDGSTS.E.BYPASS.LTC128B.128 [R213+0x1100], [R12.64], !P2 ;  /* 0x011000000cd57fae */ /* 0x000be2000d101d48 */
[C---:B-1----:R-:W-:Y:S03]  /*3b80*/  HMMA.16816.F32.BF16 R32, R4.reuse, R36, R48 ;  /* 0x000000240420723c */ /* 0x042fe60000041830 */
[----:B------:R1:W-:Y:S04]  /*3b90*/  LDGSTS.E.BYPASS.LTC128B.128 [R213+0x1900], [R2.64], !P1 ;  /* 0x0190000002d57fae */ /* 0x0003e8000c901d48 */
[----:B------:R4:W-:Y:S04]  /*3ba0*/  LDGSTS.E.BYPASS.LTC128B.128 [R213+0x2100], [R18.64], !P0 ;  /* 0x0210000012d57fae */ /* 0x0009e8000c101d48 */
[----:B------:R-:W-:Y:S01]  /*3bb0*/  LDSM.16.M88.4 R48, [R201+0x1000] ;  /* 0x00100000c930783b */ /* 0x000fe20000000200 */
[C---:B--2---:R-:W-:Y:S03]  /*3bc0*/  HMMA.16816.F32.BF16 R140, R4.reuse, R24, R52 ;  /* 0x00000018048c723c */ /* 0x044fe60000041834 */
[----:B------:R-:W-:Y:S04]  /*3bd0*/  LDSM.16.M88.4 R52, [R201+0x800] ;  /* 0x00080000c934783b */ /* 0x000fe80000000200 */
[----:B------:R-:W-:Y:S01]  /*3be0*/  LDSM.16.M88.4 R28, [R198+0x1000] ;  /* 0x00100000c61c783b */ /* 0x000fe20000000200 */
[C---:B---3--:R-:W-:Y:S03]  /*3bf0*/  HMMA.16816.F32.BF16 R160, R4.reuse, R20, R56 ;  /* 0x0000001404a0723c */ /* 0x048fe60000041838 */
[----:B------:R-:W-:Y:S04]  /*3c00*/  LDSM.16.M88.4 R56, [R201] ;  /* 0x00000000c938783b */ /* 0x000fe80000000200 */
[----:B-----5:R-:W-:Y:S01]  /*3c10*/  LDSM.16.M88.4 R12, [R203] ;  /* 0x00000000cb0c783b */ /* 0x020fe20000000200 */
[C---:B------:R-:W-:Y:S03]  /*3c20*/  HMMA.16816.F32.BF16 R80, R4.reuse, R68, R40 ;  /* 0x000000440450723c */ /* 0x040fe60000041828 */
[----:B------:R-:W-:Y:S04]  /*3c30*/  LDSM.16.M88.4 R40, [R201+0x2000] ;  /* 0x00200000c928783b */ /* 0x000fe80000000200 */
[----:B----4-:R-:W2:Y:S01]  /*3c40*/  LDSM.16.M88.4 R16, [R203+0x2000] ;  /* 0x00200000cb10783b */ /* 0x010ea20000000200 */
[C---:B------:R-:W-:Y:S03]  /*3c50*/  HMMA.16816.F32.BF16 R72, R4.reuse, R64, R44 ;  /* 0x000000400448723c */ /* 0x040fe6000004182c */
[----:B------:R-:W3:Y:S04]  /*3c60*/  LDSM.16.M88.4 R44, [R201+0x1800] ;  /* 0x00180000c92c783b */ /* 0x000ee80000000200 */
[----:B------:R-:W0:Y:S01]  /*3c70*/  LDGDEPBAR ;  /* 0x00000000000079af */ /* 0x000e220000000000 */
[----:B------:R-:W-:Y:S08]  /*3c80*/  HMMA.16816.F32.BF16 R84, R4, R70, R84 ;  /* 0x000000460454723c */ /* 0x000ff00000041854 */
[----:B------:R-:W-:Y:S08]  /*3c90*/  HMMA.16816.F32.BF16 R136, R8, R68, R124 ;  /* 0x000000440888723c */ /* 0x000ff0000004187c */
[----:B------:R-:W-:Y:S08]  /*3ca0*/  HMMA.16816.F32.BF16 R76, R4, R66, R76 ;  /* 0x00000042044c723c */ /* 0x000ff0000004184c */
[C---:B------:R-:W-:Y:S08]  /*3cb0*/  HMMA.16816.F32.BF16 R156, R8.reuse, R64, R108 ;  /* 0x00000040089c723c */ /* 0x040ff0000004186c */
[----:B------:R-:W-:Y:S08]  /*3cc0*/  HMMA.16816.F32.BF16 R68, R8, R70, R148 ;  /* 0x000000460844723c */ /* 0x000ff00000041894 */
[----:B------:R-:W-:Y:S08]  /*3cd0*/  HMMA.16816.F32.BF16 R168, R4, R26, R120 ;  /* 0x0000001a04a8723c */ /* 0x000ff00000041878 */
[----:B------:R-:W-:Y:S08]  /*3ce0*/  HMMA.16816.F32.BF16 R64, R8, R66, R144 ;  /* 0x000000420840723c */ /* 0x000ff00000041890 */
[----:B------:R-:W-:Y:S08]  /*3cf0*/  HMMA.16816.F32.BF16 R176, R4, R38, R100 ;  /* 0x0000002604b0723c */ /* 0x000ff00000041864 */
[C---:B------:R-:W-:Y:S08]  /*3d00*/  HMMA.16816.F32.BF16 R164, R8.reuse, R36, R104 ;  /* 0x0000002408a4723c */ /* 0x040ff00000041868 */
[----:B------:R-:W-:Y:S01]  /*3d10*/  HMMA.16816.F32.BF16 R120, R8, R38, R128 ;  /* 0x000000260878723c */ /* 0x000fe20000041880 */
[----:B------:R-:W-:Y:S07]  /*3d20*/  LDSM.16.M88.4 R36, [R198] ;  /* 0x00000000c624783b */ /* 0x000fee0000000200 */
[----:B------:R-:W-:Y:S01]  /*3d30*/  HMMA.16816.F32.BF16 R152, R4, R22, R112 ;  /* 0x000000160498723c */ /* 0x000fe20000041870 */
[----:B------:R-:W4:Y:S07]  /*3d40*/  LDSM.16.M88.4 R4, [R204+0x2000] ;  /* 0x00200000cc04783b */ /* 0x000f2e0000000200 */
[C---:B------:R-:W-:Y:S08]  /*3d50*/  HMMA.16816.F32.BF16 R172, R8.reuse, R24, R96 ;  /* 0x0000001808ac723c */ /* 0x040ff00000041860 */
[C---:B------:R-:W-:Y:S08]  /*3d60*/  HMMA.16816.F32.BF16 R180, R8.reuse, R20, R88 ;  /* 0x0000001408b4723c */ /* 0x040ff00000041858 */
[C---:B------:R-:W-:Y:S01]  /*3d70*/  HMMA.16816.F32.BF16 R132, R8.reuse, R26, R132 ;  /* 0x0000001a0884723c */ /* 0x040fe20000041884 */
[----:B------:R-:W-:Y:S07]  /*3d80*/  LDSM.16.M88.4 R24, [R198+0x1800] ;  /* 0x00180000c618783b */ /* 0x000fee0000000200 */
[----:B------:R-:W-:Y:S01]  /*3d90*/  HMMA.16816.F32.BF16 R128, R8, R22, R92 ;  /* 0x000000160880723c */ /* 0x000fe2000004185c */
[----:B------:R-:W-:Y:S04]  /*3da0*/  LDSM.16.M88.4 R20, [R198+0x2000] ;  /* 0x00200000c614783b */ /* 0x000fe80000000200 */
[----:B------:R-:W-:Y:S03]  /*3db0*/  LDSM.16.M88.4 R8, [R204] ;  /* 0x00000000cc08783b */ /* 0x000fe60000000200 */
[----:B--2---:R-:W-:Y:S01]  /*3dc0*/  HMMA.16816.F32.BF16 R104, R16, R48, R32 ;  /* 0x000000301068723c */ /* 0x004fe20000041820 */
[----:B------:R-:W2:Y:S01]  /*3dd0*/  LDSM.16.M88.4 R32, [R198+0x800] ;  /* 0x00080000c620783b */ /* 0x000ea20000000200 */
[----:B------:R-:W-:Y:S01]  /*3de0*/  ISETP.GT.AND P0, PT, R60, R234, PT ;  /* 0x000000ea3c00720c */ /* 0x000fe20003f04270 */
[----:B------:R-:W-:-:S05]  /*3df0*/  DEPBAR.LE SB0, 0x0 ;  /* 0x000080000000791a */ /* 0x000fca0000000000 */
        /* <DEDUP_REMOVED lines=16> */
[C---:B------:R-:W-:Y:S08]  /*3f00*/  HMMA.16816.F32.BF16 R44, R12.reuse, R46, R132 ;  /* 0x0000002e0c2c723c */ /* 0x040ff00000041884 */
[C---:B------:R-:W-:Y:S08]  /*3f10*/  HMMA.16816.F32.BF16 R16, R12.reuse, R40, R180 ;  /* 0x000000280c10723c */ /* 0x040ff000000418b4 */
[----:B------:R-:W-:Y:S01]  /*3f20*/  HMMA.16816.F32.BF16 R12, R12, R42, R128 ;  /* 0x0000002a0c0c723c */ /* 0x000fe20000041880 */
[----:B------:R-:W-:Y:S07]  /*3f30*/  BSSY B0, `(.L_x_585) ;  /* 0x0000035000007945 */ /* 0x000fee0003800000 */
[C---:B----4-:R-:W-:Y:S08]  /*3f40*/  HMMA.16816.F32.BF16 R140, R4.reuse, R36, R124 ;  /* 0x00000024048c723c */ /* 0x050ff0000004187c */
[C---:B------:R-:W-:Y:S08]  /*3f50*/  HMMA.16816.F32.BF16 R136, R4.reuse, R38, R108 ;  /* 0x000000260488723c */ /* 0x040ff0000004186c */
[C---:B--2---:R-:W-:Y:S08]  /*3f60*/  HMMA.16816.F32.BF16 R132, R4.reuse, R32, R112 ;  /* 0x000000200484723c */ /* 0x044ff00000041870 */
        /* <DEDUP_REMOVED lines=23> */
[----:B------:R-:W-:Y:S01]  /*40e0*/  SHF.R.S32.HI R3, RZ, 0x1f, R2 ;  /* 0x0000001fff037819 */ /* 0x000fe20000011402 */
[----:B------:R-:W-:-:S04]  /*40f0*/  IMAD.WIDE.U32 R4, R2, c[0x0][0x1e0], RZ ;  /* 0x0000780002047a25 */ /* 0x000fc800078e00ff */
[----:B------:R-:W-:-:S04]  /*4100*/  IMAD R3, R3, c[0x0][0x1e0], RZ ;  /* 0x0000780003037a24 */ /* 0x000fc800078e02ff */
        /* <DEDUP_REMOVED lines=23> */
.L_x_586:
[----:B-1----:R-:W-:Y:S05]  /*4280*/  BSYNC B0 ;  /* 0x0000000000007941 */ /* 0x002fea0003800000 */
.L_x_585:
[----:B------:R-:W2:Y:S01]  /*4290*/  LDL R2, [R1+0x3c] ;  /* 0x00003c0001027983 */ /* 0x000ea20000100800 */
[----:B------:R-:W-:-:S03]  /*42a0*/  IMAD.MOV.U32 R3, RZ, RZ, c[0x0][0x2c4] ;  /* 0x0000b100ff037624 */ /* 0x000fc600078e00ff */
[----:B------:R-:W2:Y:S02]  /*42b0*/  LDL R63, [R1+0x38] ;  /* 0x00003800013f7983 */ /* 0x000ea40000100800 */
[----:B------:R-:W-:Y:S01]  /*42c0*/  ISETP.NE.AND P0, PT, R3, 0x1, PT ;  /* 0x000000010300780c */ /* 0x000fe20003f05270 */
[----:B------:R-:W-:Y:S01]  /*42d0*/  IMAD.MOV.U32 R80, RZ, RZ, c[0x0][0x32c] ;  /* 0x0000cb00ff507624 */ /* 0x000fe200078e00ff */
[----:B------:R-:W-:Y:S01]  /*42e0*/  ULDC UR4, c[0x0][0x324] ;  /* 0x0000c90000047ab9 */ /* 0x000fe20000000800 */
[----:B------:R-:W0:Y:S03]  /*42f0*/  LDGDEPBAR ;  /* 0x00000000000079af */ /* 0x000e260000000000 */
[----:B------:R-:W-:Y:S01]  /*4300*/  ISETP.GE.AND P1, PT, R80, 0x1, PT ;  /* 0x000000015000780c */ /* 0x000fe20003f26270 */
[----:B------:R-:W-:Y:S01]  /*4310*/  ULOP3.LUT UR4, URZ, UR4, URZ, 0x33, !UPT ;  /* 0x000000043f047292 */ /* 0x000fe2000f8e333f */
[----:B------:R-:W-:-:S02]  /*4320*/  IMAD.IADD R11, R0, 0x1, -R242 ;  /* 0x00000001000b7824 */ /* 0x000fc400078e0af2 */
[----:B--2---:R-:W-:-:S04]  /*4330*/  IMAD.IADD R2, R2, 0x1, R63 ;  /* 0x0000000102027824 */ /* 0x004fc800078e023f */
[----:B------:R-:W-:-:S04]  /*4340*/  @P0 IMAD.HI.U32 R3, R2, c[0x0][0x2c8], RZ ;  /* 0x0000b20002030a27 */ /* 0x000fc800078e00ff */
[----:B------:R-:W-:Y:S01]  /*4350*/  IMAD.MOV.U32 R7, RZ, RZ, R2 ;  /* 0x000000ffff077224 */ /* 0x000fe200078e0002 */
[----:B------:R-:W-:-:S05]  /*4360*/  @P0 SHF.R.U32.HI R7, RZ, c[0x0][0x2cc], R3 ;  /* 0x0000b300ff070a19 */ /* 0x000fca0000011603 */
[----:B------:R-:W1:Y:S01]  /*4370*/  SHFL.IDX PT, R4, R7, RZ, 0x1c1f ;  /* 0x001c1fff07047589 */ /* 0x000e6200000e0000 */
[----:B------:R-:W-:-:S04]  /*4380*/  IADD3 R2, R236, R0, RZ ;  /* 0x00000000ec027210 */ /* 0x000fc80007ffe0ff */
[----:B------:R-:W-:-:S05]  /*4390*/  IADD3 R3, -R242, 0x1, R2 ;  /* 0x00000001f2037810 */ /* 0x000fca0007ffe102 */
[----:B------:R-:W-:-:S05]  /*43a0*/  IMAD.IADD R3, R3, 0x1, -R235 ;  /* 0x0000000103037824 */ /* 0x000fca00078e0aeb */
[C---:B------:R-:W-:Y:S02]  /*43b0*/  IADD3 R8, R3.reuse, c[0x0][0x328], RZ ;  /* 0x0000ca0003087a10 */ /* 0x040fe40007ffe0ff */
[----:B------:R-:W-:Y:S02]  /*43c0*/  IADD3 R10, R3, UR4, RZ ;  /* 0x00000004030a7c10 */ /* 0x000fe4000fffe0ff */
[----:B------:R-:W-:Y:S01]  /*43d0*/  IADD3 R9, -R242, R2, RZ ;  /* 0x00000002f2097210 */ /* 0x000fe20007ffe1ff */
[----:B-1----:R-:W-:Y:S01]  /*43e0*/  IMAD.IADD R3, R8, 0x1, R4 ;  /* 0x0000000108037824 */ /* 0x002fe200078e0204 */
[----:B------:R-:W-:-:S04]  /*43f0*/  IADD3 R2, R10, R4, RZ ;  /* 0x000000040a027210 */ /* 0x000fc80007ffe0ff */
[----:B------:R-:W-:Y:S01]  /*4400*/  IMNMX R3, R9, R3, PT ;  /* 0x0000000309037217 */ /* 0x000fe20003800200 */
[----:B------:R-:W-:Y:S05]  /*4410*/  @!P1 BRA `(.L_x_587) ;  /* 0x0000014000009947 */ /* 0x000fea0003800000 */
[----:B------:R-:W-:Y:S01]  /*4420*/  IADD3 R4, -R235, R236, R4 ;  /* 0x000000eceb047210 */ /* 0x000fe20007ffe104 */
[----:B------:R-:W-:Y:S03]  /*4430*/  BSSY B0, `(.L_x_588) ;  /* 0x000000e000007945 */ /* 0x000fe60003800000 */
        /* <DEDUP_REMOVED lines=9> */
.L_x_589:
[----:B------:R-:W-:-:S04]  /*44d0*/  MOV R5, c[0x0][0x32c] ;  /* 0x0000cb0000057a02 */ /* 0x000fc80000000f00 */
[----:B------:R-:W-:-:S13]  /*44e0*/  ISETP.NE.AND P0, PT, R5, 0x1, PT ;  /* 0x000000010500780c */ /* 0x000fda0003f05270 */
[----:B------:R-:W-:-:S05]  /*44f0*/  @P0 IMAD.HI.U32 R5, R4, c[0x0][0x330], RZ ;  /* 0x0000cc0004050a27 */ /* 0x000fca00078e00ff */
[----:B------:R-:W-:Y:S02]  /*4500*/  @P0 SHF.R.U32.HI R4, RZ, c[0x0][0x334], R5 ;  /* 0x0000cd00ff040a19 */ /* 0x000fe40000011605 */
.L_x_590:
[----:B------:R-:W-:Y:S05]  /*4510*/  BSYNC B0 ;  /* 0x0000000000007941 */ /* 0x000fea0003800000 */
.L_x_588:
[----:B------:R-:W-:-:S05]  /*4520*/  IMAD R4, R4, c[0x0][0x32c], R11 ;  /* 0x0000cb0004047a24 */ /* 0x000fca00078e020b */
[----:B------:R-:W-:Y:S02]  /*4530*/  IADD3 R5, R4, c[0x0][0x32c], RZ ;  /* 0x0000cb0004057a10 */ /* 0x000fe40007ffe0ff */
[----:B------:R-:W-:Y:S02]  /*4540*/  IMNMX R2, R2, R4, !PT ;  /* 0x0000000402027217 */ /* 0x000fe40007800200 */
[----:B------:R-:W-:Y:S02]  /*4550*/  IMNMX R3, R3, R5, PT ;  /* 0x0000000503037217 */ /* 0x000fe40003800200 */
.L_x_587:
[----:B------:R-:W1:Y:S02]  /*4560*/  SHFL.IDX PT, R6, R7, 0x1, 0x1c1f ;  /* 0x003c1f0007067f89 */ /* 0x000e6400000e0000 */
        /* <DEDUP_REMOVED lines=15> */
.L_x_593:
[----:B------:R-:W-:-:S04]  /*4660*/  MOV R12, c[0x0][0x32c] ;  /* 0x0000cb00000c7a02 */ /* 0x000fc80000000f00 */
[----:B------:R-:W-:-:S13]  /*4670*/  ISETP.NE.AND P0, PT, R12, 0x1, PT ;  /* 0x000000010c00780c */ /* 0x000fda0003f05270 */
[----:B------:R-:W-:-:S05]  /*4680*/  @P0 IMAD.HI.U32 R12, R6, c[0x0][0x330], RZ ;  /* 0x0000cc00060c0a27 */ /* 0x000fca00078e00ff */
[----:B------:R-:W-:Y:S02]  /*4690*/  @P0 SHF.R.U32.HI R6, RZ, c[0x0][0x334], R12 ;  /* 0x0000cd00ff060a19 */ /* 0x000fe4000001160c */
.L_x_594:
[----:B------:R-:W-:Y:S05]  /*46a0*/  BSYNC B0 ;  /* 0x0000000000007941 */ /* 0x000fea0003800000 */
.L_x_592:
[----:B------:R-:W-:-:S05]  /*46b0*/  IMAD R6, R6, c[0x0][0x32c], R11 ;  /* 0x0000cb0006067a24 */ /* 0x000fca00078e020b */
[----:B------:R-:W-:Y:S02]  /*46c0*/  IADD3 R12, R6, c[0x0][0x32c], RZ ;  /* 0x0000cb00060c7a10 */ /* 0x000fe40007ffe0ff */
[----:B------:R-:W-:Y:S02]  /*46d0*/  IMNMX R4, R4, R6, !PT ;  /* 0x0000000604047217 */ /* 0x000fe40007800200 */
[----:B------:R-:W-:Y:S02]  /*46e0*/  IMNMX R5, R5, R12, PT ;  /* 0x0000000c05057217 */ /* 0x000fe40003800200 */
.L_x_591:
[C---:B------:R-:W-:Y:S02]  /*46f0*/  ISETP.GE.AND P0, PT, R0.reuse, 0x9, PT ;  /* 0x000000090000780c */ /* 0x040fe40003f06270 */
[----:B------:R-:W-:Y:S02]  /*4700*/  ISETP.GE.AND P1, PT, R0, 0x2, PT ;  /* 0x000000020000780c */ /* 0x000fe40003f26270 */
[----:B------:R-:W-:Y:S02]  /*4710*/  P2R R23, PR, RZ, 0x1 ;  /* 0x00000001ff177803 */ /* 0x000fe40000000000 */
[----:B------:R-:W-:-:S02]  /*4720*/  ISETP.GT.AND P0, PT, R2, 0x8, !P0 ;  /* 0x000000080200780c */ /* 0x000fc40004704270 */
[----:B------:R-:W-:Y:S02]  /*4730*/  P2R R24, PR, RZ, 0x2 ;  /* 0x00000002ff187803 */ /* 0x000fe40000000000 */
[C---:B------:R-:W-:Y:S02]  /*4740*/  ISETP.LT.OR P0, PT, R3.reuse, 0x9, P0 ;  /* 0x000000090300780c */ /* 0x040fe40000701670 */
[----:B------:R-:W-:Y:S02]  /*4750*/  ISETP.GT.AND P1, PT, R2, 0x1, !P1 ;  /* 0x000000010200780c */ /* 0x000fe40004f24270 */
[----:B------:R-:W-:Y:S02]  /*4760*/  ISETP.GE.AND P2, PT, R0, 0xa, PT ;  /* 0x0000000a0000780c */ /* 0x000fe40003f46270 */
[----:B------:R-:W-:Y:S02]  /*4770*/  FSEL R28, R72, -INF , !P0 ;  /* 0xff800000481c7808 */ /* 0x000fe40004000000 */
[----:B------:R-:W-:-:S02]  /*4780*/  ISETP.LT.OR P1, PT, R3, 0x2, P1 ;  /* 0x000000020300780c */ /* 0x000fc40000f21670 */
[----:B------:R-:W-:Y:S02]  /*4790*/  ISETP.GT.AND P0, PT, R2, 0x9, !P2 ;  /* 0x000000090200780c */ /* 0x000fe40005704270 */
[----:B------:R-:W-:Y:S02]  /*47a0*/  FSEL R27, R77, -INF , !P1 ;  /* 0xff8000004d1b7808 */ /* 0x000fe40004800000 */
        /* <DEDUP_REMOVED lines=16> */
[----:B------:R-:W-:Y:S02]  /*48b0*/  ISETP.GE.AND P1, PT, R0, 0x1a, PT ;  /* 0x0000001a0000780c */ /* 0x000fe40003f26270 */
        /* <DEDUP_REMOVED lines=17> */
[C---:B------:R-:W-:Y:S02]  /*49d0*/  ISETP.GE.AND P6, PT, R0.reuse, 0x2a, PT ;  /* 0x0000002a0000780c */ /* 0x040fe40003fc6270 */
[----:B------:R-:W-:Y:S02]  /*49e0*/  ISETP.LT.OR P0, PT, R3, 0x29, P0 ;  /* 0x000000290300780c */ /* 0x000fe40000701670 */
[----:B------:R-:W-:Y:S02]  /*49f0*/  ISETP.GE.AND P5, PT, R0, 0x31, PT ;  /* 0x000000310000780c */ /* 0x000fe40003fa6270 */
[----:B------:R-:W-:Y:S02]  /*4a00*/  FSEL R118, R52, -INF , !P0 ;  /* 0xff80000034767808 */ /* 0x000fe40004000000 */
[----:B------:R-:W-:Y:S02]  /*4a10*/  ISETP.GT.AND P0, PT, R2, 0x29, !P6 ;  /* 0x000000290200780c */ /* 0x000fe40007704270 */
[----:B------:R-:W-:-:S02]  /*4a20*/  ISETP.GE.AND P4, PT, R0, 0x32, PT ;  /* 0x000000320000780c */ /* 0x000fc40003f86270 */
        /* <DEDUP_REMOVED lines=15> */
[----:B------:R-:W-:-:S04]  /*4b20*/  ISETP.LT.OR P0, PT, R3, 0x39, P0 ;  /* 0x000000390300780c */ /* 0x000fc80000701670 */
[----:B------:R-:W-:Y:S02]  /*4b30*/  FSEL R151, R44, -INF , !P0 ;  /* 0xff8000002c977808 */ /* 0x000fe40004000000 */
[----:B------:R-:W-:-:S04]  /*4b40*/  ISETP.GT.AND P0, PT, R2, 0x39, !P2 ;  /* 0x000000390200780c */ /* 0x000fc80005704270 */
        /* <DEDUP_REMOVED lines=21> */
[----:B------:R-:W-:-:S04]  /*4ca0*/  ISETP.GT.AND P0, PT, R2, 0x49, !P0 ;  /* 0x000000490200780c */ /* 0x000fc80004704270 */
[----:B------:R-:W-:Y:S02]  /*4cb0*/  ISETP.LT.OR P0, PT, R3, 0x4a, P0 ;  /* 0x0000004a0300780c */ /* 0x000fe40000701670 */
[----:B------:R-:W1:Y:S02]  /*4cc0*/  SHFL.IDX PT, R3, R7, 0x2, 0x1c1f ;  /* 0x005c1f0007037f89 */ /* 0x000e6400000e0000 */
[----:B------:R-:W-:Y:S02]  /*4cd0*/  FSEL R172, R33, -INF , !P0 ;  /* 0xff80000021ac7808 */ /* 0x000fe40004000000 */
[----:B------:R-:W-:Y:S01]  /*4ce0*/  ISETP.GE.AND P0, PT, R80, 0x1, PT ;  /* 0x000000015000780c */ /* 0x000fe20003f06270 */
[--C-:B-1----:R-:W-:Y:S02]  /*4cf0*/  IMAD.IADD R2, R8, 0x1, R3.reuse ;  /* 0x0000000108027824 */ /* 0x102fe400078e0203 */
[----:B------:R-:W-:-:S03]  /*4d00*/  IMAD.IADD R0, R10, 0x1, R3 ;  /* 0x000000010a007824 */ /* 0x000fc600078e0203 */
[----:B------:R-:W-:-:S07]  /*4d10*/  IMNMX R2, R9, R2, PT ;  /* 0x0000000209027217 */ /* 0x000fce0003800200 */
        /* <DEDUP_REMOVED lines=12> */
.L_x_597:
[----:B------:R-:W-:-:S04]  /*4de0*/  MOV R25, c[0x0][0x32c] ;  /* 0x0000cb0000197a02 */ /* 0x000fc80000000f00 */
[----:B------:R-:W-:-:S13]  /*4df0*/  ISETP.NE.AND P0, PT, R25, 0x1, PT ;  /* 0x000000011900780c */ /* 0x000fda0003f05270 */
[----:B------:R-:W-:-:S05]  /*4e00*/  @P0 IMAD.HI.U32 R25, R3, c[0x0][0x330], RZ ;  /* 0x0000cc0003190a27 */ /* 0x000fca00078e00ff */
[----:B------:R-:W-:Y:S02]  /*4e10*/  @P0 SHF.R.U32.HI R3, RZ, c[0x0][0x334], R25 ;  /* 0x0000cd00ff030a19 */ /* 0x000fe40000011619 */
.L_x_598:
[----:B------:R-:W-:Y:S05]  /*4e20*/  BSYNC B0 ;  /* 0x0000000000007941 */ /* 0x000fea0003800000 */
.L_x_596:
[----:B------:R-:W-:-:S05]  /*4e30*/  IMAD R3, R3, c[0x0][0x32c], R11 ;  /* 0x0000cb0003037a24 */ /* 0x000fca00078e020b */
[----:B------:R-:W-:Y:S02]  /*4e40*/  IADD3 R25, R3, c[0x0][0x32c], RZ ;  /* 0x0000cb0003197a10 */ /* 0x000fe40007ffe0ff */
[----:B------:R-:W-:Y:S02]  /*4e50*/  IMNMX R0, R0, R3, !PT ;  /* 0x0000000300007217 */ /* 0x000fe40007800200 */
[----:B------:R-:W-:Y:S02]  /*4e60*/  IMNMX R2, R2, R25, PT ;  /* 0x0000001902027217 */ /* 0x000fe40003800200 */
.L_x_595:
[----:B------:R-:W-:Y:S02]  /*4e70*/  ISETP.NE.AND P0, PT, R23, RZ, PT ;  /* 0x000000ff1700720c */ /* 0x000fe40003f05270 */
[----:B------:R-:W-:Y:S02]  /*4e80*/  P2R R3, PR, RZ, 0x40 ;  /* 0x00000040ff037803 */ /* 0x000fe40000000000 */
        /* <DEDUP_REMOVED lines=73> */
[----:B------:R-:W-:-:S04]  /*5320*/  ISETP.GT.AND P0, PT, R0, RZ, !P1 ;  /* 0x000000ff0000720c */ /* 0x000fc80004f04270 */
[----:B------:R-:W-:-:S04]  /*5330*/  ISETP.LT.OR P0, PT, R2, 0x1, P0 ;  /* 0x000000010200780c */ /* 0x000fc80000701670 */
[----:B------:R-:W-:Y:S02]  /*5340*/  FSEL R79, R140, -INF , !P0 ;  /* 0xff8000008c4f7808 */ /* 0x000fe40004000000 */
[----:B------:R-:W-:Y:S02]  /*5350*/  ISETP.GT.AND P0, PT, R0, 0x1, !P6 ;  /* 0x000000010000780c */ /* 0x000fe40007704270 */
[----:B------:R-:W-:Y:S02]  /*5360*/  ISETP.NE.AND P6, PT, R3, RZ, PT ;  /* 0x000000ff0300720c */ /* 0x000fe40003fc5270 */
[----:B------:R-:W-:Y:S01]  /*5370*/  ISETP.LT.OR P0, PT, R2, 0x2, P0 ;  /* 0x000000020200780c */ /* 0x000fe20000701670 */
[----:B------:R-:W1:Y:S03]  /*5380*/  SHFL.IDX PT, R3, R7, 0x3, 0x1c1f ;  /* 0x007c1f0007037f89 */ /* 0x000e6600000e0000 */
[----:B------:R-:W-:-:S02]  /*5390*/  FSEL R78, R141, -INF , !P0 ;  /* 0xff8000008d4e7808 */ /* 0x000fc40004000000 */
        /* <DEDUP_REMOVED lines=64> */
[----:B------:R-:W-:Y:S01]  /*57a0*/  ISETP.GT.AND P0, PT, R0, 0x49, !P0 ;  /* 0x000000490000780c */ /* 0x000fe20004704270 */
[----:B-1----:R-:W-:-:S03]  /*57b0*/  IMAD.IADD R0, R10, 0x1, R3 ;  /* 0x000000010a007824 */ /* 0x002fc600078e0203 */
[----:B------:R-:W-:Y:S01]  /*57c0*/  ISETP.LT.OR P0, PT, R2, 0x4a, P0 ;  /* 0x0000004a0200780c */ /* 0x000fe20000701670 */
[----:B------:R-:W-:-:S03]  /*57d0*/  IMAD.IADD R2, R8, 0x1, R3 ;  /* 0x0000000108027824 */ /* 0x000fc600078e0203 */
[----:B------:R-:W-:Y:S02]  /*57e0*/  FSEL R177, R97, -INF , !P0 ;  /* 0xff80000061b17808 */ /* 0x000fe40004000000 */
[----:B------:R-:W-:Y:S02]  /*57f0*/  ISETP.GE.AND P0, PT, R80, 0x1, PT ;  /* 0x000000015000780c */ /* 0x000fe40003f06270 */
[----:B------:R-:W-:-:S11]  /*5800*/  IMNMX R2, R9, R2, PT ;  /* 0x0000000209027217 */ /* 0x000fd60003800200 */
        /* <DEDUP_REMOVED lines=12> */
.L_x_601:
[----:B------:R-:W-:-:S04]  /*58d0*/  MOV R4, c[0x0][0x32c] ;  /* 0x0000cb0000047a02 */ /* 0x000fc80000000f00 */
[----:B------:R-:W-:-:S13]  /*58e0*/  ISETP.NE.AND P0, PT, R4, 0x1, PT ;  /* 0x000000010400780c */ /* 0x000fda0003f05270 */
[----:B------:R-:W-:-:S05]  /*58f0*/  @P0 IMAD.HI.U32 R4, R3, c[0x0][0x330], RZ ;  /* 0x0000cc0003040a27 */ /* 0x000fca00078e00ff */
[----:B------:R-:W-:Y:S02]  /*5900*/  @P0 SHF.R.U32.HI R3, RZ, c[0x0][0x334], R4 ;  /* 0x0000cd00ff030a19 */ /* 0x000fe40000011604 */
.L_x_602:
[----:B------:R-:W-:Y:S05]  /*5910*/  BSYNC B0 ;  /* 0x0000000000007941 */ /* 0x000fea0003800000 */
.L_x_600:
[----:B------:R-:W-:-:S05]  /*5920*/  IMAD R3, R3, c[0x0][0x32c], R11 ;  /* 0x0000cb0003037a24 */ /* 0x000fca00078e020b */
[----:B------:R-:W-:Y:S02]  /*5930*/  IADD3 R4, R3, c[0x0][0x32c], RZ ;  /* 0x0000cb0003047a10 */ /* 0x000fe40007ffe0ff */
[----:B------:R-:W-:Y:S02]  /*5940*/  IMNMX R0, R0, R3, !PT ;  /* 0x0000000300007217 */ /* 0x000fe40007800200 */
[----:B------:R-:W-:Y:S02]  /*5950*/  IMNMX R2, R2, R4, PT ;  /* 0x0000000402027217 */ /* 0x000fe40003800200 */
.L_x_599:
[----:B------:R-:W-:Y:S01]  /*5960*/  ISETP.NE.AND P0, PT, R23, RZ, PT ;  /* 0x000000ff1700720c */ /* 0x000fe20003f05270 */
[----:B------:R-:W-:Y:S01]  /*5970*/  LDSM.16.MT88.4 R32, [R196] ;  /* 0x00000000c420783b */ /* 0x000fe20000004200 */
[----:B------:R-:W-:Y:S01]  /*5980*/  FMNMX.FTZ R3, R26, R27, !PT ;  /* 0x0000001b1a037209 */ /* 0x000fe20007810000 */
[----:B------:R-:W-:Y:S01]  /*5990*/  IMAD.MOV.U32 R153, RZ, RZ, R63 ;  /* 0x000000ffff997224 */ /* 0x000fe200078e003f */
[----:B------:R-:W-:Y:S01]  /*59a0*/  ISETP.GT.AND P0, PT, R0, 0x8, !P0 ;  /* 0x000000080000780c */ /* 0x000fe20004704270 */
[----:B------:R-:W-:Y:S01]  /*59b0*/  LDSM.16.MT88.4 R40, [R200] ;  /* 0x00000000c828783b */ /* 0x000fe20000004200 */
[----:B------:R-:W-:-:S02]  /*59c0*/  FMNMX.FTZ R3, R28, R3, !PT ;  /* 0x000000031c037209 */ /* 0x000fc40007810000 */
[----:B------:R-:W-:Y:S01]  /*59d0*/  ISETP.LT.OR P0, PT, R2, 0x9, P0 ;  /* 0x000000090200780c */ /* 0x000fe20000701670 */
[----:B------:R-:W-:Y:S01]  /*59e0*/  LDSM.16.MT88.4 R56, [R199] ;  /* 0x00000000c738783b */ /* 0x000fe20000004200 */
[----:B------:R-:W-:Y:S02]  /*59f0*/  FMNMX.FTZ R3, R29, R3, !PT ;  /* 0x000000031d037209 */ /* 0x000fe40007810000 */
[----:B------:R-:W-:Y:S01]  /*5a00*/  FSEL R81, R138, -INF , !P0 ;  /* 0xff8000008a517808 */ /* 0x000fe20004000000 */
[----:B------:R-:W-:Y:S01]  /*5a10*/  LDSM.16.MT88.4 R64, [R196+0x800] ;  /* 0x00080000c440783b */ /* 0x000fe20000004200 */
[----:B------:R-:W-:Y:S02]  /*5a20*/  ISETP.NE.AND P0, PT, R22, RZ, PT ;  /* 0x000000ff1600720c */ /* 0x000fe40003f05270 */
[----:B------:R-:W-:Y:S01]  /*5a30*/  FMNMX.FTZ R3, R31, R3, !PT ;  /* 0x000000031f037209 */ /* 0x000fe20007810000 */
[----:B------:R-:W-:Y:S01]  /*5a40*/  LDSM.16.MT88.4 R72, [R197+0x800] ;  /* 0x00080000c548783b */ /* 0x000fe20000004200 */
[----:B------:R-:W-:-:S02]  /*5a50*/  ISETP.GT.AND P0, PT, R0, 0x9, !P0 ;  /* 0x000000090000780c */ /* 0x000fc40004704270 */
[----:B------:R-:W-:Y:S02]  /*5a60*/  FMNMX.FTZ R3, R48, R3, !PT ;  /* 0x0000000330037209 */ /* 0x000fe40007810000 */
[----:B------:R-:W-:Y:S02]  /*5a70*/  ISETP.LT.OR P0, PT, R2, 0xa, P0 ;  /* 0x0000000a0200780c */ /* 0x000fe40000701670 */
[----:B------:R-:W-:Y:S02]  /*5a80*/  FMNMX.FTZ R3, R50, R3, !PT ;  /* 0x0000000332037209 */ /* 0x000fe40007810000 */
[----:B------:R-:W-:Y:S02]  /*5a90*/  FSEL R80, R139, -INF , !P0 ;  /* 0xff8000008b507808 */ /* 0x000fe40004000000 */
[----:B------:R-:W-:Y:S02]  /*5aa0*/  ISETP.NE.AND P0, PT, R21, RZ, PT ;  /* 0x000000ff1500720c */ /* 0x000fe40003f05270 */
        /* <DEDUP_REMOVED lines=25> */
[----:B------:R-:W-:Y:S02]  /*5c40*/  FMNMX.FTZ R3, R173, R3, !PT ;  /* 0x00000003ad037209 */ /* 0x000fe40007810000 */
[----:B------:R-:W-:Y:S02]  /*5c50*/  FSEL R90, R127, -INF , !P0 ;  /* 0xff8000007f5a7808 */ /* 0x000fe40004000000 */
[----:B------:R-:W-:Y:S02]  /*5c60*/  ISETP.NE.AND P0, PT, R17, RZ, PT ;  /* 0x000000ff1100720c */ /* 0x000fe40003f05270 */
[----:B------:R-:W-:Y:S02]  /*5c70*/  FMNMX.FTZ R3, R172, R3, !PT ;  /* 0x00000003ac037209 */ /* 0x000fe40007810000 */
[----:B------:R-:W-:Y:S02]  /*5c80*/  ISETP.GT.AND P0, PT, R0, 0x20, !P0 ;  /* 0x000000200000780c */ /* 0x000fe40004704270 */
[----:B------:R-:W-:Y:S01]  /*5c90*/  IADD3 R211, R211, -0x2, RZ ;  /* 0xfffffffed3d37810 */ /* 0x000fe20007ffe0ff */
[----:B------:R-:W1:Y:S01]  /*5ca0*/  SHFL.BFLY PT, R4, R3, 0x2, 0x1f ;  /* 0x0c401f0003047f89 */ /* 0x000e6200000e0000 */
[----:B------:R-:W-:-:S04]  /*5cb0*/  ISETP.LT.OR P0, PT, R2, 0x21, P0 ;  /* 0x000000210200780c */ /* 0x000fc80000701670 */
[----:B------:R-:W-:Y:S02]  /*5cc0*/  FSEL R129, R110, -INF , !P0 ;  /* 0xff8000006e817808 */ /* 0x000fe40004000000 */
[----:B------:R-:W-:-:S04]  /*5cd0*/  ISETP.NE.AND P0, PT, R16, RZ, PT ;  /* 0x000000ff1000720c */ /* 0x000fc80003f05270 */
[----:B------:R-:W-:-:S04]  /*5ce0*/  ISETP.GT.AND P0, PT, R0, 0x21, !P0 ;  /* 0x000000210000780c */ /* 0x000fc80004704270 */
[----:B------:R-:W-:-:S04]  /*5cf0*/  ISETP.LT.OR P0, PT, R2, 0x22, P0 ;  /* 0x000000220200780c */ /* 0x000fc80000701670 */
[----:B------:R-:W-:Y:S02]  /*5d00*/  FSEL R131, R111, -INF , !P0 ;  /* 0xff8000006f837808 */ /* 0x000fe40004000000 */
[----:B------:R-:W-:Y:S02]  /*5d10*/  ISETP.NE.AND P0, PT, R15, RZ, PT ;  /* 0x000000ff0f00720c */ /* 0x000fe40003f05270 */
[----:B-1----:R-:W-:Y:S02]  /*5d20*/  FMNMX.FTZ R3, R3, R4, !PT ;  /* 0x0000000403037209 */ /* 0x002fe40007810000 */
[----:B------:R-:W-:-:S03]  /*5d30*/  ISETP.GT.AND P0, PT, R0, 0x28, !P0 ;  /* 0x000000280000780c */ /* 0x000fc60004704270 */
[----:B------:R-:W1:Y:S01]  /*5d40*/  SHFL.BFLY PT, R4, R3, 0x1, 0x1f ;  /* 0x0c201f0003047f89 */ /* 0x000e6200000e0000 */
        /* <DEDUP_REMOVED lines=9> */
[----:B-1----:R-:W-:Y:S02]  /*5de0*/  FMNMX.FTZ R114, R3, R4, !PT ;  /* 0x0000000403727209 */ /* 0x002fe40007810000 */
[----:B------:R-:W-:-:S02]  /*5df0*/  FSEL R139, R102, -INF , !P0 ;  /* 0xff800000668b7808 */ /* 0x000fc40004000000 */
[----:B------:R-:W-:Y:S01]  /*5e00*/  ISETP.GT.AND P0, PT, R0, 0x31, !P4 ;  /* 0x000000310000780c */ /* 0x000fe20006704270 */
[----:B------:R-:W-:Y:S01]  /*5e10*/  FMUL.FTZ R3, R114, c[0x0][0x2d0] ;  /* 0x0000b40072037a20 */ /* 0x000fe20000410000 */
[----:B------:R-:W-:Y:S02]  /*5e20*/  ISETP.NE.AND P4, PT, R13, RZ, PT ;  /* 0x000000ff0d00720c */ /* 0x000fe40003f85270 */
[----:B------:R-:W-:-:S04]  /*5e30*/  ISETP.LT.OR P0, PT, R2, 0x32, P0 ;  /* 0x000000320200780c */ /* 0x000fc80000701670 */
[----:B------:R-:W-:Y:S02]  /*5e40*/  FSEL R152, R103, -INF , !P0 ;  /* 0xff80000067987808 */ /* 0x000fe40004000000 */
[----:B------:R-:W-:Y:S02]  /*5e50*/  ISETP.GT.AND P0, PT, R0, 0x38, !P3 ;  /* 0x000000380000780c */ /* 0x000fe40005f04270 */
[----:B------:R-:W-:Y:S02]  /*5e60*/  ISETP.NE.AND P3, PT, R14, RZ, PT ;  /* 0x000000ff0e00720c */ /* 0x000fe40003f65270 */
[----:B------:R-:W-:-:S04]  /*5e70*/  ISETP.LT.OR P0, PT, R2, 0x39, P0 ;  /* 0x000000390200780c */ /* 0x000fc80000701670 */
[----:B------:R-:W-:Y:S02]  /*5e80*/  FSEL R162, R94, -INF , !P0 ;  /* 0xff8000005ea27808 */ /* 0x000fe40004000000 */
[C---:B------:R-:W-:Y:S02]  /*5e90*/  ISETP.GT.AND P0, PT, R0.reuse, 0x39, !P2 ;  /* 0x000000390000780c */ /* 0x040fe40005704270 */
[----:B------:R-:W-:Y:S02]  /*5ea0*/  ISETP.GT.AND P2, PT, R0, 0x40, !P3 ;  /* 0x000000400000780c */ /* 0x000fe40005f44270 */
[C---:B------:R-:W-:Y:S02]  /*5eb0*/  ISETP.LT.OR P0, PT, R2.reuse, 0x3a, P0 ;  /* 0x0000003a0200780c */ /* 0x040fe40000701670 */
[----:B------:R-:W-:Y:S02]  /*5ec0*/  ISETP.LT.OR P3, PT, R2, 0x41, P2 ;  /* 0x000000410200780c */ /* 0x000fe40001761670 */
[----:B------:R-:W-:-:S02]  /*5ed0*/  FSEL R165, R95, -INF , !P0 ;  /* 0xff8000005fa57808 */ /* 0x000fc40004000000 */
[----:B------:R-:W-:Y:S02]  /*5ee0*/  ISETP.GT.AND P0, PT, R0, 0x1, !P6 ;  /* 0x000000010000780c */ /* 0x000fe40007704270 */
[----:B------:R-:W-:Y:S02]  /*5ef0*/  ISETP.NE.AND P6, PT, R6, RZ, PT ;  /* 0x000000ff0600720c */ /* 0x000fe40003fc5270 */
[----:B------:R-:W-:Y:S02]  /*5f00*/  ISETP.LT.OR P0, PT, R2, 0x2, P0 ;  /* 0x000000020200780c */ /* 0x000fe40000701670 */
[----:B------:R-:W-:Y:S02]  /*5f10*/  FSEL R161, R154, -INF , !P3 ;  /* 0xff8000009aa17808 */ /* 0x000fe40005800000 */
[----:B------:R-:W-:Y:S02]  /*5f20*/  FSEL R77, R143, -INF , !P0 ;  /* 0xff8000008f4d7808 */ /* 0x000fe40004000000 */
[----:B------:R-:W-:-:S02]  /*5f30*/  ISETP.GT.AND P0, PT, R0, RZ, !P1 ;  /* 0x000000ff0000720c */ /* 0x000fc40004f04270 */
[----:B------:R-:W-:Y:S02]  /*5f40*/  ISETP.GT.AND P1, PT, R0, 0x41, !P4 ;  /* 0x000000410000780c */ /* 0x000fe40006724270 */
[----:B------:R-:W-:Y:S02]  /*5f50*/  ISETP.LT.OR P0, PT, R2, 0x1, P0 ;  /* 0x000000010200780c */ /* 0x000fe40000701670 */
[----:B------:R-:W-:Y:S02]  /*5f60*/  ISETP.GT.AND P4, PT, R0, 0x49, !P6 ;  /* 0x000000490000780c */ /* 0x000fe40007784270 */
[----:B------:R-:W-:Y:S02]  /*5f70*/  FSEL R76, R142, -INF , !P0 ;  /* 0xff8000008e4c7808 */ /* 0x000fe40004000000 */
[----:B------:R-:W-:Y:S02]  /*5f80*/  FSETP.NEU.FTZ.AND P0, PT, R114, -INF , PT ;  /* 0xff8000007200780b */ /* 0x000fe40003f1d000 */
[----:B------:R-:W-:-:S02]  /*5f90*/  FMNMX.FTZ R7, R76, R77, !PT ;  /* 0x0000004d4c077209 */ /* 0x000fc40007810000 */
[----:B------:R-:W-:Y:S02]  /*5fa0*/  FSEL R4, R3, RZ, P0 ;  /* 0x000000ff03047208 */ /* 0x000fe40000000000 */
[----:B------:R-:W-:Y:S02]  /*5fb0*/  FMNMX.FTZ R3, R25, R30, !PT ;  /* 0x0000001e19037209 */ /* 0x000fe40007810000 */
[----:B------:R-:W-:Y:S01]  /*5fc0*/  ISETP.LT.OR P2, PT, R2, 0x42, P1 ;  /* 0x000000420200780c */ /* 0x000fe20000f41670 */
[----:B------:R-:W-:Y:S01]  /*5fd0*/  FFMA.FTZ R6, R26, c[0x0][0x2d0], -R4 ;  /* 0x0000b4001a067a23 */ /* 0x000fe20000010804 */
[----:B------:R-:W-:Y:S02]  /*5fe0*/  FMNMX.FTZ R3, R36, R3, !PT ;  /* 0x0000000324037209 */ /* 0x000fe40007810000 */
[----:B------:R-:W-:Y:S01]  /*5ff0*/  FSEL R160, R155, -INF , !P2 ;  /* 0xff8000009ba07808 */ /* 0x000fe20005000000 */
[----:B------:R1:W-:Y:S01]  /*6000*/  MUFU.EX2 R252, R6 ;  /* 0x0000000600fc7308 */ /* 0x0003e20000000800 */
[----:B------:R-:W-:-:S04]  /*6010*/  FMNMX.FTZ R3, R37, R3, !PT ;  /* 0x0000000325037209 */ /* 0x000fc80007810000 */
[----:B------:R-:W-:-:S04]  /*6020*/  FMNMX.FTZ R3, R49, R3, !PT ;  /* 0x0000000331037209 */ /* 0x000fc80007810000 */
[----:B------:R-:W-:-:S04]  /*6030*/  FMNMX.FTZ R3, R60, R3, !PT ;  /* 0x000000033c037209 */ /* 0x000fc80007810000 */
[----:B------:R-:W-:Y:S02]  /*6040*/  FMNMX.FTZ R3, R62, R3, !PT ;  /* 0x000000033e037209 */ /* 0x000fe40007810000 */
[----:B-1----:R-:W-:Y:S01]  /*6050*/  FMNMX.FTZ R6, R81, R7, !PT ;  /* 0x0000000751067209 */ /* 0x002fe20007810000 */
[----:B------:R-:W-:Y:S01]  /*6060*/  FFMA.FTZ R7, R27, c[0x0][0x2d0], -R4 ;  /* 0x0000b4001b077a23 */ /* 0x000fe20000010804 */
[----:B------:R-:W-:Y:S02]  /*6070*/  FMNMX.FTZ R3, R68, R3, !PT ;  /* 0x0000000344037209 */ /* 0x000fe40007810000 */
[----:B------:R-:W-:Y:S01]  /*6080*/  FMNMX.FTZ R6, R80, R6, !PT ;  /* 0x0000000650067209 */ /* 0x000fe20007810000 */
[----:B------:R1:W2:Y:S01]  /*6090*/  MUFU.EX2 R250, R7 ;  /* 0x0000000700fa7308 */ /* 0x0002a20000000800 */
[----:B------:R-:W-:Y:S02]  /*60a0*/  FMNMX.FTZ R3, R116, R3, !PT ;  /* 0x0000000374037209 */ /* 0x000fe40007810000 */
[----:B------:R-:W-:-:S02]  /*60b0*/  FMNMX.FTZ R6, R84, R6, !PT ;  /* 0x0000000654067209 */ /* 0x000fc40007810000 */
[----:B------:R-:W-:Y:S02]  /*60c0*/  FMNMX.FTZ R3, R115, R3, !PT ;  /* 0x0000000373037209 */ /* 0x000fe40007810000 */
[----:B------:R-:W-:Y:S02]  /*60d0*/  FMNMX.FTZ R6, R87, R6, !PT ;  /* 0x0000000657067209 */ /* 0x000fe40007810000 */
[----:B------:R-:W-:Y:S02]  /*60e0*/  FMNMX.FTZ R3, R120, R3, !PT ;  /* 0x0000000378037209 */ /* 0x000fe40007810000 */
[----:B------:R-:W-:Y:S02]  /*60f0*/  FMNMX.FTZ R6, R89, R6, !PT ;  /* 0x0000000659067209 */ /* 0x000fe40007810000 */
[----:B------:R-:W-:Y:S02]  /*6100*/  FMNMX.FTZ R3, R128, R3, !PT ;  /* 0x0000000380037209 */ /* 0x000fe40007810000 */
[----:B------:R-:W-:Y:S01]  /*6110*/  FMNMX.FTZ R6, R90, R6, !PT ;  /* 0x000000065a067209 */ /* 0x000fe20007810000 */
[----:B-1----:R-:W-:Y:S01]  /*6120*/  FFMA.FTZ R7, R28, c[0x0][0x2d0], -R4 ;  /* 0x0000b4001c077a23 */ /* 0x002fe20000010804 */
[----:B------:R-:W-:-:S02]  /*6130*/  FMNMX.FTZ R3, R130, R3, !PT ;  /* 0x0000000382037209 */ /* 0x000fc40007810000 */
[----:B------:R-:W-:Y:S01]  /*6140*/  FMNMX.FTZ R6, R129, R6, !PT ;  /* 0x0000000681067209 */ /* 0x000fe20007810000 */
[----:B------:R1:W-:Y:S01]  /*6150*/  MUFU.EX2 R248, R7 ;  /* 0x0000000700f87308 */ /* 0x0003e20000000800 */
[----:B------:R-:W-:Y:S02]  /*6160*/  FMNMX.FTZ R3, R145, R3, !PT ;  /* 0x0000000391037209 */ /* 0x000fe40007810000 */
[----:B------:R-:W-:Y:S02]  /*6170*/  FMNMX.FTZ R6, R131, R6, !PT ;  /* 0x0000000683067209 */ /* 0x000fe40007810000 */
[----:B------:R-:W-:Y:S02]  /*6180*/  FMNMX.FTZ R3, R147, R3, !PT ;  /* 0x0000000393037209 */ /* 0x000fe40007810000 */
[----:B--2---:R-:W-:Y:S02]  /*6190*/  F2FP.BF16.PACK_AB R12, R250, R252 ;  /* 0x000000fcfa0c723e */ /* 0x004fe400000010ff */
[----:B------:R-:W-:-:S04]  /*61a0*/  FMNMX.FTZ R3, R148, R3, !PT ;  /* 0x0000000394037209 */ /* 0x000fc80007810000 */
[----:B------:R-:W-:Y:S01]  /*61b0*/  FMNMX.FTZ R3, R171, R3, !PT ;  /* 0x00000003ab037209 */ /* 0x000fe20007810000 */
[----:B-1----:R-:W-:-:S03]  /*61c0*/  FFMA.FTZ R7, R29, c[0x0][0x2d0], -R4 ;  /* 0x0000b4001d077a23 */ /* 0x002fc60000010804 */
[----:B------:R-:W-:Y:S01]  /*61d0*/  FMNMX.FTZ R3, R170, R3, !PT ;  /* 0x00000003aa037209 */ /* 0x000fe20007810000 */
[----:B------:R1:W2:Y:S03]  /*61e0*/  MUFU.EX2 R249, R7 ;  /* 0x0000000700f97308 */ /* 0x0002a60000000800 */
[----:B------:R-:W-:-:S04]  /*61f0*/  FMNMX.FTZ R3, R168, R3, !PT ;  /* 0x00000003a8037209 */ /* 0x000fc80007810000 */
[----:B------:R-:W-:-:S05]  /*6200*/  FMNMX.FTZ R3, R167, R3, !PT ;  /* 0x00000003a7037209 */ /* 0x000fca0007810000 */
[----:B------:R-:W3:Y:S01]  /*6210*/  SHFL.BFLY PT, R5, R3, 0x2, 0x1f ;  /* 0x0c401f0003057f89 */ /* 0x000ee200000e0000 */
[----:B-1----:R-:W-:Y:S01]  /*6220*/  FFMA.FTZ R7, R31, c[0x0][0x2d0], -R4 ;  /* 0x0000b4001f077a23 */ /* 0x002fe20000010804 */
[----:B--2---:R-:W-:-:S03]  /*6230*/  F2FP.BF16.PACK_AB R14, R249, R248 ;  /* 0x000000f8f90e723e */ /* 0x004fc600000010ff */
[----:B------:R1:W-:Y:S01]  /*6240*/  MUFU.EX2 R251, R7 ;  /* 0x0000000700fb7308 */ /* 0x0003e20000000800 */
[----:B---3--:R-:W-:Y:S02]  /*6250*/  FMNMX.FTZ R3, R3, R5, !PT ;  /* 0x0000000503037209 */ /* 0x008fe40007810000 */
[----:B-1----:R-:W-:-:S03]  /*6260*/  FMNMX.FTZ R7, R137, R6, !PT ;  /* 0x0000000689077209 */ /* 0x002fc60007810000 */
[----:B------:R-:W1:Y:S01]  /*6270*/  SHFL.BFLY PT, R5, R3, 0x1, 0x1f ;  /* 0x0c201f0003057f89 */ /* 0x000e6200000e0000 */
[----:B------:R-:W-:Y:S02]  /*6280*/  FMNMX.FTZ R7, R138, R7, !PT ;  /* 0x000000078a077209 */ /* 0x000fe40007810000 */
[----:B-1----:R-:W-:Y:S02]  /*6290*/  FMNMX.FTZ R113, R3, R5, !PT ;  /* 0x0000000503717209 */ /* 0x002fe40007810000 */
[----:B------:R-:W-:Y:S02]  /*62a0*/  FMNMX.FTZ R5, R79, R78, !PT ;  /* 0x0000004e4f057209 */ /* 0x000fe40007810000 */
[C---:B------:R-:W-:Y:S01]  /*62b0*/  FSETP.NEU.FTZ.AND P0, PT, R113.reuse, -INF , PT ;  /* 0xff8000007100780b */ /* 0x040fe20003f1d000 */
[----:B------:R-:W-:Y:S01]  /*62c0*/  FMUL.FTZ R3, R113, c[0x0][0x2d0] ;  /* 0x0000b40071037a20 */ /* 0x000fe20000410000 */
[----:B------:R-:W-:-:S04]  /*62d0*/  FMNMX.FTZ R5, R82, R5, !PT ;  /* 0x0000000552057209 */ /* 0x000fc80007810000 */
[----:B------:R-:W-:Y:S02]  /*62e0*/  FMNMX.FTZ R5, R83, R5, !PT ;  /* 0x0000000553057209 */ /* 0x000fe40007810000 */
[----:B------:R-:W-:Y:S02]  /*62f0*/  FSEL R3, R3, RZ, P0 ;  /* 0x000000ff03037208 */ /* 0x000fe40000000000 */
[----:B------:R-:W-:Y:S02]  /*6300*/  FMNMX.FTZ R5, R85, R5, !PT ;  /* 0x0000000555057209 */ /* 0x000fe40007810000 */
[----:B------:R-:W-:Y:S01]  /*6310*/  ISETP.GT.AND P0, PT, R0, 0x48, !P5 ;  /* 0x000000480000780c */ /* 0x000fe20006f04270 */
[----:B------:R-:W-:Y:S01]  /*6320*/  FFMA.FTZ R6, R25, c[0x0][0x2d0], -R3 ;  /* 0x0000b40019067a23 */ /* 0x000fe20000010803 */
[----:B------:R-:W-:Y:S02]  /*6330*/  FMNMX.FTZ R5, R86, R5, !PT ;  /* 0x0000000556057209 */ /* 0x000fe40007810000 */
[----:B------:R-:W-:Y:S01]  /*6340*/  ISETP.LT.OR P1, PT, R2, 0x49, P0 ;  /* 0x000000490200780c */ /* 0x000fe20000721670 */
[----:B------:R1:W-:Y:S01]  /*6350*/  MUFU.EX2 R243, R6 ;  /* 0x0000000600f37308 */ /* 0x0003e20000000800 */
[----:B------:R-:W-:-:S02]  /*6360*/  FMNMX.FTZ R5, R88, R5, !PT ;  /* 0x0000000558057209 */ /* 0x000fc40007810000 */
[----:B------:R-:W-:Y:S01]  /*6370*/  ISETP.LT.OR P0, PT, R2, 0x4a, P4 ;  /* 0x0000004a0200780c */ /* 0x000fe20002701670 */
[----:B------:R-:W-:Y:S01]  /*6380*/  FFMA.FTZ R2, R37, c[0x0][0x2d0], -R3 ;  /* 0x0000b40025027a23 */ /* 0x000fe20000010803 */
[----:B------:R-:W-:Y:S02]  /*6390*/  FMNMX.FTZ R5, R91, R5, !PT ;  /* 0x000000055b057209 */ /* 0x000fe40007810000 */
[----:B------:R-:W-:Y:S01]  /*63a0*/  FSEL R159, R98, -INF , !P1 ;  /* 0xff800000629f7808 */ /* 0x000fe20004800000 */
[----:B------:R-:W-:Y:S01]  /*63b0*/  MUFU.EX2 R239, R2 ;  /* 0x0000000200ef7308 */ /* 0x000fe20000000800 */
[----:B------:R-:W-:Y:S02]  /*63c0*/  FMNMX.FTZ R5, R136, R5, !PT ;  /* 0x0000000588057209 */ /* 0x000fe40007810000 */
[----:B------:R-:W-:Y:S02]  /*63d0*/  FSEL R158, R99, -INF , !P0 ;  /* 0xff800000639e7808 */ /* 0x000fe40004000000 */
[----:B------:R-:W-:-:S02]  /*63e0*/  FMNMX.FTZ R5, R144, R5, !PT ;  /* 0x0000000590057209 */ /* 0x000fc40007810000 */
[----:B-1----:R-:W-:Y:S02]  /*63f0*/  FMNMX.FTZ R6, R139, R7, !PT ;  /* 0x000000078b067209 */ /* 0x002fe40007810000 */
[----:B------:R-:W-:Y:S02]  /*6400*/  FMNMX.FTZ R5, R146, R5, !PT ;  /* 0x0000000592057209 */ /* 0x000fe40007810000 */
[----:B------:R-:W-:Y:S02]  /*6410*/  FMNMX.FTZ R6, R152, R6, !PT ;  /* 0x0000000698067209 */ /* 0x000fe40007810000 */
[----:B------:R-:W-:Y:S02]  /*6420*/  FMNMX.FTZ R5, R149, R5, !PT ;  /* 0x0000000595057209 */ /* 0x000fe40007810000 */
[----:B------:R-:W-:Y:S02]  /*6430*/  FMNMX.FTZ R6, R162, R6, !PT ;  /* 0x00000006a2067209 */ /* 0x000fe40007810000 */
[----:B------:R-:W-:-:S04]  /*6440*/  FMNMX.FTZ R5, R164, R5, !PT ;  /* 0x00000005a4057209 */ /* 0x000fc80007810000 */
[----:B------:R-:W-:-:S04]  /*6450*/  FMNMX.FTZ R5, R163, R5, !PT ;  /* 0x00000005a3057209 */ /* 0x000fc80007810000 */
[----:B------:R-:W-:-:S04]  /*6460*/  FMNMX.FTZ R5, R166, R5, !PT ;  /* 0x00000005a6057209 */ /* 0x000fc80007810000 */
[----:B------:R-:W-:-:S04]  /*6470*/  FMNMX.FTZ R5, R169, R5, !PT ;  /* 0x00000005a9057209 */ /* 0x000fc80007810000 */
[----:B------:R-:W-:-:S04]  /*6480*/  FMNMX.FTZ R5, R176, R5, !PT ;  /* 0x00000005b0057209 */ /* 0x000fc80007810000 */
[----:B------:R-:W-:Y:S01]  /*6490*/  FMNMX.FTZ R0, R178, R5, !PT ;  /* 0x00000005b2007209 */ /* 0x000fe20007810000 */
[----:B------:R-:W-:-:S03]  /*64a0*/  FFMA.FTZ R5, R30, c[0x0][0x2d0], -R3 ;  /* 0x0000b4001e057a23 */ /* 0x000fc60000010803 */
[----:B------:R-:W-:Y:S01]  /*64b0*/  FMNMX.FTZ R0, R179, R0, !PT ;  /* 0x00000000b3007209 */ /* 0x000fe20007810000 */
[----:B------:R1:W2:Y:S03]  /*64c0*/  MUFU.EX2 R238, R5 ;  /* 0x0000000500ee7308 */ /* 0x0002a60000000800 */
[----:B------:R-:W-:-:S05]  /*64d0*/  FMNMX.FTZ R0, R177, R0, !PT ;  /* 0x00000000b1007209 */ /* 0x000fca0007810000 */
[----:B------:R-:W3:Y:S01]  /*64e0*/  SHFL.BFLY PT, R7, R0, 0x2, 0x1f ;  /* 0x0c401f0000077f89 */ /* 0x000ee200000e0000 */
[----:B-1----:R-:W-:Y:S01]  /*64f0*/  FFMA.FTZ R5, R36, c[0x0][0x2d0], -R3 ;  /* 0x0000b40024057a23 */ /* 0x002fe20000010803 */
[----:B--2---:R-:W-:Y:S02]  /*6500*/  F2FP.BF16.PACK_AB R13, R238, R243 ;  /* 0x000000f3ee0d723e */ /* 0x004fe400000010ff */
[----:B------:R-:W-:Y:S01]  /*6510*/  LDSM.16.MT88.4 R36, [R197] ;  /* 0x00000000c524783b */ /* 0x000fe20000004200 */
[----:B------:R1:W2:Y:S01]  /*6520*/  MUFU.EX2 R241, R5 ;  /* 0x0000000500f17308 */ /* 0x0002a20000000800 */
[----:B---3--:R-:W-:Y:S02]  /*6530*/  FMNMX.FTZ R0, R0, R7, !PT ;  /* 0x0000000700007209 */ /* 0x008fe40007810000 */
[----:B-1----:R-:W-:-:S03]  /*6540*/  FMNMX.FTZ R5, R165, R6, !PT ;  /* 0x00000006a5057209 */ /* 0x002fc60007810000 */
[----:B------:R-:W1:Y:S01]  /*6550*/  SHFL.BFLY PT, R8, R0, 0x1, 0x1f ;  /* 0x0c201f0000087f89 */ /* 0x000e6200000e0000 */
[----:B------:R-:W-:Y:S01]  /*6560*/  FFMA.FTZ R6, R60, c[0x0][0x2d0], -R3 ;  /* 0x0000b4003c067a23 */ /* 0x000fe20000010803 */
[----:B--2---:R-:W-:Y:S02]  /*6570*/  F2FP.BF16.PACK_AB R15, R239, R241 ;  /* 0x000000f1ef0f723e */ /* 0x004fe400000010ff */
[----:B------:R-:W-:Y:S01]  /*6580*/  FMNMX.FTZ R5, R161, R5, !PT ;  /* 0x00000005a1057209 */ /* 0x000fe20007810000 */
[----:B------:R-:W-:Y:S03]  /*6590*/  MUFU.EX2 R232, R6 ;  /* 0x0000000600e87308 */ /* 0x000fe60000000800 */
[----:B------:R-:W-:Y:S01]  /*65a0*/  FMNMX.FTZ R2, R160, R5, !PT ;  /* 0x00000005a0027209 */ /* 0x000fe20007810000 */
[----:B------:R-:W-:Y:S01]  /*65b0*/  FFMA.FTZ R5, R48, c[0x0][0x2d0], -R4 ;  /* 0x0000b40030057a23 */ /* 0x000fe20000010804 */
[----:B------:R-:W-:Y:S02]  /*65c0*/  HMMA.16816.F32.BF16 R44, R12, R32, RZ ;  /* 0x000000200c2c723c */ /* 0x000fe400000418ff */
[----:B------:R-:W-:Y:S01]  /*65d0*/  FMNMX.FTZ R2, R159, R2, !PT ;  /* 0x000000029f027209 */ /* 0x000fe20007810000 */
[----:B------:R2:W3:Y:S03]  /*65e0*/  MUFU.EX2 R244, R5 ;  /* 0x0000000500f47308 */ /* 0x0004e60000000800 */
[----:B------:R-:W-:-:S02]  /*65f0*/  FMNMX.FTZ R2, R158, R2, !PT ;  /* 0x000000029e027209 */ /* 0x000fc40007810000 */
[----:B------:R-:W-:Y:S03]  /*6600*/  HMMA.16816.F32.BF16 R52, R12, R40, RZ ;  /* 0x000000280c34723c */ /* 0x000fe600000418ff */
[----:B------:R-:W4:Y:S01]  /*6610*/  SHFL.BFLY PT, R7, R2, 0x2, 0x1f ;  /* 0x0c401f0002077f89 */ /* 0x000f2200000e0000 */
[----:B-1----:R-:W-:Y:S01]  /*6620*/  FMNMX.FTZ R112, R0, R8, !PT ;  /* 0x0000000800707209 */ /* 0x002fe20007810000 */
[----:B------:R-:W-:-:S03]  /*6630*/  FFMA.FTZ R0, R62, c[0x0][0x2d0], -R3 ;  /* 0x0000b4003e007a23 */ /* 0x000fc60000010803 */
[----:B------:R-:W-:Y:S01]  /*6640*/  HMMA.16816.F32.BF16 R24, R12, R56, RZ ;  /* 0x000000380c18723c */ /* 0x000fe200000418ff */
[----:B------:R-:W-:Y:S01]  /*6650*/  FSETP.NEU.FTZ.AND P0, PT, R112, -INF , PT ;  /* 0xff8000007000780b */ /* 0x000fe20003f1d000 */
[----:B--2---:R-:W-:Y:S01]  /*6660*/  FFMA.FTZ R5, R50, c[0x0][0x2d0], -R4 ;  /* 0x0000b40032057a23 */ /* 0x004fe20000010804 */
[----:B------:R1:W-:Y:S01]  /*6670*/  MUFU.EX2 R237, R0 ;  /* 0x0000000000ed7308 */ /* 0x0003e20000000800 */
[----:B---3--:R-:W-:-:S04]  /*6680*/  F2FP.BF16.PACK_AB R8, R244, R251 ;  /* 0x000000fbf408723e */ /* 0x008fc800000010ff */
[C---:B------:R-:W-:Y:S03]  /*6690*/  HMMA.16816.F32.BF16 R28, R12.reuse, R34, RZ ;  /* 0x000000220c1c723c */ /* 0x040fe600000418ff */
[----:B------:R2:W-:Y:S05]  /*66a0*/  MUFU.EX2 R245, R5 ;  /* 0x0000000500f57308 */ /* 0x0005ea0000000800 */
[C---:B------:R-:W-:Y:S01]  /*66b0*/  HMMA.16816.F32.BF16 R20, R12.reuse, R42, RZ ;  /* 0x0000002a0c14723c */ /* 0x040fe200000418ff */
[----:B-1----:R-:W-:Y:S02]  /*66c0*/  FFMA.FTZ R0, R68, c[0x0][0x2d0], -R3 ;  /* 0x0000b40044007a23 */ /* 0x002fe40000010803 */
[----:B------:R-:W-:Y:S02]  /*66d0*/  LDSM.16.MT88.4 R68, [R199+0x800] ;  /* 0x00080000c744783b */ /* 0x000fe40000004200 */
[----:B------:R-:W1:Y:S03]  /*66e0*/  MUFU.EX2 R240, R0 ;  /* 0x0000000000f07308 */ /* 0x000e660000000800 */
[----:B------:R-:W-:Y:S01]  /*66f0*/  HMMA.16816.F32.BF16 R16, R12, R38, RZ ;  /* 0x000000260c10723c */ /* 0x000fe200000418ff */
[----:B--2---:R-:W-:-:S04]  /*6700*/  FFMA.FTZ R5, R51, c[0x0][0x2d0], -R4 ;  /* 0x0000b40033057a23 */ /* 0x004fc80000010804 */
[----:B------:R2:W3:Y:S01]  /*6710*/  MUFU.EX2 R246, R5 ;  /* 0x0000000500f67308 */ /* 0x0004e20000000800 */
[----:B-1----:R-:W-:Y:S01]  /*6720*/  F2FP.BF16.PACK_AB R11, R240, R237 ;  /* 0x000000edf00b723e */ /* 0x002fe200000010ff */
[----:B--2---:R-:W-:Y:S01]  /*6730*/  FFMA.FTZ R5, R61, c[0x0][0x2d0], -R4 ;  /* 0x0000b4003d057a23 */ /* 0x004fe20000010804 */
[----:B---3--:R-:W-:Y:S01]  /*6740*/  F2FP.BF16.PACK_AB R10, R246, R245 ;  /* 0x000000f5f60a723e */ /* 0x008fe200000010ff */
[----:B------:R-:W1:Y:S04]  /*6750*/  LDSM.16.MT88.4 R60, [R200+0x800] ;  /* 0x00080000c83c783b */ /* 0x000e680000004200 */
[----:B------:R2:W-:Y:S02]  /*6760*/  MUFU.EX2 R247, R5 ;  /* 0x0000000500f77308 */ /* 0x0005e40000000800 */
[----:B--2---:R-:W-:-:S02]  /*6770*/  FFMA.FTZ R5, R49, c[0x0][0x2d0], -R3 ;  /* 0x0000b40031057a23 */ /* 0x004fc40000010803 */
[C---:B------:R-:W-:Y:S04]  /*6780*/  HMMA.16816.F32.BF16 R48, R12.reuse, R36, RZ ;  /* 0x000000240c30723c */ /* 0x040fe800000418ff */
[----:B------:R4:W2:Y:S04]  /*6790*/  MUFU.EX2 R233, R5 ;  /* 0x0000000500e97308 */ /* 0x0008a80000000800 */
[----:B------:R-:W-:Y:S01]  /*67a0*/  HMMA.16816.F32.BF16 R12, R12, R58, RZ ;  /* 0x0000003a0c0c723c */ /* 0x000fe200000418ff */
[----:B----4-:R-:W-:Y:S01]  /*67b0*/  FMNMX.FTZ R5, R2, R7, !PT ;  /* 0x0000000702057209 */ /* 0x010fe20007810000 */
[----:B------:R-:W-:Y:S01]  /*67c0*/  FMUL.FTZ R2, R112, c[0x0][0x2d0] ;  /* 0x0000b40070027a20 */ /* 0x000fe20000410000 */
[----:B--2---:R-:W-:-:S03]  /*67d0*/  F2FP.BF16.PACK_AB R9, R232, R233 ;  /* 0x000000e9e809723e */ /* 0x004fc600000010ff */
[----:B------:R-:W2:Y:S01]  /*67e0*/  SHFL.BFLY PT, R6, R5, 0x1, 0x1f ;  /* 0x0c201f0005067f89 */ /* 0x000ea200000e0000 */
[----:B------:R-:W-:-:S03]  /*67f0*/  FSEL R2, R2, RZ, P0 ;  /* 0x000000ff02027208 */ /* 0x000fc60000000000 */
[----:B------:R-:W-:Y:S02]  /*6800*/  HMMA.16816.F32.BF16 R108, R8, R64, R44 ;  /* 0x00000040086c723c */ /* 0x000fe4000004182c */
[----:B------:R-:W-:-:S04]  /*6810*/  FFMA.FTZ R0, R79, c[0x0][0x2d0], -R2 ;  /* 0x0000b4004f007a23 */ /* 0x000fc80000010802 */
[----:B------:R3:W-:Y:S02]  /*6820*/  MUFU.EX2 R230, R0 ;  /* 0x0000000000e67308 */ /* 0x0007e40000000800 */
[C---:B-1----:R-:W-:Y:S08]  /*6830*/  HMMA.16816.F32.BF16 R52, R8.reuse, R60, R52 ;  /* 0x0000003c0834723c */ /* 0x042ff00000041834 */
[----:B------:R-:W-:Y:S01]  /*6840*/  HMMA.16816.F32.BF16 R48, R8, R72, R48 ;  /* 0x000000480830723c */ /* 0x000fe20000041830 */
[----:B--2---:R-:W-:Y:S01]  /*6850*/  FMNMX.FTZ R5, R5, R6, !PT ;  /* 0x0000000605057209 */ /* 0x004fe20007810000 */
[----:B------:R-:W-:-:S02]  /*6860*/  FFMA.FTZ R6, R83, c[0x0][0x2d0], -R2 ;  /* 0x0000b40053067a23 */ /* 0x000fc40000010802 */
[--C-:B---3--:R-:W-:Y:S01]  /*6870*/  FFMA.FTZ R0, R78, c[0x0][0x2d0], -R2.reuse ;  /* 0x0000b4004e007a23 */ /* 0x108fe20000010802 */
[----:B------:R-:W-:Y:S01]  /*6880*/  FSETP.NEU.FTZ.AND P0, PT, R5, -INF , PT ;  /* 0xff8000000500780b */ /* 0x000fe20003f1d000 */
[----:B------:R-:W-:Y:S02]  /*6890*/  MUFU.EX2 R228, R6 ;  /* 0x0000000600e47308 */ /* 0x000fe40000000800 */
[C---:B------:R-:W-:Y:S06]  /*68a0*/  HMMA.16816.F32.BF16 R44, R8.reuse, R68, R24 ;  /* 0x00000044082c723c */ /* 0x040fec0000041818 */
[----:B------:R1:W2:Y:S02]  /*68b0*/  MUFU.EX2 R7, R0 ;  /* 0x0000000000077308 */ /* 0x0002a40000000800 */
[C---:B------:R-:W-:Y:S08]  /*68c0*/  HMMA.16816.F32.BF16 R100, R8.reuse, R66, R28 ;  /* 0x000000420864723c */ /* 0x040ff0000004181c */
[----:B------:R-:W-:Y:S01]  /*68d0*/  HMMA.16816.F32.BF16 R96, R8, R62, R20 ;  /* 0x0000003e0860723c */ /* 0x000fe20000041814 */
[----:B-1----:R-:W-:-:S07]  /*68e0*/  FFMA.FTZ R0, R82, c[0x0][0x2d0], -R2 ;  /* 0x0000b40052007a23 */ /* 0x002fce0000010802 */
[C---:B------:R-:W-:Y:S01]  /*68f0*/  HMMA.16816.F32.BF16 R104, R8.reuse, R74, R16 ;  /* 0x0000004a0868723c */ /* 0x040fe20000041810 */
[----:B------:R1:W3:Y:S07]  /*6900*/  MUFU.EX2 R229, R0 ;  /* 0x0000000000e57308 */ /* 0x0002ee0000000800 */
[----:B------:R-:W-:Y:S07]  /*6910*/  HMMA.16816.F32.BF16 R92, R8, R70, R12 ;  /* 0x00000046085c723c */ /* 0x000fee000004180c */
[----:B--2---:R-:W-:Y:S01]  /*6920*/  F2FP.BF16.PACK_AB R8, R7, R230 ;  /* 0x000000e60708723e */ /* 0x004fe200000010ff */
[----:B------:R-:W-:-:S02]  /*6930*/  FADD.FTZ R7, R230, R7 ;  /* 0x00000007e6077221 */ /* 0x000fc40000010000 */
[----:B-1----:R-:W-:Y:S01]  /*6940*/  FMUL.FTZ R0, R5, c[0x0][0x2d0] ;  /* 0x0000b40005007a20 */ /* 0x002fe20000410000 */
[----:B---3--:R-:W-:Y:S01]  /*6950*/  F2FP.BF16.PACK_AB R10, R228, R229 ;  /* 0x000000e5e40a723e */ /* 0x008fe200000010ff */
[----:B------:R-:W-:-:S03]  /*6960*/  FADD.FTZ R7, R229, R7 ;  /* 0x00000007e5077221 */ /* 0x000fc60000010000 */
[----:B------:R-:W-:Y:S01]  /*6970*/  FSEL R0, R0, RZ, P0 ;  /* 0x000000ff00007208 */ /* 0x000fe20000000000 */
[----:B------:R-:W-:-:S04]  /*6980*/  FADD.FTZ R7, R228, R7 ;  /* 0x00000007e4077221 */ /* 0x000fc80000010000 */
        /* <DEDUP_REMOVED lines=12> */
[C---:B------:R-:W-:Y:S08]  /*6a50*/  HMMA.16816.F32.BF16 R24, R8.reuse, R32, RZ ;  /* 0x000000200818723c */ /* 0x040ff000000418ff */
[----:B------:R-:W-:Y:S01]  /*6a60*/  HMMA.16816.F32.BF16 R28, R8, R34, RZ ;  /* 0x00000022081c723c */ /* 0x000fe200000418ff */
[----:B-1----:R-:W-:-:S04]  /*6a70*/  FFMA.FTZ R6, R86, c[0x0][0x2d0], -R2 ;  /* 0x0000b40056067a23 */ /* 0x002fc80000010802 */
[----:B------:R1:W2:Y:S03]  /*6a80*/  MUFU.EX2 R223, R6 ;  /* 0x0000000600df7308 */ /* 0x0002a60000000800 */
[C---:B------:R-:W-:Y:S08]  /*6a90*/  HMMA.16816.F32.BF16 R20, R8.reuse, R40, RZ ;  /* 0x000000280814723c */ /* 0x040ff000000418ff */
[----:B------:R-:W-:Y:S01]  /*6aa0*/  HMMA.16816.F32.BF16 R16, R8, R36, RZ ;  /* 0x000000240810723c */ /* 0x000fe200000418ff */
[----:B-1----:R-:W-:-:S07]  /*6ab0*/  FFMA.FTZ R6, R88, c[0x0][0x2d0], -R2 ;  /* 0x0000b40058067a23 */ /* 0x002fce0000010802 */
[C---:B------:R-:W-:Y:S01]  /*6ac0*/  HMMA.16816.F32.BF16 R40, R8.reuse, R42, RZ ;  /* 0x0000002a0828723c */ /* 0x040fe200000418ff */
[----:B------:R1:W-:Y:S07]  /*6ad0*/  MUFU.EX2 R222, R6 ;  /* 0x0000000600de7308 */ /* 0x0003ee0000000800 */
[C---:B------:R-:W-:Y:S08]  /*6ae0*/  HMMA.16816.F32.BF16 R36, R8.reuse, R38, RZ ;  /* 0x000000260824723c */ /* 0x040ff000000418ff */
[----:B------:R-:W-:Y:S01]  /*6af0*/  HMMA.16816.F32.BF16 R12, R8, R56, RZ ;  /* 0x00000038080c723c */ /* 0x000fe200000418ff */
[----:B-1----:R-:W-:-:S04]  /*6b00*/  FFMA.FTZ R6, R91, c[0x0][0x2d0], -R2 ;  /* 0x0000b4005b067a23 */ /* 0x002fc80000010802 */
[----:B------:R1:W3:Y:S03]  /*6b10*/  MUFU.EX2 R225, R6 ;  /* 0x0000000600e17308 */ /* 0x0002e60000000800 */
[----:B------:R-:W-:Y:S07]  /*6b20*/  HMMA.16816.F32.BF16 R32, R8, R58, RZ ;  /* 0x0000003a0820723c */ /* 0x000fee00000418ff */
[----:B--2---:R-:W-:Y:S01]  /*6b30*/  F2FP.BF16.PACK_AB R8, R223, R224 ;  /* 0x000000e0df08723e */ /* 0x004fe200000010ff */
[----:B-1----:R-:W-:Y:S01]  /*6b40*/  FFMA.FTZ R6, R84, c[0x0][0x2d0], -R0 ;  /* 0x0000b40054067a23 */ /* 0x002fe20000010800 */
[----:B---3--:R-:W-:-:S03]  /*6b50*/  F2FP.BF16.PACK_AB R10, R225, R222 ;  /* 0x000000dee10a723e */ /* 0x008fc600000010ff */
        /* <DEDUP_REMOVED lines=11> */
[C---:B------:R-:W-:Y:S01]  /*6c10*/  HMMA.16816.F32.BF16 R124, R8.reuse, R64, R24 ;  /* 0x00000040087c723c */ /* 0x040fe20000041818 */
[----:B------:R-:W3:Y:S07]  /*6c20*/  LDSM.16.MT88.4 R24, [R197+0x1000] ;  /* 0x00100000c518783b */ /* 0x000eee0000004200 */
[----:B------:R-:W-:Y:S01]  /*6c30*/  HMMA.16816.F32.BF16 R76, R8, R66, R28 ;  /* 0x00000042084c723c */ /* 0x000fe2000004181c */
[----:B------:R-:W4:Y:S01]  /*6c40*/  LDSM.16.MT88.4 R28, [R199+0x1000] ;  /* 0x00100000c71c783b */ /* 0x000f220000004200 */
[----:B-1----:R-:W-:-:S03]  /*6c50*/  FFMA.FTZ R6, R118, c[0x0][0x2d0], -R4 ;  /* 0x0000b40076067a23 */ /* 0x002fc60000010804 */
[----:B------:R-:W-:Y:S01]  /*6c60*/  LDSM.16.MT88.4 R64, [R200+0x1800] ;  /* 0x00180000c840783b */ /* 0x000fe20000004200 */
[----:B------:R1:W-:Y:S02]  /*6c70*/  MUFU.EX2 R219, R6 ;  /* 0x0000000600db7308 */ /* 0x0003e40000000800 */
[C---:B------:R-:W-:Y:S01]  /*6c80*/  HMMA.16816.F32.BF16 R140, R8.reuse, R60, R20 ;  /* 0x0000003c088c723c */ /* 0x040fe20000041814 */
[----:B------:R-:W-:Y:S07]  /*6c90*/  LDSM.16.MT88.4 R20, [R200+0x1000] ;  /* 0x00100000c814783b */ /* 0x000fee0000004200 */
[----:B------:R-:W-:Y:S01]  /*6ca0*/  HMMA.16816.F32.BF16 R88, R8, R72, R16 ;  /* 0x000000480858723c */ /* 0x000fe20000041810 */
[----:B------:R-:W5:Y:S01]  /*6cb0*/  LDSM.16.MT88.4 R16, [R196+0x1000] ;  /* 0x00100000c410783b */ /* 0x000f620000004200 */
[----:B-1----:R-:W-:-:S06]  /*6cc0*/  FFMA.FTZ R6, R121, c[0x0][0x2d0], -R4 ;  /* 0x0000b40079067a23 */ /* 0x002fcc0000010804 */
[C---:B------:R-:W-:Y:S01]  /*6cd0*/  HMMA.16816.F32.BF16 R132, R8.reuse, R68, R12 ;  /* 0x000000440884723c */ /* 0x040fe2000004180c */
[----:B------:R1:W-:Y:S07]  /*6ce0*/  MUFU.EX2 R220, R6 ;  /* 0x0000000600dc7308 */ /* 0x0003ee0000000800 */
[C---:B------:R-:W-:Y:S01]  /*6cf0*/  HMMA.16816.F32.BF16 R84, R8.reuse, R74, R36 ;  /* 0x0000004a0854723c */ /* 0x040fe20000041824 */
[----:B------:R-:W-:Y:S07]  /*6d00*/  LDSM.16.MT88.4 R72, [R199+0x1800] ;  /* 0x00180000c748783b */ /* 0x000fee0000004200 */
[----:B------:R-:W-:Y:S01]  /*6d10*/  HMMA.16816.F32.BF16 R80, R8, R62, R40 ;  /* 0x0000003e0850723c */ /* 0x000fe20000041828 */
[----:B------:R-:W-:Y:S01]  /*6d20*/  LDSM.16.MT88.4 R60, [R196+0x1800] ;  /* 0x00180000c43c783b */ /* 0x000fe20000004200 */
[----:B-1----:R-:W-:-:S04]  /*6d30*/  FFMA.FTZ R6, R122, c[0x0][0x2d0], -R4 ;  /* 0x0000b4007a067a23 */ /* 0x002fc80000010804 */
[----:B------:R1:W-:Y:S02]  /*6d40*/  MUFU.EX2 R216, R6 ;  /* 0x0000000600d87308 */ /* 0x0003e40000000800 */
[----:B-1----:R-:W-:-:S06]  /*6d50*/  FFMA.FTZ R6, R123, c[0x0][0x2d0], -R4 ;  /* 0x0000b4007b067a23 */ /* 0x002fcc0000010804 */
[----:B------:R1:W-:Y:S02]  /*6d60*/  MUFU.EX2 R212, R6 ;  /* 0x0000000600d47308 */ /* 0x0003e40000000800 */
[----:B-1----:R-:W-:-:S06]  /*6d70*/  FFMA.FTZ R6, R116, c[0x0][0x2d0], -R3 ;  /* 0x0000b40074067a23 */ /* 0x002fcc0000010803 */
[----:B------:R1:W-:Y:S02]  /*6d80*/  MUFU.EX2 R195, R6 ;  /* 0x0000000600c37308 */ /* 0x0003e40000000800 */
[----:B-1----:R-:W-:-:S06]  /*6d90*/  FFMA.FTZ R6, R115, c[0x0][0x2d0], -R3 ;  /* 0x0000b40073067a23 */ /* 0x002fcc0000010803 */
[----:B------:R1:W1:Y:S02]  /*6da0*/  MUFU.EX2 R194, R6 ;  /* 0x0000000600c27308 */ /* 0x0002640000000800 */
[----:B-1----:R-:W-:Y:S02]  /*6db0*/  FFMA.FTZ R6, R120, c[0x0][0x2d0], -R3 ;  /* 0x0000b40078067a23 */ /* 0x002fe40000010803 */
[----:B------:R-:W-:Y:S01]  /*6dc0*/  HMMA.16816.F32.BF16 R120, R8, R70, R32 ;  /* 0x000000460878723c */ /* 0x000fe20000041820 */
[----:B------:R-:W1:Y:S03]  /*6dd0*/  LDSM.16.MT88.4 R68, [R197+0x1800] ;  /* 0x00180000c544783b */ /* 0x000e660000004200 */
[----:B------:R3:W-:Y:S03]  /*6de0*/  MUFU.EX2 R193, R6 ;  /* 0x0000000600c17308 */ /* 0x0007e60000000800 */
[----:B--2---:R-:W-:-:S02]  /*6df0*/  F2FP.BF16.PACK_AB R8, R221, R247 ;  /* 0x000000f7dd08723e */ /* 0x004fc400000010ff */
[----:B------:R-:W-:Y:S02]  /*6e00*/  F2FP.BF16.PACK_AB R9, R194, R195 ;  /* 0x000000c3c209723e */ /* 0x000fe400000010ff */
[----:B------:R-:W-:Y:S01]  /*6e10*/  F2FP.BF16.PACK_AB R10, R220, R219 ;  /* 0x000000dbdc0a723e */ /* 0x000fe200000010ff */
[----:B---3--:R-:W-:-:S04]  /*6e20*/  FFMA.FTZ R6, R128, c[0x0][0x2d0], -R3 ;  /* 0x0000b40080067a23 */ /* 0x008fc80000010803 */
[----:B------:R2:W3:Y:S02]  /*6e30*/  MUFU.EX2 R191, R6 ;  /* 0x0000000600bf7308 */ /* 0x0004e40000000800 */
[----:B--2---:R-:W-:Y:S01]  /*6e40*/  FFMA.FTZ R6, R151, c[0x0][0x2d0], -R4 ;  /* 0x0000b40097067a23 */ /* 0x004fe20000010804 */
[----:B---3--:R-:W-:-:S05]  /*6e50*/  F2FP.BF16.PACK_AB R11, R191, R193 ;  /* 0x000000c1bf0b723e */ /* 0x008fca00000010ff */
[----:B------:R2:W-:Y:S02]  /*6e60*/  MUFU.EX2 R192, R6 ;  /* 0x0000000600c07308 */ /* 0x0005e40000000800 */
[C---:B------:R-:W-:Y:S08]  /*6e70*/  HMMA.16816.F32.BF16 R32, R8.reuse, R26, R104 ;  /* 0x0000001a0820723c */ /* 0x040ff00000041868 */
[----:B----4-:R-:W-:Y:S01]  /*6e80*/  HMMA.16816.F32.BF16 R12, R8, R30, R92 ;  /* 0x0000001e080c723c */ /* 0x010fe2000004185c */
[----:B------:R-:W-:Y:S01]  /*6e90*/  LDSM.16.MT88.4 R92, [R197+0x2000] ;  /* 0x00200000c55c783b */ /* 0x000fe20000004200 */
[----:B--2---:R-:W-:-:S04]  /*6ea0*/  FFMA.FTZ R6, R150, c[0x0][0x2d0], -R4 ;  /* 0x0000b40096067a23 */ /* 0x004fc80000010804 */
[----:B------:R2:W3:Y:S02]  /*6eb0*/  MUFU.EX2 R190, R6 ;  /* 0x0000000600be7308 */ /* 0x0004e40000000800 */
[C---:B-----5:R-:W-:Y:S08]  /*6ec0*/  HMMA.16816.F32.BF16 R56, R8.reuse, R16, R108 ;  /* 0x000000100838723c */ /* 0x060ff0000004186c */
[----:B------:R-:W-:Y:S01]  /*6ed0*/  HMMA.16816.F32.BF16 R52, R8, R20, R52 ;  /* 0x000000140834723c */ /* 0x000fe20000041834 */
[----:B--2---:R-:W-:-:S07]  /*6ee0*/  FFMA.FTZ R6, R130, c[0x0][0x2d0], -R3 ;  /* 0x0000b40082067a23 */ /* 0x004fce0000010803 */
[C---:B------:R-:W-:Y:S01]  /*6ef0*/  HMMA.16816.F32.BF16 R48, R8.reuse, R24, R48 ;  /* 0x000000180830723c */ /* 0x040fe20000041830 */
[----:B------:R2:W-:Y:S07]  /*6f00*/  MUFU.EX2 R189, R6 ;  /* 0x0000000600bd7308 */ /* 0x0005ee0000000800 */
[C---:B------:R-:W-:Y:S08]  /*6f10*/  HMMA.16816.F32.BF16 R44, R8.reuse, R28, R44 ;  /* 0x0000001c082c723c */ /* 0x040ff0000004182c */
[----:B------:R-:W-:Y:S01]  /*6f20*/  HMMA.16816.F32.BF16 R40, R8, R18, R100 ;  /* 0x000000120828723c */ /* 0x000fe20000041864 */
[----:B--2---:R-:W-:-:S04]  /*6f30*/  FFMA.FTZ R6, R145, c[0x0][0x2d0], -R3 ;  /* 0x0000b40091067a23 */ /* 0x004fc80000010803 */
[----:B------:R2:W4:Y:S03]  /*6f40*/  MUFU.EX2 R188, R6 ;  /* 0x0000000600bc7308 */ /* 0x0005260000000800 */
[----:B------:R-:W-:Y:S07]  /*6f50*/  HMMA.16816.F32.BF16 R36, R8, R22, R96 ;  /* 0x000000160824723c */ /* 0x000fee0000041860 */
[----:B------:R-:W-:-:S02]  /*6f60*/  F2FP.BF16.PACK_AB R8, R212, R216 ;  /* 0x000000d8d408723e */ /* 0x000fc400000010ff */
[----:B---3--:R-:W-:Y:S01]  /*6f70*/  F2FP.BF16.PACK_AB R10, R190, R192 ;  /* 0x000000c0be0a723e */ /* 0x008fe200000010ff */
[----:B--2---:R-:W-:Y:S01]  /*6f80*/  FFMA.FTZ R6, R147, c[0x0][0x2d0], -R3 ;  /* 0x0000b40093067a23 */ /* 0x004fe20000010803 */
[----:B----4-:R-:W-:-:S03]  /*6f90*/  F2FP.BF16.PACK_AB R9, R188, R189 ;  /* 0x000000bdbc09723e */ /* 0x010fc600000010ff */
[----:B------:R2:W-:Y:S02]  /*6fa0*/  MUFU.EX2 R187, R6 ;  /* 0x0000000600bb7308 */ /* 0x0005e40000000800 */
[----:B--2---:R-:W-:-:S06]  /*6fb0*/  FFMA.FTZ R6, R148, c[0x0][0x2d0], -R3 ;  /* 0x0000b40094067a23 */ /* 0x004fcc0000010803 */
[----:B------:R2:W3:Y:S02]  /*6fc0*/  MUFU.EX2 R186, R6 ;  /* 0x0000000600ba7308 */ /* 0x0004e40000000800 */
[----:B--2---:R-:W-:Y:S01]  /*6fd0*/  FFMA.FTZ R6, R136, c[0x0][0x2d0], -R2 ;  /* 0x0000b40088067a23 */ /* 0x004fe20000010802 */
[----:B---3--:R-:W-:-:S05]  /*6fe0*/  F2FP.BF16.PACK_AB R11, R186, R187 ;  /* 0x000000bbba0b723e */ /* 0x008fca00000010ff */
[----:B------:R2:W-:Y:S02]  /*6ff0*/  MUFU.EX2 R184, R6 ;  /* 0x0000000600b87308 */ /* 0x0005e40000000800 */
[C---:B-1----:R-:W-:Y:S08]  /*7000*/  HMMA.16816.F32.BF16 R96, R8.reuse, R70, R32 ;  /* 0x000000460860723c */ /* 0x042ff00000041820 */
[----:B------:R-:W-:Y:S01]  /*7010*/  HMMA.16816.F32.BF16 R32, R8, R74, R12 ;  /* 0x0000004a0820723c */ /* 0x000fe2000004180c */
[----:B------:R-:W-:Y:S01]  /*7020*/  LDSM.16.MT88.4 R12, [R199+0x2000] ;  /* 0x00200000c70c783b */ /* 0x000fe20000004200 */
[----:B--2---:R-:W-:-:S04]  /*7030*/  FFMA.FTZ R6, R144, c[0x0][0x2d0], -R2 ;  /* 0x0000b40090067a23 */ /* 0x004fc80000010802 */
[----:B------:R1:W2:Y:S02]  /*7040*/  MUFU.EX2 R185, R6 ;  /* 0x0000000600b97308 */ /* 0x0002a40000000800 */
        /* <DEDUP_REMOVED lines=15> */
[--C-:B-1----:R-:W-:Y:S02]  /*7140*/  FFMA.FTZ R6, R131, c[0x0][0x2d0], -R0.reuse ;  /* 0x0000b40083067a23 */ /* 0x102fe40000010800 */
[----:B------:R-:W1:Y:S04]  /*7150*/  LDSM.16.MT88.4 R128, [R196+0x2000] ;  /* 0x00200000c480783b */ /* 0x000e680000004200 */
[----:B------:R2:W3:Y:S02]  /*7160*/  MUFU.EX2 R181, R6 ;  /* 0x0000000600b57308 */ /* 0x0004e40000000800 */
[----:B--2---:R-:W-:Y:S01]  /*7170*/  FFMA.FTZ R6, R137, c[0x0][0x2d0], -R0 ;  /* 0x0000b40089067a23 */ /* 0x004fe20000010800 */
[----:B---3--:R-:W-:-:S05]  /*7180*/  F2FP.BF16.PACK_AB R9, R181, R180 ;  /* 0x000000b4b509723e */ /* 0x008fca00000010ff */
[----:B------:R2:W-:Y:S02]  /*7190*/  MUFU.EX2 R116, R6 ;  /* 0x0000000600747308 */ /* 0x0005e40000000800 */
[----:B--2---:R-:W-:-:S06]  /*71a0*/  FFMA.FTZ R6, R138, c[0x0][0x2d0], -R0 ;  /* 0x0000b4008a067a23 */ /* 0x004fcc0000010800 */
[----:B------:R2:W3:Y:S02]  /*71b0*/  MUFU.EX2 R115, R6 ;  /* 0x0000000600737308 */ /* 0x0004e40000000800 */
[----:B--2---:R-:W-:Y:S01]  /*71c0*/  FFMA.FTZ R6, R175, c[0x0][0x2d0], -R4 ;  /* 0x0000b400af067a23 */ /* 0x004fe20000010804 */
[----:B---3--:R-:W-:-:S05]  /*71d0*/  F2FP.BF16.PACK_AB R11, R115, R116 ;  /* 0x00000074730b723e */ /* 0x008fca00000010ff */
[----:B------:R2:W-:Y:S02]  /*71e0*/  MUFU.EX2 R175, R6 ;  /* 0x0000000600af7308 */ /* 0x0005e40000000800 */
[C---:B------:R-:W-:Y:S08]  /*71f0*/  HMMA.16816.F32.BF16 R104, R8.reuse, R28, R132 ;  /* 0x0000001c0868723c */ /* 0x040ff00000041884 */
[----:B------:R-:W-:Y:S01]  /*7200*/  HMMA.16816.F32.BF16 R124, R8, R16, R124 ;  /* 0x00000010087c723c */ /* 0x000fe2000004187c */
[----:B--2---:R-:W-:-:S04]  /*7210*/  FFMA.FTZ R6, R174, c[0x0][0x2d0], -R4 ;  /* 0x0000b400ae067a23 */ /* 0x004fc80000010804 */
[----:B------:R2:W-:Y:S03]  /*7220*/  MUFU.EX2 R174, R6 ;  /* 0x0000000600ae7308 */ /* 0x0005e60000000800 */
[C---:B------:R-:W-:Y:S08]  /*7230*/  HMMA.16816.F32.BF16 R16, R8.reuse, R18, R76 ;  /* 0x000000120810723c */ /* 0x040ff0000004184c */
[----:B------:R-:W-:Y:S01]  /*7240*/  HMMA.16816.F32.BF16 R76, R8, R30, R120 ;  /* 0x0000001e084c723c */ /* 0x000fe20000041878 */
[----:B--2---:R-:W-:-:S07]  /*7250*/  FFMA.FTZ R6, R173, c[0x0][0x2d0], -R4 ;  /* 0x0000b400ad067a23 */ /* 0x004fce0000010804 */
[C---:B------:R-:W-:Y:S01]  /*7260*/  HMMA.16816.F32.BF16 R140, R8.reuse, R20, R140 ;  /* 0x00000014088c723c */ /* 0x040fe2000004188c */
[----:B------:R-:W-:Y:S01]  /*7270*/  FFMA.FTZ R4, R172, c[0x0][0x2d0], -R4 ;  /* 0x0000b400ac047a23 */ /* 0x000fe20000010804 */
[----:B------:R2:W-:Y:S06]  /*7280*/  MUFU.EX2 R173, R6 ;  /* 0x0000000600ad7308 */ /* 0x0005ec0000000800 */
[C---:B------:R-:W-:Y:S02]  /*7290*/  HMMA.16816.F32.BF16 R20, R8.reuse, R22, R80 ;  /* 0x000000160814723c */ /* 0x040fe40000041850 */
[----:B------:R3:W4:Y:S06]  /*72a0*/  MUFU.EX2 R172, R4 ;  /* 0x0000000400ac7308 */ /* 0x00072c0000000800 */
[----:B------:R-:W-:Y:S01]  /*72b0*/  HMMA.16816.F32.BF16 R80, R8, R26, R84 ;  /* 0x0000001a0850723c */ /* 0x000fe20000041854 */
[----:B--2---:R-:W-:-:S07]  /*72c0*/  IMAD.MOV.U32 R6, RZ, RZ, R153 ;  /* 0x000000ffff067224 */ /* 0x004fce00078e0099 */
[----:B------:R-:W-:Y:S01]  /*72d0*/  HMMA.16816.F32.BF16 R88, R8, R24, R88 ;  /* 0x000000180858723c */ /* 0x000fe20000041858 */
[----:B---3--:R-:W-:Y:S01]  /*72e0*/  FFMA.FTZ R4, R171, c[0x0][0x2d0], -R3 ;  /* 0x0000b400ab047a23 */ /* 0x008fe20000010803 */
[----:B----4-:R-:W-:-:S03]  /*72f0*/  F2FP.BF16.PACK_AB R154, R172, R173 ;  /* 0x000000adac9a723e */ /* 0x010fc600000010ff */
[----:B------:R2:W-:Y:S02]  /*7300*/  MUFU.EX2 R171, R4 ;  /* 0x0000000400ab7308 */ /* 0x0005e40000000800 */
[----:B--2---:R-:W-:-:S06]  /*7310*/  FFMA.FTZ R4, R170, c[0x0][0x2d0], -R3 ;  /* 0x0000b400aa047a23 */ /* 0x004fcc0000010803 */
[----:B------:R2:W3:Y:S02]  /*7320*/  MUFU.EX2 R170, R4 ;  /* 0x0000000400aa7308 */ /* 0x0004e40000000800 */
[--C-:B--2---:R-:W-:Y:S01]  /*7330*/  FFMA.FTZ R4, R168, c[0x0][0x2d0], -R3.reuse ;  /* 0x0000b400a8047a23 */ /* 0x104fe20000010803 */
[----:B---3--:R-:W-:Y:S01]  /*7340*/  F2FP.BF16.PACK_AB R153, R170, R171 ;  /* 0x000000abaa99723e */ /* 0x008fe200000010ff */
[----:B------:R-:W-:-:S04]  /*7350*/  FFMA.FTZ R3, R167, c[0x0][0x2d0], -R3 ;  /* 0x0000b400a7037a23 */ /* 0x000fc80000010803 */
[----:B------:R2:W-:Y:S08]  /*7360*/  MUFU.EX2 R168, R4 ;  /* 0x0000000400a87308 */ /* 0x0005f00000000800 */
[----:B------:R3:W4:Y:S01]  /*7370*/  MUFU.EX2 R167, R3 ;  /* 0x0000000300a77308 */ /* 0x0007220000000800 */
[----:B--2---:R-:W-:-:S05]  /*7380*/  IMAD.MOV.U32 R4, RZ, RZ, c[0x0][0x2c4] ;  /* 0x0000b100ff047624 */ /* 0x004fca00078e00ff */
[----:B------:R-:W-:Y:S01]  /*7390*/  ISETP.NE.AND P6, PT, R4, 0x1, PT ;  /* 0x000000010400780c */ /* 0x000fe20003fc5270 */
[----:B---3--:R-:W-:Y:S01]  /*73a0*/  FFMA.FTZ R3, R164, c[0x0][0x2d0], -R2 ;  /* 0x0000b400a4037a23 */ /* 0x008fe20000010802 */
[----:B----4-:R-:W-:-:S03]  /*73b0*/  F2FP.BF16.PACK_AB R155, R167, R168 ;  /* 0x000000a8a79b723e */ /* 0x010fc600000010ff */
[----:B------:R2:W-:Y:S02]  /*73c0*/  MUFU.EX2 R164, R3 ;  /* 0x0000000300a47308 */ /* 0x0005e40000000800 */
[----:B--2---:R-:W-:-:S06]  /*73d0*/  FFMA.FTZ R3, R163, c[0x0][0x2d0], -R2 ;  /* 0x0000b400a3037a23 */ /* 0x004fcc0000010802 */
[----:B------:R2:W3:Y:S02]  /*73e0*/  MUFU.EX2 R163, R3 ;  /* 0x0000000300a37308 */ /* 0x0004e40000000800 */
[----:B--2---:R-:W-:Y:S01]  /*73f0*/  FFMA.FTZ R3, R166, c[0x0][0x2d0], -R2 ;  /* 0x0000b400a6037a23 */ /* 0x004fe20000010802 */
[----:B---3--:R-:W-:Y:S01]  /*7400*/  F2FP.BF16.PACK_AB R8, R163, R164 ;  /* 0x000000a4a308723e */ /* 0x008fe200000010ff */
[----:B------:R-:W-:-:S04]  /*7410*/  IMAD.MOV.U32 R166, RZ, RZ, c[0x0][0x32c] ;  /* 0x0000cb00ffa67624 */ /* 0x000fc800078e00ff */
[----:B------:R2:W-:Y:S02]  /*7420*/  MUFU.EX2 R117, R3 ;  /* 0x0000000300757308 */ /* 0x0005e40000000800 */
[----:B--2---:R-:W-:-:S06]  /*7430*/  FFMA.FTZ R3, R169, c[0x0][0x2d0], -R2 ;  /* 0x0000b400a9037a23 */ /* 0x004fcc0000010802 */
[----:B------:R2:W3:Y:S02]  /*7440*/  MUFU.EX2 R118, R3 ;  /* 0x0000000300767308 */ /* 0x0004e40000000800 */
[----:B--2---:R-:W-:Y:S01]  /*7450*/  FFMA.FTZ R3, R139, c[0x0][0x2d0], -R0 ;  /* 0x0000b4008b037a23 */ /* 0x004fe20000010800 */
[----:B---3--:R-:W-:-:S05]  /*7460*/  F2FP.BF16.PACK_AB R10, R118, R117 ;  /* 0x00000075760a723e */ /* 0x008fca00000010ff */
[----:B------:R2:W-:Y:S02]  /*7470*/  MUFU.EX2 R28, R3 ;  /* 0x00000003001c7308 */ /* 0x0005e40000000800 */
[----:B--2---:R-:W-:Y:S01]  /*7480*/  FFMA.FTZ R3, R152, c[0x0][0x2d0], -R0 ;  /* 0x0000b40098037a23 */ /* 0x004fe20000010800 */
[----:B------:R-:W-:-:S05]  /*7490*/  F2FP.BF16.PACK_AB R152, R174, R175 ;  /* 0x000000afae98723e */ /* 0x000fca00000010ff */
[----:B------:R2:W3:Y:S02]  /*74a0*/  MUFU.EX2 R31, R3 ;  /* 0x00000003001f7308 */ /* 0x0004e40000000800 */
[C---:B-1----:R-:W-:Y:S08]  /*74b0*/  HMMA.16816.F32.BF16 R120, R152.reuse, R128, R56 ;  /* 0x000000809878723c */ /* 0x042ff00000041838 */
[----:B------:R-:W-:Y:S01]  /*74c0*/  HMMA.16816.F32.BF16 R132, R152, R130, R40 ;  /* 0x000000829884723c */ /* 0x000fe20000041828 */
[----:B--2---:R-:W-:Y:S01]  /*74d0*/  FFMA.FTZ R3, R162, c[0x0][0x2d0], -R0 ;  /* 0x0000b400a2037a23 */ /* 0x004fe20000010800 */
[----:B---3--:R-:W-:-:S03]  /*74e0*/  F2FP.BF16.PACK_AB R9, R31, R28 ;  /* 0x0000001c1f09723e */ /* 0x008fc600000010ff */
[----:B------:R1:W-:Y:S03]  /*74f0*/  MUFU.EX2 R30, R3 ;  /* 0x00000003001e7308 */ /* 0x0003e60000000800 */
[C---:B------:R-:W-:Y:S08]  /*7500*/  HMMA.16816.F32.BF16 R136, R152.reuse, R144, R52 ;  /* 0x000000909888723c */ /* 0x040ff00000041834 */
[----:B------:R-:W-:Y:S01]  /*7510*/  HMMA.16816.F32.BF16 R84, R152, R146, R36 ;  /* 0x000000929854723c */ /* 0x000fe20000041824 */
[----:B-1----:R-:W-:-:S07]  /*7520*/  FFMA.FTZ R3, R165, c[0x0][0x2d0], -R0 ;  /* 0x0000b400a5037a23 */ /* 0x002fce0000010800 */
[C---:B------:R-:W-:Y:S01]  /*7530*/  HMMA.16816.F32.BF16 R148, R152.reuse, R92, R48 ;  /* 0x0000005c9894723c */ /* 0x040fe20000041830 */
[----:B------:R1:W2:Y:S07]  /*7540*/  MUFU.EX2 R29, R3 ;  /* 0x00000003001d7308 */ /* 0x0002ae0000000800 */
[C---:B------:R-:W-:Y:S08]  /*7550*/  HMMA.16816.F32.BF16 R96, R152.reuse, R94, R96 ;  /* 0x0000005e9860723c */ /* 0x040ff00000041860 */
[----:B------:R-:W-:Y:S01]  /*7560*/  HMMA.16816.F32.BF16 R100, R152, R12, R44 ;  /* 0x0000000c9864723c */ /* 0x000fe2000004182c */
[----:B-1----:R-:W-:Y:S01]  /*7570*/  FFMA.FTZ R3, R176, c[0x0][0x2d0], -R2 ;  /* 0x0000b400b0037a23 */ /* 0x002fe20000010802 */
[----:B--2---:R-:W-:-:S06]  /*7580*/  F2FP.BF16.PACK_AB R11, R29, R30 ;  /* 0x0000001e1d0b723e */ /* 0x004fcc00000010ff */
[----:B------:R-:W-:Y:S01]  /*7590*/  HMMA.16816.F32.BF16 R152, R152, R14, R32 ;  /* 0x0000000e9898723c */ /* 0x000fe20000041820 */
[----:B------:R1:W-:Y:S07]  /*75a0*/  MUFU.EX2 R32, R3 ;  /* 0x0000000300207308 */ /* 0x0003ee0000000800 */
[C---:B------:R-:W-:Y:S08]  /*75b0*/  HMMA.16816.F32.BF16 R88, R8.reuse, R68, R88 ;  /* 0x000000440858723c */ /* 0x040ff00000041858 */
[----:B------:R-:W-:Y:S01]  /*75c0*/  HMMA.16816.F32.BF16 R104, R8, R72, R104 ;  /* 0x000000480868723c */ /* 0x000fe20000041868 */
[----:B-1----:R-:W-:-:S04]  /*75d0*/  FFMA.FTZ R3, R178, c[0x0][0x2d0], -R2 ;  /* 0x0000b400b2037a23 */ /* 0x002fc80000010802 */
[----:B------:R1:W2:Y:S03]  /*75e0*/  MUFU.EX2 R34, R3 ;  /* 0x0000000300227308 */ /* 0x0002a60000000800 */
[C---:B------:R-:W-:Y:S08]  /*75f0*/  HMMA.16816.F32.BF16 R124, R8.reuse, R60, R124 ;  /* 0x0000003c087c723c */ /* 0x040ff0000004187c */
[----:B------:R-:W-:Y:S01]  /*7600*/  HMMA.16816.F32.BF16 R16, R8, R62, R16 ;  /* 0x0000003e0810723c */ /* 0x000fe20000041810 */
[--C-:B-1----:R-:W-:Y:S01]  /*7610*/  FFMA.FTZ R3, R179, c[0x0][0x2d0], -R2.reuse ;  /* 0x0000b400b3037a23 */ /* 0x102fe20000010802 */
[----:B--2---:R-:W-:Y:S01]  /*7620*/  F2FP.BF16.PACK_AB R108, R34, R32 ;  /* 0x00000020226c723e */ /* 0x004fe200000010ff */
[----:B------:R-:W-:-:S05]  /*7630*/  FFMA.FTZ R2, R177, c[0x0][0x2d0], -R2 ;  /* 0x0000b400b1027a23 */ /* 0x000fca0000010802 */
[C---:B------:R-:W-:Y:S01]  /*7640*/  HMMA.16816.F32.BF16 R140, R8.reuse, R64, R140 ;  /* 0x00000040088c723c */ /* 0x040fe2000004188c */
[----:B------:R1:W-:Y:S07]  /*7650*/  MUFU.EX2 R35, R3 ;  /* 0x0000000300237308 */ /* 0x0003ee0000000800 */
[C---:B------:R-:W-:Y:S01]  /*7660*/  HMMA.16816.F32.BF16 R20, R8.reuse, R66, R20 ;  /* 0x000000420814723c */ /* 0x040fe20000041814 */
[----:B------:R2:W3:Y:S07]  /*7670*/  MUFU.EX2 R33, R2 ;  /* 0x0000000200217308 */ /* 0x0004ee0000000800 */
[----:B------:R-:W-:Y:S01]  /*7680*/  HMMA.16816.F32.BF16 R68, R8, R70, R80 ;  /* 0x000000460844723c */ /* 0x000fe20000041850 */
[----:B-1----:R-:W-:-:S04]  /*7690*/  FADD.FTZ R3, R252, R250 ;  /* 0x000000fafc037221 */ /* 0x002fc80000010000 */
[----:B------:R-:W-:-:S03]  /*76a0*/  FADD.FTZ R3, R248, R3 ;  /* 0x00000003f8037221 */ /* 0x000fc60000010000 */
[----:B------:R-:W-:Y:S01]  /*76b0*/  HMMA.16816.F32.BF16 R72, R8, R74, R76 ;  /* 0x0000004a0848723c */ /* 0x000fe2000004184c */
[----:B--2---:R-:W-:Y:S01]  /*76c0*/  FFMA.FTZ R2, R161, c[0x0][0x2d0], -R0 ;  /* 0x0000b400a1027a23 */ /* 0x004fe20000010800 */
[----:B---3--:R-:W-:Y:S01]  /*76d0*/  F2FP.BF16.PACK_AB R110, R33, R35 ;  /* 0x00000023216e723e */ /* 0x008fe200000010ff */
[----:B------:R-:W-:Y:S02]  /*76e0*/  FADD.FTZ R3, R249, R3 ;  /* 0x00000003f9037221 */ /* 0x000fe40000010000 */
[----:B------:R1:W-:Y:S02]  /*76f0*/  MUFU.EX2 R24, R2 ;  /* 0x0000000200187308 */ /* 0x0003e40000000800 */
[----:B------:R-:W-:Y:S02]  /*7700*/  FADD.FTZ R4, R251, R3 ;  /* 0x00000003fb047221 */ /* 0x000fe40000010000 */
[----:B------:R-:W-:Y:S02]  /*7710*/  FADD.FTZ R8, R224, R7 ;  /* 0x00000007e0087221 */ /* 0x000fe40000010000 */
[----:B------:R-:W-:-:S02]  /*7720*/  FADD.FTZ R7, R244, R4 ;  /* 0x00000004f4077221 */ /* 0x000fc40000010000 */
[----:B-1----:R-:W-:-:S04]  /*7730*/  FFMA.FTZ R2, R160, c[0x0][0x2d0], -R0 ;  /* 0x0000b400a0027a23 */ /* 0x002fc80000010800 */
[----:B------:R1:W2:Y:S02]  /*7740*/  MUFU.EX2 R25, R2 ;  /* 0x0000000200197308 */ /* 0x0002a40000000800 */
[--C-:B-1----:R-:W-:Y:S01]  /*7750*/  FFMA.FTZ R2, R159, c[0x0][0x2d0], -R0.reuse ;  /* 0x0000b4009f027a23 */ /* 0x102fe20000010800 */
[----:B--2---:R-:W-:Y:S01]  /*7760*/  F2FP.BF16.PACK_AB R109, R25, R24 ;  /* 0x00000018196d723e */ /* 0x004fe200000010ff */
[----:B------:R-:W-:-:S04]  /*7770*/  FFMA.FTZ R0, R158, c[0x0][0x2d0], -R0 ;  /* 0x0000b4009e007a23 */ /* 0x000fc80000010800 */
[----:B------:R1:W-:Y:S08]  /*7780*/  MUFU.EX2 R27, R2 ;  /* 0x00000002001b7308 */ /* 0x0003f00000000800 */
[----:B------:R2:W3:Y:S01]  /*7790*/  MUFU.EX2 R26, R0 ;  /* 0x00000000001a7308 */ /* 0x0004e20000000800 */
[----:B-1----:R-:W-:-:S04]  /*77a0*/  @P6 IMAD.HI.U32 R2, R6, c[0x0][0x2c8], RZ ;  /* 0x0000b20006026a27 */ /* 0x002fc800078e00ff */
[----:B--2---:R-:W-:Y:S01]  /*77b0*/  IMAD.MOV.U32 R0, RZ, RZ, R6 ;  /* 0x000000ffff007224 */ /* 0x004fe200078e0006 */
[----:B------:R-:W-:Y:S01]  /*77c0*/  @P6 SHF.R.U32.HI R0, RZ, c[0x0][0x2cc], R2 ;  /* 0x0000b300ff006a19 */ /* 0x000fe20000011602 */
[----:B------:R-:W-:Y:S01]  /*77d0*/  FADD.FTZ R6, R243, R238 ;  /* 0x000000eef3067221 */ /* 0x000fe20000010000 */
[----:B------:R-:W-:Y:S02]  /*77e0*/  ISETP.GE.AND P6, PT, R166, 0x1, PT ;  /* 0x00000001a600780c */ /* 0x000fe40003fc6270 */
[----:B---3--:R-:W-:Y:S01]  /*77f0*/  F2FP.BF16.PACK_AB R111, R26, R27 ;  /* 0x0000001b1a6f723e */ /* 0x008fe200000010ff */
[----:B------:R-:W-:Y:S02]  /*7800*/  IMAD.IADD R2, R231, 0x1, R0 ;  /* 0x00000001e7027824 */ /* 0x000fe400078e0200 */
        /* <DEDUP_REMOVED lines=72> */
[----:B------:R-:W-:Y:S01]  /*7c90*/  STL [R1], R7 ;  /* 0x0000000701007387 */ /* 0x000fe20000100800 */
[----:B------:R-:W-:-:S03]  /*7ca0*/  FADD.FTZ R3, R33, R6 ;  /* 0x0000000621037221 */ /* 0x000fc60000010000 */
[----:B------:R1:W-:Y:S04]  /*7cb0*/  STL [R1+0x4], R0 ;  /* 0x0000040001007387 */ /* 0x0003e80000100800 */
[----:B------:R2:W-:Y:S01]  /*7cc0*/  STL [R1+0x8], R3 ;  /* 0x0000080301007387 */ /* 0x0005e20000100800 */
[----:B-1----:R-:W-:Y:S01]  /*7cd0*/  FADD.FTZ R0, R26, R4 ;  /* 0x000000041a007221 */ /* 0x002fe20000010000 */
[----:B--2---:R-:W-:-:S04]  /*7ce0*/  IADD3 R3, R2, c[0x0][0x328], RZ ;  /* 0x0000ca0002037a10 */ /* 0x004fc80007ffe0ff */
[----:B------:R1:W-:Y:S01]  /*7cf0*/  STL [R1+0xc], R0 ;  /* 0x00000c0001007387 */ /* 0x0003e20000100800 */
[----:B------:R-:W-:Y:S05]  /*7d00*/  @!P6 BRA `(.L_x_603) ;  /* 0x000001100000e947 */ /* 0x000fea0003800000 */
[C---:B------:R-:W-:Y:S01]  /*7d10*/  ISETP.GT.AND P0, PT, R2.reuse, RZ, PT ;  /* 0x000000ff0200720c */ /* 0x040fe20003f04270 */
[----:B------:R-:W-:Y:S01]  /*7d20*/  BSSY B0, `(.L_x_604) ;  /* 0x000000d000007945 */ /* 0x000fe20003800000 */
[----:B-1----:R-:W-:Y:S01]  /*7d30*/  IADD3 R0, R2, -0x1, RZ ;  /* 0xffffffff02007810 */ /* 0x002fe20007ffe0ff */
[----:B------:R-:W-:-:S10]  /*7d40*/  IMAD.MOV.U32 R4, RZ, RZ, c[0x0][0x32c] ;  /* 0x0000cb00ff047624 */ /* 0x000fd400078e00ff */
[----:B------:R-:W-:Y:S05]  /*7d50*/  @P0 BRA `(.L_x_605) ;  /* 0x0000006000000947 */ /* 0x000fea0003800000 */
[----:B------:R-:W-:Y:S01]  /*7d60*/  ISETP.NE.AND P0, PT, R4, 0x1, PT ;  /* 0x000000010400780c */ /* 0x000fe20003f05270 */
[----:B------:R-:W-:-:S12]  /*7d70*/  IMAD.MOV R0, RZ, RZ, -R2 ;  /* 0x000000ffff007224 */ /* 0x000fd800078e0a02 */
[----:B------:R-:W-:-:S05]  /*7d80*/  @P0 IMAD.HI.U32 R2, R0, c[0x0][0x330], RZ ;  /* 0x0000cc0000020a27 */ /* 0x000fca00078e00ff */
[----:B------:R-:W-:-:S04]  /*7d90*/  @P0 SHF.R.U32.HI R0, RZ, c[0x0][0x334], R2 ;  /* 0x0000cd00ff000a19 */ /* 0x000fc80000011602 */
[----:B------:R-:W-:Y:S01]  /*7da0*/  LOP3.LUT R0, RZ, R0, RZ, 0x33, !PT ;  /* 0x00000000ff007212 */ /* 0x000fe200078e33ff */
[----:B------:R-:W-:Y:S05]  /*7db0*/  BRA `(.L_x_606) ;  /* 0x0000003000007947 */ /* 0x000fea0003800000 */
.L_x_605:
[----:B------:R-:W-:-:S13]  /*7dc0*/  ISETP.NE.AND P0, PT, R4, 0x1, PT ;  /* 0x000000010400780c */ /* 0x000fda0003f05270 */
[----:B------:R-:W-:-:S05]  /*7dd0*/  @P0 IMAD.HI.U32 R2, R0, c[0x0][0x330], RZ ;  /* 0x0000cc0000020a27 */ /* 0x000fca00078e00ff */
[----:B------:R-:W-:Y:S02]  /*7de0*/  @P0 SHF.R.U32.HI R0, RZ, c[0x0][0x334], R2 ;  /* 0x0000cd00ff000a19 */ /* 0x000fe40000011602 */
.L_x_606:
[----:B------:R-:W-:Y:S05]  /*7df0*/  BSYNC B0 ;  /* 0x0000000000007941 */ /* 0x000fea0003800000 */
.L_x_604:
[----:B------:R-:W-:-:S05]  /*7e00*/  IMAD R0, R0, R4, c[0x0][0x32c] ;  /* 0x0000cb0000007624 */ /* 0x000fca00078e0204 */
[----:B------:R-:W-:-:S05]  /*7e10*/  IMNMX R3, R3, R0, PT ;  /* 0x0000000003037217 */ /* 0x000fca0003800200 */
.L_x_603:
[----:B------:R-:W-:-:S05]  /*7e20*/  IMAD.HI R3, R3, 0x66666667, RZ ;  /* 0x6666666703037827 */ /* 0x000fca00078e02ff */
[----:B-1----:R-:W-:-:S04]  /*7e30*/  SHF.R.U32.HI R0, RZ, 0x1f, R3 ;  /* 0x0000001fff007819 */ /* 0x002fc80000011603 */
[----:B------:R-:W-:-:S04]  /*7e40*/  LEA.HI.SX32 R3, R3, R0, 0x1b ;  /* 0x0000000003037211 */ /* 0x000fc800078fdaff */
[----:B------:R-:W-:-:S04]  /*7e50*/  IMNMX R2, R234, R3, !PT ;  /* 0x00000003ea027217 */ /* 0x000fc80007800200 */
[----:B------:R-:W-:Y:S01]  /*7e60*/  ISETP.GE.AND P0, PT, R211, R2, PT ;  /* 0x00000002d300720c */ /* 0x000fe20003f06270 */
[----:B------:R1:W-:-:S12]  /*7e70*/  STL [R1+0x10], R2 ;  /* 0x0000100201007387 */ /* 0x0003d80000100800 */
[----:B------:R-:W-:Y:S05]  /*7e80*/  @!P0 BRA `(.L_x_607) ;  /* 0x00004d2000008947 */ /* 0x000fea0003800000 */
[----:B------:R-:W-:Y:S01]  /*7e90*/  IMAD.MOV.U32 R116, RZ, RZ, R113 ;  /* 0x000000ffff747224 */ /* 0x000fe200078e0071 */
[----:B------:R-:W-:Y:S01]  /*7ea0*/  MOV R118, R5 ;  /* 0x0000000500767202 */ /* 0x000fe20000000f00 */
[----:B------:R-:W-:Y:S01]  /*7eb0*/  IMAD.MOV.U32 R115, RZ, RZ, R114 ;  /* 0x000000ffff737224 */ /* 0x000fe200078e0072 */
[----:B------:R-:W-:Y:S02]  /*7ec0*/  MOV R117, R112 ;  /* 0x0000007000757202 */ /* 0x000fe40000000f00 */
.L_x_624:
[----:B--2---:R-:W2:Y:S01]  /*7ed0*/  LDL R0, [R1+0x14] ;  /* 0x0000140001007983 */ /* 0x004ea20000100800 */
[----:B------:R-:W-:Y:S04]  /*7ee0*/  DEPBAR.LE SB0, 0x0 ;  /* 0x000080000000791a */ /* 0x000fe80000000000 */
[----:B------:R-:W-:Y:S01]  /*7ef0*/  WARPSYNC 0xffffffff ;  /* 0xffffffff00007948 */ /* 0x000fe20003800000 */
[----:B------:R-:W3:Y:S01]  /*7f00*/  LDL R114, [R1+0x2c] ;  /* 0x00002c0001727983 */ /* 0x000ee20000100800 */
[----:B------:R-:W-:Y:S01]  /*7f10*/  ISETP.GT.AND P0, PT, R234, R211, PT ;  /* 0x000000d3ea00720c */ /* 0x000fe20003f04270 */
[----:B------:R-:W-:Y:S02]  /*7f20*/  ULDC UR4, c[0x0][0x324] ;  /* 0x0000c90000047ab9 */ /* 0x000fe40000000800 */
[----:B------:R-:W-:Y:S02]  /*7f30*/  ULOP3.LUT UR4, URZ, UR4, URZ, 0x33, !UPT ;  /* 0x000000043f047292 */ /* 0x000fe4000f8e333f */
[----:B-1----:R-:W3:Y:S06]  /*7f40*/  LDL.64 R2, [R1+0x20] ;  /* 0x0000200001027983 */ /* 0x002eec0000100a00 */
[----:B------:R-:W-:Y:S02]  /*7f50*/  BAR.SYNC.DEFER_BLOCKING 0x0 ;  /* 0x0000000000007b1d */ /* 0x000fe40000010000 */
[C---:B------:R-:W-:Y:S04]  /*7f60*/  @!P0 IMAD.WIDE.U32 R112, R211.reuse, c[0x0][0x208], RZ ;  /* 0x00008200d3708a25 */ /* 0x040fe800078e00ff */
[----:B------:R-:W-:Y:S06]  /*7f70*/  LDSM.16.M88.4 R80, [R202] ;  /* 0x00000000ca50783b */ /* 0x000fec0000000200 */
[----:B------:R-:W1:Y:S06]  /*7f80*/  LDSM.16.M88.4 R16, [R119] ;  /* 0x000000007710783b */ /* 0x000e6c0000000200 */
[----:B------:R-:W4:Y:S06]  /*7f90*/  LDSM.16.M88.4 R76, [R202+0x2000] ;  /* 0x00200000ca4c783b */ /* 0x000f2c0000000200 */
[----:B------:R-:W5:Y:S06]  /*7fa0*/  LDSM.16.M88.4 R32, [R119+0x800] ;  /* 0x000800007720783b */ /* 0x000f6c0000000200 */
[----:B------:R-:W3:Y:S06]  /*7fb0*/  LDL R212, [R1+0x28] ;  /* 0x0000280001d47983 */ /* 0x000eec0000100800 */
[----:B------:R-:W5:Y:S06]  /*7fc0*/  LDSM.16.M88.4 R48, [R119+0x1000] ;  /* 0x001000007730783b */ /* 0x000f6c0000000200 */
[----:B------:R-:W3:Y:S06]  /*7fd0*/  LDL.64 R216, [R1+0x18] ;  /* 0x0000180001d87983 */ /* 0x000eec0000100a00 */
[----:B------:R-:W5:Y:S01]  /*7fe0*/  LDSM.16.M88.4 R64, [R119+0x1800] ;  /* 0x001800007740783b */ /* 0x000f620000000200 */
[-C--:B-1----:R-:W-:Y:S05]  /*7ff0*/  HMMA.16816.F32.BF16 R4, R80, R16.reuse, RZ ;  /* 0x000000105004723c */ /* 0x082fea00000418ff */
[----:B------:R-:W3:Y:S03]  /*8000*/  LDL R215, [R1+0x38] ;  /* 0x0000380001d77983 */ /* 0x000ee60000100800 */
[C---:B----4-:R-:W-:Y:S03]  /*8010*/  HMMA.16816.F32.BF16 R8, R76.reuse, R16, RZ ;  /* 0x000000104c08723c */ /* 0x050fe600000418ff */
[----:B------:R-:W1:Y:S06]  /*8020*/  LDSM.16.M88.4 R156, [R119+0x2000] ;  /* 0x00200000779c783b */ /* 0x000e6c0000000200 */
[----:B------:R-:W4:Y:S01]  /*8030*/  LDL R214, [R1+0x3c] ;  /* 0x00003c0001d67983 */ /* 0x000f220000100800 */
[-C--:B------:R-:W-:Y:S05]  /*8040*/  HMMA.16816.F32.BF16 R12, R76, R18.reuse, RZ ;  /* 0x000000124c0c723c */ /* 0x080fea00000418ff */
[----:B------:R-:W-:Y:S03]  /*8050*/  LDSM.16.M88.4 R160, [R205] ;  /* 0x00000000cda0783b */ /* 0x000fe60000000200 */
[C---:B------:R-:W-:Y:S03]  /*8060*/  HMMA.16816.F32.BF16 R16, R80.reuse, R18, RZ ;  /* 0x000000125010723c */ /* 0x040fe600000418ff */
[----:B------:R-:W1:Y:S05]  /*8070*/  LDSM.16.M88.4 R164, [R206] ;  /* 0x00000000cea4783b */ /* 0x000e6a0000000200 */
[-C--:B-----5:R-:W-:Y:S01]  /*8080*/  HMMA.16816.F32.BF16 R20, R80, R32.reuse, RZ ;  /* 0x000000205014723c */ /* 0x0a0fe200000418ff */
[----:B------:R-:W5:Y:S06]  /*8090*/  LDSM.16.M88.4 R168, [R205+0x2000] ;  /* 0x00200000cda8783b */ /* 0x000f6c0000000200 */
[----:B------:R-:W-:Y:S01]  /*80a0*/  LDSM.16.M88.4 R172, [R209] ;  /* 0x00000000d1ac783b */ /* 0x000fe20000000200 */
[C---:B------:R-:W-:Y:S05]  /*80b0*/  HMMA.16816.F32.BF16 R24, R76.reuse, R32, RZ ;  /* 0x000000204c18723c */ /* 0x040fea00000418ff */
[----:B------:R-:W-:Y:S03]  /*80c0*/  LDSM.16.M88.4 R176, [R208] ;  /* 0x00000000d0b0783b */ /* 0x000fe60000000200 */
[-C--:B------:R-:W-:Y:S03]  /*80d0*/  HMMA.16816.F32.BF16 R28, R76, R34.reuse, RZ ;  /* 0x000000224c1c723c */ /* 0x080fe600000418ff */
[----:B------:R-:W-:Y:S05]  /*80e0*/  LDSM.16.M88.4 R180, [R207] ;  /* 0x00000000cfb4783b */ /* 0x000fea0000000200 */
        /* <DEDUP_REMOVED lines=9> */
[-C--:B-1----:R-:W-:Y:S08]  /*8180*/  HMMA.16816.F32.BF16 R68, R80, R156.reuse, RZ ;  /* 0x0000009c5044723c */ /* 0x082ff000000418ff */
[C---:B------:R-:W-:Y:S08]  /*8190*/  HMMA.16816.F32.BF16 R72, R76.reuse, R156, RZ ;  /* 0x0000009c4c48723c */ /* 0x040ff000000418ff */
[-C--:B------:R-:W-:Y:S08]  /*81a0*/  HMMA.16816.F32.BF16 R76, R76, R158.reuse, RZ ;  /* 0x0000009e4c4c723c */ /* 0x080ff000000418ff */
[----:B------:R-:W-:Y:S01]  /*81b0*/  HMMA.16816.F32.BF16 R80, R80, R158, RZ ;  /* 0x0000009e5050723c */ /* 0x000fe200000418ff */
[----:B------:R-:W1:Y:S07]  /*81c0*/  LDSM.16.M88.4 R156, [R210] ;  /* 0x00000000d29c783b */ /* 0x000e6e0000000200 */
[-C--:B------:R-:W-:Y:S08]  /*81d0*/  HMMA.16816.F32.BF16 R4, R160, R164.reuse, R4 ;  /* 0x000000a4a004723c */ /* 0x080ff00000041804 */
[C---:B-----5:R-:W-:Y:S08]  /*81e0*/  HMMA.16816.F32.BF16 R8, R168.reuse, R164, R8 ;  /* 0x000000a4a808723c */ /* 0x060ff00000041808 */
[-C--:B------:R-:W-:Y:S08]  /*81f0*/  HMMA.16816.F32.BF16 R12, R168, R166.reuse, R12 ;  /* 0x000000a6a80c723c */ /* 0x080ff0000004180c */
[C---:B------:R-:W-:Y:S08]  /*8200*/  HMMA.16816.F32.BF16 R16, R160.reuse, R166, R16 ;  /* 0x000000a6a010723c */ /* 0x040ff00000041810 */
[-C--:B-1----:R-:W-:Y:S08]  /*8210*/  HMMA.16816.F32.BF16 R20, R160, R156.reuse, R20 ;  /* 0x0000009ca014723c */ /* 0x082ff00000041814 */
[C---:B------:R-:W-:Y:S08]  /*8220*/  HMMA.16816.F32.BF16 R24, R168.reuse, R156, R24 ;  /* 0x0000009ca818723c */ /* 0x040ff00000041818 */
[-C--:B------:R-:W-:Y:S03]  /*8230*/  HMMA.16816.F32.BF16 R28, R168, R158.reuse, R28 ;  /* 0x0000009ea81c723c */ /* 0x080fe6000004181c */
[----:B--2---:R-:W-:Y:S02]  /*8240*/  LOP3.LUT P4, RZ, R0, 0x8, RZ, 0xc0, !PT ;  /* 0x0000000800ff7812 */ /* 0x004fe4000788c0ff */
[----:B------:R-:W-:Y:S03]  /*8250*/  @!P0 SHF.R.S32.HI R0, RZ, 0x1f, R211 ;  /* 0x0000001fff008819 */ /* 0x000fe600000114d3 */
[C---:B------:R-:W-:Y:S04]  /*8260*/  HMMA.16816.F32.BF16 R32, R160.reuse, R158, R32 ;  /* 0x0000009ea020723c */ /* 0x040fe80000041820 */
[----:B------:R-:W-:Y:S02]  /*8270*/  @!P0 IMAD R0, R0, c[0x0][0x208], RZ ;  /* 0x0000820000008a24 */ /* 0x000fe400078e02ff */
[----:B---3--:R-:W-:Y:S02]  /*8280*/  @!P0 IMAD.MOV.U32 R3, RZ, RZ, R114 ;  /* 0x000000ffff038224 */ /* 0x008fe400078e0072 */
[-C--:B------:R-:W-:Y:S01]  /*8290*/  HMMA.16816.F32.BF16 R36, R160, R172.reuse, R36 ;  /* 0x000000aca024723c */ /* 0x080fe20000041824 */
[----:B------:R-:W-:Y:S03]  /*82a0*/  @!P0 MOV R114, 0x5 ;  /* 0x0000000500728802 */ /* 0x000fe60000000f00 */
[----:B------:R-:W-:Y:S02]  /*82b0*/  @!P0 IMAD R0, R211, c[0x0][0x20c], R0 ;  /* 0x00008300d3008a24 */ /* 0x000fe400078e0200 */
[----:B------:R-:W-:Y:S02]  /*82c0*/  @!P0 IMAD.WIDE.U32 R2, R112, 0x50, R2 ;  /* 0x0000005070028825 */ /* 0x000fe400078e0002 */
[C---:B------:R-:W-:Y:S04]  /*82d0*/  HMMA.16816.F32.BF16 R40, R168.reuse, R172, R40 ;  /* 0x000000aca828723c */ /* 0x040fe80000041828 */
[----:B------:R-:W-:Y:S01]  /*82e0*/  @!P0 IMAD.IADD R0, R113, 0x1, R0 ;  /* 0x0000000171008824 */ /* 0x000fe200078e0200 */
[----:B------:R-:W-:Y:S01]  /*82f0*/  @!P0 LEA R186, P1, R2, c[0x0][0x1f8], 0x1 ;  /* 0x00007e0002ba8a11 */ /* 0x000fe200078208ff */
[----:B------:R-:W-:Y:S02]  /*8300*/  @!P0 IMAD.MOV.U32 R113, RZ, RZ, c[0x0][0x208] ;  /* 0x00008200ff718624 */ /* 0x000fe400078e00ff */
[-C--:B------:R-:W-:Y:S04]  /*8310*/  HMMA.16816.F32.BF16 R44, R168, R174.reuse, R44 ;  /* 0x000000aea82c723c */ /* 0x080fe8000004182c */
[----:B------:R-:W-:Y:S04]  /*8320*/  @!P0 IMAD R0, R0, 0x50, RZ ;  /* 0x0000005000008824 */ /* 0x000fe800078e02ff */
[C---:B------:R-:W-:Y:S04]  /*8330*/  HMMA.16816.F32.BF16 R48, R160.reuse, R174, R48 ;  /* 0x000000aea030723c */ /* 0x040fe80000041830 */
[----:B------:R-:W-:Y:S01]  /*8340*/  @!P0 IMAD.IADD R112, R3, 0x1, R0 ;  /* 0x0000000103708824 */ /* 0x000fe200078e0200 */
[C---:B------:R-:W-:Y:S01]  /*8350*/  @!P0 SHF.L.U64.HI R0, R113.reuse, R114, c[0x0][0x20c] ;  /* 0x0000830071008619 */ /* 0x040fe20000010272 */
[----:B------:R-:W-:Y:S02]  /*8360*/  @!P0 IMAD.SHL.U32 R3, R113, 0x20, RZ ;  /* 0x0000002071038824 */ /* 0x000fe400078e00ff */
[-C--:B------:R-:W-:Y:S04]  /*8370*/  HMMA.16816.F32.BF16 R52, R160, R176.reuse, R52 ;  /* 0x000000b0a034723c */ /* 0x080fe80000041834 */
[----:B------:R-:W-:Y:S02]  /*8380*/  @!P0 LEA.HI.X R187, R2, c[0x0][0x1fc], R112, 0x1, P1 ;  /* 0x00007f0002bb8a11 */ /* 0x000fe400008f0c70 */
[-C--:B------:R-:W-:Y:S02]  /*8390*/  @!P0 IADD3 R184, P1, R186, R3.reuse, RZ ;  /* 0x00000003bab88210 */ /* 0x080fe40007f3e0ff */
[C---:B------:R-:W-:Y:S01]  /*83a0*/  HMMA.16816.F32.BF16 R56, R168.reuse, R176, R56 ;  /* 0x000000b0a838723c */ /* 0x040fe20000041838 */
[----:B------:R-:W-:Y:S01]  /*83b0*/  @!PT LDS RZ, [RZ] ;  /* 0x00000000fffff984 */ /* 0x000fe20000000800 */
[----:B------:R-:W-:Y:S01]  /*83c0*/  @!PT LDS RZ, [RZ] ;  /* 0x00000000fffff984 */ /* 0x000fe20000000800 */
[----:B------:R-:W-:Y:S01]  /*83d0*/  @!PT LDS RZ, [RZ] ;  /* 0x00000000fffff984 */ /* 0x000fe20000000800 */
[----:B------:R1:W-:Y:S03]  /*83e0*/  @!P0 LDGSTS.E.BYPASS.LTC128B.128 [R213+0x100], [R186.64], !P4 ;  /* 0x00100000bad58fae */ /* 0x0003e6000e101d48 */
[--C-:B------:R-:W-:Y:S01]  /*83f0*/  @!P0 IMAD.X R185, R187, 0x1, R0.reuse, P1 ;  /* 0x00000001bbb98824 */ /* 0x100fe200008e0600 */
[-C--:B------:R-:W-:Y:S03]  /*8400*/  @!P0 IADD3 R112, P3, R184, R3.reuse, RZ ;  /* 0x00000003b8708210 */ /* 0x080fe60007f7e0ff */
[-C--:B------:R-:W-:Y:S01]  /*8410*/  HMMA.16816.F32.BF16 R60, R168, R178.reuse, R60 ;  /* 0x000000b2a83c723c */ /* 0x080fe2000004183c */
[----:B------:R2:W-:Y:S03]  /*8420*/  @!P0 LDGSTS.E.BYPASS.LTC128B.128 [R213+0x900], [R184.64], !P4 ;  /* 0x00900000b8d58fae */ /* 0x0005e6000e101d48 */
[----:B------:R-:W-:Y:S02]  /*8430*/  @!P0 IADD3.X R113, R185, R0, RZ, P3, !PT ;  /* 0x00000000b9718210 */ /* 0x000fe40001ffe4ff */
[-C--:B------:R-:W-:Y:S02]  /*8440*/  @!P0 IADD3 R2, P2, R112, R3.reuse, RZ ;  /* 0x0000000370028210 */ /* 0x080fe40007f5e0ff */
[C---:B------:R-:W-:Y:S01]  /*8450*/  HMMA.16816.F32.BF16 R64, R160.reuse, R178, R64 ;  /* 0x000000b2a040723c */ /* 0x040fe20000041840 */
[----:B------:R3:W-:Y:S07]  /*8460*/  @!P0 LDGSTS.E.BYPASS.LTC128B.128 [R213+0x1100], [R112.64], !P4 ;  /* 0x0110000070d58fae */ /* 0x0007ee000e101d48 */
[-C--:B------:R-:W-:Y:S04]  /*8470*/  HMMA.16816.F32.BF16 R68, R160, R180.reuse, R68 ;  /* 0x000000b4a044723c */ /* 0x080fe80000041844 */
[----:B-1----:R-:W-:Y:S01]  /*8480*/  @!P0 IADD3 R186, P1, R2, R3, RZ ;  /* 0x0000000302ba8210 */ /* 0x002fe20007f3e0ff */
[--C-:B------:R-:W-:Y:S03]  /*8490*/  @!P0 IMAD.X R3, R113, 0x1, R0.reuse, P2 ;  /* 0x0000000171038824 */ /* 0x100fe600010e0600 */
[C---:B------:R-:W-:Y:S02]  /*84a0*/  HMMA.16816.F32.BF16 R72, R168.reuse, R180, R72 ;  /* 0x000000b4a848723c */ /* 0x040fe40000041848 */
[----:B------:R1:W-:Y:S02]  /*84b0*/  @!P0 LDGSTS.E.BYPASS.LTC128B.128 [R213+0x1900], [R2.64], !P4 ;  /* 0x0190000002d58fae */ /* 0x0003e4000e101d48 */
[----:B------:R-:W-:Y:S04]  /*84c0*/  @!P0 IMAD.X R187, R3, 0x1, R0, P1 ;  /* 0x0000000103bb8824 */ /* 0x000fe800008e0600 */
[-C--:B------:R-:W-:Y:S01]  /*84d0*/  HMMA.16816.F32.BF16 R76, R168, R182.reuse, R76 ;  /* 0x000000b6a84c723c */ /* 0x080fe2000004184c */
[----:B------:R2:W-:Y:S02]  /*84e0*/  @!P0 LDGSTS.E.BYPASS.LTC128B.128 [R213+0x2100], [R186.64], !P4 ;  /* 0x02100000bad58fae */ /* 0x0005e4000e101d48 */
[C---:B------:R-:W-:Y:S04]  /*84f0*/  ISETP.GT.AND P0, PT, R211.reuse, R234, PT ;  /* 0x000000ead300720c */ /* 0x040fe80003f04270 */
[----:B------:R-:W-:Y:S01]  /*8500*/  LDSM.16.M88.4 R188, [R201] ;  /* 0x00000000c9bc783b */ /* 0x000fe20000000200 */
[----:B------:R-:W-:Y:S05]  /*8510*/  HMMA.16816.F32.BF16 R80, R160, R182, R80 ;  /* 0x000000b6a050723c */ /* 0x000fea0000041850 */
[----:B------:R-:W-:Y:S03]  /*8520*/  LDSM.16.M88.4 R192, [R203+0x2000] ;  /* 0x00200000cbc0783b */ /* 0x000fe60000000200 */
[----:B------:R-:W-:Y:S01]  /*8530*/  @P0 IMAD.MOV.U32 R114, RZ, RZ, c[0x0][0x1e0] ;  /* 0x00007800ff720624 */ /* 0x000fe200078e00ff */
[----:B------:R-:W-:Y:S02]  /*8540*/  @P0 IADD3 R0, R211, -0x1, RZ ;  /* 0xffffffffd3000810 */ /* 0x000fe40007ffe0ff */
[----:B------:R-:W-:Y:S01]  /*8550*/  LDSM.16.M88.4 R164, [R201+0x800] ;  /* 0x00080000c9a4783b */ /* 0x000fe20000000200 */
[----:B-1----:R-:W-:Y:S02]  /*8560*/  @P0 MOV R3, R212 ;  /* 0x000000d400030202 */ /* 0x002fe40000000f00 */
[----:B---3--:R-:W-:Y:S01]  /*8570*/  @P0 IMAD.WIDE.U32 R112, R0, c[0x0][0x1e0], RZ ;  /* 0x0000780000700a25 */ /* 0x008fe200078e00ff */
[----:B------:R-:W-:Y:S02]  /*8580*/  MOV R212, c[0x0][0x2c4] ;  /* 0x0000b10000d47a02 */ /* 0x000fe40000000f00 */
[----:B------:R-:W-:Y:S01]  /*8590*/  LDSM.16.M88.4 R156, [R201+0x1000] ;  /* 0x00100000c99c783b */ /* 0x000fe20000000200 */
[----:B------:R-:W-:Y:S02]  /*85a0*/  @P0 SHF.R.S32.HI R2, RZ, 0x1f, R0 ;  /* 0x0000001fff020819 */ /* 0x000fe40000011400 */
[----:B------:R-:W-:Y:S03]  /*85b0*/  ISETP.NE.AND P5, PT, R212, 0x1, PT ;  /* 0x00000001d400780c */ /* 0x000fe60003fa5270 */
[----:B--2---:R-:W1:Y:S01]  /*85c0*/  LDSM.16.M88.4 R184, [R203] ;  /* 0x00000000cbb8783b */ /* 0x004e620000000200 */
[----:B------:R-:W-:Y:S04]  /*85d0*/  @P0 IMAD R2, R2, c[0x0][0x1e0], RZ ;  /* 0x0000780002020a24 */ /* 0x000fe800078e02ff */
[----:B------:R-:W-:Y:S01]  /*85e0*/  @P0 IMAD R0, R0, c[0x0][0x1e4], R2 ;  /* 0x0000790000000a24 */ /* 0x000fe200078e0202 */
[----:B------:R-:W0:Y:S01]  /*85f0*/  LDGDEPBAR ;  /* 0x00000000000079af */ /* 0x000e220000000000 */
[----:B------:R-:W-:Y:S02]  /*8600*/  @P0 IMAD.MOV.U32 R2, RZ, RZ, R216 ;  /* 0x000000ffff020224 */ /* 0x000fe400078e00d8 */
[----:B------:R-:W-:Y:S02]  /*8610*/  @P0 IMAD.IADD R0, R113, 0x1, R0 ;  /* 0x0000000171000824 */ /* 0x000fe400078e0200 */
[----:B------:R-:W-:Y:S01]  /*8620*/  @P0 IMAD.WIDE.U32 R2, R112, 0x50, R2 ;  /* 0x0000005070020825 */ /* 0x000fe200078e0002 */
[----:B------:R-:W2:Y:S03]  /*8630*/  LDSM.16.M88.4 R160, [R201+0x1800] ;  /* 0x00180000c9a0783b */ /* 0x000ea60000000200 */
[----:B------:R-:W-:Y:S02]  /*8640*/  @P0 IMAD R112, R0, 0x50, RZ ;  /* 0x0000005000700824 */ /* 0x000fe400078e02ff */
[----:B------:R-:W-:Y:S01]  /*8650*/  @P0 IMAD.MOV.U32 R113, RZ, RZ, 0x5 ;  /* 0x00000005ff710424 */ /* 0x000fe200078e00ff */
[----:B------:R-:W3:Y:S02]  /*8660*/  LDSM.16.M88.4 R168, [R201+0x2000] ;  /* 0x00200000c9a8783b */ /* 0x000ee40000000200 */
[----:B------:R-:W-:Y:S02]  /*8670*/  @P0 IADD3 R3, R3, R112, RZ ;  /* 0x0000007003030210 */ /* 0x000fe40007ffe0ff */
[C---:B------:R-:W-:Y:S01]  /*8680*/  @P0 SHF.L.U64.HI R0, R114.reuse, R113, c[0x0][0x1e4] ;  /* 0x0000790072000619 */ /* 0x040fe20000010271 */
[----:B------:R-:W-:Y:S01]  /*8690*/  @P0 IMAD.SHL.U32 R114, R114, 0x20, RZ ;  /* 0x0000002072720824 */ /* 0x000fe200078e00ff */
[----:B------:R-:W-:Y:S06]  /*86a0*/  LDSM.16.M88.4 R172, [R204] ;  /* 0x00000000ccac783b */ /* 0x000fec0000000200 */
[----:B------:R-:W5:Y:S06]  /*86b0*/  LDSM.16.M88.4 R176, [R198] ;  /* 0x00000000c6b0783b */ /* 0x000f6c0000000200 */
[----:B------:R-:W2:Y:S01]  /*86c0*/  LDSM.16.M88.4 R180, [R204+0x2000] ;  /* 0x00200000ccb4783b */ /* 0x000ea20000000200 */
[-C--:B-1----:R-:W-:Y:S08]  /*86d0*/  HMMA.16816.F32.BF16 R4, R184, R188.reuse, R4 ;  /* 0x000000bcb804723c */ /* 0x082ff00000041804 */
        /* <DEDUP_REMOVED lines=18> */
[----:B------:R-:W2:Y:S01]  /*8800*/  LDSM.16.M88.4 R160, [R198+0x2000] ;  /* 0x00200000c6a0783b */ /* 0x000ea20000000200 */
[----:B------:R-:W-:Y:S05]  /*8810*/  DEPBAR.LE SB0, 0x0 ;  /* 0x000080000000791a */ /* 0x000fea0000000000 */
[----:B------:R-:W-:Y:S01]  /*8820*/  BAR.SYNC.DEFER_BLOCKING 0x0 ;  /* 0x0000000000007b1d */ /* 0x000fe20000010000 */
[-C--:B---3--:R-:W-:Y:S08]  /*8830*/  HMMA.16816.F32.BF16 R68, R184, R168.reuse, R68 ;  /* 0x000000a8b844723c */ /* 0x088ff00000041844 */
[C---:B------:R-:W-:Y:S08]  /*8840*/  HMMA.16816.F32.BF16 R72, R192.reuse, R168, R72 ;  /* 0x000000a8c048723c */ /* 0x040ff00000041848 */
[-C--:B------:R-:W-:Y:S08]  /*8850*/  HMMA.16816.F32.BF16 R76, R192, R170.reuse, R76 ;  /* 0x000000aac04c723c */ /* 0x080ff0000004184c */
[----:B------:R-:W-:Y:S08]  /*8860*/  HMMA.16816.F32.BF16 R80, R184, R170, R80 ;  /* 0x000000aab850723c */ /* 0x000ff00000041850 */
[-C--:B-----5:R-:W-:Y:S08]  /*8870*/  HMMA.16816.F32.BF16 R4, R172, R176.reuse, R4 ;  /* 0x000000b0ac04723c */ /* 0x0a0ff00000041804 */
[C---:B------:R-:W-:Y:S08]  /*8880*/  HMMA.16816.F32.BF16 R8, R180.reuse, R176, R8 ;  /* 0x000000b0b408723c */ /* 0x040ff00000041808 */
[-C--:B------:R-:W-:Y:S08]  /*8890*/  HMMA.16816.F32.BF16 R12, R180, R178.reuse, R12 ;  /* 0x000000b2b40c723c */ /* 0x080ff0000004180c */
[C---:B------:R-:W-:Y:S08]  /*88a0*/  HMMA.16816.F32.BF16 R16, R172.reuse, R178, R16 ;  /* 0x000000b2ac10723c */ /* 0x040ff00000041810 */
[-C--:B-1----:R-:W-:Y:S08]  /*88b0*/  HMMA.16816.F32.BF16 R20, R172, R188.reuse, R20 ;  /* 0x000000bcac14723c */ /* 0x082ff00000041814 */
[C---:B------:R-:W-:Y:S08]  /*88c0*/  HMMA.16816.F32.BF16 R24, R180.reuse, R188, R24 ;  /* 0x000000bcb418723c */ /* 0x040ff00000041818 */
[-C--:B------:R-:W-:Y:S08]  /*88d0*/  HMMA.16816.F32.BF16 R28, R180, R190.reuse, R28 ;  /* 0x000000beb41c723c */ /* 0x080ff0000004181c */
[C---:B------:R-:W-:Y:S08]  /*88e0*/  HMMA.16816.F32.BF16 R32, R172.reuse, R190, R32 ;  /* 0x000000beac20723c */ /* 0x040ff00000041820 */
[-C--:B------:R-:W-:Y:S08]  /*88f0*/  HMMA.16816.F32.BF16 R36, R172, R164.reuse, R36 ;  /* 0x000000a4ac24723c */ /* 0x080ff00000041824 */
[C---:B------:R-:W-:Y:S07]  /*8900*/  HMMA.16816.F32.BF16 R40, R180.reuse, R164, R40 ;  /* 0x000000a4b428723c */ /* 0x040fee0000041828 */
[C---:B------:R-:W-:Y:S01]  /*8910*/  @P0 LEA R164, P1, R2.reuse, c[0x0][0x1c8], 0x1 ;  /* 0x0000720002a40a11 */ /* 0x040fe200078208ff */
[-C--:B------:R-:W-:Y:S04]  /*8920*/  HMMA.16816.F32.BF16 R44, R180, R166.reuse, R44 ;  /* 0x000000a6b42c723c */ /* 0x080fe8000004182c */
[----:B------:R-:W-:Y:S02]  /*8930*/  @P0 LEA.HI.X R165, R2, c[0x0][0x1cc], R3, 0x1, P1 ;  /* 0x0000730002a50a11 */ /* 0x000fe400008f0c03 */
[-C--:B------:R-:W-:Y:S02]  /*8940*/  @P0 IADD3 R112, P2, R164, R114.reuse, RZ ;  /* 0x00000072a4700210 */ /* 0x080fe40007f5e0ff */
[C---:B------:R-:W-:Y:S01]  /*8950*/  HMMA.16816.F32.BF16 R48, R172.reuse, R166, R48 ;  /* 0x000000a6ac30723c */ /* 0x040fe20000041830 */
[----:B------:R-:W-:Y:S01]  /*8960*/  @!PT LDS RZ, [RZ] ;  /* 0x00000000fffff984 */ /* 0x000fe20000000800 */
[----:B------:R-:W-:Y:S01]  /*8970*/  @!PT LDS RZ, [RZ] ;  /* 0x00000000fffff984 */ /* 0x000fe20000000800 */
[----:B------:R-:W-:Y:S01]  /*8980*/  @!PT LDS RZ, [RZ] ;  /* 0x00000000fffff984 */ /* 0x000fe20000000800 */
[----:B------:R1:W-:Y:S07]  /*8990*/  @P0 LDGSTS.E.BYPASS.LTC128B.128 [R213+0x2900], [R164.64], !P4 ;  /* 0x02900000a4d50fae */ /* 0x0003ee000e101d48 */
[-C--:B------:R-:W-:Y:S08]  /*89a0*/  HMMA.16816.F32.BF16 R52, R172, R156.reuse, R52 ;  /* 0x0000009cac34723c */ /* 0x080ff00000041834 */
[C---:B------:R-:W-:Y:S07]  /*89b0*/  HMMA.16816.F32.BF16 R56, R180.reuse, R156, R56 ;  /* 0x0000009cb438723c */ /* 0x040fee0000041838 */
[-C--:B------:R-:W-:Y:S01]  /*89c0*/  @P0 IADD3 R156, P1, R112, R114.reuse, RZ ;  /* 0x00000072709c0210 */ /* 0x080fe20007f3e0ff */
[-C--:B------:R-:W-:Y:S08]  /*89d0*/  HMMA.16816.F32.BF16 R60, R180, R158.reuse, R60 ;  /* 0x0000009eb43c723c */ /* 0x080ff0000004183c */
[C---:B------:R-:W-:Y:S07]  /*89e0*/  HMMA.16816.F32.BF16 R64, R172.reuse, R158, R64 ;  /* 0x0000009eac40723c */ /* 0x040fee0000041840 */
[----:B----4-:R-:W-:Y:S01]  /*89f0*/  IMAD.IADD R158, R214, 0x1, R215 ;  /* 0x00000001d69e7824 */ /* 0x010fe200078e02d7 */
[-C--:B--2---:R-:W-:Y:S01]  /*8a00*/  HMMA.16816.F32.BF16 R68, R172, R160.reuse, R68 ;  /* 0x000000a0ac44723c */ /* 0x084fe20000041844 */
[----:B------:R-:W-:Y:S03]  /*8a10*/  IMAD.MOV.U32 R215, RZ, RZ, c[0x0][0x32c] ;  /* 0x0000cb00ffd77624 */ /* 0x000fe600078e00ff */
[----:B------:R-:W-:Y:S04]  /*8a20*/  @P5 IMAD.HI.U32 R113, R158, c[0x0][0x2c8], RZ ;  /* 0x0000b2009e715a27 */ /* 0x000fe800078e00ff */
[C---:B------:R-:W-:Y:S04]  /*8a30*/  HMMA.16816.F32.BF16 R72, R180.reuse, R160, R72 ;  /* 0x000000a0b448723c */ /* 0x040fe80000041848 */
[----:B------:R-:W-:Y:S01]  /*8a40*/  @P5 SHF.R.U32.HI R158, RZ, c[0x0][0x2cc], R113 ;  /* 0x0000b300ff9e5a19 */ /* 0x000fe20000011671 */
[----:B------:R-:W-:Y:S01]  /*8a50*/  @P0 IMAD.X R113, R0, 0x1, R165, P2 ;  /* 0x0000000100710824 */ /* 0x000fe200010e06a5 */
[-C--:B------:R-:W-:Y:S02]  /*8a60*/  @P0 IADD3 R2, P2, R156, R114.reuse, RZ ;  /* 0x000000729c020210 */ /* 0x080fe40007f5e0ff */
[-C--:B------:R-:W-:Y:S02]  /*8a70*/  HMMA.16816.F32.BF16 R76, R180, R162.reuse, R76 ;  /* 0x000000a2b44c723c */ /* 0x080fe4000004184c */
[----:B------:R2:W-:Y:S02]  /*8a80*/  @P0 LDGSTS.E.BYPASS.LTC128B.128 [R213+0x3100], [R112.64], !P4 ;  /* 0x0310000070d50fae */ /* 0x0005e4000e101d48 */
[--C-:B------:R-:W-:Y:S01]  /*8a90*/  @P0 IMAD.X R157, R113, 0x1, R0.reuse, P1 ;  /* 0x00000001719d0824 */ /* 0x100fe200008e0600 */
[----:B------:R-:W-:Y:S03]  /*8aa0*/  @P0 IADD3 R160, P1, R2, R114, RZ ;  /* 0x0000007202a00210 */ /* 0x000fe60007f3e0ff */
[----:B------:R-:W-:Y:S01]  /*8ab0*/  HMMA.16816.F32.BF16 R80, R172, R162, R80 ;  /* 0x000000a2ac50723c */ /* 0x000fe20000041850 */
[----:B------:R3:W-:Y:S03]  /*8ac0*/  @P0 LDGSTS.E.BYPASS.LTC128B.128 [R213+0x3900], [R156.64], !P4 ;  /* 0x039000009cd50fae */ /* 0x0007e6000e101d48 */
[----:B------:R-:W-:Y:S05]  /*8ad0*/  @P0 IADD3.X R3, R157, R0, RZ, P2, !PT ;  /* 0x000000009d030210 */ /* 0x000fea00017fe4ff */
[----:B------:R4:W-:Y:S03]  /*8ae0*/  @P0 LDGSTS.E.BYPASS.LTC128B.128 [R213+0x4100], [R2.64], !P4 ;  /* 0x0410000002d50fae */ /* 0x0009e6000e101d48 */
[----:B------:R-:W-:Y:S05]  /*8af0*/  @P0 IMAD.X R161, R3, 0x1, R0, P1 ;  /* 0x0000000103a10824 */ /* 0x000fea00008e0600 */
[----:B------:R5:W-:Y:S01]  /*8b00*/  @P0 LDGSTS.E.BYPASS.LTC128B.128 [R213+0x4900], [R160.64], !P4 ;  /* 0x04900000a0d50fae */ /* 0x000be2000e101d48 */
[----:B------:R-:W-:Y:S05]  /*8b10*/  ISETP.GE.AND P4, PT, R215, 0x1, PT ;  /* 0x00000001d700780c */ /* 0x000fea0003f86270 */
[----:B--2---:R-:W2:Y:S06]  /*8b20*/  SHFL.IDX PT, R112, R158, RZ, 0x1c1f ;  /* 0x001c1fff9e707589 */ /* 0x004eac00000e0000 */
[----:B------:R-:W0:Y:S01]  /*8b30*/  LDGDEPBAR ;  /* 0x00000000000079af */ /* 0x000e220000000000 */
[----:B----4-:R-:W-:Y:S05]  /*8b40*/  IMAD R3, R211, -0x50, RZ ;  /* 0xffffffb0d3037824 */ /* 0x010fea00078e02ff */
[----:B------:R-:W-:Y:S04]  /*8b50*/  IADD3 R0, -R242, 0x1, R3 ;  /* 0x00000001f2007810 */ /* 0x000fe80007ffe103 */
[----:B------:R-:W-:Y:S04]  /*8b60*/  IADD3 R0, -R235, R0, R236 ;  /* 0x00000000eb007210 */ /* 0x000fe80007ffe1ec */
[C---:B-----5:R-:W-:Y:S02]  /*8b70*/  IADD3 R160, R0.reuse, UR4, RZ ;  /* 0x0000000400a07c10 */ /* 0x060fe4000fffe0ff */
[----:B------:R-:W-:Y:S03]  /*8b80*/  IADD3 R159, R0, c[0x0][0x328], RZ ;  /* 0x0000ca00009f7a10 */ /* 0x000fe60007ffe0ff */
[----:B--2---:R-:W-:Y:S01]  /*8b90*/  IMAD.IADD R0, R112, 0x1, R160 ;  /* 0x0000000170007824 */ /* 0x004fe200078e02a0 */
[----:B---3--:R-:W-:Y:S01]  /*8ba0*/  IADD3 R156, R159, R112, RZ ;  /* 0x000000709f9c7210 */ /* 0x008fe20007ffe0ff */
[----:B------:R-:W-:-:S05]  /*8bb0*/  @!P4 BRA `(.L_x_608) ;  /* 0x000001800000c947 */ /* 0x000fca0003800000 */
[----:B-1----:R-:W-:Y:S01]  /*8bc0*/  IADD3 R2, -R235, R236, R112 ;  /* 0x000000eceb027210 */ /* 0x002fe20007ffe170 */
[----:B------:R-:W-:Y:S03]  /*8bd0*/  BSSY B0, `(.L_x_609) ;  /* 0x0000011000007945 */ /* 0x000fe60003800000 */
        /* <DEDUP_REMOVED lines=11> */
.L_x_610:
[----:B------:R-:W-:Y:S04]  /*8c90*/  MOV R112, c[0x0][0x32c] ;  /* 0x0000cb0000707a02 */ /* 0x000fe80000000f00 */
[----:B------:R-:W-:Y:S11]  /*8ca0*/  ISETP.NE.AND P0, PT, R112, 0x1, PT ;  /* 0x000000017000780c */ /* 0x000ff60003f05270 */
[----:B------:R-:W-:Y:S02]  /*8cb0*/  @!UPT UIADD3 URZ, URZ, URZ, URZ ;  /* 0x0000003f3f3ff290 */ /* 0x000fe4000fffe03f */
[----:B------:R-:W-:Y:S05]  /*8cc0*/  @P0 IMAD.HI.U32 R112, R2, c[0x0][0x330], RZ ;  /* 0x0000cc0002700a27 */ /* 0x000fea00078e00ff */
[----:B------:R-:W-:Y:S02]  /*8cd0*/  @P0 SHF.R.U32.HI R2, RZ, c[0x0][0x334], R112 ;  /* 0x0000cd00ff020a19 */ /* 0x000fe40000011670 */
.L_x_611:
[----:B------:R-:W-:Y:S05]  /*8ce0*/  BSYNC B0 ;  /* 0x0000000000007941 */ /* 0x000fea0003800000 */
.L_x_609:
[----:B------:R-:W-:Y:S04]  /*8cf0*/  IMAD.IADD R112, R3, 0x1, -R242 ;  /* 0x0000000103707824 */ /* 0x000fe800078e0af2 */
[----:B------:R-:W-:Y:S05]  /*8d00*/  IMAD R2, R2, c[0x0][0x32c], R112 ;  /* 0x0000cb0002027a24 */ /* 0x000fea00078e0270 */
[----:B------:R-:W-:Y:S02]  /*8d10*/  IADD3 R112, R2, c[0x0][0x32c], RZ ;  /* 0x0000cb0002707a10 */ /* 0x000fe40007ffe0ff */
[----:B------:R-:W-:Y:S02]  /*8d20*/  IMNMX R0, R0, R2, !PT ;  /* 0x0000000200007217 */ /* 0x000fe40007800200 */
[----:B------:R-:W-:Y:S02]  /*8d30*/  IMNMX R156, R156, R112, PT ;  /* 0x000000709c9c7217 */ /* 0x000fe40003800200 */
.L_x_608:
[----:B-1----:R-:W1:Y:S02]  /*8d40*/  SHFL.IDX PT, R2, R158, 0x1, 0x1c1f ;  /* 0x003c1f009e027f89 */ /* 0x002e6400000e0000 */
[-C--:B-1----:R-:W-:Y:S02]  /*8d50*/  IADD3 R114, R159, R2.reuse, RZ ;  /* 0x000000029f727210 */ /* 0x082fe40007ffe0ff */
[----:B------:R-:W-:Y:S01]  /*8d60*/  IADD3 R112, R160, R2, RZ ;  /* 0x00000002a0707210 */ /* 0x000fe20007ffe0ff */
[----:B------:R-:W-:-:S05]  /*8d70*/  @!P4 BRA `(.L_x_612) ;  /* 0x000001800000c947 */ /* 0x000fca0003800000 */
[----:B------:R-:W-:Y:S01]  /*8d80*/  IADD3 R2, -R235, R236, R2 ;  /* 0x000000eceb027210 */ /* 0x000fe20007ffe102 */
        /* <DEDUP_REMOVED lines=12> */
.L_x_614:
[----:B------:R-:W-:Y:S04]  /*8e50*/  MOV R113, c[0x0][0x32c] ;  /* 0x0000cb0000717a02 */ /* 0x000fe80000000f00 */
[----:B------:R-:W-:Y:S11]  /*8e60*/  ISETP.NE.AND P0, PT, R113, 0x1, PT ;  /* 0x000000017100780c */ /* 0x000ff60003f05270 */
[----:B------:R-:W-:Y:S02]  /*8e70*/  @!UPT UIADD3 URZ, URZ, URZ, URZ ;  /* 0x0000003f3f3ff290 */ /* 0x000fe4000fffe03f */
[----:B------:R-:W-:Y:S05]  /*8e80*/  @P0 IMAD.HI.U32 R113, R2, c[0x0][0x330], RZ ;  /* 0x0000cc0002710a27 */ /* 0x000fea00078e00ff */
[----:B------:R-:W-:Y:S02]  /*8e90*/  @P0 SHF.R.U32.HI R2, RZ, c[0x0][0x334], R113 ;  /* 0x0000cd00ff020a19 */ /* 0x000fe40000011671 */
.L_x_615:
[----:B------:R-:W-:Y:S05]  /*8ea0*/  BSYNC B0 ;  /* 0x0000000000007941 */ /* 0x000fea0003800000 */
.L_x_613:
[----:B------:R-:W-:Y:S04]  /*8eb0*/  IMAD.IADD R113, R3, 0x1, -R242 ;  /* 0x0000000103717824 */ /* 0x000fe800078e0af2 */
[----:B------:R-:W-:Y:S05]  /*8ec0*/  IMAD R2, R2, c[0x0][0x32c], R113 ;  /* 0x0000cb0002027a24 */ /* 0x000fea00078e0271 */
[----:B------:R-:W-:Y:S02]  /*8ed0*/  IADD3 R113, R2, c[0x0][0x32c], RZ ;  /* 0x0000cb0002717a10 */ /* 0x000fe40007ffe0ff */
[----:B------:R-:W-:Y:S02]  /*8ee0*/  IMNMX R112, R112, R2, !PT ;  /* 0x0000000270707217 */ /* 0x000fe40007800200 */
[----:B------:R-:W-:Y:S02]  /*8ef0*/  IMNMX R114, R114, R113, PT ;  /* 0x0000007172727217 */ /* 0x000fe40003800200 */
.L_x_612:
[----:B------:R-:W1:Y:S02]  /*8f00*/  SHFL.IDX PT, R157, R158, 0x2, 0x1c1f ;  /* 0x005c1f009e9d7f89 */ /* 0x000e6400000e0000 */
        /* <DEDUP_REMOVED lines=16> */
.L_x_618:
[----:B------:R-:W-:Y:S04]  /*9010*/  MOV R161, c[0x0][0x32c] ;  /* 0x0000cb0000a17a02 */ /* 0x000fe80000000f00 */
[----:B------:R-:W-:Y:S11]  /*9020*/  ISETP.NE.AND P0, PT, R161, 0x1, PT ;  /* 0x00000001a100780c */ /* 0x000ff60003f05270 */
[----:B------:R-:W-:Y:S02]  /*9030*/  @!UPT UIADD3 URZ, URZ, URZ, URZ ;  /* 0x0000003f3f3ff290 */ /* 0x000fe4000fffe03f */
[----:B------:R-:W-:Y:S05]  /*9040*/  @P0 IMAD.HI.U32 R161, R157, c[0x0][0x330], RZ ;  /* 0x0000cc009da10a27 */ /* 0x000fea00078e00ff */
[----:B------:R-:W-:Y:S02]  /*9050*/  @P0 SHF.R.U32.HI R157, RZ, c[0x0][0x334], R161 ;  /* 0x0000cd00ff9d0a19 */ /* 0x000fe400000116a1 */
.L_x_619:
[----:B------:R-:W-:Y:S05]  /*9060*/  BSYNC B0 ;  /* 0x0000000000007941 */ /* 0x000fea0003800000 */
.L_x_617:
[----:B------:R-:W-:Y:S04]  /*9070*/  IMAD.IADD R161, R3, 0x1, -R242 ;  /* 0x0000000103a17824 */ /* 0x000fe800078e0af2 */
[----:B------:R-:W-:Y:S05]  /*9080*/  IMAD R157, R157, c[0x0][0x32c], R161 ;  /* 0x0000cb009d9d7a24 */ /* 0x000fea00078e02a1 */
[----:B------:R-:W-:Y:S02]  /*9090*/  IADD3 R161, R157, c[0x0][0x32c], RZ ;  /* 0x0000cb009da17a10 */ /* 0x000fe40007ffe0ff */
[----:B------:R-:W-:Y:S02]  /*90a0*/  IMNMX R2, R2, R157, !PT ;  /* 0x0000009d02027217 */ /* 0x000fe40007800200 */
[----:B------:R-:W-:Y:S02]  /*90b0*/  IMNMX R113, R113, R161, PT ;  /* 0x000000a171717217 */ /* 0x000fe40003800200 */
.L_x_616:
[C---:B------:R-:W-:Y:S02]  /*90c0*/  ISETP.GE.AND P2, PT, R3.reuse, 0xa, PT ;  /* 0x0000000a0300780c */ /* 0x040fe40003f46270 */
[----:B------:R-:W-:Y:S02]  /*90d0*/  ISETP.GE.AND P3, PT, R3, 0x9, PT ;  /* 0x000000090300780c */ /* 0x000fe40003f66270 */
[C---:B------:R-:W-:Y:S02]  /*90e0*/  ISETP.GT.AND P0, PT, R0.reuse, 0x9, !P2 ;  /* 0x000000090000780c */ /* 0x040fe40005704270 */
[----:B------:R-:W-:Y:S02]  /*90f0*/  ISETP.GT.AND P1, PT, R0, 0x8, !P3 ;  /* 0x000000080000780c */ /* 0x000fe40005f24270 */
[C---:B------:R-:W-:Y:S02]  /*9100*/  ISETP.LT.OR P0, PT, R156.reuse, 0xa, P0 ;  /* 0x0000000a9c00780c */ /* 0x040fe40000701670 */
[----:B------:R-:W-:Y:S02]  /*9110*/  ISETP.LT.OR P1, PT, R156, 0x9, P1 ;  /* 0x000000099c00780c */ /* 0x000fe40000f21670 */
[----:B------:R-:W-:Y:S02]  /*9120*/  FSEL R166, R17, -INF , !P0 ;  /* 0xff80000011a67808 */ /* 0x000fe40004000000 */
[----:B------:R-:W-:Y:S02]  /*9130*/  ISETP.GT.AND P0, PT, R112, 0x9, !P2 ;  /* 0x000000097000780c */ /* 0x000fe40005704270 */
[----:B------:R-:W-:Y:S02]  /*9140*/  P2R R164, PR, RZ, 0x8 ;  /* 0x00000008ffa47803 */ /* 0x000fe40000000000 */
[----:B------:R-:W-:Y:S02]  /*9150*/  FSEL R165, R16, -INF , !P1 ;  /* 0xff80000010a57808 */ /* 0x000fe40004800000 */
[----:B------:R-:W-:Y:S02]  /*9160*/  ISETP.GT.AND P1, PT, R112, 0x8, !P3 ;  /* 0x000000087000780c */ /* 0x000fe40005f24270 */
[----:B------:R-:W-:Y:S02]  /*9170*/  ISETP.LT.OR P0, PT, R114, 0xa, P0 ;  /* 0x0000000a7200780c */ /* 0x000fe40000701670 */
        /* <DEDUP_REMOVED lines=10> */
[----:B------:R-:W-:Y:S02]  /*9220*/  ISETP.LT.OR P1, PT, R114, 0x9, P1 ;  /* 0x000000097200780c */ /* 0x000fe40000f21670 */
[----:B------:R-:W-:Y:S02]  /*9230*/  FSEL R171, R21, -INF , !P0 ;  /* 0xff80000015ab7808 */ /* 0x000fe40004000000 */
[----:B------:R-:W-:Y:S02]  /*9240*/  ISETP.GT.AND P0, PT, R112, 0x10, !P3 ;  /* 0x000000107000780c */ /* 0x000fe40005f04270 */
[----:B------:R-:W-:Y:S02]  /*9250*/  FSEL R167, R18, -INF , !P1 ;  /* 0xff80000012a77808 */ /* 0x000fe40004800000 */
        /* <DEDUP_REMOVED lines=10> */
[----:B------:R-:W-:Y:S02]  /*9300*/  ISETP.LT.OR P0, PT, R156, 0x19, P0 ;  /* 0x000000199c00780c */ /* 0x000fe40000701670 */
[C---:B------:R-:W-:Y:S02]  /*9310*/  ISETP.GE.AND P6, PT, R3.reuse, 0x3a, PT ;  /* 0x0000003a0300780c */ /* 0x040fe40003fc6270 */
[----:B------:R-:W-:Y:S02]  /*9320*/  FSEL R173, R32, -INF , !P0 ;  /* 0xff80000020ad7808 */ /* 0x000fe40004000000 */
[----:B------:R-:W-:Y:S02]  /*9330*/  ISETP.GT.AND P0, PT, R0, 0x19, !P1 ;  /* 0x000000190000780c */ /* 0x000fe40004f04270 */
[C---:B------:R-:W-:Y:S02]  /*9340*/  ISETP.GE.AND P4, PT, R3.reuse, 0x41, PT ;  /* 0x000000410300780c */ /* 0x040fe40003f86270 */
[----:B------:R-:W-:Y:S02]  /*9350*/  ISETP.LT.OR P0, PT, R156, 0x1a, P0 ;  /* 0x0000001a9c00780c */ /* 0x000fe40000701670 */
[----:B------:R-:W-:Y:S02]  /*9360*/  ISETP.GE.AND P5, PT, R3, 0x42, PT ;  /* 0x000000420300780c */ /* 0x000fe40003fa6270 */
        /* <DEDUP_REMOVED lines=18> */
[----:B------:R-:W-:Y:S04]  /*9490*/  ISETP.LT.OR P0, PT, R156, 0x22, P0 ;  /* 0x000000229c00780c */ /* 0x000fe80000701670 */
        /* <DEDUP_REMOVED lines=12> */
[----:B------:R-:W-:Y:S04]  /*9560*/  ISETP.LT.OR P0, PT, R156, 0x29, P0 ;  /* 0x000000299c00780c */ /* 0x000fe80000701670 */
[----:B------:R-:W-:Y:S02]  /*9570*/  FSEL R48, R48, -INF , !P0 ;  /* 0xff80000030307808 */ /* 0x000fe40004000000 */
[----:B------:R-:W-:Y:S04]  /*9580*/  ISETP.GT.AND P0, PT, R0, 0x29, !P1 ;  /* 0x000000290000780c */ /* 0x000fe80004f04270 */
        /* <DEDUP_REMOVED lines=20> */
[----:B------:R-:W-:Y:S04]  /*96d0*/  ISETP.LT.OR P0, PT, R114, 0x31, P0 ;  /* 0x000000317200780c */ /* 0x000fe80000701670 */
        /* <DEDUP_REMOVED lines=35> */
[----:B------:R-:W-:Y:S01]  /*9910*/  ISETP.GT.AND P0, PT, R0, 0x1, !P1 ;  /* 0x000000010000780c */ /* 0x000fe20004f04270 */
[----:B------:R-:W1:Y:S03]  /*9920*/  SHFL.IDX PT, R4, R158, 0x3, 0x1c1f ;  /* 0x007c1f009e047f89 */ /* 0x000e6600000e0000 */
[----:B------:R-:W-:Y:S04]  /*9930*/  ISETP.LT.OR P0, PT, R156, 0x2, P0 ;  /* 0x000000029c00780c */ /* 0x000fe80000701670 */
[----:B------:R-:W-:Y:S02]  /*9940*/  FSEL R33, R5, -INF , !P0 ;  /* 0xff80000005217808 */ /* 0x000fe40004000000 */
[----:B------:R-:W-:Y:S02]  /*9950*/  ISETP.GT.AND P0, PT, R112, 0x1, !P1 ;  /* 0x000000017000780c */ /* 0x000fe40004f04270 */
[----:B------:R-:W-:Y:S02]  /*9960*/  P2R R5, PR, RZ, 0x40 ;  /* 0x00000040ff057803 */ /* 0x000fe40000000000 */
        /* <DEDUP_REMOVED lines=8> */
[----:B------:R-:W-:Y:S01]  /*99f0*/  ISETP.GT.AND P0, PT, R0, 0x49, !P6 ;  /* 0x000000490000780c */ /* 0x000fe20007704270 */
[--C-:B-1----:R-:W-:Y:S03]  /*9a00*/  IMAD.IADD R0, R160, 0x1, R4.reuse ;  /* 0x00000001a0007824 */ /* 0x102fe600078e0204 */
[----:B------:R-:W-:Y:S04]  /*9a10*/  ISETP.LT.OR P0, PT, R156, 0x4a, P0 ;  /* 0x0000004a9c00780c */ /* 0x000fe80000701670 */
[----:B------:R-:W-:Y:S02]  /*9a20*/  FSEL R227, R81, -INF , !P0 ;  /* 0xff80000051e37808 */ /* 0x000fe40004000000 */
[----:B------:R-:W-:Y:S04]  /*9a30*/  ISETP.GT.AND P0, PT, R112, 0x48, !P3 ;  /* 0x000000487000780c */ /* 0x000fe80005f04270 */
[----:B------:R-:W-:Y:S04]  /*9a40*/  ISETP.LT.OR P0, PT, R114, 0x49, P0 ;  /* 0x000000497200780c */ /* 0x000fe80000701670 */
[----:B------:R-:W-:Y:S02]  /*9a50*/  FSEL R228, R82, -INF , !P0 ;  /* 0xff80000052e47808 */ /* 0x000fe40004000000 */
[----:B------:R-:W-:Y:S02]  /*9a60*/  ISETP.GT.AND P0, PT, R112, 0x49, !P6 ;  /* 0x000000497000780c */ /* 0x000fe40007704270 */
[----:B------:R-:W-:Y:S02]  /*9a70*/  ISETP.NE.AND P6, PT, R35, RZ, PT ;  /* 0x000000ff2300720c */ /* 0x000fe40003fc5270 */
        /* <DEDUP_REMOVED lines=55> */
[C---:B------:R-:W-:Y:S04]  /*9df0*/  ISETP.LT.OR P0, PT, R113.reuse, 0x39, P0 ;  /* 0x000000397100780c */ /* 0x040fe80000701670 */
[----:B------:R-:W-:Y:S02]  /*9e00*/  FSEL R212, R60, -INF , !P0 ;  /* 0xff8000003cd47808 */ /* 0x000fe40004000000 */
[C---:B------:R-:W-:Y:S04]  /*9e10*/  ISETP.GT.AND P0, PT, R2.reuse, 0x39, !P6 ;  /* 0x000000390200780c */ /* 0x040fe80007704270 */
        /* <DEDUP_REMOVED lines=11> */
[----:B------:R-:W-:Y:S04]  /*9ed0*/  ISETP.GT.AND P0, PT, R2, RZ, !P2 ;  /* 0x000000ff0200720c */ /* 0x000fe80005704270 */
[----:B------:R-:W-:Y:S04]  /*9ee0*/  ISETP.LT.OR P0, PT, R113, 0x1, P0 ;  /* 0x000000017100780c */ /* 0x000fe80000701670 */
[----:B------:R-:W-:Y:S02]  /*9ef0*/  FSEL R9, R8, -INF , !P0 ;  /* 0xff80000008097808 */ /* 0x000fe40004000000 */
[----:B------:R-:W-:Y:S04]  /*9f00*/  ISETP.NE.AND P0, PT, R5, RZ, PT ;  /* 0x000000ff0500720c */ /* 0x000fe80003f05270 */
[----:B------:R-:W-:Y:S01]  /*9f10*/  ISETP.GT.AND P0, PT, R2, 0x49, !P0 ;  /* 0x000000490200780c */ /* 0x000fe20004704270 */
[----:B------:R-:W-:Y:S03]  /*9f20*/  IMAD.IADD R2, R159, 0x1, R4 ;  /* 0x000000019f027824 */ /* 0x000fe600078e0204 */
[----:B------:R-:W-:Y:S04]  /*9f30*/  ISETP.LT.OR P0, PT, R113, 0x4a, P0 ;  /* 0x0000004a7100780c */ /* 0x000fe80000701670 */
[----:B------:R-:W-:Y:S02]  /*9f40*/  FSEL R233, R77, -INF , !P0 ;  /* 0xff8000004de97808 */ /* 0x000fe40004000000 */
[----:B------:R-:W-:Y:S11]  /*9f50*/  ISETP.GE.AND P0, PT, R215, 0x1, PT ;  /* 0x00000001d700780c */ /* 0x000ff60003f06270 */
[----:B------:R-:W-:Y:S02]  /*9f60*/  @!UPT UIADD3 URZ, URZ, URZ, URZ ;  /* 0x0000003f3f3ff290 */ /* 0x000fe4000fffe03f */
        /* <DEDUP_REMOVED lines=14> */
.L_x_622:
[----:B------:R-:W-:Y:S04]  /*a050*/  MOV R6, c[0x0][0x32c] ;  /* 0x0000cb0000067a02 */ /* 0x000fe80000000f00 */
[----:B------:R-:W-:Y:S11]  /*a060*/  ISETP.NE.AND P0, PT, R6, 0x1, PT ;  /* 0x000000010600780c */ /* 0x000ff60003f05270 */
[----:B------:R-:W-:Y:S02]  /*a070*/  @!UPT UIADD3 URZ, URZ, URZ, URZ ;  /* 0x0000003f3f3ff290 */ /* 0x000fe4000fffe03f */
[----:B------:R-:W-:Y:S05]  /*a080*/  @P0 IMAD.HI.U32 R6, R4, c[0x0][0x330], RZ ;  /* 0x0000cc0004060a27 */ /* 0x000fea00078e00ff */
[----:B------:R-:W-:Y:S02]  /*a090*/  @P0 SHF.R.U32.HI R4, RZ, c[0x0][0x334], R6 ;  /* 0x0000cd00ff040a19 */ /* 0x000fe40000011606 */
.L_x_623:
[----:B------:R-:W-:Y:S05]  /*a0a0*/  BSYNC B0 ;  /* 0x0000000000007941 */ /* 0x000fea0003800000 */
.L_x_621:
[----:B------:R-:W-:Y:S04]  /*a0b0*/  IMAD.IADD R3, R3, 0x1, -R242 ;  /* 0x0000000103037824 */ /* 0x000fe800078e0af2 */
[----:B------:R-:W-:Y:S05]  /*a0c0*/  IMAD R3, R4, c[0x0][0x32c], R3 ;  /* 0x0000cb0004037a24 */ /* 0x000fea00078e0203 */
[----:B------:R-:W-:Y:S02]  /*a0d0*/  IADD3 R4, R3, c[0x0][0x32c], RZ ;  /* 0x0000cb0003047a10 */ /* 0x000fe40007ffe0ff */
[----:B------:R-:W-:Y:S02]  /*a0e0*/  IMNMX R0, R0, R3, !PT ;  /* 0x0000000300007217 */ /* 0x000fe40007800200 */
[----:B------:R-:W-:Y:S02]  /*a0f0*/  IMNMX R2, R2, R4, PT ;  /* 0x0000000402027217 */ /* 0x000fe40003800200 */
.L_x_620:
[----:B------:R-:W-:Y:S01]  /*a100*/  ISETP.GT.AND P0, PT, R0, RZ, !P2 ;  /* 0x000000ff0000720c */ /* 0x000fe20005704270 */
[----:B------:R-:W-:Y:S01]  /*a110*/  LDSM.16.MT88.4 R52, [R197] ;  /* 0x00000000c534783b */ /* 0x000fe20000004200 */
[----:B------:R-:W-:Y:S02]  /*a120*/  ISETP.NE.AND P2, PT, R163, RZ, PT ;  /* 0x000000ffa300720c */ /* 0x000fe40003f45270 */
        /* <DEDUP_REMOVED lines=56> */
[----:B------:R-:W-:Y:S02]  /*a4b0*/  ISETP.NE.AND P1, PT, R17, RZ, PT ;  /* 0x000000ff1100720c */ /* 0x000fe40003f25270 */
[----:B------:R-:W-:Y:S02]  /*a4c0*/  ISETP.LT.OR P0, PT, R2, 0x22, P0 ;  /* 0x000000220200780c */ /* 0x000fe40000701670 */
[----:B------:R-:W-:Y:S02]  /*a4d0*/  FMNMX.FTZ R3, R194, R3, !PT ;  /* 0x00000003c2037209 */ /* 0x000fe40007810000 */
[----:B------:R-:W-:Y:S02]  /*a4e0*/  FSEL R160, R43, -INF , !P0 ;  /* 0xff8000002ba07808 */ /* 0x000fe40004000000 */
[----:B------:R-:W-:Y:S02]  /*a4f0*/  ISETP.NE.AND P0, PT, R20, RZ, PT ;  /* 0x000000ff1400720c */ /* 0x000fe40003f05270 */
[----:B------:R-:W-:Y:S01]  /*a500*/  FMNMX.FTZ R4, R176, R4, !PT ;  /* 0x00000004b0047209 */ /* 0x000fe20007810000 */
[----:B------:R-:W-:Y:S01]  /*a510*/  LDSM.16.MT88.4 R20, [R196] ;  /* 0x00000000c414783b */ /* 0x000fe20000004200 */
[----:B------:R-:W-:Y:S02]  /*a520*/  ISETP.GT.AND P0, PT, R0, 0x28, !P0 ;  /* 0x000000280000780c */ /* 0x000fe40004704270 */
[----:B------:R-:W-:Y:S02]  /*a530*/  FMNMX.FTZ R3, R222, R3, !PT ;  /* 0x00000003de037209 */ /* 0x000fe40007810000 */
[----:B------:R-:W-:Y:S02]  /*a540*/  ISETP.LT.OR P0, PT, R2, 0x29, P0 ;  /* 0x000000290200780c */ /* 0x000fe40000701670 */
[----:B------:R-:W-:Y:S02]  /*a550*/  FMNMX.FTZ R4, R179, R4, !PT ;  /* 0x00000004b3047209 */ /* 0x000fe40007810000 */
[----:B------:R-:W-:Y:S02]  /*a560*/  FSEL R161, R46, -INF , !P0 ;  /* 0xff8000002ea17808 */ /* 0x000fe40004000000 */
[----:B------:R-:W-:Y:S02]  /*a570*/  ISETP.NE.AND P0, PT, R19, RZ, PT ;  /* 0x000000ff1300720c */ /* 0x000fe40003f05270 */
[----:B------:R-:W-:Y:S02]  /*a580*/  ISETP.NE.AND P2, PT, R16, RZ, PT ;  /* 0x000000ff1000720c */ /* 0x000fe40003f45270 */
        /* <DEDUP_REMOVED lines=12> */
[----:B------:R-:W-:Y:S01]  /*a650*/  ISETP.GT.AND P0, PT, R0, 0x31, !P1 ;  /* 0x000000310000780c */ /* 0x000fe20004f04270 */
[----:B------:R-:W1:Y:S01]  /*a660*/  SHFL.BFLY PT, R6, R3, 0x2, 0x1f ;  /* 0x0c401f0003067f89 */ /* 0x000e6200000e0000 */
        /* <DEDUP_REMOVED lines=25> */
[----:B------:R-:W-:Y:S01]  /*a800*/  ISETP.LT.OR P0, PT, R2, 0x3a, P0 ;  /* 0x0000003a0200780c */ /* 0x000fe20000701670 */
[----:B------:R-:W2:Y:S01]  /*a810*/  SHFL.BFLY PT, R7, R4, 0x2, 0x1f ;  /* 0x0c401f0004077f89 */ /* 0x000ea200000e0000 */
[----:B------:R-:W-:Y:S02]  /*a820*/  FMNMX.FTZ R5, R29, R5, !PT ;  /* 0x000000051d057209 */ /* 0x000fe40007810000 */
[----:B------:R-:W-:Y:S02]  /*a830*/  FSEL R219, R63, -INF , !P0 ;  /* 0xff8000003fdb7808 */ /* 0x000fe40004000000 */
[----:B------:R-:W-:Y:S02]  /*a840*/  FMNMX.FTZ R5, R181, R5, !PT ;  /* 0x00000005b5057209 */ /* 0x000fe40007810000 */
[----:B------:R-:W-:Y:S02]  /*a850*/  ISETP.GT.AND P0, PT, R0, 0x40, !P4 ;  /* 0x000000400000780c */ /* 0x000fe40006704270 */
[----:B------:R-:W-:Y:S02]  /*a860*/  FMNMX.FTZ R5, R182, R5, !PT ;  /* 0x00000005b6057209 */ /* 0x000fe40007810000 */
[----:B------:R-:W-:Y:S02]  /*a870*/  ISETP.LT.OR P0, PT, R2, 0x41, P0 ;  /* 0x000000410200780c */ /* 0x000fe40000701670 */
[----:B------:R-:W-:Y:S02]  /*a880*/  FMNMX.FTZ R5, R184, R5, !PT ;  /* 0x00000005b8057209 */ /* 0x000fe40007810000 */
[----:B------:R-:W-:Y:S02]  /*a890*/  FSEL R220, R74, -INF , !P0 ;  /* 0xff8000004adc7808 */ /* 0x000fe40004000000 */
[----:B------:R-:W-:Y:S02]  /*a8a0*/  FMNMX.FTZ R5, R185, R5, !PT ;  /* 0x00000005b9057209 */ /* 0x000fe40007810000 */
[----:B-1----:R-:W-:Y:S02]  /*a8b0*/  FMNMX.FTZ R114, R3, R6, !PT ;  /* 0x0000000603727209 */ /* 0x002fe40007810000 */
[----:B------:R-:W-:Y:S02]  /*a8c0*/  FMNMX.FTZ R5, R193, R5, !PT ;  /* 0x00000005c1057209 */ /* 0x000fe40007810000 */
[----:B------:R-:W-:Y:S02]  /*a8d0*/  FSETP.NEU.FTZ.AND P2, PT, R114, -INF , PT ;  /* 0xff8000007200780b */ /* 0x000fe40003f5d000 */
[----:B------:R-:W-:Y:S02]  /*a8e0*/  FMNMX.FTZ R5, R195, R5, !PT ;  /* 0x00000005c3057209 */ /* 0x000fe40007810000 */
[----:B--2---:R-:W-:Y:S01]  /*a8f0*/  FMNMX.FTZ R3, R4, R7, !PT ;  /* 0x0000000704037209 */ /* 0x004fe20007810000 */
[----:B------:R-:W-:Y:S01]  /*a900*/  FMUL.FTZ R4, R114, c[0x0][0x2d0] ;  /* 0x0000b40072047a20 */ /* 0x000fe20000410000 */
[----:B------:R-:W-:Y:S02]  /*a910*/  FMNMX.FTZ R5, R212, R5, !PT ;  /* 0x00000005d4057209 */ /* 0x000fe40007810000 */
[----:B------:R-:W-:Y:S01]  /*a920*/  ISETP.GT.AND P0, PT, R0, 0x41, !P5 ;  /* 0x000000410000780c */ /* 0x000fe20006f04270 */
[----:B------:R-:W1:Y:S01]  /*a930*/  SHFL.BFLY PT, R8, R3, 0x1, 0x1f ;  /* 0x0c201f0003087f89 */ /* 0x000e6200000e0000 */
[----:B------:R-:W-:Y:S02]  /*a940*/  FMNMX.FTZ R5, R217, R5, !PT ;  /* 0x00000005d9057209 */ /* 0x000fe40007810000 */
[----:B------:R-:W-:Y:S02]  /*a950*/  FSEL R71, R4, RZ, P2 ;  /* 0x000000ff04477208 */ /* 0x000fe40001000000 */
[----:B------:R-:W-:Y:S02]  /*a960*/  FMNMX.FTZ R5, R229, R5, !PT ;  /* 0x00000005e5057209 */ /* 0x000fe40007810000 */
[----:B------:R-:W-:Y:S01]  /*a970*/  ISETP.LT.OR P0, PT, R2, 0x42, P0 ;  /* 0x000000420200780c */ /* 0x000fe20000701670 */
[--C-:B------:R-:W-:Y:S01]  /*a980*/  FFMA.FTZ R4, R32, c[0x0][0x2d0], -R71.reuse ;  /* 0x0000b40020047a23 */ /* 0x100fe20000010847 */
[----:B------:R-:W-:Y:S01]  /*a990*/  FMNMX.FTZ R5, R230, R5, !PT ;  /* 0x00000005e6057209 */ /* 0x000fe20007810000 */
[--C-:B------:R-:W-:Y:S01]  /*a9a0*/  FFMA.FTZ R6, R33, c[0x0][0x2d0], -R71.reuse ;  /* 0x0000b40021067a23 */ /* 0x100fe20000010847 */
[----:B------:R-:W-:Y:S01]  /*a9b0*/  FSEL R216, R75, -INF , !P0 ;  /* 0xff8000004bd87808 */ /* 0x000fe20004000000 */
[----:B------:R2:W-:Y:S01]  /*a9c0*/  MUFU.EX2 R41, R4 ;  /* 0x0000000400297308 */ /* 0x0005e20000000800 */
[----:B------:R-:W-:Y:S01]  /*a9d0*/  FMNMX.FTZ R5, R232, R5, !PT ;  /* 0x00000005e8057209 */ /* 0x000fe20007810000 */
[--C-:B------:R-:W-:Y:S01]  /*a9e0*/  FFMA.FTZ R32, R177, c[0x0][0x2d0], -R71.reuse ;  /* 0x0000b400b1207a23 */ /* 0x100fe20000010847 */
[----:B------:R-:W-:Y:S01]  /*a9f0*/  ISETP.GT.AND P0, PT, R0, 0x48, !P3 ;  /* 0x000000480000780c */ /* 0x000fe20005f04270 */
[--C-:B------:R-:W-:Y:S01]  /*aa00*/  FFMA.FTZ R48, R48, c[0x0][0x2d0], -R71.reuse ;  /* 0x0000b40030307a23 */ /* 0x100fe20000010847 */
[----:B------:R-:W-:Y:S02]  /*aa10*/  FMNMX.FTZ R5, R233, R5, !PT ;  /* 0x00000005e9057209 */ /* 0x000fe40007810000 */
[----:B------:R-:W-:Y:S02]  /*aa20*/  ISETP.LT.OR P0, PT, R2, 0x49, P0 ;  /* 0x000000490200780c */ /* 0x000fe40000701670 */
[----:B------:R-:W-:Y:S01]  /*aa30*/  ISETP.GT.AND P3, PT, R0, 0x49, !P6 ;  /* 0x000000490000780c */ /* 0x000fe20007764270 */
[----:B------:R3:W4:Y:S01]  /*aa40*/  MUFU.EX2 R76, R6 ;  /* 0x00000006004c7308 */ /* 0x0007220000000800 */
[----:B------:R-:W5:Y:S01]  /*aa50*/  SHFL.BFLY PT, R7, R5, 0x2, 0x1f ;  /* 0x0c401f0005077f89 */ /* 0x000f6200000e0000 */
[----:B-1----:R-:W-:Y:S02]  /*aa60*/  FMNMX.FTZ R113, R3, R8, !PT ;  /* 0x0000000803717209 */ /* 0x002fe40007810000 */
[----:B------:R-:W-:Y:S02]  /*aa70*/  FSEL R164, R78, -INF , !P0 ;  /* 0xff8000004ea47808 */ /* 0x000fe40004000000 */
[C---:B------:R-:W-:Y:S01]  /*aa80*/  FSETP.NEU.FTZ.AND P1, PT, R113.reuse, -INF , PT ;  /* 0xff8000007100780b */ /* 0x040fe20003f3d000 */
[----:B------:R-:W-:Y:S01]  /*aa90*/  FMUL.FTZ R3, R113, c[0x0][0x2d0] ;  /* 0x0000b40071037a20 */ /* 0x000fe20000410000 */
[----:B------:R-:W-:Y:S02]  /*aaa0*/  ISETP.LT.OR P3, PT, R2, 0x4a, P3 ;  /* 0x0000004a0200780c */ /* 0x000fe40001f61670 */
[----:B------:R-:W-:Y:S02]  /*aab0*/  MUFU.EX2 R245, R32 ;  /* 0x0000002000f57308 */ /* 0x000fe40000000800 */
[----:B------:R-:W-:Y:S02]  /*aac0*/  FSEL R156, R3, RZ, P1 ;  /* 0x000000ff039c7208 */ /* 0x000fe40000800000 */
[----:B--2---:R-:W-:Y:S02]  /*aad0*/  FMNMX.FTZ R4, R10, R118, !PT ;  /* 0x000000760a047209 */ /* 0x004fe40007810000 */
[----:B------:R-:W-:Y:S01]  /*aae0*/  FSEL R70, R79, -INF , !P3 ;  /* 0xff8000004f467808 */ /* 0x000fe20005800000 */
[--C-:B------:R-:W-:Y:S01]  /*aaf0*/  FFMA.FTZ R8, R174, c[0x0][0x2d0], -R156.reuse ;  /* 0x0000b400ae087a23 */ /* 0x100fe2000001089c */
[----:B------:R-:W-:Y:S01]  /*ab00*/  FMNMX.FTZ R4, R11, R4, !PT ;  /* 0x000000040b047209 */ /* 0x000fe20007810000 */
[--C-:B------:R-:W-:Y:S02]  /*ab10*/  FFMA.FTZ R40, R179, c[0x0][0x2d0], -R156.reuse ;  /* 0x0000b400b3287a23 */ /* 0x100fe4000001089c */
[----:B------:R-:W-:Y:S01]  /*ab20*/  MUFU.EX2 R251, R8 ;  /* 0x0000000800fb7308 */ /* 0x000fe20000000800 */
[----:B---3--:R-:W-:Y:S02]  /*ab30*/  FMNMX.FTZ R6, R14, R4, !PT ;  /* 0x000000040e067209 */ /* 0x008fe40007810000 */
[----:B-----5:R-:W-:Y:S01]  /*ab40*/  FMNMX.FTZ R4, R5, R7, !PT ;  /* 0x0000000705047209 */ /* 0x020fe20007810000 */
[--C-:B------:R-:W-:Y:S01]  /*ab50*/  FFMA.FTZ R5, R165, c[0x0][0x2d0], -R71.reuse ;  /* 0x0000b400a5057a23 */ /* 0x100fe20000010847 */
[----:B----4-:R-:W-:Y:S02]  /*ab60*/  F2FP.BF16.PACK_AB R72, R76, R41 ;  /* 0x000000294c48723e */ /* 0x010fe400000010ff */
[----:B------:R-:W-:Y:S03]  /*ab70*/  FMNMX.FTZ R6, R15, R6, !PT ;  /* 0x000000060f067209 */ /* 0x000fe60007810000 */
[----:B------:R1:W-:Y:S01]  /*ab80*/  MUFU.EX2 R83, R5 ;  /* 0x0000000500537308 */ /* 0x0003e20000000800 */
[----:B------:R-:W2:Y:S01]  /*ab90*/  SHFL.BFLY PT, R7, R4, 0x1, 0x1f ;  /* 0x0c201f0004077f89 */ /* 0x000ea200000e0000 */
[----:B------:R-:W-:Y:S04]  /*aba0*/  FMNMX.FTZ R6, R56, R6, !PT ;  /* 0x0000000638067209 */ /* 0x000fe80007810000 */
[----:B------:R-:W-:Y:S04]  /*abb0*/  FMNMX.FTZ R6, R57, R6, !PT ;  /* 0x0000000639067209 */ /* 0x000fe80007810000 */
[----:B------:R-:W-:Y:S01]  /*abc0*/  MUFU.EX2 R243, R40 ;  /* 0x0000002800f37308 */ /* 0x000fe20000000800 */
[----:B------:R-:W-:Y:S04]  /*abd0*/  FMNMX.FTZ R3, R60, R6, !PT ;  /* 0x000000063c037209 */ /* 0x000fe80007810000 */
[----:B------:R-:W-:Y:S04]  /*abe0*/  FMNMX.FTZ R3, R158, R3, !PT ;  /* 0x000000039e037209 */ /* 0x000fe80007810000 */
[----:B------:R-:W-:Y:S04]  /*abf0*/  FMNMX.FTZ R3, R159, R3, !PT ;  /* 0x000000039f037209 */ /* 0x000fe80007810000 */
[----:B------:R-:W-:Y:S01]  /*ac00*/  FMNMX.FTZ R3, R160, R3, !PT ;  /* 0x00000003a0037209 */ /* 0x000fe20007810000 */
[----:B-1----:R-:W-:Y:S01]  /*ac10*/  FFMA.FTZ R5, R166, c[0x0][0x2d0], -R71 ;  /* 0x0000b400a6057a23 */ /* 0x002fe20000010847 */
[----:B--2---:R-:W-:Y:S03]  /*ac20*/  FMNMX.FTZ R112, R4, R7, !PT ;  /* 0x0000000704707209 */ /* 0x004fe60007810000 */
[----:B------:R1:W2:Y:S01]  /*ac30*/  MUFU.EX2 R45, R5 ;  /* 0x00000005002d7308 */ /* 0x0002a20000000800 */
[----:B------:R-:W-:Y:S01]  /*ac40*/  FSETP.NEU.FTZ.AND P0, PT, R112, -INF , PT ;  /* 0xff8000007000780b */ /* 0x000fe20003f1d000 */
[--C-:B-1----:R-:W-:Y:S01]  /*ac50*/  FFMA.FTZ R5, R34, c[0x0][0x2d0], -R156.reuse ;  /* 0x0000b40022057a23 */ /* 0x102fe2000001089c */
[----:B--2---:R-:W-:Y:S07]  /*ac60*/  F2FP.BF16.PACK_AB R74, R45, R83 ;  /* 0x000000532d4a723e */ /* 0x004fee00000010ff */
[----:B------:R1:W-:Y:S02]  /*ac70*/  MUFU.EX2 R51, R5 ;  /* 0x0000000500337308 */ /* 0x0003e40000000800 */
[--C-:B-1----:R-:W-:Y:S02]  /*ac80*/  FFMA.FTZ R5, R36, c[0x0][0x2d0], -R156.reuse ;  /* 0x0000b40024057a23 */ /* 0x102fe4000001089c */
[----:B------:R-:W-:Y:S06]  /*ac90*/  LDSM.16.MT88.4 R36, [R200] ;  /* 0x00000000c824783b */ /* 0x000fec0000004200 */
[----:B------:R1:W2:Y:S02]  /*aca0*/  MUFU.EX2 R81, R5 ;  /* 0x0000000500517308 */ /* 0x0002a40000000800 */
[----:B-1----:R-:W-:Y:S01]  /*acb0*/  FMNMX.FTZ R5, R161, R3, !PT ;  /* 0x00000003a1057209 */ /* 0x002fe20007810000 */
[--C-:B------:R-:W-:Y:S01]  /*acc0*/  FFMA.FTZ R3, R167, c[0x0][0x2d0], -R156.reuse ;  /* 0x0000b400a7037a23 */ /* 0x100fe2000001089c */
[----:B--2---:R-:W-:Y:S02]  /*acd0*/  F2FP.BF16.PACK_AB R73, R81, R51 ;  /* 0x000000335149723e */ /* 0x004fe400000010ff */
[----:B------:R-:W-:Y:S04]  /*ace0*/  FMNMX.FTZ R4, R162, R5, !PT ;  /* 0x00000005a2047209 */ /* 0x000fe80007810000 */
[----:B------:R1:W-:Y:S01]  /*acf0*/  MUFU.EX2 R237, R3 ;  /* 0x0000000300ed7308 */ /* 0x0003e20000000800 */
[----:B------:R-:W-:Y:S01]  /*ad00*/  FMNMX.FTZ R5, R163, R4, !PT ;  /* 0x00000004a3057209 */ /* 0x000fe20007810000 */
[--C-:B------:R-:W-:Y:S03]  /*ad10*/  FFMA.FTZ R4, R168, c[0x0][0x2d0], -R156.reuse ;  /* 0x0000b400a8047a23 */ /* 0x100fe6000001089c */
[----:B------:R-:W-:Y:S05]  /*ad20*/  FMNMX.FTZ R5, R215, R5, !PT ;  /* 0x00000005d7057209 */ /* 0x000fea0007810000 */
[----:B------:R-:W2:Y:S01]  /*ad30*/  MUFU.EX2 R49, R4 ;  /* 0x0000000400317308 */ /* 0x000ea20000000800 */
[----:B-1----:R-:W-:Y:S05]  /*ad40*/  FMUL.FTZ R3, R112, c[0x0][0x2d0] ;  /* 0x0000b40070037a20 */ /* 0x002fea0000410000 */
[----:B------:R-:W-:Y:S05]  /*ad50*/  FSEL R157, R3, RZ, P0 ;  /* 0x000000ff039d7208 */ /* 0x000fea0000000000 */
[--C-:B------:R-:W-:Y:S01]  /*ad60*/  FFMA.FTZ R3, R9, c[0x0][0x2d0], -R157.reuse ;  /* 0x0000b40009037a23 */ /* 0x100fe2000001089d */
[----:B--2---:R-:W-:Y:S01]  /*ad70*/  F2FP.BF16.PACK_AB R75, R49, R237 ;  /* 0x000000ed314b723e */ /* 0x004fe200000010ff */
[--C-:B------:R-:W-:Y:S01]  /*ad80*/  FFMA.FTZ R2, R35, c[0x0][0x2d0], -R157.reuse ;  /* 0x0000b40023027a23 */ /* 0x100fe2000001089d */
[----:B------:R-:W-:Y:S01]  /*ad90*/  FMNMX.FTZ R4, R218, R5, !PT ;  /* 0x00000005da047209 */ /* 0x000fe20007810000 */
[----:B------:R1:W-:Y:S01]  /*ada0*/  MUFU.EX2 R61, R3 ;  /* 0x00000003003d7308 */ /* 0x0003e20000000800 */
[--C-:B------:R-:W-:Y:S02]  /*adb0*/  FFMA.FTZ R16, R24, c[0x0][0x2d0], -R157.reuse ;  /* 0x0000b40018107a23 */ /* 0x100fe4000001089d */
[----:B------:R-:W-:Y:S01]  /*adc0*/  FMNMX.FTZ R4, R219, R4, !PT ;  /* 0x00000004db047209 */ /* 0x000fe20007810000 */
[--C-:B------:R-:W-:Y:S02]  /*add0*/  FFMA.FTZ R24, R28, c[0x0][0x2d0], -R157.reuse ;  /* 0x0000b4001c187a23 */ /* 0x100fe4000001089d */
[--C-:B------:R-:W-:Y:S01]  /*ade0*/  FFMA.FTZ R28, R29, c[0x0][0x2d0], -R157.reuse ;  /* 0x0000b4001d1c7a23 */ /* 0x100fe2000001089d */
[----:B------:R-:W-:Y:S01]  /*adf0*/  FMNMX.FTZ R0, R220, R4, !PT ;  /* 0x00000004dc007209 */ /* 0x000fe20007810000 */
[--C-:B------:R-:W-:Y:S02]  /*ae00*/  FFMA.FTZ R4, R169, c[0x0][0x2d0], -R156.reuse ;  /* 0x0000b400a9047a23 */ /* 0x100fe4000001089c */
[----:B------:R2:W3:Y:S01]  /*ae10*/  MUFU.EX2 R82, R2 ;  /* 0x0000000200527308 */ /* 0x0004e20000000800 */
[----:B------:R-:W-:Y:S04]  /*ae20*/  FMNMX.FTZ R0, R216, R0, !PT ;  /* 0x00000000d8007209 */ /* 0x000fe80007810000 */
[----:B------:R-:W-:Y:S04]  /*ae30*/  FMNMX.FTZ R0, R164, R0, !PT ;  /* 0x00000000a4007209 */ /* 0x000fe80007810000 */
[----:B------:R-:W-:Y:S01]  /*ae40*/  FMNMX.FTZ R0, R70, R0, !PT ;  /* 0x0000000046007209 */ /* 0x000fe20007810000 */
[----:B------:R-:W-:Y:S01]  /*ae50*/  MUFU.EX2 R241, R4 ;  /* 0x0000000400f17308 */ /* 0x000fe20000000800 */
[--C-:B-1----:R-:W-:Y:S09]  /*ae60*/  FFMA.FTZ R3, R13, c[0x0][0x2d0], -R157.reuse ;  /* 0x0000b4000d037a23 */ /* 0x102ff2000001089d */
[----:B------:R1:W-:Y:S01]  /*ae70*/  MUFU.EX2 R50, R3 ;  /* 0x0000000300327308 */ /* 0x0003e20000000800 */
[----:B--2---:R-:W-:Y:S01]  /*ae80*/  FFMA.FTZ R2, R12, c[0x0][0x2d0], -R157 ;  /* 0x0000b4000c027a23 */ /* 0x004fe2000001089d */
[----:B---3--:R-:W-:Y:S01]  /*ae90*/  F2FP.BF16.PACK_AB R64, R82, R61 ;  /* 0x0000003d5240723e */ /* 0x008fe200000010ff */
[--C-:B------:R-:W-:Y:S07]  /*aea0*/  FFMA.FTZ R12, R176, c[0x0][0x2d0], -R156.reuse ;  /* 0x0000b400b00c7a23 */ /* 0x100fee000001089c */
[----:B------:R2:W3:Y:S10]  /*aeb0*/  MUFU.EX2 R44, R2 ;  /* 0x00000002002c7308 */ /* 0x0004f40000000800 */
[----:B------:R-:W-:Y:S01]  /*aec0*/  MUFU.EX2 R250, R12 ;  /* 0x0000000c00fa7308 */ /* 0x000fe20000000800 */
[--C-:B-1----:R-:W-:Y:S09]  /*aed0*/  FFMA.FTZ R3, R172, c[0x0][0x2d0], -R71.reuse ;  /* 0x0000b400ac037a23 */ /* 0x102ff20000010847 */
[----:B------:R1:W-:Y:S01]  /*aee0*/  MUFU.EX2 R238, R3 ;  /* 0x0000000300ee7308 */ /* 0x0003e20000000800 */
[----:B--2---:R-:W2:Y:S01]  /*aef0*/  SHFL.BFLY PT, R2, R0, 0x2, 0x1f ;  /* 0x0c401f0000027f89 */ /* 0x004ea200000e0000 */
[----:B---3--:R-:W-:Y:S08]  /*af00*/  F2FP.BF16.PACK_AB R66, R50, R44 ;  /* 0x0000002c3242723e */ /* 0x008ff000000010ff */
[----:B------:R-:W-:Y:S10]  /*af10*/  MUFU.EX2 R249, R16 ;  /* 0x0000001000f97308 */ /* 0x000ff40000000800 */
[----:B------:R-:W-:Y:S01]  /*af20*/  MUFU.EX2 R247, R24 ;  /* 0x0000001800f77308 */ /* 0x000fe20000000800 */
[--C-:B-1----:R-:W-:Y:S09]  /*af30*/  FFMA.FTZ R3, R171, c[0x0][0x2d0], -R71.reuse ;  /* 0x0000b400ab037a23 */ /* 0x102ff20000010847 */
[----:B------:R1:W-:Y:S10]  /*af40*/  MUFU.EX2 R240, R3 ;  /* 0x0000000300f07308 */ /* 0x0003f40000000800 */
[----:B------:R-:W-:Y:S01]  /*af50*/  MUFU.EX2 R246, R28 ;  /* 0x0000001c00f67308 */ /* 0x000fe20000000800 */
[----:B-1----:R-:W-:Y:S09]  /*af60*/  FFMA.FTZ R3, R170, c[0x0][0x2d0], -R156 ;  /* 0x0000b400aa037a23 */ /* 0x002ff2000001089c */
[----:B------:R2:W-:Y:S02]  /*af70*/  MUFU.EX2 R239, R3 ;  /* 0x0000000300ef7308 */ /* 0x0005e40000000800 */
[----:B--2---:R-:W-:Y:S01]  /*af80*/  FMNMX.FTZ R3, R0, R2, !PT ;  /* 0x0000000200037209 */ /* 0x004fe20007810000 */
[----:B------:R-:W-:Y:S01]  /*af90*/  FFMA.FTZ R2, R173, c[0x0][0x2d0], -R71 ;  /* 0x0000b400ad027a23 */ /* 0x000fe20000010847 */
[----:B------:R-:W-:Y:S06]  /*afa0*/  FSEL R0, R114, RZ, P2 ;  /* 0x000000ff72007208 */ /* 0x000fec0001000000 */
[----:B------:R1:W-:Y:S01]  /*afb0*/  MUFU.EX2 R80, R2 ;  /* 0x0000000200507308 */ /* 0x0003e20000000800 */
[----:B------:R-:W2:Y:S01]  /*afc0*/  SHFL.BFLY PT, R4, R3, 0x1, 0x1f ;  /* 0x0c201f0003047f89 */ /* 0x000ea200000e0000 */
[----:B------:R-:W-:Y:S04]  /*afd0*/  FADD.FTZ R0, -R0, R115 ;  /* 0x0000007300007221 */ /* 0x000fe80000010100 */
[----:B------:R-:W-:Y:S04]  /*afe0*/  FMUL.FTZ R0, R0, c[0x0][0x2d0] ;  /* 0x0000b40000007a20 */ /* 0x000fe80000410000 */
[----:B------:R3:W4:Y:S01]  /*aff0*/  MUFU.EX2 R69, R0 ;  /* 0x0000000000457308 */ /* 0x0007220000000800 */
[----:B-1----:R-:W-:Y:S02]  /*b000*/  FSEL R2, R113, RZ, P1 ;  /* 0x000000ff71027208 */ /* 0x002fe40000800000 */
[----:B--2---:R-:W-:Y:S03]  /*b010*/  FMNMX.FTZ R3, R3, R4, !PT ;  /* 0x0000000403037209 */ /* 0x004fe60007810000 */
[----:B------:R-:W-:Y:S02]  /*b020*/  FADD.FTZ R2, -R2, R116 ;  /* 0x0000007402027221 */ /* 0x000fe40000010100 */
[----:B------:R-:W-:Y:S02]  /*b030*/  FMUL.FTZ R4, R3, c[0x0][0x2d0] ;  /* 0x0000b40003047a20 */ /* 0x000fe40000410000 */
[----:B------:R-:W-:Y:S01]  /*b040*/  FMUL.FTZ R2, R2, c[0x0][0x2d0] ;  /* 0x0000b40002027a20 */ /* 0x000fe20000410000 */
[----:B---3--:R-:W-:Y:S01]  /*b050*/  FSEL R0, R112, RZ, P0 ;  /* 0x000000ff70007208 */ /* 0x008fe20000000000 */
[----:B----4-:R-:W-:Y:S01]  /*b060*/  FMUL.FTZ R16, R69, R132 ;  /* 0x0000008445107220 */ /* 0x010fe20000410000 */
[----:B------:R-:W-:Y:S01]  /*b070*/  FSETP.NEU.FTZ.AND P0, PT, R3, -INF , PT ;  /* 0xff8000000300780b */ /* 0x000fe20003f1d000 */
[----:B------:R-:W1:Y:S01]  /*b080*/  MUFU.EX2 R68, R2 ;  /* 0x0000000200447308 */ /* 0x000e620000000800 */
[C---:B------:R-:W-:Y:S02]  /*b090*/  FMUL.FTZ R17, R69.reuse, R133 ;  /* 0x0000008545117220 */ /* 0x040fe40000410000 */
[----:B------:R-:W-:Y:S01]  /*b0a0*/  FADD.FTZ R0, -R0, R117 ;  /* 0x0000007500007221 */ /* 0x000fe20000010100 */
[----:B------:R-:W-:Y:S01]  /*b0b0*/  FSEL R115, R4, RZ, P0 ;  /* 0x000000ff04737208 */ /* 0x000fe20000000000 */
[----:B------:R-:W-:Y:S02]  /*b0c0*/  FMUL.FTZ R32, R69, R84 ;  /* 0x0000005445207220 */ /* 0x000fe40000410000 */
[----:B------:R-:W-:Y:S02]  /*b0d0*/  FMUL.FTZ R0, R0, c[0x0][0x2d0] ;  /* 0x0000b40000007a20 */ /* 0x000fe40000410000 */
[--C-:B------:R-:W-:Y:S02]  /*b0e0*/  FFMA.FTZ R4, R15, c[0x0][0x2d0], -R115.reuse ;  /* 0x0000b4000f047a23 */ /* 0x100fe40000010873 */
[----:B------:R2:W3:Y:S01]  /*b0f0*/  MUFU.EX2 R2, R0 ;  /* 0x0000000000027308 */ /* 0x0004e20000000800 */
[--C-:B------:R-:W-:Y:S02]  /*b100*/  FFMA.FTZ R5, R14, c[0x0][0x2d0], -R115.reuse ;  /* 0x0000b4000e057a23 */ /* 0x100fe40000010873 */
[----:B------:R-:W-:Y:S02]  /*b110*/  FMUL.FTZ R33, R69, R85 ;  /* 0x0000005545217220 */ /* 0x000fe40000410000 */
[--C-:B------:R-:W-:Y:S02]  /*b120*/  FFMA.FTZ R58, R57, c[0x0][0x2d0], -R115.reuse ;  /* 0x0000b400393a7a23 */ /* 0x100fe40000010873 */
[--C-:B------:R-:W-:Y:S03]  /*b130*/  FFMA.FTZ R62, R60, c[0x0][0x2d0], -R115.reuse ;  /* 0x0000b4003c3e7a23 */ /* 0x100fe60000010873 */
[----:B------:R4:W-:Y:S01]  /*b140*/  MUFU.EX2 R167, R4 ;  /* 0x0000000400a77308 */ /* 0x0009e20000000800 */
[C---:B-1----:R-:W-:Y:S02]  /*b150*/  FMUL.FTZ R7, R68.reuse, R123 ;  /* 0x0000007b44077220 */ /* 0x042fe40000410000 */
[C---:B------:R-:W-:Y:S01]  /*b160*/  FMUL.FTZ R6, R68.reuse, R122 ;  /* 0x0000007a44067220 */ /* 0x040fe20000410000 */
[----:B------:R-:W-:Y:S01]  /*b170*/  MOV R122, R76 ;  /* 0x0000004c007a7202 */ /* 0x000fe20000000f00 */
[C---:B------:R-:W-:Y:S02]  /*b180*/  FMUL.FTZ R18, R68.reuse, R134 ;  /* 0x0000008644127220 */ /* 0x040fe40000410000 */
[C---:B------:R-:W-:Y:S03]  /*b190*/  FMUL.FTZ R19, R68.reuse, R135 ;  /* 0x0000008744137220 */ /* 0x040fe60000410000 */
[----:B------:R-:W1:Y:S01]  /*b1a0*/  MUFU.EX2 R252, R5 ;  /* 0x0000000500fc7308 */ /* 0x000e620000000800 */
[C---:B------:R-:W-:Y:S01]  /*b1b0*/  FMUL.FTZ R34, R68.reuse, R86 ;  /* 0x0000005644227220 */ /* 0x040fe20000410000 */
[----:B------:R-:W-:Y:S01]  /*b1c0*/  LDSM.16.MT88.4 R132, [R196+0x2000] ;  /* 0x00200000c484783b */ /* 0x000fe20000004200 */
[----:B------:R-:W-:Y:S02]  /*b1d0*/  FMUL.FTZ R35, R68, R87 ;  /* 0x0000005744237220 */ /* 0x000fe40000410000 */
[----:B--2---:R-:W-:Y:S02]  /*b1e0*/  FFMA.FTZ R0, R10, c[0x0][0x2d0], -R115 ;  /* 0x0000b4000a007a23 */ /* 0x004fe40000010873 */
[C---:B---3--:R-:W-:Y:S02]  /*b1f0*/  FMUL.FTZ R9, R2.reuse, R125 ;  /* 0x0000007d02097220 */ /* 0x048fe40000410000 */
[C---:B------:R-:W-:Y:S01]  /*b200*/  FMUL.FTZ R8, R2.reuse, R124 ;  /* 0x0000007c02087220 */ /* 0x040fe20000410000 */
[----:B------:R2:W-:Y:S01]  /*b210*/  MUFU.EX2 R165, R0 ;  /* 0x0000000000a57308 */ /* 0x0005e20000000800 */
[C---:B------:R-:W-:Y:S01]  /*b220*/  FMUL.FTZ R12, R2.reuse, R128 ;  /* 0x00000080020c7220 */ /* 0x040fe20000410000 */
[----:B------:R-:W-:Y:S01]  /*b230*/  MOV R128, R49 ;  /* 0x0000003100807202 */ /* 0x000fe20000000f00 */
[C---:B------:R-:W-:Y:S01]  /*b240*/  FMUL.FTZ R13, R2.reuse, R129 ;  /* 0x00000081020d7220 */ /* 0x040fe20000410000 */
[----:B------:R-:W-:Y:S01]  /*b250*/  MOV R129, R45 ;  /* 0x0000002d00817202 */ /* 0x000fe20000000f00 */
[----:B----4-:R-:W-:Y:S01]  /*b260*/  FFMA.FTZ R4, R175, c[0x0][0x2d0], -R71 ;  /* 0x0000b400af047a23 */ /* 0x010fe20000010847 */
[----:B------:R-:W-:Y:S01]  /*b270*/  LDSM.16.MT88.4 R84, [R200+0x800] ;  /* 0x00080000c854783b */ /* 0x000fe20000004200 */
[C---:B------:R-:W-:Y:S02]  /*b280*/  FMUL.FTZ R24, R2.reuse, R140 ;  /* 0x0000008c02187220 */ /* 0x040fe40000410000 */
[C---:B------:R-:W-:Y:S01]  /*b290*/  FMUL.FTZ R29, R2.reuse, R145 ;  /* 0x00000091021d7220 */ /* 0x040fe20000410000 */
[----:B------:R3:W4:Y:S01]  /*b2a0*/  MUFU.EX2 R77, R4 ;  /* 0x00000004004d7308 */ /* 0x0007220000000800 */
[C---:B------:R-:W-:Y:S01]  /*b2b0*/  FMUL.FTZ R28, R2.reuse, R144 ;  /* 0x00000090021c7220 */ /* 0x040fe20000410000 */
[----:B------:R-:W-:Y:S01]  /*b2c0*/  MOV R145, R83 ;  /* 0x0000005300917202 */ /* 0x000fe20000000f00 */
[C---:B------:R-:W-:Y:S01]  /*b2d0*/  FMUL.FTZ R40, R2.reuse, R88 ;  /* 0x0000005802287220 */ /* 0x040fe20000410000 */
[----:B-1----:R-:W-:Y:S01]  /*b2e0*/  F2FP.BF16.PACK_AB R67, R167, R252 ;  /* 0x000000fca743723e */ /* 0x002fe200000010ff */
[C---:B------:R-:W-:Y:S01]  /*b2f0*/  FMUL.FTZ R5, R69.reuse, R121 ;  /* 0x0000007945057220 */ /* 0x040fe20000410000 */
[----:B------:R-:W-:Y:S01]  /*b300*/  MOV R144, R237 ;  /* 0x000000ed00907202 */ /* 0x000fe20000000f00 */
[C---:B------:R-:W-:Y:S02]  /*b310*/  FMUL.FTZ R45, R2.reuse, R93 ;  /* 0x0000005d022d7220 */ /* 0x040fe40000410000 */
[----:B------:R-:W-:Y:S01]  /*b320*/  FMUL.FTZ R49, R69, R97 ;  /* 0x0000006145317220 */ /* 0x000fe20000410000 */
[----:B------:R-:W-:Y:S01]  /*b330*/  MUFU.EX2 R93, R62 ;  /* 0x0000003e005d7308 */ /* 0x000fe20000000800 */
[C---:B------:R-:W-:Y:S02]  /*b340*/  FMUL.FTZ R57, R2.reuse, R105 ;  /* 0x0000006902397220 */ /* 0x040fe40000410000 */
[----:B------:R-:W-:Y:S02]  /*b350*/  IMAD.MOV.U32 R124, RZ, RZ, R61 ;  /* 0x000000ffff7c7224 */ /* 0x000fe400078e003d */
[----:B--2---:R-:W-:Y:S02]  /*b360*/  FFMA.FTZ R0, R11, c[0x0][0x2d0], -R115 ;  /* 0x0000b4000b007a23 */ /* 0x004fe40000010873 */
[C---:B------:R-:W-:Y:S02]  /*b370*/  FMUL.FTZ R60, R2.reuse, R108 ;  /* 0x0000006c023c7220 */ /* 0x040fe40000410000 */
[----:B------:R-:W-:Y:S01]  /*b380*/  FMUL.FTZ R61, R2, R109 ;  /* 0x0000006d023d7220 */ /* 0x000fe20000410000 */
[----:B------:R1:W2:Y:S01]  /*b390*/  MUFU.EX2 R166, R0 ;  /* 0x0000000000a67308 */ /* 0x0002a20000000800 */
[----:B------:R-:W-:Y:S02]  /*b3a0*/  FFMA.FTZ R88, R187, c[0x0][0x2d0], -R156 ;  /* 0x0000b400bb587a23 */ /* 0x000fe4000001089c */
[----:B---3--:R-:W-:Y:S01]  /*b3b0*/  FMUL.FTZ R4, R69, R120 ;  /* 0x0000007845047220 */ /* 0x008fe20000410000 */
[----:B----4-:R-:W-:Y:S02]  /*b3c0*/  MOV R121, R77 ;  /* 0x0000004d00797202 */ /* 0x010fe40000000f00 */
[----:B------:R-:W3:Y:S01]  /*b3d0*/  LDSM.16.MT88.4 R76, [R199] ;  /* 0x00000000c74c783b */ /* 0x000ee20000004200 */
[----:B------:R-:W-:Y:S03]  /*b3e0*/  MOV R120, R80 ;  /* 0x0000005000787202 */ /* 0x000fe60000000f00 */
[----:B------:R-:W-:Y:S01]  /*b3f0*/  MUFU.EX2 R187, R88 ;  /* 0x0000005800bb7308 */ /* 0x000fe20000000800 */
[-C--:B------:R-:W-:Y:S05]  /*b400*/  HMMA.16816.F32.BF16 R4, R72, R20.reuse, R4 ;  /* 0x000000144804723c */ /* 0x080fea0000041804 */
[----:B-1----:R-:W-:Y:S02]  /*b410*/  FSEL R0, R3, RZ, P0 ;  /* 0x000000ff03007208 */ /* 0x002fe40000000000 */
[----:B--2---:R-:W-:Y:S05]  /*b420*/  F2FP.BF16.PACK_AB R65, R166, R165 ;  /* 0x000000a5a641723e */ /* 0x004fea00000010ff */
[----:B------:R-:W-:Y:S04]  /*b430*/  FADD.FTZ R0, -R0, R118 ;  /* 0x0000007600007221 */ /* 0x000fe80000010100 */
[----:B------:R-:W-:Y:S06]  /*b440*/  FMUL.FTZ R0, R0, c[0x0][0x2d0] ;  /* 0x0000b40000007a20 */ /* 0x000fec0000410000 */
[----:B------:R-:W1:Y:S02]  /*b450*/  MUFU.EX2 R0, R0 ;  /* 0x0000000000007308 */ /* 0x000e640000000800 */
[C---:B-1----:R-:W-:Y:S01]  /*b460*/  FMUL.FTZ R10, R0.reuse, R126 ;  /* 0x0000007e000a7220 */ /* 0x042fe20000410000 */
[----:B------:R-:W-:Y:S01]  /*b470*/  MOV R126, R51 ;  /* 0x00000033007e7202 */ /* 0x000fe20000000f00 */
[C---:B------:R-:W-:Y:S01]  /*b480*/  FMUL.FTZ R11, R0.reuse, R127 ;  /* 0x0000007f000b7220 */ /* 0x040fe20000410000 */
[----:B------:R-:W-:Y:S01]  /*b490*/  MOV R127, R50 ;  /* 0x00000032007f7202 */ /* 0x000fe20000000f00 */
[C---:B------:R-:W-:Y:S02]  /*b4a0*/  FMUL.FTZ R15, R0.reuse, R131 ;  /* 0x00000083000f7220 */ /* 0x040fe40000410000 */
[----:B------:R-:W2:Y:S01]  /*b4b0*/  LDL.LU R131, [R1] ;  /* 0x0000000001837983 */ /* 0x000ea20000300800 */
[C---:B------:R-:W-:Y:S02]  /*b4c0*/  FMUL.FTZ R42, R0.reuse, R90 ;  /* 0x0000005a002a7220 */ /* 0x040fe40000410000 */
[C---:B------:R-:W-:Y:S01]  /*b4d0*/  HMMA.16816.F32.BF16 R8, R64.reuse, R20, R8 ;  /* 0x000000144008723c */ /* 0x040fe20000041808 */
[----:B------:R-:W4:Y:S03]  /*b4e0*/  LDL.LU R125, [R1+0x4] ;  /* 0x00000400017d7983 */ /* 0x000f260000300800 */
[C---:B------:R-:W-:Y:S01]  /*b4f0*/  FMUL.FTZ R14, R0.reuse, R130 ;  /* 0x00000082000e7220 */ /* 0x040fe20000410000 */
[----:B------:R-:W5:Y:S01]  /*b500*/  LDL.LU R123, [R1+0x8] ;  /* 0x00000800017b7983 */ /* 0x000f620000300800 */
[----:B------:R-:W-:Y:S01]  /*b510*/  FMUL.FTZ R43, R0, R91 ;  /* 0x0000005b002b7220 */ /* 0x000fe20000410000 */
[----:B------:R-:W-:Y:S01]  /*b520*/  MOV R130, R44 ;  /* 0x0000002c00827202 */ /* 0x000fe20000000f00 */
[----:B------:R-:W-:Y:S03]  /*b530*/  FFMA.FTZ R20, R25, c[0x0][0x2d0], -R157 ;  /* 0x0000b40019147a23 */ /* 0x000fe6000001089d */
[-C--:B------:R-:W-:Y:S01]  /*b540*/  HMMA.16816.F32.BF16 R12, R64, R22.reuse, R12 ;  /* 0x00000016400c723c */ /* 0x080fe2000004180c */
[----:B------:R1:W-:Y:S02]  /*b550*/  MUFU.EX2 R248, R20 ;  /* 0x0000001400f87308 */ /* 0x0003e40000000800 */
[C---:B------:R-:W-:Y:S02]  /*b560*/  FMUL.FTZ R50, R68.reuse, R98 ;  /* 0x0000006244327220 */ /* 0x040fe40000410000 */
[----:B------:R-:W-:Y:S02]  /*b570*/  FMUL.FTZ R51, R68, R99 ;  /* 0x0000006344337220 */ /* 0x000fe40000410000 */
[C---:B------:R-:W-:Y:S01]  /*b580*/  FMUL.FTZ R26, R0.reuse, R142 ;  /* 0x0000008e001a7220 */ /* 0x040fe20000410000 */
[C---:B------:R-:W-:Y:S04]  /*b590*/  HMMA.16816.F32.BF16 R16, R72.reuse, R22, R16 ;  /* 0x000000164810723c */ /* 0x040fe80000041810 */
[C---:B------:R-:W-:Y:S02]  /*b5a0*/  FMUL.FTZ R21, R69.reuse, R137 ;  /* 0x0000008945157220 */ /* 0x040fe40000410000 */
[----:B------:R-:W-:Y:S02]  /*b5b0*/  FMUL.FTZ R27, R0, R143 ;  /* 0x0000008f001b7220 */ /* 0x000fe40000410000 */
[C---:B------:R-:W-:Y:S04]  /*b5c0*/  FMUL.FTZ R22, R68.reuse, R138 ;  /* 0x0000008a44167220 */ /* 0x040fe80000410000 */
[----:B------:R-:W-:Y:S02]  /*b5d0*/  FMUL.FTZ R23, R68, R139 ;  /* 0x0000008b44177220 */ /* 0x000fe40000410000 */
[----:B------:R-:W-:Y:S02]  /*b5e0*/  FMUL.FTZ R25, R2, R141 ;  /* 0x0000008d02197220 */ /* 0x000fe40000410000 */
[C---:B------:R-:W-:Y:S02]  /*b5f0*/  FMUL.FTZ R30, R0.reuse, R146 ;  /* 0x00000092001e7220 */ /* 0x040fe40000410000 */
[C---:B-1----:R-:W-:Y:S02]  /*b600*/  FMUL.FTZ R20, R69.reuse, R136 ;  /* 0x0000008845147220 */ /* 0x042fe40000410000 */
[----:B------:R-:W-:Y:S02]  /*b610*/  IMAD.MOV.U32 R146, RZ, RZ, R82 ;  /* 0x000000ffff927224 */ /* 0x000fe400078e0052 */
[----:B------:R-:W-:Y:S01]  /*b620*/  FMUL.FTZ R31, R0, R147 ;  /* 0x00000093001f7220 */ /* 0x000fe20000410000 */
[----:B------:R-:W-:Y:S01]  /*b630*/  MOV R147, R81 ;  /* 0x0000005100937202 */ /* 0x000fe20000000f00 */
[----:B------:R-:W-:Y:S01]  /*b640*/  IMAD.MOV.U32 R136, RZ, RZ, R41 ;  /* 0x000000ffff887224 */ /* 0x000fe200078e0029 */
[-C--:B------:R-:W-:Y:S01]  /*b650*/  HMMA.16816.F32.BF16 R20, R72, R36.reuse, R20 ;  /* 0x000000244814723c */ /* 0x080fe20000041814 */
[----:B------:R-:W1:Y:S02]  /*b660*/  LDSM.16.MT88.4 R80, [R196+0x800] ;  /* 0x00080000c450783b */ /* 0x000e640000004200 */
[----:B------:R-:W-:Y:S02]  /*b670*/  FMUL.FTZ R41, R2, R89 ;  /* 0x0000005902297220 */ /* 0x000fe40000410000 */
[C---:B------:R-:W-:Y:S02]  /*b680*/  FMUL.FTZ R47, R0.reuse, R95 ;  /* 0x0000005f002f7220 */ /* 0x040fe40000410000 */
[C---:B------:R-:W-:Y:S01]  /*b690*/  FMUL.FTZ R46, R0.reuse, R94 ;  /* 0x0000005e002e7220 */ /* 0x040fe20000410000 */
[C---:B------:R-:W-:Y:S01]  /*b6a0*/  HMMA.16816.F32.BF16 R24, R64.reuse, R36, R24 ;  /* 0x000000244018723c */ /* 0x040fe20000041818 */
[----:B------:R-:W1:Y:S01]  /*b6b0*/  LDSM.16.MT88.4 R88, [R197+0x800] ;  /* 0x00080000c558783b */ /* 0x000e620000004200 */
[----:B------:R3:W-:Y:S02]  /*b6c0*/  MUFU.EX2 R94, R58 ;  /* 0x0000003a005e7308 */ /* 0x0007e40000000800 */
[C---:B------:R-:W-:Y:S02]  /*b6d0*/  FMUL.FTZ R59, R0.reuse, R107 ;  /* 0x0000006b003b7220 */ /* 0x040fe40000410000 */
[----:B------:R-:W-:Y:S02]  /*b6e0*/  FMUL.FTZ R62, R0, R110 ;  /* 0x0000006e003e7220 */ /* 0x000fe40000410000 */
[-C--:B------:R-:W-:Y:S04]  /*b6f0*/  HMMA.16816.F32.BF16 R28, R64, R38.reuse, R28 ;  /* 0x00000026401c723c */ /* 0x080fe8000004181c */
[----:B------:R-:W-:Y:S02]  /*b700*/  FFMA.FTZ R36, R178, c[0x0][0x2d0], -R71 ;  /* 0x0000b400b2247a23 */ /* 0x000fe40000010847 */
[----:B------:R-:W-:Y:S02]  /*b710*/  FMUL.FTZ R63, R0, R111 ;  /* 0x0000006f003f7220 */ /* 0x000fe40000410000 */
[C---:B------:R-:W-:Y:S01]  /*b720*/  HMMA.16816.F32.BF16 R32, R72.reuse, R38, R32 ;  /* 0x000000264820723c */ /* 0x040fe20000041820 */
[----:B------:R1:W-:Y:S03]  /*b730*/  MUFU.EX2 R244, R36 ;  /* 0x0000002400f47308 */ /* 0x0003e60000000800 */
[C---:B------:R-:W-:Y:S01]  /*b740*/  FMUL.FTZ R37, R69.reuse, R149 ;  /* 0x0000009545257220 */ /* 0x040fe20000410000 */
[----:B------:R-:W-:Y:S01]  /*b750*/  MOV R149, R240 ;  /* 0x000000f000957202 */ /* 0x000fe20000000f00 */
[--C-:B------:R-:W-:Y:S02]  /*b760*/  FFMA.FTZ R44, R180, c[0x0][0x2d0], -R156.reuse ;  /* 0x0000b400b42c7a23 */ /* 0x100fe4000001089c */
[C---:B------:R-:W-:Y:S01]  /*b770*/  FMUL.FTZ R38, R68.reuse, R150 ;  /* 0x0000009644267220 */ /* 0x040fe20000410000 */
[----:B------:R-:W-:Y:S02]  /*b780*/  MOV R150, R239 ;  /* 0x000000ef00967202 */ /* 0x000fe40000000f00 */
[----:B------:R1:W-:Y:S01]  /*b790*/  MUFU.EX2 R240, R48 ;  /* 0x0000003000f07308 */ /* 0x0003e20000000800 */
[----:B------:R-:W-:Y:S01]  /*b7a0*/  FMUL.FTZ R39, R68, R151 ;  /* 0x0000009744277220 */ /* 0x000fe20000410000 */
[----:B------:R-:W-:Y:S01]  /*b7b0*/  MOV R151, R238 ;  /* 0x000000ee00977202 */ /* 0x000fe20000000f00 */
[----:B---3--:R-:W-:Y:S02]  /*b7c0*/  FMUL.FTZ R58, R0, R106 ;  /* 0x0000006a003a7220 */ /* 0x008fe40000410000 */
[C---:B-1----:R-:W-:Y:S01]  /*b7d0*/  FMUL.FTZ R36, R69.reuse, R148 ;  /* 0x0000009445247220 */ /* 0x042fe20000410000 */
[----:B------:R-:W-:Y:S04]  /*b7e0*/  MOV R148, R241 ;  /* 0x000000f100947202 */ /* 0x000fe80000000f00 */
[----:B------:R1:W-:Y:S02]  /*b7f0*/  MUFU.EX2 R241, R44 ;  /* 0x0000002c00f17308 */ /* 0x0003e40000000800 */
[-C--:B------:R-:W-:Y:S03]  /*b800*/  HMMA.16816.F32.BF16 R36, R72, R52.reuse, R36 ;  /* 0x000000344824723c */ /* 0x080fe60000041824 */
[C---:B------:R-:W-:Y:S02]  /*b810*/  FMUL.FTZ R48, R69.reuse, R96 ;  /* 0x0000006045307220 */ /* 0x040fe40000410000 */
[----:B------:R-:W-:Y:S03]  /*b820*/  LDSM.16.MT88.4 R96, [R197+0x2000] ;  /* 0x00200000c560783b */ /* 0x000fe60000004200 */
[C---:B------:R-:W-:Y:S07]  /*b830*/  HMMA.16816.F32.BF16 R40, R64.reuse, R52, R40 ;  /* 0x000000344028723c */ /* 0x040fee0000041828 */
[--C-:B------:R-:W-:Y:S02]  /*b840*/  FFMA.FTZ R52, R56, c[0x0][0x2d0], -R115.reuse ;  /* 0x0000b40038347a23 */ /* 0x100fe40000010873 */
[C---:B------:R-:W-:Y:S02]  /*b850*/  FMUL.FTZ R53, R69.reuse, R101 ;  /* 0x0000006545357220 */ /* 0x040fe40000410000 */
[----:B------:R3:W3:Y:S01]  /*b860*/  MUFU.EX2 R95, R52 ;  /* 0x00000034005f7308 */ /* 0x0006e20000000800 */
[C---:B-1----:R-:W-:Y:S02]  /*b870*/  FMUL.FTZ R44, R2.reuse, R92 ;  /* 0x0000005c022c7220 */ /* 0x042fe40000410000 */
[----:B------:R-:W-:Y:S05]  /*b880*/  FMUL.FTZ R56, R2, R104 ;  /* 0x0000006802387220 */ /* 0x000fea0000410000 */
[-C--:B------:R-:W-:Y:S08]  /*b890*/  HMMA.16816.F32.BF16 R44, R64, R54.reuse, R44 ;  /* 0x00000036402c723c */ /* 0x080ff0000004182c */
[C---:B------:R-:W-:Y:S07]  /*b8a0*/  HMMA.16816.F32.BF16 R48, R72.reuse, R54, R48 ;  /* 0x000000364830723c */ /* 0x040fee0000041830 */
[C---:B------:R-:W-:Y:S02]  /*b8b0*/  FMUL.FTZ R55, R68.reuse, R103 ;  /* 0x0000006744377220 */ /* 0x040fe40000410000 */
[C---:B---3--:R-:W-:Y:S03]  /*b8c0*/  FMUL.FTZ R52, R69.reuse, R100 ;  /* 0x0000006445347220 */ /* 0x048fe60000410000 */
[----:B------:R-:W-:Y:S07]  /*b8d0*/  FMUL.FTZ R54, R68, R102 ;  /* 0x0000006644367220 */ /* 0x000fee0000410000 */
[-C--:B------:R-:W-:Y:S08]  /*b8e0*/  HMMA.16816.F32.BF16 R52, R72, R76.reuse, R52 ;  /* 0x0000004c4834723c */ /* 0x080ff00000041834 */
[C---:B------:R-:W-:Y:S07]  /*b8f0*/  HMMA.16816.F32.BF16 R56, R64.reuse, R76, R56 ;  /* 0x0000004c4038723c */ /* 0x040fee0000041838 */
[----:B------:R-:W-:Y:S01]  /*b900*/  FFMA.FTZ R76, R158, c[0x0][0x2d0], -R115 ;  /* 0x0000b4009e4c7a23 */ /* 0x000fe20000010873 */
[-C--:B------:R-:W-:Y:S03]  /*b910*/  HMMA.16816.F32.BF16 R60, R64, R78.reuse, R60 ;  /* 0x0000004e403c723c */ /* 0x080fe6000004183c */
[----:B------:R1:W3:Y:S01]  /*b920*/  MUFU.EX2 R239, R76 ;  /* 0x0000004c00ef7308 */ /* 0x0002e20000000800 */
[----:B------:R-:W-:Y:S03]  /*b930*/  F2FP.BF16.PACK_AB R77, R94, R95 ;  /* 0x0000005f5e4d723e */ /* 0x000fe600000010ff */
[C---:B------:R-:W-:Y:S02]  /*b940*/  FMUL.FTZ R64, R69.reuse, R152 ;  /* 0x0000009845407220 */ /* 0x040fe40000410000 */
[----:B------:R-:W-:Y:S03]  /*b950*/  FMUL.FTZ R65, R69, R153 ;  /* 0x0000009945417220 */ /* 0x000fe60000410000 */
[C---:B------:R-:W-:Y:S02]  /*b960*/  FMUL.FTZ R66, R68.reuse, R154 ;  /* 0x0000009a44427220 */ /* 0x040fe40000410000 */
[----:B------:R-:W-:Y:S07]  /*b970*/  FMUL.FTZ R67, R68, R155 ;  /* 0x0000009b44437220 */ /* 0x000fee0000410000 */
[----:B------:R-:W-:Y:S04]  /*b980*/  HMMA.16816.F32.BF16 R64, R72, R78, R64 ;  /* 0x0000004e4840723c */ /* 0x000fe80000041840 */
[----:B-1----:R-:W-:Y:S03]  /*b990*/  FFMA.FTZ R76, R183, c[0x0][0x2d0], -R71 ;  /* 0x0000b400b74c7a23 */ /* 0x002fe60000010847 */
[----:B------:R-:W-:Y:S02]  /*b9a0*/  F2FP.BF16.PACK_AB R72, R149, R151 ;  /* 0x000000979548723e */ /* 0x000fe400000010ff */
[----:B------:R-:W-:Y:S01]  /*b9b0*/  F2FP.BF16.PACK_AB R73, R148, R150 ;  /* 0x000000969449723e */ /* 0x000fe200000010ff */
[----:B------:R1:W-:Y:S02]  /*b9c0*/  MUFU.EX2 R238, R76 ;  /* 0x0000004c00ee7308 */ /* 0x0003e40000000800 */
[----:B------:R-:W-:Y:S02]  /*b9d0*/  F2FP.BF16.PACK_AB R74, R121, R120 ;  /* 0x00000078794a723e */ /* 0x000fe400000010ff */
[----:B------:R-:W-:Y:S02]  /*b9e0*/  F2FP.BF16.PACK_AB R75, R250, R251 ;  /* 0x000000fbfa4b723e */ /* 0x000fe400000010ff */
[----:B------:R-:W-:Y:S02]  /*b9f0*/  F2FP.BF16.PACK_AB R78, R246, R247 ;  /* 0x000000f7f64e723e */ /* 0x000fe400000010ff */
[----:B---3--:R-:W-:Y:S03]  /*ba00*/  F2FP.BF16.PACK_AB R79, R239, R93 ;  /* 0x0000005def4f723e */ /* 0x008fe600000010ff */
[-C--:B------:R-:W-:Y:S03]  /*ba10*/  HMMA.16816.F32.BF16 R4, R72, R80.reuse, R4 ;  /* 0x000000504804723c */ /* 0x080fe60000041804 */
[----:B-1----:R-:W-:Y:S04]  /*ba20*/  FFMA.FTZ R76, R186, c[0x0][0x2d0], -R156 ;  /* 0x0000b400ba4c7a23 */ /* 0x002fe8000001089c */
[----:B------:R1:W-:Y:S02]  /*ba30*/  MUFU.EX2 R237, R76 ;  /* 0x0000004c00ed7308 */ /* 0x0003e40000000800 */
        /* <DEDUP_REMOVED lines=8> */
[----:B-1----:R-:W-:Y:S02]  /*bac0*/  FFMA.FTZ R80, R182, c[0x0][0x2d0], -R157 ;  /* 0x0000b400b6507a23 */ /* 0x002fe4000001089d */
[----:B--2---:R-:W-:Y:S02]  /*bad0*/  FFMA.FTZ R69, R69, R131, R136 ;  /* 0x0000008345457223 */ /* 0x004fe40000010088 */
[-C--:B------:R-:W-:Y:S01]  /*bae0*/  HMMA.16816.F32.BF16 R28, R76, R86.reuse, R28 ;  /* 0x000000564c1c723c */ /* 0x080fe2000004181c */
[----:B------:R1:W-:Y:S03]  /*baf0*/  MUFU.EX2 R186, R80 ;  /* 0x0000005000ba7308 */ /* 0x0003e60000000800 */
[----:B------:R-:W-:Y:S02]  /*bb00*/  FFMA.FTZ R84, R189, c[0x0][0x2d0], -R71 ;  /* 0x0000b400bd547a23 */ /* 0x000fe40000010847 */
[----:B------:R-:W-:Y:S02]  /*bb10*/  FADD.FTZ R69, R122, R69 ;  /* 0x000000457a457221 */ /* 0x000fe40000010000 */
[C---:B------:R-:W-:Y:S03]  /*bb20*/  HMMA.16816.F32.BF16 R32, R72.reuse, R86, R32 ;  /* 0x000000564820723c */ /* 0x040fe60000041820 */
[----:B------:R2:W-:Y:S01]  /*bb30*/  MUFU.EX2 R183, R84 ;  /* 0x0000005400b77308 */ /* 0x0005e20000000800 */
[----:B------:R-:W-:Y:S04]  /*bb40*/  IMAD.MOV.U32 R189, RZ, RZ, R120 ;  /* 0x000000ffffbd7224 */ /* 0x000fe800078e0078 */
[-C--:B------:R-:W-:Y:S08]  /*bb50*/  HMMA.16816.F32.BF16 R36, R72, R88.reuse, R36 ;  /* 0x000000584824723c */ /* 0x080ff00000041824 */
[C---:B------:R-:W-:Y:S04]  /*bb60*/  HMMA.16816.F32.BF16 R40, R76.reuse, R88, R40 ;  /* 0x000000584c28723c */ /* 0x040fe80000041828 */
[----:B-1----:R-:W-:Y:S03]  /*bb70*/  FFMA.FTZ R80, R184, c[0x0][0x2d0], -R157 ;  /* 0x0000b400b8507a23 */ /* 0x002fe6000001089d */
[----:B------:R-:W-:Y:S01]  /*bb80*/  FFMA.FTZ R88, R160, c[0x0][0x2d0], -R115 ;  /* 0x0000b400a0587a23 */ /* 0x000fe20000010873 */
[-C--:B------:R-:W-:Y:S01]  /*bb90*/  HMMA.16816.F32.BF16 R44, R76, R90.reuse, R44 ;  /* 0x0000005a4c2c723c */ /* 0x080fe2000004182c */
[----:B------:R1:W-:Y:S03]  /*bba0*/  MUFU.EX2 R184, R80 ;  /* 0x0000005000b87308 */ /* 0x0003e60000000800 */
[--C-:B--2---:R-:W-:Y:S01]  /*bbb0*/  FFMA.FTZ R84, R190, c[0x0][0x2d0], -R156.reuse ;  /* 0x0000b400be547a23 */ /* 0x104fe2000001089c */
[----:B------:R-:W-:Y:S03]  /*bbc0*/  MOV R190, R127 ;  /* 0x0000007f00be7202 */ /* 0x000fe60000000f00 */
[C---:B------:R-:W-:Y:S03]  /*bbd0*/  HMMA.16816.F32.BF16 R48, R72.reuse, R90, R48 ;  /* 0x0000005a4830723c */ /* 0x040fe60000041830 */
[----:B------:R2:W-:Y:S10]  /*bbe0*/  MUFU.EX2 R180, R84 ;  /* 0x0000005400b47308 */ /* 0x0005f40000000800 */
[----:B------:R3:W-:Y:S01]  /*bbf0*/  MUFU.EX2 R102, R88 ;  /* 0x0000005800667308 */ /* 0x0007e20000000800 */
[----:B-1----:R-:W-:Y:S09]  /*bc00*/  FFMA.FTZ R80, R185, c[0x0][0x2d0], -R157 ;  /* 0x0000b400b9507a23 */ /* 0x002ff2000001089d */
[----:B------:R1:W1:Y:S01]  /*bc10*/  MUFU.EX2 R185, R80 ;  /* 0x0000005000b97308 */ /* 0x0002620000000800 */
[--C-:B--2---:R-:W-:Y:S01]  /*bc20*/  FFMA.FTZ R84, R191, c[0x0][0x2d0], -R156.reuse ;  /* 0x0000b400bf547a23 */ /* 0x104fe2000001089c */
[----:B------:R-:W-:Y:S08]  /*bc30*/  MOV R191, R128 ;  /* 0x0000008000bf7202 */ /* 0x000ff00000000f00 */
[----:B------:R2:W-:Y:S01]  /*bc40*/  MUFU.EX2 R181, R84 ;  /* 0x0000005400b57308 */ /* 0x0005e20000000800 */
[----:B---3--:R-:W-:Y:S09]  /*bc50*/  FFMA.FTZ R88, R161, c[0x0][0x2d0], -R115 ;  /* 0x0000b400a1587a23 */ /* 0x008ff20000010873 */
[----:B------:R3:W-:Y:S01]  /*bc60*/  MUFU.EX2 R101, R88 ;  /* 0x0000005800657308 */ /* 0x0007e20000000800 */
[--C-:B-1----:R-:W-:Y:S01]  /*bc70*/  FFMA.FTZ R80, R188, c[0x0][0x2d0], -R71.reuse ;  /* 0x0000b400bc507a23 */ /* 0x102fe20000010847 */
[----:B------:R-:W-:Y:S08]  /*bc80*/  MOV R188, R121 ;  /* 0x0000007900bc7202 */ /* 0x000ff00000000f00 */
[----:B------:R1:W-:Y:S01]  /*bc90*/  MUFU.EX2 R182, R80 ;  /* 0x0000005000b67308 */ /* 0x0003e20000000800 */
[----:B--2---:R-:W-:Y:S01]  /*bca0*/  FFMA.FTZ R84, R192, c[0x0][0x2d0], -R71 ;  /* 0x0000b400c0547a23 */ /* 0x004fe20000010847 */
[----:B------:R-:W-:Y:S08]  /*bcb0*/  MOV R192, R129 ;  /* 0x0000008100c07202 */ /* 0x000ff00000000f00 */
[----:B------:R2:W-:Y:S01]  /*bcc0*/  MUFU.EX2 R179, R84 ;  /* 0x0000005400b37308 */ /* 0x0005e20000000800 */
[--C-:B---3--:R-:W-:Y:S09]  /*bcd0*/  FFMA.FTZ R88, R221, c[0x0][0x2d0], -R156.reuse ;  /* 0x0000b400dd587a23 */ /* 0x108ff2000001089c */
        /* <DEDUP_REMOVED lines=13> */
[----:B------:R-:W-:Y:S01]  /*bdb0*/  F2FP.BF16.PACK_AB R78, R185, R184 ;  /* 0x000000b8b94e723e */ /* 0x000fe200000010ff */
[----:B------:R4:W-:Y:S01]  /*bdc0*/  MUFU.EX2 R178, R76 ;  /* 0x0000004c00b27308 */ /* 0x0009e20000000800 */
[----:B------:R-:W-:Y:S02]  /*bdd0*/  F2FP.BF16.PACK_AB R77, R102, R103 ;  /* 0x00000067664d723e */ /* 0x000fe400000010ff */
[----:B------:R-:W-:Y:S04]  /*bde0*/  F2FP.BF16.PACK_AB R72, R244, R245 ;  /* 0x000000f5f448723e */ /* 0x000fe800000010ff */
[----:B------:R-:W-:Y:S02]  /*bdf0*/  F2FP.BF16.PACK_AB R73, R241, R243 ;  /* 0x000000f3f149723e */ /* 0x000fe400000010ff */
[----:B------:R-:W-:Y:S02]  /*be00*/  F2FP.BF16.PACK_AB R74, R238, R240 ;  /* 0x000000f0ee4a723e */ /* 0x000fe400000010ff */
[----:B------:R-:W-:Y:S02]  /*be10*/  F2FP.BF16.PACK_AB R75, R187, R237 ;  /* 0x000000edbb4b723e */ /* 0x000fe400000010ff */
[----:B------:R-:W-:Y:S01]  /*be20*/  MOV R194, R130 ;  /* 0x0000008200c27202 */ /* 0x000fe20000000f00 */
[----:B-1----:R-:W1:Y:S01]  /*be30*/  LDSM.16.MT88.4 R80, [R200+0x1000] ;  /* 0x00100000c850783b */ /* 0x002e620000004200 */
[----:B---3--:R-:W-:Y:S03]  /*be40*/  F2FP.BF16.PACK_AB R79, R107, R101 ;  /* 0x000000656b4f723e */ /* 0x008fe600000010ff */
[-C--:B--2---:R-:W-:Y:S03]  /*be50*/  HMMA.16816.F32.BF16 R4, R72, R84.reuse, R4 ;  /* 0x000000544804723c */ /* 0x084fe60000041804 */
[--C-:B----4-:R-:W-:Y:S04]  /*be60*/  FFMA.FTZ R76, R214, c[0x0][0x2d0], -R156.reuse ;  /* 0x0000b400d64c7a23 */ /* 0x110fe8000001089c */
[----:B------:R2:W-:Y:S02]  /*be70*/  MUFU.EX2 R106, R76 ;  /* 0x0000004c006a7308 */ /* 0x0005e40000000800 */
[----:B--2---:R-:W-:Y:S07]  /*be80*/  F2FP.BF16.PACK_AB R76, R186, R92 ;  /* 0x0000005cba4c723e */ /* 0x004fee00000010ff */
[C---:B------:R-:W-:Y:S07]  /*be90*/  HMMA.16816.F32.BF16 R8, R76.reuse, R84, R8 ;  /* 0x000000544c08723c */ /* 0x040fee0000041808 */
[--C-:B------:R-:W-:Y:S01]  /*bea0*/  FFMA.FTZ R84, R193, c[0x0][0x2d0], -R157.reuse ;  /* 0x0000b400c1547a23 */ /* 0x100fe2000001089d */
[-C--:B------:R-:W-:Y:S03]  /*beb0*/  HMMA.16816.F32.BF16 R12, R76, R86.reuse, R12 ;  /* 0x000000564c0c723c */ /* 0x080fe6000004180c */
[----:B------:R2:W-:Y:S05]  /*bec0*/  MUFU.EX2 R100, R84 ;  /* 0x0000005400647308 */ /* 0x0005ea0000000800 */
[C---:B------:R-:W-:Y:S08]  /*bed0*/  HMMA.16816.F32.BF16 R16, R72.reuse, R86, R16 ;  /* 0x000000564810723c */ /* 0x040ff00000041810 */
[-C--:B-1----:R-:W-:Y:S08]  /*bee0*/  HMMA.16816.F32.BF16 R20, R72, R80.reuse, R20 ;  /* 0x000000504814723c */ /* 0x082ff00000041814 */
[C---:B------:R-:W-:Y:S04]  /*bef0*/  HMMA.16816.F32.BF16 R24, R76.reuse, R80, R24 ;  /* 0x000000504c18723c */ /* 0x040fe80000041818 */
[----:B--2---:R-:W-:Y:S03]  /*bf00*/  FFMA.FTZ R84, R195, c[0x0][0x2d0], -R157 ;  /* 0x0000b400c3547a23 */ /* 0x004fe6000001089d */
[----:B------:R-:W-:Y:S01]  /*bf10*/  FFMA.FTZ R80, R222, c[0x0][0x2d0], -R71 ;  /* 0x0000b400de507a23 */ /* 0x000fe20000010847 */
        /* <DEDUP_REMOVED lines=10> */
[----:B--2---:R-:W-:Y:S04]  /*bfc0*/  FFMA.FTZ R80, R223, c[0x0][0x2d0], -R71 ;  /* 0x0000b400df507a23 */ /* 0x004fe80000010847 */
[C---:B------:R-:W-:Y:S03]  /*bfd0*/  HMMA.16816.F32.BF16 R48, R72.reuse, R90, R48 ;  /* 0x0000005a4830723c */ /* 0x040fe60000041830 */
[----:B------:R2:W3:Y:S10]  /*bfe0*/  MUFU.EX2 R174, R80 ;  /* 0x0000005000ae7308 */ /* 0x0004f40000000800 */
[----:B------:R4:W-:Y:S01]  /*bff0*/  MUFU.EX2 R160, R88 ;  /* 0x0000005800a07308 */ /* 0x0009e20000000800 */
[----:B-1----:R-:W-:Y:S09]  /*c000*/  FFMA.FTZ R84, R217, c[0x0][0x2d0], -R157 ;  /* 0x0000b400d9547a23 */ /* 0x002ff2000001089d */
[----:B------:R1:W-:Y:S01]  /*c010*/  MUFU.EX2 R175, R84 ;  /* 0x0000005400af7308 */ /* 0x0003e20000000800 */
[--C-:B--2---:R-:W-:Y:S01]  /*c020*/  FFMA.FTZ R80, R224, c[0x0][0x2d0], -R156.reuse ;  /* 0x0000b400e0507a23 */ /* 0x104fe2000001089c */
[----:B---3--:R-:W-:Y:S08]  /*c030*/  F2FP.BF16.PACK_AB R152, R174, R173 ;  /* 0x000000adae98723e */ /* 0x008ff000000010ff */
[----:B------:R2:W-:Y:S01]  /*c040*/  MUFU.EX2 R172, R80 ;  /* 0x0000005000ac7308 */ /* 0x0005e20000000800 */
[----:B----4-:R-:W-:Y:S09]  /*c050*/  FFMA.FTZ R88, R218, c[0x0][0x2d0], -R115 ;  /* 0x0000b400da587a23 */ /* 0x010ff20000010873 */
[----:B------:R3:W-:Y:S01]  /*c060*/  MUFU.EX2 R159, R88 ;  /* 0x00000058009f7308 */ /* 0x0007e20000000800 */
[----:B-1----:R-:W1:Y:S01]  /*c070*/  LDSM.16.MT88.4 R84, [R199+0x1000] ;  /* 0x00100000c754783b */ /* 0x002e620000004200 */
[--C-:B--2---:R-:W-:Y:S08]  /*c080*/  FFMA.FTZ R80, R225, c[0x0][0x2d0], -R156.reuse ;  /* 0x0000b400e1507a23 */ /* 0x104ff0000001089c */
[----:B------:R2:W4:Y:S01]  /*c090*/  MUFU.EX2 R171, R80 ;  /* 0x0000005000ab7308 */ /* 0x0005220000000800 */
[----:B---3--:R-:W-:Y:S01]  /*c0a0*/  LDSM.16.MT88.4 R88, [R197+0x1800] ;  /* 0x00180000c558783b */ /* 0x008fe20000004200 */
[--C-:B--2---:R-:W-:Y:S01]  /*c0b0*/  FFMA.FTZ R80, R226, c[0x0][0x2d0], -R71.reuse ;  /* 0x0000b400e2507a23 */ /* 0x104fe20000010847 */
[----:B----4-:R-:W-:Y:S01]  /*c0c0*/  F2FP.BF16.PACK_AB R153, R171, R172 ;  /* 0x000000acab99723e */ /* 0x010fe200000010ff */
[-C--:B-1----:R-:W-:Y:S06]  /*c0d0*/  HMMA.16816.F32.BF16 R52, R72, R84.reuse, R52 ;  /* 0x000000544834723c */ /* 0x082fec0000041834 */
[----:B------:R1:W-:Y:S01]  /*c0e0*/  MUFU.EX2 R170, R80 ;  /* 0x0000005000aa7308 */ /* 0x0003e20000000800 */
[----:B------:R-:W-:Y:S01]  /*c0f0*/  FFMA.FTZ R71, R227, c[0x0][0x2d0], -R71 ;  /* 0x0000b400e3477a23 */ /* 0x000fe20000010847 */
[C---:B------:R-:W-:Y:S08]  /*c100*/  HMMA.16816.F32.BF16 R56, R76.reuse, R84, R56 ;  /* 0x000000544c38723c */ /* 0x040ff00000041838 */
[----:B------:R2:W3:Y:S01]  /*c110*/  MUFU.EX2 R169, R71 ;  /* 0x0000004700a97308 */ /* 0x0004e20000000800 */
[--C-:B------:R-:W-:Y:S01]  /*c120*/  FFMA.FTZ R84, R219, c[0x0][0x2d0], -R115.reuse ;  /* 0x0000b400db547a23 */ /* 0x100fe20000010873 */
[-C--:B------:R-:W-:Y:S08]  /*c130*/  HMMA.16816.F32.BF16 R60, R76, R86.reuse, R60 ;  /* 0x000000564c3c723c */ /* 0x080ff0000004183c */
[----:B------:R4:W4:Y:S01]  /*c140*/  MUFU.EX2 R158, R84 ;  /* 0x00000054009e7308 */ /* 0x0009220000000800 */
[----:B------:R-:W-:Y:S01]  /*c150*/  F2FP.BF16.PACK_AB R76, R105, R100 ;  /* 0x00000064694c723e */ /* 0x000fe200000010ff */
[----:B------:R-:W-:Y:S04]  /*c160*/  HMMA.16816.F32.BF16 R64, R72, R86, R64 ;  /* 0x000000564840723c */ /* 0x000fe80000041840 */
[----:B-1----:R-:W-:Y:S01]  /*c170*/  FFMA.FTZ R80, R163, c[0x0][0x2d0], -R115 ;  /* 0x0000b400a3507a23 */ /* 0x002fe20000010873 */
[----:B------:R-:W-:Y:S02]  /*c180*/  F2FP.BF16.PACK_AB R78, R175, R176 ;  /* 0x000000b0af4e723e */ /* 0x000fe400000010ff */
[----:B------:R-:W-:Y:S01]  /*c190*/  F2FP.BF16.PACK_AB R72, R183, R182 ;  /* 0x000000b6b748723e */ /* 0x000fe200000010ff */
[----:B------:R1:W1:Y:S01]  /*c1a0*/  MUFU.EX2 R104, R80 ;  /* 0x0000005000687308 */ /* 0x0002620000000800 */
[----:B------:R-:W-:Y:S03]  /*c1b0*/  F2FP.BF16.PACK_AB R73, R181, R180 ;  /* 0x000000b4b549723e */ /* 0x000fe600000010ff */
[----:B------:R-:W-:Y:S01]  /*c1c0*/  F2FP.BF16.PACK_AB R74, R178, R179 ;  /* 0x000000b3b24a723e */ /* 0x000fe200000010ff */
[--C-:B--2---:R-:W-:Y:S01]  /*c1d0*/  FFMA.FTZ R71, R228, c[0x0][0x2d0], -R156.reuse ;  /* 0x0000b400e4477a23 */ /* 0x104fe2000001089c */
[----:B------:R-:W-:Y:S01]  /*c1e0*/  F2FP.BF16.PACK_AB R75, R177, R106 ;  /* 0x0000006ab14b723e */ /* 0x000fe200000010ff */
[----:B------:R-:W-:Y:S01]  /*c1f0*/  FFMA.FTZ R156, R231, c[0x0][0x2d0], -R156 ;  /* 0x0000b400e79c7a23 */ /* 0x000fe2000001089c */
[----:B---3--:R-:W-:Y:S02]  /*c200*/  F2FP.BF16.PACK_AB R154, R169, R170 ;  /* 0x000000aaa99a723e */ /* 0x008fe400000010ff */
[----:B------:R2:W-:Y:S01]  /*c210*/  MUFU.EX2 R168, R71 ;  /* 0x0000004700a87308 */ /* 0x0005e20000000800 */
[----:B----4-:R-:W-:Y:S01]  /*c220*/  LDSM.16.MT88.4 R84, [R200+0x1800] ;  /* 0x00180000c854783b */ /* 0x010fe20000004200 */
[----:B------:R-:W-:Y:S08]  /*c230*/  F2FP.BF16.PACK_AB R79, R158, R159 ;  /* 0x0000009f9e4f723e */ /* 0x000ff000000010ff */
[----:B------:R-:W3:Y:S01]  /*c240*/  MUFU.EX2 R163, R156 ;  /* 0x0000009c00a37308 */ /* 0x000ee20000000800 */
[----:B-1----:R-:W1:Y:S01]  /*c250*/  LDSM.16.MT88.4 R80, [R196+0x1800] ;  /* 0x00180000c450783b */ /* 0x002e620000004200 */
[----:B------:R-:W-:Y:S01]  /*c260*/  F2FP.BF16.PACK_AB R77, R160, R104 ;  /* 0x00000068a04d723e */ /* 0x000fe200000010ff */
[--C-:B--2---:R-:W-:Y:S07]  /*c270*/  FFMA.FTZ R71, R229, c[0x0][0x2d0], -R157.reuse ;  /* 0x0000b400e5477a23 */ /* 0x104fee000001089d */
[----:B------:R2:W-:Y:S01]  /*c280*/  MUFU.EX2 R162, R71 ;  /* 0x0000004700a27308 */ /* 0x0005e20000000800 */
[----:B---3--:R-:W-:Y:S01]  /*c290*/  F2FP.BF16.PACK_AB R155, R163, R168 ;  /* 0x000000a8a39b723e */ /* 0x008fe200000010ff */
[--C-:B--2---:R-:W-:Y:S01]  /*c2a0*/  FFMA.FTZ R71, R230, c[0x0][0x2d0], -R157.reuse ;  /* 0x0000b400e6477a23 */ /* 0x104fe2000001089d */
[-C--:B-1----:R-:W-:Y:S07]  /*c2b0*/  HMMA.16816.F32.BF16 R4, R72, R80.reuse, R4 ;  /* 0x000000504804723c */ /* 0x082fee0000041804 */
[----:B------:R-:W1:Y:S01]  /*c2c0*/  MUFU.EX2 R161, R71 ;  /* 0x0000004700a17308 */ /* 0x000e620000000800 */
[C---:B------:R-:W-:Y:S08]  /*c2d0*/  HMMA.16816.F32.BF16 R8, R76.reuse, R80, R8 ;  /* 0x000000504c08723c */ /* 0x040ff00000041808 */
[-C--:B------:R-:W-:Y:S08]  /*c2e0*/  HMMA.16816.F32.BF16 R12, R76, R82.reuse, R12 ;  /* 0x000000524c0c723c */ /* 0x080ff0000004180c */
[C---:B------:R-:W-:Y:S01]  /*c2f0*/  HMMA.16816.F32.BF16 R16, R72.reuse, R82, R16 ;  /* 0x000000524810723c */ /* 0x040fe20000041810 */
[----:B------:R-:W2:Y:S03]  /*c300*/  LDSM.16.MT88.4 R80, [R199+0x1800] ;  /* 0x00180000c750783b */ /* 0x000ea60000004200 */
[----:B-1----:R-:W-:Y:S01]  /*c310*/  F2FP.BF16.PACK_AB R108, R161, R162 ;  /* 0x000000a2a16c723e */ /* 0x002fe200000010ff */
[--C-:B------:R-:W-:Y:S02]  /*c320*/  FFMA.FTZ R71, R232, c[0x0][0x2d0], -R157.reuse ;  /* 0x0000b400e8477a23 */ /* 0x100fe4000001089d */
[----:B------:R-:W-:Y:S01]  /*c330*/  FFMA.FTZ R157, R233, c[0x0][0x2d0], -R157 ;  /* 0x0000b400e99d7a23 */ /* 0x000fe2000001089d */
[-C--:B------:R-:W-:Y:S01]  /*c340*/  HMMA.16816.F32.BF16 R20, R72, R84.reuse, R20 ;  /* 0x000000544814723c */ /* 0x080fe20000041814 */
[----:B------:R1:W-:Y:S07]  /*c350*/  MUFU.EX2 R156, R71 ;  /* 0x00000047009c7308 */ /* 0x0003ee0000000800 */
[C---:B------:R-:W-:Y:S03]  /*c360*/  HMMA.16816.F32.BF16 R24, R76.reuse, R84, R24 ;  /* 0x000000544c18723c */ /* 0x040fe60000041818 */
[----:B------:R-:W3:Y:S05]  /*c370*/  MUFU.EX2 R157, R157 ;  /* 0x0000009d009d7308 */ /* 0x000eea0000000800 */
[-C--:B------:R-:W-:Y:S08]  /*c380*/  HMMA.16816.F32.BF16 R28, R76, R86.reuse, R28 ;  /* 0x000000564c1c723c */ /* 0x080ff0000004181c */
[C---:B------:R-:W-:Y:S01]  /*c390*/  HMMA.16816.F32.BF16 R32, R72.reuse, R86, R32 ;  /* 0x000000564820723c */ /* 0x040fe20000041820 */
[----:B------:R-:W4:Y:S03]  /*c3a0*/  LDSM.16.MT88.4 R84, [R200+0x2000] ;  /* 0x00200000c854783b */ /* 0x000f260000004200 */
[--C-:B-1----:R-:W-:Y:S04]  /*c3b0*/  FFMA.FTZ R71, R220, c[0x0][0x2d0], -R115.reuse ;  /* 0x0000b400dc477a23 */ /* 0x102fe80000010873 */
[-C--:B------:R-:W-:Y:S01]  /*c3c0*/  HMMA.16816.F32.BF16 R36, R72, R88.reuse, R36 ;  /* 0x000000584824723c */ /* 0x080fe20000041824 */
[----:B------:R1:W-:Y:S03]  /*c3d0*/  MUFU.EX2 R118, R71 ;  /* 0x0000004700767308 */ /* 0x0003e60000000800 */
[----:B---3--:R-:W-:Y:S04]  /*c3e0*/  F2FP.BF16.PACK_AB R110, R157, R156 ;  /* 0x0000009c9d6e723e */ /* 0x008fe800000010ff */
[C---:B------:R-:W-:Y:S08]  /*c3f0*/  HMMA.16816.F32.BF16 R40, R76.reuse, R88, R40 ;  /* 0x000000584c28723c */ /* 0x040ff00000041828 */
[-C--:B------:R-:W-:Y:S08]  /*c400*/  HMMA.16816.F32.BF16 R44, R76, R90.reuse, R44 ;  /* 0x0000005a4c2c723c */ /* 0x080ff0000004182c */
[C---:B------:R-:W-:Y:S04]  /*c410*/  HMMA.16816.F32.BF16 R48, R72.reuse, R90, R48 ;  /* 0x0000005a4830723c */ /* 0x040fe80000041830 */
[--C-:B-1----:R-:W-:Y:S04]  /*c420*/  FFMA.FTZ R71, R216, c[0x0][0x2d0], -R115.reuse ;  /* 0x0000b400d8477a23 */ /* 0x102fe80000010873 */
[-C--:B--2---:R-:W-:Y:S01]  /*c430*/  HMMA.16816.F32.BF16 R52, R72, R80.reuse, R52 ;  /* 0x000000504834723c */ /* 0x084fe20000041834 */
[----:B------:R1:W2:Y:S07]  /*c440*/  MUFU.EX2 R117, R71 ;  /* 0x0000004700757308 */ /* 0x0002ae0000000800 */
[C---:B------:R-:W-:Y:S08]  /*c450*/  HMMA.16816.F32.BF16 R56, R76.reuse, R80, R56 ;  /* 0x000000504c38723c */ /* 0x040ff00000041838 */
[-C--:B------:R-:W-:Y:S01]  /*c460*/  HMMA.16816.F32.BF16 R60, R76, R82.reuse, R60 ;  /* 0x000000524c3c723c */ /* 0x080fe2000004183c */
[----:B------:R-:W3:Y:S07]  /*c470*/  LDL.LU R76, [R1+0xc] ;  /* 0x00000c00014c7983 */ /* 0x000eee0000300800 */
[----:B------:R-:W-:Y:S04]  /*c480*/  HMMA.16816.F32.BF16 R64, R72, R82, R64 ;  /* 0x000000524840723c */ /* 0x000fe80000041840 */
[--C-:B-1----:R-:W-:Y:S01]  /*c490*/  FFMA.FTZ R71, R164, c[0x0][0x2d0], -R115.reuse ;  /* 0x0000b400a4477a23 */ /* 0x102fe20000010873 */
[----:B--2---:R-:W-:Y:S01]  /*c4a0*/  F2FP.BF16.PACK_AB R109, R117, R118 ;  /* 0x00000076756d723e */ /* 0x004fe200000010ff */
[----:B------:R-:W-:Y:S02]  /*c4b0*/  FFMA.FTZ R115, R70, c[0x0][0x2d0], -R115 ;  /* 0x0000b40046737a23 */ /* 0x000fe40000010873 */
[----:B------:R-:W-:Y:S01]  /*c4c0*/  FFMA.FTZ R70, R68, R125, R126 ;  /* 0x0000007d44467223 */ /* 0x000fe2000001007e */
[----:B------:R-:W-:Y:S03]  /*c4d0*/  MUFU.EX2 R116, R71 ;  /* 0x0000004700747308 */ /* 0x000fe60000000800 */
[----:B-----5:R-:W-:Y:S02]  /*c4e0*/  FFMA.FTZ R68, R2, R123, R124 ;  /* 0x0000007b02447223 */ /* 0x020fe4000001007c */
[----:B------:R-:W-:Y:S01]  /*c4f0*/  FADD.FTZ R2, R147, R70 ;  /* 0x0000004693027221 */ /* 0x000fe20000010000 */
[-C--:B------:R-:W-:Y:S04]  /*c500*/  HMMA.16816.F32.BF16 R120, R152, R132.reuse, R4 ;  /* 0x000000849878723c */ /* 0x080fe80000041804 */
[----:B------:R-:W1:Y:S03]  /*c510*/  MUFU.EX2 R71, R115 ;  /* 0x0000007300477308 */ /* 0x000e660000000800 */
[----:B------:R-:W-:Y:S02]  /*c520*/  FADD.FTZ R4, R146, R68 ;  /* 0x0000004492047221 */ /* 0x000fe40000010000 */
[----:B------:R-:W-:Y:S03]  /*c530*/  FADD.FTZ R6, R145, R69 ;  /* 0x0000004591067221 */ /* 0x000fe60000010000 */
[----:B------:R-:W-:Y:S02]  /*c540*/  FADD.FTZ R5, R144, R2 ;  /* 0x0000000290057221 */ /* 0x000fe40000010000 */
[----:B------:R-:W-:Y:S01]  /*c550*/  FADD.FTZ R4, R194, R4 ;  /* 0x00000004c2047221 */ /* 0x000fe20000010000 */
[----:B-1----:R-:W-:Y:S02]  /*c560*/  F2FP.BF16.PACK_AB R111, R71, R116 ;  /* 0x00000074476f723e */ /* 0x002fe400000010ff */
[----:B------:R-:W-:Y:S05]  /*c570*/  MOV R115, R114 ;  /* 0x0000007200737202 */ /* 0x000fea0000000f00 */
[C---:B------:R-:W-:Y:S07]  /*c580*/  HMMA.16816.F32.BF16 R124, R108.reuse, R132, R8 ;  /* 0x000000846c7c723c */ /* 0x040fee0000041808 */
[----:B------:R-:W-:Y:S01]  /*c590*/  FADD.FTZ R10, R191, R5 ;  /* 0x00000005bf0a7221 */ /* 0x000fe20000010000 */
[-C--:B------:R-:W-:Y:S01]  /*c5a0*/  HMMA.16816.F32.BF16 R128, R108, R134.reuse, R12 ;  /* 0x000000866c80723c */ /* 0x080fe2000004180c */
[----:B------:R-:W2:Y:S03]  /*c5b0*/  LDL R13, [R1+0x10] ;  /* 0x00001000010d7983 */ /* 0x000ea60000100800 */
[----:B------:R-:W-:Y:S04]  /*c5c0*/  FADD.FTZ R8, R190, R4 ;  /* 0x00000004be087221 */ /* 0x000fe80000010000 */
[C---:B------:R-:W-:Y:S08]  /*c5d0*/  HMMA.16816.F32.BF16 R132, R152.reuse, R134, R16 ;  /* 0x000000869884723c */ /* 0x040ff00000041810 */
[-C--:B----4-:R-:W-:Y:S08]  /*c5e0*/  HMMA.16816.F32.BF16 R136, R152, R84.reuse, R20 ;  /* 0x000000549888723c */ /* 0x090ff00000041814 */
[C---:B------:R-:W-:Y:S08]  /*c5f0*/  HMMA.16816.F32.BF16 R140, R108.reuse, R84, R24 ;  /* 0x000000546c8c723c */ /* 0x040ff00000041818 */
[-C--:B------:R-:W-:Y:S08]  /*c600*/  HMMA.16816.F32.BF16 R144, R108, R86.reuse, R28 ;  /* 0x000000566c90723c */ /* 0x080ff0000004181c */
[C---:B------:R-:W-:Y:S04]  /*c610*/  HMMA.16816.F32.BF16 R84, R152.reuse, R86, R32 ;  /* 0x000000569854723c */ /* 0x040fe80000041820 */
[----:B---3--:R-:W-:Y:S02]  /*c620*/  FFMA.FTZ R2, R0, R76, R165 ;  /* 0x0000004c00027223 */ /* 0x008fe400000100a5 */
[----:B------:R-:W-:Y:S02]  /*c630*/  FADD.FTZ R0, R192, R6 ;  /* 0x00000006c0007221 */ /* 0x000fe40000010000 */
[----:B------:R-:W-:Y:S01]  /*c640*/  FADD.FTZ R11, R166, R2 ;  /* 0x00000002a60b7221 */ /* 0x000fe20000010000 */
[----:B------:R-:W1:Y:S03]  /*c650*/  LDSM.16.MT88.4 R4, [R199+0x2000] ;  /* 0x00200000c704783b */ /* 0x000e660000004200 */
        /* <DEDUP_REMOVED lines=29> */
[----:B--2---:R-:W-:Y:S01]  /*c830*/  ISETP.GT.AND P0, PT, R211, R13, PT ;  /* 0x0000000dd300720c */ /* 0x004fe20003f04270 */
[----:B------:R-:W-:Y:S01]  /*c840*/  FADD.FTZ R9, R237, R9 ;  /* 0x00000009ed097221 */ /* 0x000fe20000010000 */
[----:B------:R-:W-:Y:S01]  /*c850*/  IADD3 R211, R211, -0x1, RZ ;  /* 0xffffffffd3d37810 */ /* 0x000fe20007ffe0ff */
        /* <DEDUP_REMOVED lines=40> */
[----:B------:R-:W-:Y:S01]  /*cae0*/  FADD.FTZ R2, R117, R2 ;  /* 0x0000000275027221 */ /* 0x000fe20000010000 */
[----:B------:R-:W-:Y:S01]  /*caf0*/  STL [R1], R6 ;  /* 0x0000000601007387 */ /* 0x000fe20000100800 */
[----:B------:R-:W-:Y:S01]  /*cb00*/  FADD.FTZ R4, R156, R4 ;  /* 0x000000049c047221 */ /* 0x000fe20000010000 */
[----:B------:R-:W-:Y:S01]  /*cb10*/  MOV R117, R112 ;  /* 0x0000007000757202 */ /* 0x000fe20000000f00 */
[----:B------:R-:W-:Y:S01]  /*cb20*/  FADD.FTZ R0, R116, R2 ;  /* 0x0000000274007221 */ /* 0x000fe20000010000 */
[----:B------:R1:W-:Y:S01]  /*cb30*/  STL [R1+0x4], R5 ;  /* 0x0000040501007387 */ /* 0x0003e20000100800 */
[----:B------:R-:W-:Y:S01]  /*cb40*/  FADD.FTZ R2, R157, R4 ;  /* 0x000000049d027221 */ /* 0x000fe20000010000 */
[----:B------:R-:W-:Y:S01]  /*cb50*/  MOV R116, R113 ;  /* 0x0000007100747202 */ /* 0x000fe20000000f00 */
[----:B------:R-:W-:Y:S03]  /*cb60*/  FADD.FTZ R0, R71, R0 ;  /* 0x0000000047007221 */ /* 0x000fe60000010000 */
[----:B------:R2:W-:Y:S04]  /*cb70*/  STL [R1+0x8], R2 ;  /* 0x0000080201007387 */ /* 0x0005e80000100800 */
[----:B------:R2:W-:Y:S01]  /*cb80*/  STL [R1+0xc], R0 ;  /* 0x00000c0001007387 */ /* 0x0005e20000100800 */
[----:B-1----:R-:W-:Y:S01]  /*cb90*/  MOV R5, R3 ;  /* 0x0000000300057202 */ /* 0x002fe20000000f00 */
[----:B------:R-:W-:-:S05]  /*cba0*/  @P0 BRA `(.L_x_624) ;  /* 0xffffb32000000947 */ /* 0x000fca000383ffff */
.L_x_607:
[----:B--2---:R-:W2:Y:S01]  /*cbb0*/  LDL R0, [R1+0x38] ;  /* 0x0000380001007983 */ /* 0x004ea20000100800 */
[----:B-1----:R-:W-:-:S02]  /*cbc0*/  IMAD.MOV.U32 R2, RZ, RZ, c[0x0][0x2c4] ;  /* 0x0000b100ff027624 */ /* 0x002fc400078e00ff */
[----:B------:R-:W-:-:S03]  /*cbd0*/  IMAD.MOV.U32 R4, RZ, RZ, c[0x0][0x32c] ;  /* 0x0000cb00ff047624 */ /* 0x000fc600078e00ff */
[----:B------:R-:W-:Y:S02]  /*cbe0*/  ISETP.NE.AND P1, PT, R2, 0x1, PT ;  /* 0x000000010200780c */ /* 0x000fe40003f25270 */
[----:B------:R-:W-:Y:S02]  /*cbf0*/  ISETP.GE.AND P0, PT, R4, 0x1, PT ;  /* 0x000000010400780c */ /* 0x000fe40003f06270 */
[----:B------:R-:W-:Y:S02]  /*cc00*/  IADD3 R2, R236, 0x1, -R235 ;  /* 0x00000001ec027810 */ /* 0x000fe40007ffe8eb */
[----:B--2---:R-:W-:-:S07]  /*cc10*/  IADD3 R0, R0, 0x7f, RZ ;  /* 0x0000007f00007810 */ /* 0x004fce0007ffe0ff */
[----:B------:R-:W-:-:S05]  /*cc20*/  @P1 IMAD.HI.U32 R3, R0, c[0x0][0x2c8], RZ ;  /* 0x0000b20000031a27 */ /* 0x000fca00078e00ff */
[----:B------:R-:W-:-:S05]  /*cc30*/  @P1 SHF.R.U32.HI R0, RZ, c[0x0][0x2cc], R3 ;  /* 0x0000b300ff001a19 */ /* 0x000fca0000011603 */
[----:B------:R-:W-:-:S05]  /*cc40*/  IMAD.IADD R0, R2, 0x1, R0 ;  /* 0x0000000102007824 */ /* 0x000fca00078e0200 */
[----:B------:R-:W-:Y:S01]  /*cc50*/  IADD3 R2, R0, -c[0x0][0x324], RZ ;  /* 0x8000c90000027a10 */ /* 0x000fe20007ffe0ff */
[----:B------:R-:W-:Y:S05]  /*cc60*/  @!P0 BRA `(.L_x_625) ;  /* 0x0000011000008947 */ /* 0x000fea0003800000 */
[----:B------:R-:W-:Y:S01]  /*cc70*/  ISETP.GT.AND P0, PT, R0, -0x1, PT ;  /* 0xffffffff0000780c */ /* 0x000fe20003f04270 */
[----:B------:R-:W-:-:S12]  /*cc80*/  BSSY B0, `(.L_x_626) ;  /* 0x000000d000007945 */ /* 0x000fd80003800000 */
        /* <DEDUP_REMOVED lines=8> */
.L_x_627:
[----:B------:R-:W-:-:S04]  /*cd10*/  MOV R3, c[0x0][0x32c] ;  /* 0x0000cb0000037a02 */ /* 0x000fc80000000f00 */
[----:B------:R-:W-:-:S13]  /*cd20*/  ISETP.NE.AND P0, PT, R3, 0x1, PT ;  /* 0x000000010300780c */ /* 0x000fda0003f05270 */
[----:B------:R-:W-:-:S05]  /*cd30*/  @P0 IMAD.HI.U32 R3, R0, c[0x0][0x330], RZ ;  /* 0x0000cc0000030a27 */ /* 0x000fca00078e00ff */
[----:B------:R-:W-:Y:S02]  /*cd40*/  @P0 SHF.R.U32.HI R0, RZ, c[0x0][0x334], R3 ;  /* 0x0000cd00ff000a19 */ /* 0x000fe40000011603 */
.L_x_628:
[----:B------:R-:W-:Y:S05]  /*cd50*/  BSYNC B0 ;  /* 0x0000000000007941 */ /* 0x000fea0003800000 */
.L_x_626:
[----:B------:R-:W-:-:S05]  /*cd60*/  IMAD R0, R0, c[0x0][0x32c], RZ ;  /* 0x0000cb0000007a24 */ /* 0x000fca00078e02ff */
[----:B------:R-:W-:-:S04]  /*cd70*/  IMNMX R2, R2, R0, !PT ;  /* 0x0000000002027217 */ /* 0x000fc80007800200 */
.L_x_625:
[----:B------:R-:W-:-:S05]  /*cd80*/  IADD3 R2, R2, 0x4f, RZ ;  /* 0x0000004f02027810 */ /* 0x000fca0007ffe0ff */
[----:B------:R-:W-:-:S05]  /*cd90*/  IMAD.HI R2, R2, 0x66666667, RZ ;  /* 0x6666666702027827 */ /* 0x000fca00078e02ff */
[----:B------:R-:W-:-:S04]  /*cda0*/  SHF.R.U32.HI R0, RZ, 0x1f, R2 ;  /* 0x0000001fff007819 */ /* 0x000fc80000011602 */
[----:B------:R-:W-:-:S04]  /*cdb0*/  LEA.HI.SX32 R0, R2, R0, 0x1b ;  /* 0x0000000002007211 */ /* 0x000fc800078fdaff */
[----:B------:R-:W-:-:S04]  /*cdc0*/  IMNMX R246, R234, R0, !PT ;  /* 0x00000000eaf67217 */ /* 0x000fc80007800200 */
[----:B------:R-:W-:-:S13]  /*cdd0*/  ISETP.GE.AND P0, PT, R211, R246, PT ;  /* 0x000000f6d300720c */ /* 0x000fda0003f06270 */
[----:B------:R-:W-:Y:S05]  /*cde0*/  @!P0 BRA `(.L_x_629) ;  /* 0x00002fa000008947 */ /* 0x000fea0003800000 */
[----:B------:R-:W-:Y:S01]  /*cdf0*/  MOV R3, R113 ;  /* 0x0000007100037202 */ /* 0x000fe20000000f00 */
[----:B------:R-:W-:Y:S01]  /*ce00*/  IMAD.MOV.U32 R118, RZ, RZ, R5 ;  /* 0x000000ffff767224 */ /* 0x000fe200078e0005 */
[----:B------:R-:W-:Y:S01]  /*ce10*/  MOV R0, R114 ;  /* 0x0000007200007202 */ /* 0x000fe20000000f00 */
[----:B------:R-:W-:Y:S01]  /*ce20*/  IMAD.MOV.U32 R192, RZ, RZ, R211 ;  /* 0x000000ffffc07224 */ /* 0x000fe200078e00d3 */
[----:B------:R-:W-:Y:S02]  /*ce30*/  MOV R116, R112 ;  /* 0x0000007000747202 */ /* 0x000fe40000000f00 */
.L_x_630:
[----:B------:R-:W2:Y:S01]  /*ce40*/  LDL R2, [R1+0x14] ;  /* 0x0000140001027983 */ /* 0x000ea20000100800 */
[----:B------:R-:W-:Y:S04]  /*ce50*/  DEPBAR.LE SB0, 0x0 ;  /* 0x000080000000791a */ /* 0x000fe80000000000 */
[----:B------:R-:W3:Y:S01]  /*ce60*/  LDL R117, [R1+0x2c] ;  /* 0x00002c0001757983 */ /* 0x000ee20000100800 */
[----:B------:R-:W-:Y:S03]  /*ce70*/  WARPSYNC 0xffffffff ;  /* 0xffffffff00007948 */ /* 0x000fe60003800000 */
[----:B------:R-:W-:Y:S01]  /*ce80*/  BAR.SYNC.DEFER_BLOCKING 0x0 ;  /* 0x0000000000007b1d */ /* 0x000fe20000010000 */
[----:B------:R-:W-:Y:S02]  /*ce90*/  ISETP.GT.AND P0, PT, R234, R192, PT ;  /* 0x000000c0ea00720c */ /* 0x000fe40003f04270 */
[C---:B------:R-:W-:Y:S11]  /*cea0*/  IADD3 R211, R192.reuse, -0x1, RZ ;  /* 0xffffffffc0d37810 */ /* 0x040ff60007ffe0ff */
[----:B------:R-:W-:Y:S01]  /*ceb0*/  @!P0 IMAD.WIDE.U32 R168, R192, c[0x0][0x208], RZ ;  /* 0x00008200c0a88a25 */ /* 0x000fe200078e00ff */
[----:B------:R-:W-:Y:S08]  /*cec0*/  LDSM.16.M88.4 R80, [R202] ;  /* 0x00000000ca50783b */ /* 0x000ff00000000200 */
[----:B------:R-:W4:Y:S06]  /*ced0*/  LDL.64 R170, [R1+0x20] ;  /* 0x0000200001aa7983 */ /* 0x000f2c0000100a00 */
[----:B------:R-:W1:Y:S08]  /*cee0*/  LDSM.16.M88.4 R16, [R119] ;  /* 0x000000007710783b */ /* 0x000e700000000200 */
[----:B------:R-:W5:Y:S08]  /*cef0*/  LDSM.16.M88.4 R76, [R202+0x2000] ;  /* 0x00200000ca4c783b */ /* 0x000f700000000200 */
[----:B------:R-:W5:Y:S08]  /*cf00*/  LDSM.16.M88.4 R32, [R119+0x800] ;  /* 0x000800007720783b */ /* 0x000f700000000200 */
[----:B------:R-:W4:Y:S04]  /*cf10*/  LDL R193, [R1+0x28] ;  /* 0x0000280001c17983 */ /* 0x000f280000100800 */
[----:B------:R-:W5:Y:S08]  /*cf20*/  LDSM.16.M88.4 R48, [R119+0x1000] ;  /* 0x001000007730783b */ /* 0x000f700000000200 */
[----:B------:R-:W4:Y:S01]  /*cf30*/  LDL.64 R194, [R1+0x18] ;  /* 0x0000180001c27983 */ /* 0x000f220000100a00 */
[-C--:B-1----:R-:W-:Y:S05]  /*cf40*/  HMMA.16816.F32.BF16 R4, R80, R16.reuse, RZ ;  /* 0x000000105004723c */ /* 0x082fea00000418ff */
[----:B------:R-:W1:Y:S03]  /*cf50*/  LDSM.16.M88.4 R64, [R119+0x1800] ;  /* 0x001800007740783b */ /* 0x000e660000000200 */
[C---:B-----5:R-:W-:Y:S05]  /*cf60*/  HMMA.16816.F32.BF16 R8, R76.reuse, R16, RZ ;  /* 0x000000104c08723c */ /* 0x060fea00000418ff */
[----:B------:R-:W5:Y:S03]  /*cf70*/  LDSM.16.M88.4 R112, [R119+0x2000] ;  /* 0x002000007770783b */ /* 0x000f660000000200 */
[-C--:B------:R-:W-:Y:S05]  /*cf80*/  HMMA.16816.F32.BF16 R12, R76, R18.reuse, RZ ;  /* 0x000000124c0c723c */ /* 0x080fea00000418ff */
[----:B------:R-:W-:Y:S03]  /*cf90*/  LDSM.16.M88.4 R156, [R205] ;  /* 0x00000000cd9c783b */ /* 0x000fe60000000200 */
[C---:B------:R-:W-:Y:S05]  /*cfa0*/  HMMA.16816.F32.BF16 R16, R80.reuse, R18, RZ ;  /* 0x000000125010723c */ /* 0x040fea00000418ff */
[----:B------:R-:W1:Y:S03]  /*cfb0*/  LDSM.16.M88.4 R160, [R206] ;  /* 0x00000000cea0783b */ /* 0x000e660000000200 */
[-C--:B------:R-:W-:Y:S05]  /*cfc0*/  HMMA.16816.F32.BF16 R20, R80, R32.reuse, RZ ;  /* 0x000000205014723c */ /* 0x080fea00000418ff */
[----:B------:R-:W1:Y:S03]  /*cfd0*/  LDSM.16.M88.4 R164, [R205+0x2000] ;  /* 0x00200000cda4783b */ /* 0x000e660000000200 */
[C---:B------:R-:W-:Y:S05]  /*cfe0*/  HMMA.16816.F32.BF16 R24, R76.reuse, R32, RZ ;  /* 0x000000204c18723c */ /* 0x040fea00000418ff */
[----:B------:R-:W-:Y:S03]  /*cff0*/  LDSM.16.M88.4 R172, [R208] ;  /* 0x00000000d0ac783b */ /* 0x000fe60000000200 */
[-C--:B------:R-:W-:Y:S05]  /*d000*/  HMMA.16816.F32.BF16 R28, R76, R34.reuse, RZ ;  /* 0x000000224c1c723c */ /* 0x080fea00000418ff */
[----:B------:R-:W-:Y:S03]  /*d010*/  LDSM.16.M88.4 R176, [R207] ;  /* 0x00000000cfb0783b */ /* 0x000fe60000000200 */
[C---:B------:R-:W-:Y:S05]  /*d020*/  HMMA.16816.F32.BF16 R32, R80.reuse, R34, RZ ;  /* 0x000000225020723c */ /* 0x040fea00000418ff */
[----:B------:R-:W4:Y:S04]  /*d030*/  LDL.LU R250, [R1] ;  /* 0x0000000001fa7983 */ /* 0x000f280000300800 */
[----:B------:R-:W4:Y:S01]  /*d040*/  LDL.LU R249, [R1+0x4] ;  /* 0x0000040001f97983 */ /* 0x000f220000300800 */
[-C--:B------:R-:W-:Y:S03]  /*d050*/  HMMA.16816.F32.BF16 R36, R80, R48.reuse, RZ ;  /* 0x000000305024723c */ /* 0x080fe600000418ff */
[----:B------:R-:W4:Y:S04]  /*d060*/  LDL.LU R248, [R1+0x8] ;  /* 0x0000080001f87983 */ /* 0x000f280000300800 */
[----:B------:R-:W4:Y:S01]  /*d070*/  LDL.LU R247, [R1+0xc] ;  /* 0x00000c0001f77983 */ /* 0x000f220000300800 */
        /* <DEDUP_REMOVED lines=10> */
[----:B------:R-:W-:Y:S07]  /*d120*/  HMMA.16816.F32.BF16 R80, R80, R114, RZ ;  /* 0x000000725050723c */ /* 0x000fee00000418ff */
[----:B------:R-:W-:Y:S01]  /*d130*/  @!P0 MOV R114, 0x5 ;  /* 0x0000000500728802 */ /* 0x000fe20000000f00 */
[-C--:B------:R-:W-:Y:S08]  /*d140*/  HMMA.16816.F32.BF16 R4, R156, R160.reuse, R4 ;  /* 0x000000a09c04723c */ /* 0x080ff00000041804 */
[C---:B------:R-:W-:Y:S08]  /*d150*/  HMMA.16816.F32.BF16 R8, R164.reuse, R160, R8 ;  /* 0x000000a0a408723c */ /* 0x040ff00000041808 */
[-C--:B------:R-:W-:Y:S08]  /*d160*/  HMMA.16816.F32.BF16 R12, R164, R162.reuse, R12 ;  /* 0x000000a2a40c723c */ /* 0x080ff0000004180c */
[C---:B------:R-:W-:Y:S04]  /*d170*/  HMMA.16816.F32.BF16 R16, R156.reuse, R162, R16 ;  /* 0x000000a29c10723c */ /* 0x040fe80000041810 */
[----:B--2---:R-:W-:Y:S02]  /*d180*/  LOP3.LUT P4, RZ, R2, 0x8, RZ, 0xc0, !PT ;  /* 0x0000000802ff7812 */ /* 0x004fe4000788c0ff */
[----:B------:R-:W-:Y:S02]  /*d190*/  @!P0 SHF.R.S32.HI R2, RZ, 0x1f, R192 ;  /* 0x0000001fff028819 */ /* 0x000fe400000114c0 */
[----:B---3--:R-:W-:Y:S04]  /*d1a0*/  @!P0 MOV R113, R117 ;  /* 0x0000007500718202 */ /* 0x008fe80000000f00 */
[----:B------:R-:W-:Y:S04]  /*d1b0*/  @!P0 IMAD R2, R2, c[0x0][0x208], RZ ;  /* 0x0000820002028a24 */ /* 0x000fe800078e02ff */
[----:B------:R-:W-:Y:S05]  /*d1c0*/  @!P0 IMAD R2, R192, c[0x0][0x20c], R2 ;  /* 0x00008300c0028a24 */ /* 0x000fea00078e0202 */
[----:B------:R-:W-:Y:S05]  /*d1d0*/  @!P0 IADD3 R2, R169, R2, RZ ;  /* 0x00000002a9028210 */ /* 0x000fea0007ffe0ff */
[----:B------:R-:W-:Y:S01]  /*d1e0*/  @!P0 IMAD R2, R2, 0x50, RZ ;  /* 0x0000005002028824 */ /* 0x000fe200078e02ff */
[----:B----4-:R-:W-:Y:S05]  /*d1f0*/  @!P0 MOV R112, R170 ;  /* 0x000000aa00708202 */ /* 0x010fea0000000f00 */
[----:B------:R-:W-:Y:S01]  /*d200*/  @!P0 IMAD.WIDE.U32 R112, R168, 0x50, R112 ;  /* 0x00000050a8708825 */ /* 0x000fe200078e0070 */
[----:B------:R-:W-:Y:S04]  /*d210*/  @!P0 MOV R168, c[0x0][0x208] ;  /* 0x0000820000a88a02 */ /* 0x000fe80000000f00 */
[----:B------:R-:W-:Y:S02]  /*d220*/  @!P0 LEA R180, P1, R112, c[0x0][0x1f8], 0x1 ;  /* 0x00007e0070b48a11 */ /* 0x000fe400078208ff */
[----:B------:R-:W-:Y:S02]  /*d230*/  @!P0 IADD3 R113, R113, R2, RZ ;  /* 0x0000000271718210 */ /* 0x000fe40007ffe0ff */
[----:B------:R-:W-:Y:S02]  /*d240*/  @!P0 SHF.L.U64.HI R2, R168, R114, c[0x0][0x20c] ;  /* 0x00008300a8028619 */ /* 0x000fe40000010272 */
[----:B------:R-:W-:Y:S02]  /*d250*/  @!P0 LEA.HI.X R181, R112, c[0x0][0x1fc], R113, 0x1, P1 ;  /* 0x00007f0070b58a11 */ /* 0x000fe400008f0c71 */
[----:B------:R-:W1:Y:S01]  /*d260*/  LDSM.16.M88.4 R112, [R210] ;  /* 0x00000000d270783b */ /* 0x000e620000000200 */
[----:B------:R-:W-:Y:S04]  /*d270*/  @!P0 SHF.L.U32 R117, R168, 0x5, RZ ;  /* 0x00000005a8758819 */ /* 0x000fe800000006ff */
[-C--:B------:R-:W-:Y:S03]  /*d280*/  @!P0 IADD3 R186, P2, R180, R117.reuse, RZ ;  /* 0x00000075b4ba8210 */ /* 0x080fe60007f5e0ff */
[----:B------:R-:W2:Y:S01]  /*d290*/  LDSM.16.M88.4 R168, [R209] ;  /* 0x00000000d1a8783b */ /* 0x000ea20000000200 */
[-C--:B------:R-:W-:Y:S02]  /*d2a0*/  @!P0 IADD3.X R187, R181, R2.reuse, RZ, P2, !PT ;  /* 0x00000002b5bb8210 */ /* 0x080fe400017fe4ff */
[-C--:B------:R-:W-:Y:S04]  /*d2b0*/  @!P0 IADD3 R184, P1, R186, R117.reuse, RZ ;  /* 0x00000075bab88210 */ /* 0x080fe80007f3e0ff */
[-C--:B------:R-:W-:Y:S01]  /*d2c0*/  @!P0 IADD3.X R185, R187, R2.reuse, RZ, P1, !PT ;  /* 0x00000002bbb98210 */ /* 0x080fe20000ffe4ff */
[----:B------:R-:W-:Y:S01]  /*d2d0*/  @!PT LDS RZ, [RZ] ;  /* 0x00000000fffff984 */ /* 0x000fe20000000800 */
[----:B------:R-:W-:Y:S01]  /*d2e0*/  @!PT LDS RZ, [RZ] ;  /* 0x00000000fffff984 */ /* 0x000fe20000000800 */
[----:B------:R-:W-:Y:S01]  /*d2f0*/  @!PT LDS RZ, [RZ] ;  /* 0x00000000fffff984 */ /* 0x000fe20000000800 */
[----:B------:R3:W-:Y:S01]  /*d300*/  @!P0 LDGSTS.E.BYPASS.LTC128B.128 [R213+0x100], [R180.64], !P4 ;  /* 0x00100000b4d58fae */ /* 0x0007e2000e101d48 */
[-C--:B------:R-:W-:Y:S04]  /*d310*/  @!P0 IADD3 R182, P2, R184, R117.reuse, RZ ;  /* 0x00000075b8b68210 */ /* 0x080fe80007f5e0ff */
[-C--:B------:R-:W-:Y:S02]  /*d320*/  @!P0 IADD3.X R183, R185, R2.reuse, RZ, P2, !PT ;  /* 0x00000002b9b78210 */ /* 0x080fe400017fe4ff */
[----:B------:R-:W-:Y:S01]  /*d330*/  @!P0 IADD3 R160, P1, R182, R117, RZ ;  /* 0x00000075b6a08210 */ /* 0x000fe20007f3e0ff */
[----:B------:R4:W-:Y:S03]  /*d340*/  @!P0 LDGSTS.E.BYPASS.LTC128B.128 [R213+0x900], [R186.64], !P4 ;  /* 0x00900000bad58fae */ /* 0x0009e6000e101d48 */
[----:B------:R-:W-:Y:S05]  /*d350*/  @!P0 IADD3.X R161, R183, R2, RZ, P1, !PT ;  /* 0x00000002b7a18210 */ /* 0x000fea0000ffe4ff */
[----:B------:R4:W-:Y:S01]  /*d360*/  @!P0 LDGSTS.E.BYPASS.LTC128B.128 [R213+0x1100], [R184.64], !P4 ;  /* 0x01100000b8d58fae */ /* 0x0009e2000e101d48 */
[-C--:B-1----:R-:W-:Y:S07]  /*d370*/  HMMA.16816.F32.BF16 R20, R156, R112.reuse, R20 ;  /* 0x000000709c14723c */ /* 0x082fee0000041814 */
[----:B------:R3:W-:Y:S01]  /*d380*/  @!P0 LDGSTS.E.BYPASS.LTC128B.128 [R213+0x1900], [R182.64], !P4 ;  /* 0x01900000b6d58fae */ /* 0x0007e2000e101d48 */
[C---:B------:R-:W-:Y:S07]  /*d390*/  HMMA.16816.F32.BF16 R24, R164.reuse, R112, R24 ;  /* 0x00000070a418723c */ /* 0x040fee0000041818 */
[----:B------:R1:W-:Y:S01]  /*d3a0*/  @!P0 LDGSTS.E.BYPASS.LTC128B.128 [R213+0x2100], [R160.64], !P4 ;  /* 0x02100000a0d58fae */ /* 0x0003e2000e101d48 */
[----:B------:R-:W-:Y:S01]  /*d3b0*/  ISETP.GT.AND P0, PT, R192, R234, PT ;  /* 0x000000eac000720c */ /* 0x000fe20003f04270 */
[-C--:B------:R-:W-:Y:S06]  /*d3c0*/  HMMA.16816.F32.BF16 R28, R164, R114.reuse, R28 ;  /* 0x00000072a41c723c */ /* 0x080fec000004181c */
[----:B------:R-:W-:Y:S02]  /*d3d0*/  LDSM.16.M88.4 R188, [R203+0x2000] ;  /* 0x00200000cbbc783b */ /* 0x000fe40000000200 */
[C---:B------:R-:W-:Y:S06]  /*d3e0*/  HMMA.16816.F32.BF16 R32, R156.reuse, R114, R32 ;  /* 0x000000729c20723c */ /* 0x040fec0000041820 */
[----:B------:R-:W0:Y:S02]  /*d3f0*/  LDGDEPBAR ;  /* 0x00000000000079af */ /* 0x000e240000000000 */
[-C--:B--2---:R-:W-:Y:S06]  /*d400*/  HMMA.16816.F32.BF16 R36, R156, R168.reuse, R36 ;  /* 0x000000a89c24723c */ /* 0x084fec0000041824 */
[----:B---3--:R-:W-:Y:S02]  /*d410*/  LDSM.16.M88.4 R180, [R203] ;  /* 0x00000000cbb4783b */ /* 0x008fe40000000200 */
[C---:B------:R-:W-:Y:S06]  /*d420*/  HMMA.16816.F32.BF16 R40, R164.reuse, R168, R40 ;  /* 0x000000a8a428723c */ /* 0x040fec0000041828 */
[----:B----4-:R-:W2:Y:S02]  /*d430*/  LDSM.16.M88.4 R184, [R201] ;  /* 0x00000000c9b8783b */ /* 0x010ea40000000200 */
[-C--:B------:R-:W-:Y:S06]  /*d440*/  HMMA.16816.F32.BF16 R44, R164, R170.reuse, R44 ;  /* 0x000000aaa42c723c */ /* 0x080fec000004182c */
[----:B-1----:R-:W1:Y:S02]  /*d450*/  LDSM.16.M88.4 R160, [R201+0x800] ;  /* 0x00080000c9a0783b */ /* 0x002e640000000200 */
[C---:B------:R-:W-:Y:S06]  /*d460*/  HMMA.16816.F32.BF16 R48, R156.reuse, R170, R48 ;  /* 0x000000aa9c30723c */ /* 0x040fec0000041830 */
[----:B------:R-:W3:Y:S02]  /*d470*/  LDSM.16.M88.4 R112, [R201+0x1000] ;  /* 0x00100000c970783b */ /* 0x000ee40000000200 */
[-C--:B------:R-:W-:Y:S06]  /*d480*/  HMMA.16816.F32.BF16 R52, R156, R172.reuse, R52 ;  /* 0x000000ac9c34723c */ /* 0x080fec0000041834 */
[----:B------:R-:W-:Y:S02]  /*d490*/  LDSM.16.M88.4 R168, [R204] ;  /* 0x00000000cca8783b */ /* 0x000fe40000000200 */
[C---:B------:R-:W-:Y:S08]  /*d4a0*/  HMMA.16816.F32.BF16 R56, R164.reuse, R172, R56 ;  /* 0x000000aca438723c */ /* 0x040ff00000041838 */
[-C--:B------:R-:W-:Y:S08]  /*d4b0*/  HMMA.16816.F32.BF16 R60, R164, R174.reuse, R60 ;  /* 0x000000aea43c723c */ /* 0x080ff0000004183c */
[C---:B------:R-:W-:Y:S01]  /*d4c0*/  HMMA.16816.F32.BF16 R64, R156.reuse, R174, R64 ;  /* 0x000000ae9c40723c */ /* 0x040fe20000041840 */
[----:B------:R-:W-:Y:S07]  /*d4d0*/  LDSM.16.M88.4 R172, [R198] ;  /* 0x00000000c6ac783b */ /* 0x000fee0000000200 */
[-C--:B------:R-:W-:Y:S08]  /*d4e0*/  HMMA.16816.F32.BF16 R68, R156, R176.reuse, R68 ;  /* 0x000000b09c44723c */ /* 0x080ff00000041844 */
[C---:B------:R-:W-:Y:S08]  /*d4f0*/  HMMA.16816.F32.BF16 R72, R164.reuse, R176, R72 ;  /* 0x000000b0a448723c */ /* 0x040ff00000041848 */
[-C--:B------:R-:W-:Y:S01]  /*d500*/  HMMA.16816.F32.BF16 R76, R164, R178.reuse, R76 ;  /* 0x000000b2a44c723c */ /* 0x080fe2000004184c */
[----:B------:R-:W-:Y:S07]  /*d510*/  LDSM.16.M88.4 R164, [R201+0x2000] ;  /* 0x00200000c9a4783b */ /* 0x000fee0000000200 */
[----:B------:R-:W-:Y:S01]  /*d520*/  HMMA.16816.F32.BF16 R80, R156, R178, R80 ;  /* 0x000000b29c50723c */ /* 0x000fe20000041850 */
[----:B------:R-:W4:Y:S07]  /*d530*/  LDSM.16.M88.4 R156, [R201+0x1800] ;  /* 0x00180000c99c783b */ /* 0x000f2e0000000200 */
[-C--:B--2---:R-:W-:Y:S01]  /*d540*/  HMMA.16816.F32.BF16 R4, R180, R184.reuse, R4 ;  /* 0x000000b8b404723c */ /* 0x084fe20000041804 */
[----:B------:R-:W-:Y:S07]  /*d550*/  LDSM.16.M88.4 R176, [R198+0x800] ;  /* 0x00080000c6b0783b */ /* 0x000fee0000000200 */
[C---:B------:R-:W-:Y:S08]  /*d560*/  HMMA.16816.F32.BF16 R8, R188.reuse, R184, R8 ;  /* 0x000000b8bc08723c */ /* 0x040ff00000041808 */
        /* <DEDUP_REMOVED lines=8> */
[-C--:B---3--:R-:W-:Y:S08]  /*d5f0*/  HMMA.16816.F32.BF16 R36, R180, R112.reuse, R36 ;  /* 0x00000070b424723c */ /* 0x088ff00000041824 */
        /* <DEDUP_REMOVED lines=8> */
[----:B------:R-:W3:Y:S01]  /*d680*/  LDSM.16.M88.4 R156, [R198+0x2000] ;  /* 0x00200000c69c783b */ /* 0x000ee20000000200 */
[----:B------:R-:W-:Y:S06]  /*d690*/  DEPBAR.LE SB0, 0x0 ;  /* 0x000080000000791a */ /* 0x000fec0000000000 */
[-C--:B------:R-:W-:Y:S01]  /*d6a0*/  HMMA.16816.F32.BF16 R68, R180, R164.reuse, R68 ;  /* 0x000000a4b444723c */ /* 0x080fe20000041844 */
[----:B------:R-:W-:Y:S07]  /*d6b0*/  BAR.SYNC.DEFER_BLOCKING 0x0 ;  /* 0x0000000000007b1d */ /* 0x000fee0000010000 */
[C---:B------:R-:W-:Y:S08]  /*d6c0*/  HMMA.16816.F32.BF16 R72, R188.reuse, R164, R72 ;  /* 0x000000a4bc48723c */ /* 0x040ff00000041848 */
[-C--:B------:R-:W-:Y:S08]  /*d6d0*/  HMMA.16816.F32.BF16 R76, R188, R166.reuse, R76 ;  /* 0x000000a6bc4c723c */ /* 0x080ff0000004184c */
[----:B------:R-:W-:Y:S08]  /*d6e0*/  HMMA.16816.F32.BF16 R80, R180, R166, R80 ;  /* 0x000000a6b450723c */ /* 0x000ff00000041850 */
[-C--:B------:R-:W-:Y:S08]  /*d6f0*/  HMMA.16816.F32.BF16 R4, R168, R172.reuse, R4 ;  /* 0x000000aca804723c */ /* 0x080ff00000041804 */
[C---:B-1----:R-:W-:Y:S08]  /*d700*/  HMMA.16816.F32.BF16 R8, R160.reuse, R172, R8 ;  /* 0x000000aca008723c */ /* 0x042ff00000041808 */
[-C--:B------:R-:W-:Y:S08]  /*d710*/  HMMA.16816.F32.BF16 R12, R160, R174.reuse, R12 ;  /* 0x000000aea00c723c */ /* 0x080ff0000004180c */
[C---:B------:R-:W-:Y:S04]  /*d720*/  HMMA.16816.F32.BF16 R16, R168.reuse, R174, R16 ;  /* 0x000000aea810723c */ /* 0x040fe80000041810 */
[----:B------:R-:W-:Y:S04]  /*d730*/  FMNMX.FTZ R2, R4, R0, !PT ;  /* 0x0000000004027209 */ /* 0x000fe80007810000 */
[-C--:B------:R-:W-:Y:S04]  /*d740*/  HMMA.16816.F32.BF16 R20, R168, R176.reuse, R20 ;  /* 0x000000b0a814723c */ /* 0x080fe80000041814 */
[----:B------:R-:W-:Y:S04]  /*d750*/  FMNMX.FTZ R2, R5, R2, !PT ;  /* 0x0000000205027209 */ /* 0x000fe80007810000 */
[C---:B------:R-:W-:Y:S08]  /*d760*/  HMMA.16816.F32.BF16 R24, R160.reuse, R176, R24 ;  /* 0x000000b0a018723c */ /* 0x040ff00000041818 */
        /* <DEDUP_REMOVED lines=18> */
[----:B------:R-:W-:Y:S02]  /*d890*/  FMNMX.FTZ R112, R7, R112, !PT ;  /* 0x0000007007707209 */ /* 0x000fe40007810000 */
[----:B------:R-:W-:Y:S02]  /*d8a0*/  FMNMX.FTZ R113, R8, R116, !PT ;  /* 0x0000007408717209 */ /* 0x000fe40007810000 */
[C---:B------:R-:W-:Y:S04]  /*d8b0*/  HMMA.16816.F32.BF16 R64, R168.reuse, R114, R64 ;  /* 0x00000072a840723c */ /* 0x040fe80000041840 */
[----:B------:R-:W-:Y:S02]  /*d8c0*/  FMNMX.FTZ R112, R18, R112, !PT ;  /* 0x0000007012707209 */ /* 0x000fe40007810000 */
[----:B------:R-:W-:Y:S02]  /*d8d0*/  FMNMX.FTZ R113, R9, R113, !PT ;  /* 0x0000007109717209 */ /* 0x000fe40007810000 */
[----:B------:R-:W-:Y:S01]  /*d8e0*/  FMNMX.FTZ R112, R19, R112, !PT ;  /* 0x0000007013707209 */ /* 0x000fe20007810000 */
[-C--:B---3--:R-:W-:Y:S03]  /*d8f0*/  HMMA.16816.F32.BF16 R68, R168, R156.reuse, R68 ;  /* 0x0000009ca844723c */ /* 0x088fe60000041844 */
        /* <DEDUP_REMOVED lines=82> */
[----:B------:R-:W-:Y:S03]  /*de20*/  FFMA.FTZ R36, R36, c[0x0][0x2d0], -R164 ;  /* 0x0000b40024247a23 */ /* 0x000fe600000108a4 */
        /* <DEDUP_REMOVED lines=9> */
[----:B------:R2:W-:Y:S01]  /*dec0*/  MUFU.EX2 R216, R37 ;  /* 0x0000002500d87308 */ /* 0x0005e20000000800 */
[----:B------:R-:W-:Y:S02]  /*ded0*/  FMUL.FTZ R2, R2, c[0x0][0x2d0] ;  /* 0x0000b40002027a20 */ /* 0x000fe40000410000 */
[--C-:B------:R-:W-:Y:S02]  /*dee0*/  FFMA.FTZ R67, R67, c[0x0][0x2d0], -R165.reuse ;  /* 0x0000b40043437a23 */ /* 0x100fe400000108a5 */
[----:B------:R-:W-:Y:S02]  /*def0*/  FMUL.FTZ R166, R112, c[0x0][0x2d0] ;  /* 0x0000b40070a67a20 */ /* 0x000fe40000410000 */
[C---:B------:R-:W-:Y:S02]  /*df00*/  FMUL.FTZ R96, R117.reuse, R96 ;  /* 0x0000006075607220 */ /* 0x040fe40000410000 */
[--C-:B------:R-:W-:Y:S01]  /*df10*/  FFMA.FTZ R40, R40, c[0x0][0x2d0], -R166.reuse ;  /* 0x0000b40028287a23 */ /* 0x100fe200000108a6 */
[----:B------:R4:W5:Y:S01]  /*df20*/  MUFU.EX2 R115, R2 ;  /* 0x0000000200737308 */ /* 0x0009620000000800 */
[C---:B------:R-:W-:Y:S02]  /*df30*/  FMUL.FTZ R97, R117.reuse, R97 ;  /* 0x0000006175617220 */ /* 0x040fe40000410000 */
[C---:B------:R-:W-:Y:S02]  /*df40*/  FMUL.FTZ R100, R117.reuse, R100 ;  /* 0x0000006475647220 */ /* 0x040fe40000410000 */
[----:B------:R-:W-:Y:S02]  /*df50*/  FMUL.FTZ R101, R117, R101 ;  /* 0x0000006575657220 */ /* 0x000fe40000410000 */
[----:B------:R-:W-:Y:S02]  /*df60*/  FFMA.FTZ R41, R41, c[0x0][0x2d0], -R166 ;  /* 0x0000b40029297a23 */ /* 0x000fe400000108a6 */
[----:B------:R-:W-:Y:S01]  /*df70*/  FMUL.FTZ R85, R117, R85 ;  /* 0x0000005575557220 */ /* 0x000fe20000410000 */
[----:B------:R5:W-:Y:S01]  /*df80*/  MUFU.EX2 R190, R40 ;  /* 0x0000002800be7308 */ /* 0x000be20000000800 */
[--C-:B---3--:R-:W-:Y:S01]  /*df90*/  FFMA.FTZ R36, R48, c[0x0][0x2d0], -R164.reuse ;  /* 0x0000b40030247a23 */ /* 0x108fe200000108a4 */
[----:B-1----:R-:W-:Y:S01]  /*dfa0*/  FMNMX.FTZ R0, R0, R3, !PT ;  /* 0x0000000300007209 */ /* 0x002fe20007810000 */
[----:B------:R-:W-:Y:S02]  /*dfb0*/  FFMA.FTZ R3, R17, c[0x0][0x2d0], -R164 ;  /* 0x0000b40011037a23 */ /* 0x000fe400000108a4 */
[C---:B------:R-:W-:Y:S02]  /*dfc0*/  FMUL.FTZ R17, R117.reuse, R133 ;  /* 0x0000008575117220 */ /* 0x040fe40000410000 */
[----:B--2---:R-:W-:Y:S02]  /*dfd0*/  FMUL.FTZ R37, R117, R153 ;  /* 0x0000009975257220 */ /* 0x004fe40000410000 */
[--C-:B------:R-:W-:Y:S01]  /*dfe0*/  FFMA.FTZ R38, R38, c[0x0][0x2d0], -R165.reuse ;  /* 0x0000b40026267a23 */ /* 0x100fe200000108a5 */
[----:B------:R1:W-:Y:S01]  /*dff0*/  MUFU.EX2 R245, R3 ;  /* 0x0000000300f57308 */ /* 0x0003e20000000800 */
[--C-:B------:R-:W-:Y:S02]  /*e000*/  FFMA.FTZ R39, R39, c[0x0][0x2d0], -R165.reuse ;  /* 0x0000b40027277a23 */ /* 0x100fe400000108a5 */
[--C-:B------:R-:W-:Y:S02]  /*e010*/  FFMA.FTZ R50, R50, c[0x0][0x2d0], -R165.reuse ;  /* 0x0000b40032327a23 */ /* 0x100fe400000108a5 */
[----:B----4-:R-:W-:Y:S02]  /*e020*/  FADD.FTZ R2, -R112, R116 ;  /* 0x0000007470027221 */ /* 0x010fe40000010100 */
[C---:B-----5:R-:W-:Y:S02]  /*e030*/  FMUL.FTZ R86, R115.reuse, R86 ;  /* 0x0000005673567220 */ /* 0x060fe40000410000 */
[----:B------:R-:W-:Y:S01]  /*e040*/  FMUL.FTZ R2, R2, c[0x0][0x2d0] ;  /* 0x0000b40002027a20 */ /* 0x000fe20000410000 */
[----:B------:R2:W-:Y:S01]  /*e050*/  MUFU.EX2 R215, R36 ;  /* 0x0000002400d77308 */ /* 0x0005e20000000800 */
[C---:B------:R-:W-:Y:S02]  /*e060*/  FMUL.FTZ R98, R115.reuse, R98 ;  /* 0x0000006273627220 */ /* 0x040fe40000410000 */
[C---:B------:R-:W-:Y:S02]  /*e070*/  FMUL.FTZ R99, R115.reuse, R99 ;  /* 0x0000006373637220 */ /* 0x040fe40000410000 */
[----:B------:R-:W-:Y:S02]  /*e080*/  FFMA.FTZ R40, R44, c[0x0][0x2d0], -R166 ;  /* 0x0000b4002c287a23 */ /* 0x000fe400000108a6 */
[C---:B------:R-:W-:Y:S02]  /*e090*/  FMUL.FTZ R102, R115.reuse, R102 ;  /* 0x0000006673667220 */ /* 0x040fe40000410000 */
[C---:B------:R-:W-:Y:S01]  /*e0a0*/  FMUL.FTZ R103, R115.reuse, R103 ;  /* 0x0000006773677220 */ /* 0x040fe20000410000 */
[----:B------:R3:W4:Y:S01]  /*e0b0*/  MUFU.EX2 R116, R2 ;  /* 0x0000000200747308 */ /* 0x0007220000000800 */
[----:B------:R-:W-:Y:S02]  /*e0c0*/  FMUL.FTZ R87, R115, R87 ;  /* 0x0000005773577220 */ /* 0x000fe40000410000 */
[----:B-1----:R-:W-:Y:S07]  /*e0d0*/  FFMA.FTZ R3, R6, c[0x0][0x2d0], -R165 ;  /* 0x0000b40006037a23 */ /* 0x002fee00000108a5 */
[----:B------:R1:W-:Y:S01]  /*e0e0*/  MUFU.EX2 R231, R3 ;  /* 0x0000000300e77308 */ /* 0x0003e20000000800 */
[--C-:B--2---:R-:W-:Y:S09]  /*e0f0*/  FFMA.FTZ R36, R49, c[0x0][0x2d0], -R164.reuse ;  /* 0x0000b40031247a23 */ /* 0x104ff200000108a4 */
[----:B------:R2:W-:Y:S01]  /*e100*/  MUFU.EX2 R191, R40 ;  /* 0x0000002800bf7308 */ /* 0x0005e20000000800 */
[----:B---3--:R-:W-:Y:S01]  /*e110*/  FFMA.FTZ R2, R5, c[0x0][0x2d0], -R164 ;  /* 0x0000b40005027a23 */ /* 0x008fe200000108a4 */
[----:B------:R-:W-:Y:S01]  /*e120*/  @P0 SHF.R.S32.HI R5, RZ, 0x1f, R211 ;  /* 0x0000001fff050819 */ /* 0x000fe200000114d3 */
[C---:B----4-:R-:W-:Y:S02]  /*e130*/  FMUL.FTZ R88, R116.reuse, R88 ;  /* 0x0000005874587220 */ /* 0x050fe40000410000 */
[C---:B------:R-:W-:Y:S05]  /*e140*/  FMUL.FTZ R89, R116.reuse, R89 ;  /* 0x0000005974597220 */ /* 0x040fea0000410000 */
[----:B------:R3:W-:Y:S01]  /*e150*/  MUFU.EX2 R243, R2 ;  /* 0x0000000200f37308 */ /* 0x0007e20000000800 */
[C---:B------:R-:W-:Y:S02]  /*e160*/  FMUL.FTZ R92, R116.reuse, R92 ;  /* 0x0000005c745c7220 */ /* 0x040fe40000410000 */
[C---:B------:R-:W-:Y:S02]  /*e170*/  FMUL.FTZ R93, R116.reuse, R93 ;  /* 0x0000005d745d7220 */ /* 0x040fe40000410000 */
[--C-:B-1----:R-:W-:Y:S02]  /*e180*/  FFMA.FTZ R3, R7, c[0x0][0x2d0], -R165.reuse ;  /* 0x0000b40007037a23 */ /* 0x102fe400000108a5 */
[C---:B------:R-:W-:Y:S02]  /*e190*/  FMUL.FTZ R104, R116.reuse, R104 ;  /* 0x0000006874687220 */ /* 0x040fe40000410000 */
[C---:B------:R-:W-:Y:S01]  /*e1a0*/  FMUL.FTZ R105, R116.reuse, R105 ;  /* 0x0000006974697220 */ /* 0x040fe20000410000 */
[----:B------:R1:W-:Y:S01]  /*e1b0*/  MUFU.EX2 R239, R3 ;  /* 0x0000000300ef7308 */ /* 0x0003e20000000800 */
[----:B------:R-:W-:Y:S04]  /*e1c0*/  @P0 IMAD.WIDE.U32 R6, R211, c[0x0][0x1e0], RZ ;  /* 0x00007800d3060a25 */ /* 0x000fe800078e00ff */
[----:B--2---:R-:W-:Y:S02]  /*e1d0*/  FFMA.FTZ R40, R45, c[0x0][0x2d0], -R166 ;  /* 0x0000b4002d287a23 */ /* 0x004fe400000108a6 */
[C---:B------:R-:W-:Y:S02]  /*e1e0*/  FMUL.FTZ R108, R116.reuse, R108 ;  /* 0x0000006c746c7220 */ /* 0x040fe40000410000 */
[----:B------:R-:W-:Y:S01]  /*e1f0*/  FMUL.FTZ R109, R116, R109 ;  /* 0x0000006d746d7220 */ /* 0x000fe20000410000 */
[----:B------:R-:W-:Y:S01]  /*e200*/  MUFU.EX2 R188, R40 ;  /* 0x0000002800bc7308 */ /* 0x000fe20000000800 */
[----:B---3--:R-:W-:Y:S02]  /*e210*/  FFMA.FTZ R2, R16, c[0x0][0x2d0], -R164 ;  /* 0x0000b40010027a23 */ /* 0x008fe400000108a4 */
[--C-:B------:R-:W-:Y:S02]  /*e220*/  FFMA.FTZ R16, R25, c[0x0][0x2d0], -R166.reuse ;  /* 0x0000b40019107a23 */ /* 0x100fe400000108a6 */
[----:B------:R-:W-:Y:S05]  /*e230*/  FMUL.FTZ R25, R116, R145 ;  /* 0x0000009174197220 */ /* 0x000fea0000410000 */
[----:B------:R2:W-:Y:S01]  /*e240*/  MUFU.EX2 R244, R2 ;  /* 0x0000000200f47308 */ /* 0x0005e20000000800 */
[--C-:B-1----:R-:W-:Y:S02]  /*e250*/  FFMA.FTZ R3, R18, c[0x0][0x2d0], -R165.reuse ;  /* 0x0000b40012037a23 */ /* 0x102fe400000108a5 */
[----:B------:R-:W-:Y:S07]  /*e260*/  FMUL.FTZ R18, R115, R134 ;  /* 0x0000008673127220 */ /* 0x000fee0000410000 */
[----:B------:R1:W-:Y:S10]  /*e270*/  MUFU.EX2 R241, R3 ;  /* 0x0000000300f17308 */ /* 0x0003f40000000800 */
[----:B------:R3:W-:Y:S01]  /*e280*/  MUFU.EX2 R220, R16 ;  /* 0x0000001000dc7308 */ /* 0x0007e20000000800 */
[----:B--2---:R-:W2:Y:S09]  /*e290*/  SHFL.BFLY PT, R2, R0, 0x1, 0x1f ;  /* 0x0c201f0000027f89 */ /* 0x004eb200000e0000 */
[----:B------:R4:W-:Y:S01]  /*e2a0*/  MUFU.EX2 R214, R36 ;  /* 0x0000002400d67308 */ /* 0x0009e20000000800 */
[----:B-1----:R-:W-:Y:S02]  /*e2b0*/  FFMA.FTZ R3, R8, c[0x0][0x2d0], -R166 ;  /* 0x0000b40008037a23 */ /* 0x002fe400000108a6 */
[----:B------:R-:W-:Y:S01]  /*e2c0*/  @P0 IMAD R8, R5, c[0x0][0x1e0], RZ ;  /* 0x0000780005080a24 */ /* 0x000fe200078e02ff */
[----:B------:R-:W-:Y:S06]  /*e2d0*/  @P0 MOV R5, R193 ;  /* 0x000000c100050202 */ /* 0x000fec0000000f00 */
[----:B------:R1:W-:Y:S01]  /*e2e0*/  MUFU.EX2 R230, R3 ;  /* 0x0000000300e67308 */ /* 0x0003e20000000800 */
[----:B------:R-:W-:Y:S02]  /*e2f0*/  @P0 IMAD R8, R211, c[0x0][0x1e4], R8 ;  /* 0x00007900d3080a24 */ /* 0x000fe400078e0208 */
[----:B---3--:R-:W-:Y:S03]  /*e300*/  FMUL.FTZ R16, R117, R132 ;  /* 0x0000008475107220 */ /* 0x008fe60000410000 */
[----:B------:R-:W-:Y:S02]  /*e310*/  @P0 IADD3 R7, R7, R8, RZ ;  /* 0x0000000807070210 */ /* 0x000fe40007ffe0ff */
[----:B--2---:R-:W-:Y:S01]  /*e320*/  FMNMX.FTZ R2, R0, R2, !PT ;  /* 0x0000000200027209 */ /* 0x004fe20007810000 */
[----:B------:R-:W-:Y:S01]  /*e330*/  FFMA.FTZ R0, R19, c[0x0][0x2d0], -R165 ;  /* 0x0000b40013007a23 */ /* 0x000fe200000108a5 */
[----:B------:R2:W-:Y:S01]  /*e340*/  MUFU.EX2 R195, R38 ;  /* 0x0000002600c37308 */ /* 0x0005e20000000800 */
[----:B------:R-:W-:Y:S02]  /*e350*/  @P0 IMAD R7, R7, 0x50, RZ ;  /* 0x0000005007070824 */ /* 0x000fe400078e02ff */
[----:B------:R-:W-:Y:S02]  /*e360*/  FMUL.FTZ R19, R115, R135 ;  /* 0x0000008773137220 */ /* 0x000fe40000410000 */
[----:B----4-:R-:W-:Y:S05]  /*e370*/  FMUL.FTZ R36, R117, R152 ;  /* 0x0000009875247220 */ /* 0x010fea0000410000 */
[----:B------:R3:W-:Y:S01]  /*e380*/  MUFU.EX2 R240, R0 ;  /* 0x0000000000f07308 */ /* 0x0007e20000000800 */
[----:B-1----:R-:W-:Y:S01]  /*e390*/  FFMA.FTZ R3, R9, c[0x0][0x2d0], -R166 ;  /* 0x0000b40009037a23 */ /* 0x002fe200000108a6 */
[----:B------:R-:W-:Y:S08]  /*e3a0*/  @P0 MOV R9, c[0x0][0x1e0] ;  /* 0x0000780000090a02 */ /* 0x000ff00000000f00 */
[----:B------:R1:W-:Y:S01]  /*e3b0*/  MUFU.EX2 R232, R3 ;  /* 0x0000000300e87308 */ /* 0x0003e20000000800 */
[C---:B--2---:R-:W-:Y:S09]  /*e3c0*/  FMUL.FTZ R38, R115.reuse, R154 ;  /* 0x0000009a73267220 */ /* 0x044ff20000410000 */
[----:B------:R2:W-:Y:S01]  /*e3d0*/  MUFU.EX2 R212, R39 ;  /* 0x0000002700d47308 */ /* 0x0005e20000000800 */
[----:B---3--:R-:W-:Y:S04]  /*e3e0*/  FADD.FTZ R0, -R2, R118 ;  /* 0x0000007602007221 */ /* 0x008fe80000010100 */
[----:B------:R-:W-:Y:S05]  /*e3f0*/  FMUL.FTZ R0, R0, c[0x0][0x2d0] ;  /* 0x0000b40000007a20 */ /* 0x000fea0000410000 */
[----:B------:R3:W-:Y:S01]  /*e400*/  MUFU.EX2 R189, R41 ;  /* 0x0000002900bd7308 */ /* 0x0007e20000000800 */
[----:B-1----:R-:W-:Y:S09]  /*e410*/  FFMA.FTZ R3, R12, c[0x0][0x2d0], -R166 ;  /* 0x0000b4000c037a23 */ /* 0x002ff200000108a6 */
[----:B------:R1:W-:Y:S01]  /*e420*/  MUFU.EX2 R233, R3 ;  /* 0x0000000300e97308 */ /* 0x0003e20000000800 */
[----:B--2---:R-:W-:Y:S09]  /*e430*/  FMUL.FTZ R39, R115, R155 ;  /* 0x0000009b73277220 */ /* 0x004ff20000410000 */
[----:B------:R-:W2:Y:S01]  /*e440*/  MUFU.EX2 R0, R0 ;  /* 0x0000000000007308 */ /* 0x000ea20000000800 */
[----:B---3--:R-:W-:Y:S09]  /*e450*/  FFMA.FTZ R41, R53, c[0x0][0x2d0], -R164 ;  /* 0x0000b40035297a23 */ /* 0x008ff200000108a4 */
[----:B------:R3:W-:Y:S01]  /*e460*/  MUFU.EX2 R186, R41 ;  /* 0x0000002900ba7308 */ /* 0x0007e20000000800 */
[----:B-1----:R-:W-:Y:S01]  /*e470*/  FFMA.FTZ R3, R13, c[0x0][0x2d0], -R166 ;  /* 0x0000b4000d037a23 */ /* 0x002fe200000108a6 */
[----:B------:R-:W-:Y:S08]  /*e480*/  @P0 SHF.L.U32 R13, R9, 0x5, RZ ;  /* 0x00000005090d0819 */ /* 0x000ff000000006ff */
[----:B------:R1:W-:Y:S01]  /*e490*/  MUFU.EX2 R238, R3 ;  /* 0x0000000300ee7308 */ /* 0x0003e20000000800 */
[C---:B--2---:R-:W-:Y:S02]  /*e4a0*/  FMUL.FTZ R90, R0.reuse, R90 ;  /* 0x0000005a005a7220 */ /* 0x044fe40000410000 */
[C---:B------:R-:W-:Y:S02]  /*e4b0*/  FMUL.FTZ R91, R0.reuse, R91 ;  /* 0x0000005b005b7220 */ /* 0x040fe40000410000 */
[C---:B------:R-:W-:Y:S02]  /*e4c0*/  FMUL.FTZ R94, R0.reuse, R94 ;  /* 0x0000005e005e7220 */ /* 0x040fe40000410000 */
[C---:B------:R-:W-:Y:S03]  /*e4d0*/  FMUL.FTZ R95, R0.reuse, R95 ;  /* 0x0000005f005f7220 */ /* 0x040fe60000410000 */
[----:B------:R-:W-:Y:S01]  /*e4e0*/  MUFU.EX2 R180, R67 ;  /* 0x0000004300b47308 */ /* 0x000fe20000000800 */
[C---:B------:R-:W-:Y:S02]  /*e4f0*/  FMUL.FTZ R106, R0.reuse, R106 ;  /* 0x0000006a006a7220 */ /* 0x040fe40000410000 */
[----:B------:R-:W-:Y:S01]  /*e500*/  FMUL.FTZ R107, R0, R107 ;  /* 0x0000006b006b7220 */ /* 0x000fe20000410000 */
[----:B---3--:R-:W-:Y:S01]  /*e510*/  F2FP.BF16.PACK_AB R41, R212, R195 ;  /* 0x000000c3d429723e */ /* 0x008fe200000010ff */
[C---:B------:R-:W-:Y:S02]  /*e520*/  FMUL.FTZ R110, R0.reuse, R110 ;  /* 0x0000006e006e7220 */ /* 0x040fe40000410000 */
[----:B------:R-:W-:Y:S02]  /*e530*/  FMUL.FTZ R111, R0, R111 ;  /* 0x0000006f006f7220 */ /* 0x000fe40000410000 */
[----:B-1----:R-:W-:Y:S04]  /*e540*/  FMUL.FTZ R3, R2, c[0x0][0x2d0] ;  /* 0x0000b40002037a20 */ /* 0x002fe80000410000 */
[--C-:B------:R-:W-:Y:S02]  /*e550*/  FFMA.FTZ R4, R10, c[0x0][0x2d0], -R3.reuse ;  /* 0x0000b4000a047a23 */ /* 0x100fe40000010803 */
[--C-:B------:R-:W-:Y:S02]  /*e560*/  FFMA.FTZ R26, R26, c[0x0][0x2d0], -R3.reuse ;  /* 0x0000b4001a1a7a23 */ /* 0x100fe40000010803 */
[----:B------:R1:W-:Y:S01]  /*e570*/  MUFU.EX2 R170, R4 ;  /* 0x0000000400aa7308 */ /* 0x0003e20000000800 */
[--C-:B------:R-:W-:Y:S02]  /*e580*/  FFMA.FTZ R30, R30, c[0x0][0x2d0], -R3.reuse ;  /* 0x0000b4001e1e7a23 */ /* 0x100fe40000010803 */
[--C-:B------:R-:W-:Y:S02]  /*e590*/  FFMA.FTZ R118, R31, c[0x0][0x2d0], -R3.reuse ;  /* 0x0000b4001f767a23 */ /* 0x100fe40000010803 */
[----:B------:R-:W-:Y:S02]  /*e5a0*/  FMUL.FTZ R31, R115, R151 ;  /* 0x00000097731f7220 */ /* 0x000fe40000410000 */
[--C-:B------:R-:W-:Y:S02]  /*e5b0*/  FFMA.FTZ R40, R46, c[0x0][0x2d0], -R3.reuse ;  /* 0x0000b4002e287a23 */ /* 0x100fe40000010803 */
[--C-:B------:R-:W-:Y:S01]  /*e5c0*/  FFMA.FTZ R42, R42, c[0x0][0x2d0], -R3.reuse ;  /* 0x0000b4002a2a7a23 */ /* 0x100fe20000010803 */
[----:B------:R2:W-:Y:S01]  /*e5d0*/  MUFU.EX2 R169, R26 ;  /* 0x0000001a00a97308 */ /* 0x0005e20000000800 */
[--C-:B------:R-:W-:Y:S09]  /*e5e0*/  FFMA.FTZ R43, R43, c[0x0][0x2d0], -R3.reuse ;  /* 0x0000b4002b2b7a23 */ /* 0x100ff20000010803 */
[----:B------:R3:W-:Y:S01]  /*e5f0*/  MUFU.EX2 R167, R30 ;  /* 0x0000001e00a77308 */ /* 0x0007e20000000800 */
[--C-:B-1----:R-:W-:Y:S09]  /*e600*/  FFMA.FTZ R4, R11, c[0x0][0x2d0], -R3.reuse ;  /* 0x0000b4000b047a23 */ /* 0x102ff20000010803 */
[----:B------:R1:W4:Y:S01]  /*e610*/  MUFU.EX2 R172, R4 ;  /* 0x0000000400ac7308 */ /* 0x0003220000000800 */
[----:B--2---:R-:W-:Y:S02]  /*e620*/  FMUL.FTZ R26, R0, R146 ;  /* 0x00000092001a7220 */ /* 0x004fe40000410000 */
[----:B---3--:R-:W-:Y:S02]  /*e630*/  FMUL.FTZ R30, R115, R150 ;  /* 0x00000096731e7220 */ /* 0x008fe40000410000 */
[----:B-1----:R-:W-:Y:S02]  /*e640*/  FFMA.FTZ R4, R14, c[0x0][0x2d0], -R3 ;  /* 0x0000b4000e047a23 */ /* 0x002fe40000010803 */
[----:B------:R-:W-:Y:S03]  /*e650*/  FMUL.FTZ R14, R0, R130 ;  /* 0x00000082000e7220 */ /* 0x000fe60000410000 */
[----:B------:R1:W-:Y:S02]  /*e660*/  MUFU.EX2 R171, R4 ;  /* 0x0000000400ab7308 */ /* 0x0003e40000000800 */
[----:B-1----:R-:W-:Y:S08]  /*e670*/  @P0 MOV R4, R194 ;  /* 0x000000c200040202 */ /* 0x002ff00000000f00 */
[----:B------:R-:W-:Y:S01]  /*e680*/  MUFU.EX2 R194, R50 ;  /* 0x0000003200c27308 */ /* 0x000fe20000000800 */
[----:B------:R-:W-:Y:S04]  /*e690*/  @P0 IMAD.WIDE.U32 R4, R6, 0x50, R4 ;  /* 0x0000005006040825 */ /* 0x000fe800078e0004 */
[----:B------:R-:W-:Y:S01]  /*e6a0*/  FFMA.FTZ R6, R15, c[0x0][0x2d0], -R3 ;  /* 0x0000b4000f067a23 */ /* 0x000fe20000010803 */
[----:B------:R-:W-:Y:S01]  /*e6b0*/  @P0 IADD3 R7, R5, R7, RZ ;  /* 0x0000000705070210 */ /* 0x000fe20007ffe0ff */
[----:B------:R-:W-:Y:S01]  /*e6c0*/  FMUL.FTZ R15, R0, R131 ;  /* 0x00000083000f7220 */ /* 0x000fe20000410000 */
[----:B------:R-:W-:Y:S02]  /*e6d0*/  @P0 MOV R5, 0x5 ;  /* 0x0000000500050802 */ /* 0x000fe40000000f00 */
[----:B------:R1:W-:Y:S01]  /*e6e0*/  MUFU.EX2 R173, R6 ;  /* 0x0000000600ad7308 */ /* 0x0003e20000000800 */
[C---:B------:R-:W-:Y:S02]  /*e6f0*/  @P0 LEA R10, P1, R4.reuse, c[0x0][0x1c8], 0x1 ;  /* 0x00007200040a0a11 */ /* 0x040fe400078208ff */
[----:B------:R-:W-:Y:S01]  /*e700*/  @P0 SHF.L.U64.HI R12, R9, R5, c[0x0][0x1e4] ;  /* 0x00007900090c0619 */ /* 0x000fe20000010205 */
[--C-:B------:R-:W-:Y:S01]  /*e710*/  FFMA.FTZ R5, R21, c[0x0][0x2d0], -R164.reuse ;  /* 0x0000b40015057a23 */ /* 0x100fe200000108a4 */
[----:B------:R-:W-:Y:S01]  /*e720*/  @P0 LEA.HI.X R11, R4, c[0x0][0x1cc], R7, 0x1, P1 ;  /* 0x00007300040b0a11 */ /* 0x000fe200008f0c07 */
[----:B------:R-:W-:Y:S01]  /*e730*/  FMUL.FTZ R21, R117, R137 ;  /* 0x0000008975157220 */ /* 0x000fe20000410000 */
[----:B------:R-:W-:Y:S03]  /*e740*/  @P0 IADD3 R8, P3, R10, R13, RZ ;  /* 0x0000000d0a080210 */ /* 0x000fe60007f7e0ff */
[----:B------:R-:W-:Y:S01]  /*e750*/  MUFU.EX2 R228, R5 ;  /* 0x0000000500e47308 */ /* 0x000fe20000000800 */
[----:B------:R2:W-:Y:S01]  /*e760*/  @P0 LDGSTS.E.BYPASS.LTC128B.128 [R213+0x2900], [R10.64], !P4 ;  /* 0x029000000ad50fae */ /* 0x0005e2000e101d48 */
[----:B------:R-:W-:Y:S07]  /*e770*/  @P0 IADD3.X R9, R11, R12, RZ, P3, !PT ;  /* 0x0000000c0b090210 */ /* 0x000fee0001ffe4ff */
[----:B------:R3:W-:Y:S01]  /*e780*/  @P0 LDGSTS.E.BYPASS.LTC128B.128 [R213+0x3100], [R8.64], !P4 ;  /* 0x0310000008d50fae */ /* 0x0007e2000e101d48 */
[----:B-1----:R-:W-:Y:S02]  /*e790*/  FFMA.FTZ R6, R20, c[0x0][0x2d0], -R164 ;  /* 0x0000b40014067a23 */ /* 0x002fe400000108a4 */
[----:B------:R-:W-:Y:S02]  /*e7a0*/  FFMA.FTZ R20, R28, c[0x0][0x2d0], -R166 ;  /* 0x0000b4001c147a23 */ /* 0x000fe400000108a6 */
[----:B------:R1:W5:Y:S01]  /*e7b0*/  MUFU.EX2 R229, R6 ;  /* 0x0000000600e57308 */ /* 0x0003620000000800 */
[----:B------:R-:W-:Y:S02]  /*e7c0*/  FFMA.FTZ R28, R27, c[0x0][0x2d0], -R3 ;  /* 0x0000b4001b1c7a23 */ /* 0x000fe40000010803 */
[----:B------:R-:W-:Y:S02]  /*e7d0*/  FMUL.FTZ R27, R0, R147 ;  /* 0x00000093001b7220 */ /* 0x000fe40000410000 */
[----:B--2---:R-:W-:Y:S05]  /*e7e0*/  FFMA.FTZ R11, R32, c[0x0][0x2d0], -R164 ;  /* 0x0000b400200b7a23 */ /* 0x004fea00000108a4 */
[----:B------:R2:W-:Y:S01]  /*e7f0*/  MUFU.EX2 R219, R20 ;  /* 0x0000001400db7308 */ /* 0x0005e20000000800 */
[----:B------:R-:W-:Y:S09]  /*e800*/  FMUL.FTZ R32, R116, R140 ;  /* 0x0000008c74207220 */ /* 0x000ff20000410000 */
[----:B------:R5:W-:Y:S01]  /*e810*/  MUFU.EX2 R227, R11 ;  /* 0x0000000b00e37308 */ /* 0x000be20000000800 */
[----:B-1----:R-:W-:Y:S01]  /*e820*/  @P0 IADD3 R6, P1, R8, R13, RZ ;  /* 0x0000000d08060210 */ /* 0x002fe20007f3e0ff */
[----:B---3--:R-:W-:Y:S01]  /*e830*/  FMUL.FTZ R8, R116, R124 ;  /* 0x0000007c74087220 */ /* 0x008fe20000410000 */
[----:B------:R-:W-:Y:S02]  /*e840*/  F2FP.BF16.PACK_AB R124, R232, R230 ;  /* 0x000000e6e87c723e */ /* 0x000fe400000010ff */
[----:B------:R-:W-:Y:S01]  /*e850*/  @P0 IADD3.X R7, R9, R12, RZ, P1, !PT ;  /* 0x0000000c09070210 */ /* 0x000fe20000ffe4ff */
[----:B------:R-:W-:Y:S01]  /*e860*/  FMUL.FTZ R9, R116, R125 ;  /* 0x0000007d74097220 */ /* 0x000fe20000410000 */
[-C--:B------:R-:W-:Y:S03]  /*e870*/  @P0 IADD3 R4, P2, R6, R13.reuse, RZ ;  /* 0x0000000d06040210 */ /* 0x080fe60007f5e0ff */
[----:B------:R1:W-:Y:S01]  /*e880*/  MUFU.EX2 R168, R28 ;  /* 0x0000001c00a87308 */ /* 0x0003e20000000800 */
[----:B----4-:R-:W-:Y:S01]  /*e890*/  F2FP.BF16.PACK_AB R125, R172, R170 ;  /* 0x000000aaac7d723e */ /* 0x010fe200000010ff */
[----:B------:R3:W-:Y:S01]  /*e8a0*/  @P0 LDGSTS.E.BYPASS.LTC128B.128 [R213+0x3900], [R6.64], !P4 ;  /* 0x0390000006d50fae */ /* 0x0007e2000e101d48 */
[----:B------:R-:W-:Y:S01]  /*e8b0*/  @P0 IADD3.X R5, R7, R12, RZ, P2, !PT ;  /* 0x0000000c07050210 */ /* 0x000fe200017fe4ff */
[----:B--2---:R-:W-:Y:S01]  /*e8c0*/  FMUL.FTZ R20, R117, R136 ;  /* 0x0000008875147220 */ /* 0x004fe20000410000 */
[----:B------:R-:W-:Y:S01]  /*e8d0*/  @P0 IADD3 R10, P1, R4, R13, RZ ;  /* 0x0000000d040a0210 */ /* 0x000fe20007f3e0ff */
[----:B------:R-:W-:Y:S01]  /*e8e0*/  FMUL.FTZ R13, R116, R129 ;  /* 0x00000081740d7220 */ /* 0x000fe20000410000 */
[----:B-----5:R-:W-:Y:S03]  /*e8f0*/  F2FP.BF16.PACK_AB R48, R228, R229 ;  /* 0x000000e5e430723e */ /* 0x020fe600000010ff */
[----:B------:R2:W-:Y:S01]  /*e900*/  @P0 LDGSTS.E.BYPASS.LTC128B.128 [R213+0x4100], [R4.64], !P4 ;  /* 0x0410000004d50fae */ /* 0x0005e2000e101d48 */
[----:B------:R-:W-:Y:S01]  /*e910*/  @P0 IADD3.X R11, R5, R12, RZ, P1, !PT ;  /* 0x0000000c050b0210 */ /* 0x000fe20000ffe4ff */
[--C-:B------:R-:W-:Y:S02]  /*e920*/  FFMA.FTZ R12, R24, c[0x0][0x2d0], -R166.reuse ;  /* 0x0000b400180c7a23 */ /* 0x100fe400000108a6 */
[----:B------:R-:W-:Y:S04]  /*e930*/  FFMA.FTZ R24, R29, c[0x0][0x2d0], -R166 ;  /* 0x0000b4001d187a23 */ /* 0x000fe800000108a6 */
[----:B------:R4:W-:Y:S01]  /*e940*/  @P0 LDGSTS.E.BYPASS.LTC128B.128 [R213+0x4900], [R10.64], !P4 ;  /* 0x049000000ad50fae */ /* 0x0009e2000e101d48 */
[----:B------:R5:W-:Y:S01]  /*e950*/  MUFU.EX2 R221, R12 ;  /* 0x0000000c00dd7308 */ /* 0x000be20000000800 */
[C---:B------:R-:W-:Y:S01]  /*e960*/  FMUL.FTZ R29, R117.reuse, R149 ;  /* 0x00000095751d7220 */ /* 0x040fe20000410000 */
[----:B------:R-:W-:Y:S01]  /*e970*/  ISETP.GT.AND P0, PT, R192, R246, PT ;  /* 0x000000f6c000720c */ /* 0x000fe20003f04270 */
[----:B-1----:R-:W-:Y:S01]  /*e980*/  FMUL.FTZ R28, R117, R148 ;  /* 0x00000094751c7220 */ /* 0x002fe20000410000 */
[----:B------:R-:W-:Y:S03]  /*e990*/  MOV R192, R211 ;  /* 0x000000d300c07202 */ /* 0x000fe60000000f00 */
[----:B------:R-:W1:Y:S01]  /*e9a0*/  LDSM.16.MT88.4 R156, [R196] ;  /* 0x00000000c49c783b */ /* 0x000e620000004200 */
[--C-:B---3--:R-:W-:Y:S02]  /*e9b0*/  FFMA.FTZ R6, R33, c[0x0][0x2d0], -R164.reuse ;  /* 0x0000b40021067a23 */ /* 0x108fe400000108a4 */
[----:B------:R3:W-:Y:S01]  /*e9c0*/  MUFU.EX2 R218, R24 ;  /* 0x0000001800da7308 */ /* 0x0007e20000000800 */
[----:B------:R-:W-:Y:S01]  /*e9d0*/  FMUL.FTZ R7, R115, R123 ;  /* 0x0000007b73077220 */ /* 0x000fe20000410000 */
[----:B------:R-:W-:Y:S01]  /*e9e0*/  F2FP.BF16.PACK_AB R123, R240, R241 ;  /* 0x000000f1f07b723e */ /* 0x000fe200000010ff */
[----:B------:R-:W-:Y:S02]  /*e9f0*/  FMUL.FTZ R33, R116, R141 ;  /* 0x0000008d74217220 */ /* 0x000fe40000410000 */
[----:B------:R-:W1:Y:S01]  /*ea00*/  LDSM.16.MT88.4 R160, [R200] ;  /* 0x00000000c8a0783b */ /* 0x000e620000004200 */
[--C-:B--2---:R-:W-:Y:S02]  /*ea10*/  FFMA.FTZ R4, R22, c[0x0][0x2d0], -R165.reuse ;  /* 0x0000b40016047a23 */ /* 0x104fe400000108a5 */
[----:B------:R-:W-:Y:S02]  /*ea20*/  FMUL.FTZ R5, R117, R121 ;  /* 0x0000007975057220 */ /* 0x000fe40000410000 */
[----:B------:R2:W2:Y:S01]  /*ea30*/  MUFU.EX2 R226, R6 ;  /* 0x0000000600e27308 */ /* 0x0004a20000000800 */
[----:B------:R-:W-:Y:S01]  /*ea40*/  F2FP.BF16.PACK_AB R121, R239, R231 ;  /* 0x000000e7ef79723e */ /* 0x000fe200000010ff */
[----:B------:R-:W-:Y:S01]  /*ea50*/  FMUL.FTZ R22, R115, R138 ;  /* 0x0000008a73167220 */ /* 0x000fe20000410000 */
[----:B------:R-:W-:Y:S01]  /*ea60*/  LDSM.16.MT88.4 R132, [R199] ;  /* 0x00000000c784783b */ /* 0x000fe20000004200 */
[----:B-----5:R-:W-:Y:S02]  /*ea70*/  FMUL.FTZ R12, R116, R128 ;  /* 0x00000080740c7220 */ /* 0x020fe40000410000 */
[----:B----4-:R-:W-:Y:S01]  /*ea80*/  FMUL.FTZ R10, R0, R126 ;  /* 0x0000007e000a7220 */ /* 0x010fe20000410000 */
[----:B------:R-:W-:Y:S01]  /*ea90*/  F2FP.BF16.PACK_AB R126, R238, R233 ;  /* 0x000000e9ee7e723e */ /* 0x000fe200000010ff */
[----:B------:R-:W-:Y:S01]  /*eaa0*/  FMUL.FTZ R11, R0, R127 ;  /* 0x0000007f000b7220 */ /* 0x000fe20000410000 */
[----:B------:R-:W-:Y:S01]  /*eab0*/  F2FP.BF16.PACK_AB R127, R173, R171 ;  /* 0x000000abad7f723e */ /* 0x000fe200000010ff */
[----:B------:R4:W-:Y:S01]  /*eac0*/  MUFU.EX2 R222, R4 ;  /* 0x0000000400de7308 */ /* 0x0009e20000000800 */
[----:B------:R-:W5:Y:S01]  /*ead0*/  LDSM.16.MT88.4 R128, [R197] ;  /* 0x00000000c580783b */ /* 0x000f620000004200 */
[----:B---3--:R-:W-:Y:S07]  /*eae0*/  FMUL.FTZ R24, R116, R144 ;  /* 0x0000009074187220 */ /* 0x008fee0000410000 */
[----:B------:R-:W0:Y:S01]  /*eaf0*/  LDGDEPBAR ;  /* 0x00000000000079af */ /* 0x000e220000000000 */
[----:B--2---:R-:W-:Y:S01]  /*eb00*/  FMUL.FTZ R6, R115, R122 ;  /* 0x0000007a73067220 */ /* 0x004fe20000410000 */
[----:B------:R-:W-:Y:S02]  /*eb10*/  F2FP.BF16.PACK_AB R122, R245, R244 ;  /* 0x000000f4f57a723e */ /* 0x000fe400000010ff */
[----:B------:R-:W-:Y:S01]  /*eb20*/  F2FP.BF16.PACK_AB R50, R226, R227 ;  /* 0x000000e3e232723e */ /* 0x000fe200000010ff */
[--C-:B----4-:R-:W-:Y:S02]  /*eb30*/  FFMA.FTZ R4, R23, c[0x0][0x2d0], -R165.reuse ;  /* 0x0000b40017047a23 */ /* 0x110fe400000108a5 */
[----:B------:R-:W-:Y:S02]  /*eb40*/  FMUL.FTZ R23, R115, R139 ;  /* 0x0000008b73177220 */ /* 0x000fe40000410000 */
[----:B------:R2:W3:Y:S02]  /*eb50*/  MUFU.EX2 R223, R4 ;  /* 0x0000000400df7308 */ /* 0x0004e40000000800 */
[--C-:B--2---:R-:W-:Y:S01]  /*eb60*/  FFMA.FTZ R4, R34, c[0x0][0x2d0], -R165.reuse ;  /* 0x0000b40022047a23 */ /* 0x104fe200000108a5 */
[----:B---3--:R-:W-:Y:S01]  /*eb70*/  F2FP.BF16.PACK_AB R49, R223, R222 ;  /* 0x000000dedf31723e */ /* 0x008fe200000010ff */
[C---:B------:R-:W-:Y:S06]  /*eb80*/  FMUL.FTZ R34, R0.reuse, R142 ;  /* 0x0000008e00227220 */ /* 0x040fec0000410000 */
[----:B------:R2:W-:Y:S02]  /*eb90*/  MUFU.EX2 R224, R4 ;  /* 0x0000000400e07308 */ /* 0x0005e40000000800 */
[----:B--2---:R-:W-:Y:S02]  /*eba0*/  FFMA.FTZ R4, R35, c[0x0][0x2d0], -R165 ;  /* 0x0000b40023047a23 */ /* 0x004fe400000108a5 */
[----:B------:R-:W-:Y:S06]  /*ebb0*/  FMUL.FTZ R35, R0, R143 ;  /* 0x0000008f00237220 */ /* 0x000fec0000410000 */
[----:B------:R2:W3:Y:S02]  /*ebc0*/  MUFU.EX2 R225, R4 ;  /* 0x0000000400e17308 */ /* 0x0004e40000000800 */
[----:B--2---:R-:W-:Y:S01]  /*ebd0*/  FMUL.FTZ R4, R117, R120 ;  /* 0x0000007875047220 */ /* 0x004fe20000410000 */
[----:B------:R-:W-:Y:S07]  /*ebe0*/  F2FP.BF16.PACK_AB R120, R243, R237 ;  /* 0x000000edf378723e */ /* 0x000fee00000010ff */
[-C--:B-1----:R-:W-:Y:S08]  /*ebf0*/  HMMA.16816.F32.BF16 R4, R120, R156.reuse, R4 ;  /* 0x0000009c7804723c */ /* 0x082ff00000041804 */
[C---:B------:R-:W-:Y:S08]  /*ec00*/  HMMA.16816.F32.BF16 R8, R124.reuse, R156, R8 ;  /* 0x0000009c7c08723c */ /* 0x040ff00000041808 */
[-C--:B------:R-:W-:Y:S08]  /*ec10*/  HMMA.16816.F32.BF16 R12, R124, R158.reuse, R12 ;  /* 0x0000009e7c0c723c */ /* 0x080ff0000004180c */
[C---:B------:R-:W-:Y:S01]  /*ec20*/  HMMA.16816.F32.BF16 R16, R120.reuse, R158, R16 ;  /* 0x0000009e7810723c */ /* 0x040fe20000041810 */
[----:B------:R-:W-:Y:S07]  /*ec30*/  MUFU.EX2 R159, R43 ;  /* 0x0000002b009f7308 */ /* 0x000fee0000000800 */
[-C--:B------:R-:W-:Y:S08]  /*ec40*/  HMMA.16816.F32.BF16 R20, R120, R160.reuse, R20 ;  /* 0x000000a07814723c */ /* 0x080ff00000041814 */
[C---:B------:R-:W-:Y:S01]  /*ec50*/  HMMA.16816.F32.BF16 R32, R124.reuse, R160, R32 ;  /* 0x000000a07c20723c */ /* 0x040fe20000041820 */
[----:B------:R1:W-:Y:S07]  /*ec60*/  MUFU.EX2 R160, R40 ;  /* 0x0000002800a07308 */ /* 0x0003ee0000000800 */
[-C--:B------:R-:W-:Y:S03]  /*ec70*/  HMMA.16816.F32.BF16 R24, R124, R162.reuse, R24 ;  /* 0x000000a27c18723c */ /* 0x080fe60000041818 */
[----:B------:R2:W-:Y:S05]  /*ec80*/  MUFU.EX2 R161, R42 ;  /* 0x0000002a00a17308 */ /* 0x0005ea0000000800 */
[C---:B------:R-:W-:Y:S05]  /*ec90*/  HMMA.16816.F32.BF16 R84, R120.reuse, R162, R84 ;  /* 0x000000a27854723c */ /* 0x040fea0000041854 */
[----:B------:R4:W-:Y:S03]  /*eca0*/  MUFU.EX2 R162, R118 ;  /* 0x0000007600a27308 */ /* 0x0009e60000000800 */
[-C--:B-----5:R-:W-:Y:S04]  /*ecb0*/  HMMA.16816.F32.BF16 R28, R120, R128.reuse, R28 ;  /* 0x00000080781c723c */ /* 0x0a0fe8000004181c */
[----:B-1----:R-:W-:Y:S02]  /*ecc0*/  FFMA.FTZ R40, R47, c[0x0][0x2d0], -R3 ;  /* 0x0000b4002f287a23 */ /* 0x002fe40000010803 */
[----:B------:R-:W-:Y:S02]  /*ecd0*/  LDSM.16.MT88.4 R44, [R196+0x1000] ;  /* 0x00100000c42c783b */ /* 0x000fe40000004200 */
[C---:B------:R-:W-:Y:S01]  /*ece0*/  HMMA.16816.F32.BF16 R88, R124.reuse, R128, R88 ;  /* 0x000000807c58723c */ /* 0x040fe20000041858 */
[----:B------:R1:W-:Y:S03]  /*ecf0*/  MUFU.EX2 R158, R40 ;  /* 0x00000028009e7308 */ /* 0x0003e60000000800 */
[----:B--2---:R-:W-:Y:S04]  /*ed00*/  F2FP.BF16.PACK_AB R42, R214, R215 ;  /* 0x000000d7d62a723e */ /* 0x004fe800000010ff */
[-C--:B------:R-:W-:Y:S04]  /*ed10*/  HMMA.16816.F32.BF16 R92, R124, R130.reuse, R92 ;  /* 0x000000827c5c723c */ /* 0x080fe8000004185c */
[--C-:B----4-:R-:W-:Y:S01]  /*ed20*/  FFMA.FTZ R118, R51, c[0x0][0x2d0], -R165.reuse ;  /* 0x0000b40033767a23 */ /* 0x110fe200000108a5 */
[----:B---3--:R-:W-:Y:S03]  /*ed30*/  F2FP.BF16.PACK_AB R51, R225, R224 ;  /* 0x000000e0e133723e */ /* 0x008fe600000010ff */
[C---:B------:R-:W-:Y:S01]  /*ed40*/  HMMA.16816.F32.BF16 R96, R120.reuse, R130, R96 ;  /* 0x000000827860723c */ /* 0x040fe20000041860 */
[----:B------:R-:W2:Y:S01]  /*ed50*/  LDSM.16.MT88.4 R128, [R196+0x800] ;  /* 0x00080000c480783b */ /* 0x000ea20000004200 */
[----:B------:R-:W3:Y:S06]  /*ed60*/  MUFU.EX2 R193, R118 ;  /* 0x0000007600c17308 */ /* 0x000eec0000000800 */
[-C--:B------:R-:W-:Y:S04]  /*ed70*/  HMMA.16816.F32.BF16 R100, R120, R132.reuse, R100 ;  /* 0x000000847864723c */ /* 0x080fe80000041864 */
[--C-:B-1----:R-:W-:Y:S04]  /*ed80*/  FFMA.FTZ R40, R52, c[0x0][0x2d0], -R164.reuse ;  /* 0x0000b40034287a23 */ /* 0x102fe800000108a4 */
[C---:B------:R-:W-:Y:S01]  /*ed90*/  HMMA.16816.F32.BF16 R104, R124.reuse, R132, R104 ;  /* 0x000000847c68723c */ /* 0x040fe20000041868 */
[----:B------:R1:W-:Y:S07]  /*eda0*/  MUFU.EX2 R187, R40 ;  /* 0x0000002800bb7308 */ /* 0x0003ee0000000800 */
[-C--:B------:R-:W-:Y:S01]  /*edb0*/  HMMA.16816.F32.BF16 R108, R124, R134.reuse, R108 ;  /* 0x000000867c6c723c */ /* 0x080fe2000004186c */
[----:B------:R-:W4:Y:S03]  /*edc0*/  LDSM.16.MT88.4 R124, [R200+0x800] ;  /* 0x00080000c87c783b */ /* 0x000f260000004200 */
[----:B---3--:R-:W-:Y:S04]  /*edd0*/  F2FP.BF16.PACK_AB R43, R193, R194 ;  /* 0x000000c2c12b723e */ /* 0x008fe800000010ff */
[----:B------:R-:W-:Y:S01]  /*ede0*/  HMMA.16816.F32.BF16 R36, R120, R134, R36 ;  /* 0x000000867824723c */ /* 0x000fe20000041824 */
[----:B------:R-:W3:Y:S06]  /*edf0*/  LDSM.16.MT88.4 R132, [R197+0x800] ;  /* 0x00080000c584783b */ /* 0x000eec0000004200 */
[----:B------:R-:W-:Y:S01]  /*ee00*/  F2FP.BF16.PACK_AB R120, R220, R221 ;  /* 0x000000dddc78723e */ /* 0x000fe200000010ff */
[-C--:B--2---:R-:W-:Y:S05]  /*ee10*/  HMMA.16816.F32.BF16 R4, R48, R128.reuse, R4 ;  /* 0x000000803004723c */ /* 0x084fea0000041804 */
[----:B------:R-:W-:Y:S01]  /*ee20*/  F2FP.BF16.PACK_AB R122, R218, R219 ;  /* 0x000000dbda7a723e */ /* 0x000fe200000010ff */
[--C-:B-1----:R-:W-:Y:S01]  /*ee30*/  FFMA.FTZ R40, R64, c[0x0][0x2d0], -R164.reuse ;  /* 0x0000b40040287a23 */ /* 0x102fe200000108a4 */
[----:B------:R-:W-:Y:S02]  /*ee40*/  F2FP.BF16.PACK_AB R121, R168, R169 ;  /* 0x000000a9a879723e */ /* 0x000fe400000010ff */
[----:B------:R-:W-:Y:S01]  /*ee50*/  F2FP.BF16.PACK_AB R123, R162, R167 ;  /* 0x000000a7a27b723e */ /* 0x000fe200000010ff */
[----:B------:R1:W-:Y:S06]  /*ee60*/  MUFU.EX2 R185, R40 ;  /* 0x0000002800b97308 */ /* 0x0003ec0000000800 */
[C---:B------:R-:W-:Y:S08]  /*ee70*/  HMMA.16816.F32.BF16 R8, R120.reuse, R128, R8 ;  /* 0x000000807808723c */ /* 0x040ff00000041808 */
[-C--:B------:R-:W-:Y:S08]  /*ee80*/  HMMA.16816.F32.BF16 R12, R120, R130.reuse, R12 ;  /* 0x00000082780c723c */ /* 0x080ff0000004180c */
[C---:B------:R-:W-:Y:S01]  /*ee90*/  HMMA.16816.F32.BF16 R16, R48.reuse, R130, R16 ;  /* 0x000000823010723c */ /* 0x040fe20000041810 */
[----:B------:R-:W2:Y:S03]  /*eea0*/  LDSM.16.MT88.4 R128, [R199+0x800] ;  /* 0x00080000c780783b */ /* 0x000ea60000004200 */
[----:B-1----:R-:W-:Y:S04]  /*eeb0*/  FFMA.FTZ R40, R65, c[0x0][0x2d0], -R164 ;  /* 0x0000b40041287a23 */ /* 0x002fe800000108a4 */
[-C--:B----4-:R-:W-:Y:S01]  /*eec0*/  HMMA.16816.F32.BF16 R20, R48, R124.reuse, R20 ;  /* 0x0000007c3014723c */ /* 0x090fe20000041814 */
[----:B------:R1:W-:Y:S07]  /*eed0*/  MUFU.EX2 R184, R40 ;  /* 0x0000002800b87308 */ /* 0x0003ee0000000800 */
[C---:B------:R-:W-:Y:S08]  /*eee0*/  HMMA.16816.F32.BF16 R32, R120.reuse, R124, R32 ;  /* 0x0000007c7820723c */ /* 0x040ff00000041820 */
[-C--:B------:R-:W-:Y:S08]  /*eef0*/  HMMA.16816.F32.BF16 R24, R120, R126.reuse, R24 ;  /* 0x0000007e7818723c */ /* 0x080ff00000041818 */
[C---:B------:R-:W-:Y:S04]  /*ef00*/  HMMA.16816.F32.BF16 R84, R48.reuse, R126, R84 ;  /* 0x0000007e3054723c */ /* 0x040fe80000041854 */
[--C-:B-1----:R-:W-:Y:S04]  /*ef10*/  FFMA.FTZ R40, R54, c[0x0][0x2d0], -R165.reuse ;  /* 0x0000b40036287a23 */ /* 0x102fe800000108a5 */
[-C--:B---3--:R-:W-:Y:S01]  /*ef20*/  HMMA.16816.F32.BF16 R28, R48, R132.reuse, R28 ;  /* 0x00000084301c723c */ /* 0x088fe2000004181c */
[----:B------:R1:W-:Y:S07]  /*ef30*/  MUFU.EX2 R183, R40 ;  /* 0x0000002800b77308 */ /* 0x0003ee0000000800 */
[C---:B------:R-:W-:Y:S08]  /*ef40*/  HMMA.16816.F32.BF16 R88, R120.reuse, R132, R88 ;  /* 0x000000847858723c */ /* 0x040ff00000041858 */
[-C--:B------:R-:W-:Y:S08]  /*ef50*/  HMMA.16816.F32.BF16 R92, R120, R134.reuse, R92 ;  /* 0x00000086785c723c */ /* 0x080ff0000004185c */
[C---:B------:R-:W-:Y:S01]  /*ef60*/  HMMA.16816.F32.BF16 R96, R48.reuse, R134, R96 ;  /* 0x000000863060723c */ /* 0x040fe20000041860 */
[----:B------:R-:W-:Y:S03]  /*ef70*/  LDSM.16.MT88.4 R132, [R196+0x2000] ;  /* 0x00200000c484783b */ /* 0x000fe60000004200 */
[--C-:B-1----:R-:W-:Y:S04]  /*ef80*/  FFMA.FTZ R40, R55, c[0x0][0x2d0], -R165.reuse ;  /* 0x0000b40037287a23 */ /* 0x102fe800000108a5 */
[-C--:B--2---:R-:W-:Y:S01]  /*ef90*/  HMMA.16816.F32.BF16 R100, R48, R128.reuse, R100 ;  /* 0x000000803064723c */ /* 0x084fe20000041864 */
[----:B------:R-:W1:Y:S01]  /*efa0*/  LDSM.16.MT88.4 R52, [R200+0x1000] ;  /* 0x00100000c834783b */ /* 0x000e620000004200 */
[----:B------:R2:W-:Y:S06]  /*efb0*/  MUFU.EX2 R182, R40 ;  /* 0x0000002800b67308 */ /* 0x0005ec0000000800 */
[C---:B------:R-:W-:Y:S08]  /*efc0*/  HMMA.16816.F32.BF16 R104, R120.reuse, R128, R104 ;  /* 0x000000807868723c */ /* 0x040ff00000041868 */
[-C--:B------:R-:W-:Y:S08]  /*efd0*/  HMMA.16816.F32.BF16 R108, R120, R130.reuse, R108 ;  /* 0x00000082786c723c */ /* 0x080ff0000004186c */
[----:B------:R-:W-:Y:S04]  /*efe0*/  HMMA.16816.F32.BF16 R36, R48, R130, R36 ;  /* 0x000000823024723c */ /* 0x000fe80000041824 */
[----:B--2---:R-:W-:Y:S03]  /*eff0*/  F2FP.BF16.PACK_AB R40, R216, R217 ;  /* 0x000000d9d828723e */ /* 0x004fe600000010ff */
[----:B------:R-:W-:Y:S01]  /*f000*/  FFMA.FTZ R48, R66, c[0x0][0x2d0], -R165 ;  /* 0x0000b40042307a23 */ /* 0x000fe200000108a5 */
[----:B------:R-:W-:Y:S01]  /*f010*/  F2FP.BF16.PACK_AB R50, R188, R191 ;  /* 0x000000bfbc32723e */ /* 0x000fe200000010ff */
[----:B------:R-:W2:Y:S02]  /*f020*/  LDSM.16.MT88.4 R64, [R197+0x1000] ;  /* 0x00100000c540783b */ /* 0x000ea40000004200 */
[-C--:B------:R-:W-:Y:S01]  /*f030*/  HMMA.16816.F32.BF16 R4, R40, R44.reuse, R4 ;  /* 0x0000002c2804723c */ /* 0x080fe20000041804 */
[----:B------:R3:W-:Y:S04]  /*f040*/  MUFU.EX2 R181, R48 ;  /* 0x0000003000b57308 */ /* 0x0007e80000000800 */
[----:B------:R-:W-:Y:S02]  /*f050*/  F2FP.BF16.PACK_AB R49, R159, R161 ;  /* 0x000000a19f31723e */ /* 0x000fe400000010ff */
[----:B------:R-:W-:Y:S02]  /*f060*/  F2FP.BF16.PACK_AB R51, R158, R160 ;  /* 0x000000a09e33723e */ /* 0x000fe400000010ff */
[----:B---3--:R-:W-:Y:S07]  /*f070*/  F2FP.BF16.PACK_AB R48, R189, R190 ;  /* 0x000000bebd30723e */ /* 0x008fee00000010ff */
[C---:B------:R-:W-:Y:S07]  /*f080*/  HMMA.16816.F32.BF16 R8, R48.reuse, R44, R8 ;  /* 0x0000002c3008723c */ /* 0x040fee0000041808 */
[----:B------:R-:W-:Y:S01]  /*f090*/  FFMA.FTZ R44, R56, c[0x0][0x2d0], -R166 ;  /* 0x0000b400382c7a23 */ /* 0x000fe200000108a6 */
[-C--:B------:R-:W-:Y:S03]  /*f0a0*/  HMMA.16816.F32.BF16 R12, R48, R46.reuse, R12 ;  /* 0x0000002e300c723c */ /* 0x080fe6000004180c */
[----:B------:R3:W-:Y:S01]  /*f0b0*/  MUFU.EX2 R179, R44 ;  /* 0x0000002c00b37308 */ /* 0x0007e20000000800 */
[----:B------:R-:W-:Y:S04]  /*f0c0*/  FFMA.FTZ R56, R68, c[0x0][0x2d0], -R164 ;  /* 0x0000b40044387a23 */ /* 0x000fe800000108a4 */
[C---:B------:R-:W-:Y:S05]  /*f0d0*/  HMMA.16816.F32.BF16 R16, R40.reuse, R46, R16 ;  /* 0x0000002e2810723c */ /* 0x040fea0000041810 */
[----:B------:R4:W-:Y:S03]  /*f0e0*/  MUFU.EX2 R175, R56 ;  /* 0x0000003800af7308 */ /* 0x0009e60000000800 */
[-C--:B-1----:R-:W-:Y:S08]  /*f0f0*/  HMMA.16816.F32.BF16 R20, R40, R52.reuse, R20 ;  /* 0x000000342814723c */ /* 0x082ff00000041814 */
[C---:B------:R-:W-:Y:S04]  /*f100*/  HMMA.16816.F32.BF16 R32, R48.reuse, R52, R32 ;  /* 0x000000343020723c */ /* 0x040fe80000041820 */
[--C-:B---3--:R-:W-:Y:S03]  /*f110*/  FFMA.FTZ R44, R57, c[0x0][0x2d0], -R166.reuse ;  /* 0x0000b400392c7a23 */ /* 0x108fe600000108a6 */
[----:B------:R-:W-:Y:S01]  /*f120*/  FFMA.FTZ R52, R61, c[0x0][0x2d0], -R166 ;  /* 0x0000b4003d347a23 */ /* 0x000fe200000108a6 */
[-C--:B------:R-:W-:Y:S01]  /*f130*/  HMMA.16816.F32.BF16 R24, R48, R54.reuse, R24 ;  /* 0x000000363018723c */ /* 0x080fe20000041818 */
[----:B------:R1:W-:Y:S03]  /*f140*/  MUFU.EX2 R177, R44 ;  /* 0x0000002c00b17308 */ /* 0x0003e60000000800 */
[----:B----4-:R-:W-:Y:S04]  /*f150*/  FFMA.FTZ R56, R69, c[0x0][0x2d0], -R164 ;  /* 0x0000b40045387a23 */ /* 0x010fe800000108a4 */
[C---:B------:R-:W-:Y:S03]  /*f160*/  HMMA.16816.F32.BF16 R84, R40.reuse, R54, R84 ;  /* 0x000000362854723c */ /* 0x040fe60000041854 */
[----:B------:R3:W-:Y:S05]  /*f170*/  MUFU.EX2 R176, R52 ;  /* 0x0000003400b07308 */ /* 0x0007ea0000000800 */
[-C--:B--2---:R-:W-:Y:S05]  /*f180*/  HMMA.16816.F32.BF16 R28, R40, R64.reuse, R28 ;  /* 0x00000040281c723c */ /* 0x084fea000004181c */
[----:B------:R2:W4:Y:S03]  /*f190*/  MUFU.EX2 R174, R56 ;  /* 0x0000003800ae7308 */ /* 0x0005260000000800 */
[C---:B------:R-:W-:Y:S04]  /*f1a0*/  HMMA.16816.F32.BF16 R88, R48.reuse, R64, R88 ;  /* 0x000000403058723c */ /* 0x040fe80000041858 */
[----:B-1----:R-:W-:Y:S04]  /*f1b0*/  FFMA.FTZ R44, R60, c[0x0][0x2d0], -R166 ;  /* 0x0000b4003c2c7a23 */ /* 0x002fe800000108a6 */
[-C--:B------:R-:W-:Y:S01]  /*f1c0*/  HMMA.16816.F32.BF16 R92, R48, R66.reuse, R92 ;  /* 0x00000042305c723c */ /* 0x080fe2000004185c */
[----:B------:R1:W-:Y:S03]  /*f1d0*/  MUFU.EX2 R178, R44 ;  /* 0x0000002c00b27308 */ /* 0x0003e60000000800 */
[----:B---3--:R-:W-:Y:S04]  /*f1e0*/  FFMA.FTZ R52, R58, c[0x0][0x2d0], -R3 ;  /* 0x0000b4003a347a23 */ /* 0x008fe80000010803 */
[C---:B------:R-:W-:Y:S03]  /*f1f0*/  HMMA.16816.F32.BF16 R96, R40.reuse, R66, R96 ;  /* 0x000000422860723c */ /* 0x040fe60000041860 */
[----:B------:R3:W-:Y:S01]  /*f200*/  MUFU.EX2 R157, R52 ;  /* 0x00000034009d7308 */ /* 0x0007e20000000800 */
[----:B--2---:R-:W-:Y:S01]  /*f210*/  FFMA.FTZ R56, R71, c[0x0][0x2d0], -R165 ;  /* 0x0000b40047387a23 */ /* 0x004fe200000108a5 */
[----:B----4-:R-:W-:Y:S08]  /*f220*/  F2FP.BF16.PACK_AB R152, R174, R175 ;  /* 0x000000afae98723e */ /* 0x010ff000000010ff */
[----:B------:R2:W-:Y:S01]  /*f230*/  MUFU.EX2 R68, R56 ;  /* 0x0000003800447308 */ /* 0x0005e20000000800 */
[----:B-1----:R-:W1:Y:S01]  /*f240*/  LDSM.16.MT88.4 R44, [R199+0x1000] ;  /* 0x00100000c72c783b */ /* 0x002e620000004200 */
[--C-:B---3--:R-:W-:Y:S08]  /*f250*/  FFMA.FTZ R52, R59, c[0x0][0x2d0], -R3.reuse ;  /* 0x0000b4003b347a23 */ /* 0x108ff00000010803 */
[----:B------:R3:W4:Y:S01]  /*f260*/  MUFU.EX2 R118, R52 ;  /* 0x0000003400767308 */ /* 0x0007220000000800 */
[----:B--2---:R-:W-:Y:S01]  /*f270*/  LDSM.16.MT88.4 R56, [R197+0x1800] ;  /* 0x00180000c538783b */ /* 0x004fe20000004200 */
        /* <DEDUP_REMOVED lines=8> */
[----:B----4-:R-:W-:Y:S04]  /*f300*/  F2FP.BF16.PACK_AB R45, R118, R157 ;  /* 0x0000009d762d723e */ /* 0x010fe800000010ff */
[----:B------:R-:W-:Y:S04]  /*f310*/  HMMA.16816.F32.BF16 R36, R40, R46, R36 ;  /* 0x0000002e2824723c */ /* 0x000fe80000041824 */
[----:B-1----:R-:W-:Y:S03]  /*f320*/  FFMA.FTZ R52, R63, c[0x0][0x2d0], -R3 ;  /* 0x0000b4003f347a23 */ /* 0x002fe60000010803 */
[----:B------:R-:W-:Y:S01]  /*f330*/  F2FP.BF16.PACK_AB R40, R186, R187 ;  /* 0x000000bbba28723e */ /* 0x000fe200000010ff */
[----:B------:R1:W3:Y:S01]  /*f340*/  MUFU.EX2 R62, R52 ;  /* 0x00000034003e7308 */ /* 0x0002e20000000800 */
[----:B------:R-:W-:Y:S03]  /*f350*/  F2FP.BF16.PACK_AB R42, R184, R185 ;  /* 0x000000b9b82a723e */ /* 0x000fe600000010ff */
[----:B------:R-:W-:Y:S02]  /*f360*/  F2FP.BF16.PACK_AB R41, R182, R183 ;  /* 0x000000b7b629723e */ /* 0x000fe400000010ff */
[----:B------:R-:W-:Y:S02]  /*f370*/  F2FP.BF16.PACK_AB R43, R180, R181 ;  /* 0x000000b5b42b723e */ /* 0x000fe400000010ff */
[----:B------:R-:W-:Y:S01]  /*f380*/  F2FP.BF16.PACK_AB R46, R176, R178 ;  /* 0x000000b2b02e723e */ /* 0x000fe200000010ff */
[----:B--2---:R-:W-:Y:S04]  /*f390*/  FFMA.FTZ R44, R81, c[0x0][0x2d0], -R164 ;  /* 0x0000b400512c7a23 */ /* 0x004fe800000108a4 */
[----:B------:R2:W4:Y:S01]  /*f3a0*/  MUFU.EX2 R80, R44 ;  /* 0x0000002c00507308 */ /* 0x0005220000000800 */
[----:B-1----:R-:W1:Y:S01]  /*f3b0*/  LDSM.16.MT88.4 R52, [R196+0x1800] ;  /* 0x00180000c434783b */ /* 0x002e620000004200 */
[----:B---3--:R-:W-:Y:S01]  /*f3c0*/  F2FP.BF16.PACK_AB R47, R62, R156 ;  /* 0x0000009c3e2f723e */ /* 0x008fe200000010ff */
[--C-:B--2---:R-:W-:Y:S01]  /*f3d0*/  FFMA.FTZ R44, R70, c[0x0][0x2d0], -R165.reuse ;  /* 0x0000b400462c7a23 */ /* 0x104fe200000108a5 */
[----:B----4-:R-:W-:Y:S06]  /*f3e0*/  F2FP.BF16.PACK_AB R154, R80, R163 ;  /* 0x000000a3509a723e */ /* 0x010fec00000010ff */
[----:B------:R2:W3:Y:S01]  /*f3f0*/  MUFU.EX2 R70, R44 ;  /* 0x0000002c00467308 */ /* 0x0004e20000000800 */
[-C--:B-1----:R-:W-:Y:S03]  /*f400*/  HMMA.16816.F32.BF16 R4, R40, R52.reuse, R4 ;  /* 0x000000342804723c */ /* 0x082fe60000041804 */
[----:B--2---:R-:W-:Y:S02]  /*f410*/  F2FP.BF16.PACK_AB R44, R177, R179 ;  /* 0x000000b3b12c723e */ /* 0x004fe400000010ff */
[----:B---3--:R-:W-:Y:S05]  /*f420*/  F2FP.BF16.PACK_AB R153, R68, R70 ;  /* 0x000000464499723e */ /* 0x008fea00000010ff */
        /* <DEDUP_REMOVED lines=16> */
[----:B--2---:R-:W-:Y:S02]  /*f530*/  F2FP.BF16.PACK_AB R155, R67, R69 ;  /* 0x00000045439b723e */ /* 0x004fe400000010ff */
[----:B------:R-:W-:Y:S01]  /*f540*/  FFMA.FTZ R56, R115, R249, R231 ;  /* 0x000000f973387223 */ /* 0x000fe200000100e7 */
[-C--:B------:R-:W-:Y:S01]  /*f550*/  HMMA.16816.F32.BF16 R92, R44, R58.reuse, R92 ;  /* 0x0000003a2c5c723c */ /* 0x080fe2000004185c */
[----:B------:R1:W2:Y:S03]  /*f560*/  MUFU.EX2 R66, R52 ;  /* 0x0000003400427308 */ /* 0x0002a60000000800 */
[--C-:B---3--:R-:W-:Y:S04]  /*f570*/  FFMA.FTZ R48, R76, c[0x0][0x2d0], -R166.reuse ;  /* 0x0000b4004c307a23 */ /* 0x108fe800000108a6 */
[C---:B------:R-:W-:Y:S03]  /*f580*/  HMMA.16816.F32.BF16 R96, R40.reuse, R58, R96 ;  /* 0x0000003a2860723c */ /* 0x040fe60000041860 */
[----:B------:R3:W-:Y:S01]  /*f590*/  MUFU.EX2 R64, R48 ;  /* 0x0000003000407308 */ /* 0x0007e20000000800 */
[----:B-1----:R-:W1:Y:S01]  /*f5a0*/  LDSM.16.MT88.4 R52, [R199+0x1800] ;  /* 0x00180000c734783b */ /* 0x002e620000004200 */
[----:B---3--:R-:W-:Y:S08]  /*f5b0*/  FFMA.FTZ R48, R77, c[0x0][0x2d0], -R166 ;  /* 0x0000b4004d307a23 */ /* 0x008ff000000108a6 */
[----:B------:R3:W4:Y:S02]  /*f5c0*/  MUFU.EX2 R63, R48 ;  /* 0x00000030003f7308 */ /* 0x0007240000000800 */
[--C-:B---3--:R-:W-:Y:S01]  /*f5d0*/  FFMA.FTZ R48, R74, c[0x0][0x2d0], -R3.reuse ;  /* 0x0000b4004a307a23 */ /* 0x108fe20000010803 */
[-C--:B-1----:R-:W-:Y:S07]  /*f5e0*/  HMMA.16816.F32.BF16 R100, R40, R52.reuse, R100 ;  /* 0x000000342864723c */ /* 0x082fee0000041864 */
[----:B------:R1:W-:Y:S01]  /*f5f0*/  MUFU.EX2 R61, R48 ;  /* 0x00000030003d7308 */ /* 0x0003e20000000800 */
[C---:B------:R-:W-:Y:S07]  /*f600*/  HMMA.16816.F32.BF16 R104, R44.reuse, R52, R104 ;  /* 0x000000342c68723c */ /* 0x040fee0000041868 */
[----:B------:R-:W-:Y:S01]  /*f610*/  FFMA.FTZ R52, R116, R248, R230 ;  /* 0x000000f874347223 */ /* 0x000fe200000100e6 */
[-C--:B------:R-:W-:Y:S01]  /*f620*/  HMMA.16816.F32.BF16 R108, R44, R54.reuse, R108 ;  /* 0x000000362c6c723c */ /* 0x080fe2000004186c */
[----:B------:R-:W-:Y:S03]  /*f630*/  LDSM.16.MT88.4 R44, [R197+0x2000] ;  /* 0x00200000c52c783b */ /* 0x000fe60000004200 */
[----:B------:R-:W-:Y:S01]  /*f640*/  FFMA.FTZ R53, R0, R247, R170 ;  /* 0x000000f700357223 */ /* 0x000fe200000100aa */
[----:B------:R-:W-:Y:S01]  /*f650*/  MOV R116, R112 ;  /* 0x0000007000747202 */ /* 0x000fe20000000f00 */
[----:B------:R-:W-:Y:S02]  /*f660*/  FADD.FTZ R0, R239, R56 ;  /* 0x00000038ef007221 */ /* 0x000fe40000010000 */
[----:B------:R-:W-:Y:S04]  /*f670*/  HMMA.16816.F32.BF16 R36, R40, R54, R36 ;  /* 0x000000362824723c */ /* 0x000fe80000041824 */
[----:B-1----:R-:W-:Y:S02]  /*f680*/  FFMA.FTZ R48, R75, c[0x0][0x2d0], -R3 ;  /* 0x0000b4004b307a23 */ /* 0x002fe40000010803 */
[----:B------:R-:W-:Y:S01]  /*f690*/  FADD.FTZ R0, R241, R0 ;  /* 0x00000000f1007221 */ /* 0x000fe20000010000 */
[----:B--2---:R-:W-:Y:S01]  /*f6a0*/  F2FP.BF16.PACK_AB R40, R65, R66 ;  /* 0x000000424128723e */ /* 0x004fe200000010ff */
[----:B------:R1:W2:Y:S01]  /*f6b0*/  MUFU.EX2 R60, R48 ;  /* 0x00000030003c7308 */ /* 0x0002a20000000800 */
[-C--:B------:R-:W-:Y:S05]  /*f6c0*/  HMMA.16816.F32.BF16 R120, R152, R132.reuse, R4 ;  /* 0x000000849878723c */ /* 0x080fea0000041804 */
[----:B----4-:R-:W-:Y:S02]  /*f6d0*/  F2FP.BF16.PACK_AB R42, R63, R64 ;  /* 0x000000403f2a723e */ /* 0x010fe400000010ff */
[----:B------:R-:W-:Y:S02]  /*f6e0*/  FADD.FTZ R5, R232, R52 ;  /* 0x00000034e8057221 */ /* 0x000fe40000010000 */
[----:B------:R-:W-:Y:S03]  /*f6f0*/  FADD.FTZ R4, R172, R53 ;  /* 0x00000035ac047221 */ /* 0x000fe60000010000 */
[--C-:B-1----:R-:W-:Y:S01]  /*f700*/  FFMA.FTZ R48, R78, c[0x0][0x2d0], -R3.reuse ;  /* 0x0000b4004e307a23 */ /* 0x102fe20000010803 */
[----:B--2---:R-:W-:Y:S01]  /*f710*/  F2FP.BF16.PACK_AB R41, R60, R61 ;  /* 0x0000003d3c29723e */ /* 0x004fe200000010ff */
[----:B------:R-:W-:Y:S02]  /*f720*/  FFMA.FTZ R3, R79, c[0x0][0x2d0], -R3 ;  /* 0x0000b4004f037a23 */ /* 0x000fe40000010803 */
[----:B------:R1:W-:Y:S10]  /*f730*/  MUFU.EX2 R58, R48 ;  /* 0x00000030003a7308 */ /* 0x0003f40000000800 */
[----:B------:R2:W3:Y:S01]  /*f740*/  MUFU.EX2 R57, R3 ;  /* 0x0000000300397308 */ /* 0x0004e20000000800 */
[----:B-1----:R-:W1:Y:S01]  /*f750*/  LDSM.16.MT88.4 R48, [R200+0x2000] ;  /* 0x00200000c830783b */ /* 0x002e620000004200 */
[----:B--2---:R-:W-:Y:S01]  /*f760*/  FFMA.FTZ R3, R117, R250, R237 ;  /* 0x000000fa75037223 */ /* 0x004fe200000100ed */
[----:B---3--:R-:W-:Y:S03]  /*f770*/  F2FP.BF16.PACK_AB R43, R57, R58 ;  /* 0x0000003a392b723e */ /* 0x008fe600000010ff */
[----:B------:R-:W-:Y:S04]  /*f780*/  FADD.FTZ R3, R243, R3 ;  /* 0x00000003f3037221 */ /* 0x000fe80000010000 */
[----:B------:R-:W-:Y:S01]  /*f790*/  FADD.FTZ R3, R244, R3 ;  /* 0x00000003f4037221 */ /* 0x000fe20000010000 */
[C---:B------:R-:W-:Y:S07]  /*f7a0*/  HMMA.16816.F32.BF16 R124, R40.reuse, R132, R8 ;  /* 0x00000084287c723c */ /* 0x040fee0000041808 */
[----:B------:R-:W-:Y:S01]  /*f7b0*/  FADD.FTZ R8, R233, R5 ;  /* 0x00000005e9087221 */ /* 0x000fe20000010000 */
[-C--:B------:R-:W-:Y:S04]  /*f7c0*/  HMMA.16816.F32.BF16 R128, R40, R134.reuse, R12 ;  /* 0x000000862880723c */ /* 0x080fe8000004180c */
        /* <DEDUP_REMOVED lines=81> */
[----:B------:R-:W-:Y:S02]  /*fce0*/  FADD.FTZ R0, R58, R4 ;  /* 0x000000043a007221 */ /* 0x000fe40000010000 */
[----:B------:R-:W-:Y:S01]  /*fcf0*/  FADD.FTZ R4, R67, R5 ;  /* 0x0000000543047221 */ /* 0x000fe20000010000 */
[----:B------:R-:W-:Y:S01]  /*fd00*/  MOV R5, R2 ;  /* 0x0000000200057202 */ /* 0x000fe20000000f00 */
[----:B------:R-:W-:Y:S02]  /*fd10*/  FADD.FTZ R3, R63, R3 ;  /* 0x000000033f037221 */ /* 0x000fe40000010000 */
[----:B------:R-:W-:Y:S01]  /*fd20*/  FADD.FTZ R0, R57, R0 ;  /* 0x0000000039007221 */ /* 0x000fe20000010000 */
[----:B------:R-:W-:Y:S04]  /*fd30*/  STL [R1+0x4], R4 ;  /* 0x0000040401007387 */ /* 0x000fe80000100800 */
[----:B------:R1:W-:Y:S04]  /*fd40*/  STL [R1+0x8], R3 ;  /* 0x0000080301007387 */ /* 0x0003e80000100800 */
[----:B------:R2:W-:Y:S01]  /*fd50*/  STL [R1+0xc], R0 ;  /* 0x00000c0001007387 */ /* 0x0005e20000100800 */
[----:B-1----:R-:W-:Y:S02]  /*fd60*/  MOV R3, R113 ;  /* 0x0000007100037202 */ /* 0x002fe40000000f00 */
[----:B--2---:R-:W-:Y:S01]  /*fd70*/  MOV R0, R114 ;  /* 0x0000007200007202 */ /* 0x004fe20000000f00 */
[----:B------:R-:W-:-:S05]  /*fd80*/  @P0 BRA `(.L_x_630) ;  /* 0xffffd0b000000947 */ /* 0x000fca000383ffff */
.L_x_629:
[----:B------:R-:W-:-:S13]  /*fd90*/  ISETP.GE.AND P0, PT, R211, R234, PT ;  /* 0x000000ead300720c */ /* 0x000fda0003f06270 */
[----:B------:R-:W-:Y:S05]  /*fda0*/  @!P0 BRA `(.L_x_631) ;  /* 0x00004c0000008947 */ /* 0x000fea0003800000 */
[----:B------:R-:W-:Y:S01]  /*fdb0*/  IMAD.MOV.U32 R116, RZ, RZ, R113 ;  /* 0x000000ffff747224 */ /* 0x000fe200078e0071 */
[----:B------:R-:W-:Y:S01]  /*fdc0*/  MOV R118, R5 ;  /* 0x0000000500767202 */ /* 0x000fe20000000f00 */
[----:B------:R-:W-:Y:S01]  /*fdd0*/  IMAD.MOV.U32 R115, RZ, RZ, R114 ;  /* 0x000000ffff737224 */ /* 0x000fe200078e0072 */
[----:B------:R-:W-:Y:S02]  /*fde0*/  MOV R117, R112 ;  /* 0x0000007000757202 */ /* 0x000fe40000000f00 */
.L_x_648:
[----:B------:R-:W2:Y:S01]  /*fdf0*/  LDL R0, [R1+0x14] ;  /* 0x0000140001007983 */ /* 0x000ea20000100800 */
[----:B------:R-:W-:Y:S04]  /*fe00*/  DEPBAR.LE SB0, 0x0 ;  /* 0x000080000000791a */ /* 0x000fe80000000000 */
[----:B------:R-:W-:Y:S01]  /*fe10*/  WARPSYNC 0xffffffff ;  /* 0xffffffff00007948 */ /* 0x000fe20003800000 */
[----:B---3--:R-:W3:Y:S01]  /*fe20*/  LDL R114, [R1+0x2c] ;  /* 0x00002c0001727983 */ /* 0x008ee20000100800 */
[C---:B------:R-:W-:Y:S01]  /*fe30*/  IMAD.WIDE.U32 R112, R211.reuse, c[0x0][0x208], RZ ;  /* 0x00008200d3707a25 */ /* 0x040fe200078e00ff */
[----:B------:R-:W-:Y:S01]  /*fe40*/  MOV R214, c[0x0][0x2c4] ;  /* 0x0000b10000d67a02 */ /* 0x000fe20000000f00 */
[----:B------:R-:W-:Y:S02]  /*fe50*/  ULDC UR4, c[0x0][0x324] ;  /* 0x0000c90000047ab9 */ /* 0x000fe40000000800 */
[----:B------:R-:W-:Y:S01]  /*fe60*/  IMAD.MOV.U32 R212, RZ, RZ, 0x5 ;  /* 0x00000005ffd47424 */ /* 0x000fe200078e00ff */
[----:B------:R-:W3:Y:S01]  /*fe70*/  LDL.64 R2, [R1+0x20] ;  /* 0x0000200001027983 */ /* 0x000ee20000100a00 */
[----:B------:R-:W-:Y:S01]  /*fe80*/  ISETP.NE.AND P4, PT, R214, 0x1, PT ;  /* 0x00000001d600780c */ /* 0x000fe20003f85270 */
[----:B------:R-:W-:Y:S01]  /*fe90*/  IMAD.MOV.U32 R223, RZ, RZ, c[0x0][0x32c] ;  /* 0x0000cb00ffdf7624 */ /* 0x000fe200078e00ff */
[----:B------:R-:W-:Y:S03]  /*fea0*/  ULOP3.LUT UR4, URZ, UR4, URZ, 0x33, !UPT ;  /* 0x000000043f047292 */ /* 0x000fe6000f8e333f */
[----:B------:R-:W-:Y:S06]  /*feb0*/  BAR.SYNC.DEFER_BLOCKING 0x0 ;  /* 0x0000000000007b1d */ /* 0x000fec0000010000 */
[----:B------:R-:W-:Y:S06]  /*fec0*/  LDSM.16.M88.4 R80, [R202] ;  /* 0x00000000ca50783b */ /* 0x000fec0000000200 */
[----:B------:R-:W1:Y:S06]  /*fed0*/  LDSM.16.M88.4 R16, [R119] ;  /* 0x000000007710783b */ /* 0x000e6c0000000200 */
[----:B------:R-:W4:Y:S06]  /*fee0*/  LDSM.16.M88.4 R76, [R202+0x2000] ;  /* 0x00200000ca4c783b */ /* 0x000f2c0000000200 */
[----:B------:R-:W5:Y:S06]  /*fef0*/  LDSM.16.M88.4 R32, [R119+0x800] ;  /* 0x000800007720783b */ /* 0x000f6c0000000200 */
[----:B------:R-:W3:Y:S06]  /*ff00*/  LDL.64 R218, [R1+0x18] ;  /* 0x0000180001da7983 */ /* 0x000eec0000100a00 */
[----:B------:R-:W5:Y:S06]  /*ff10*/  LDSM.16.M88.4 R48, [R119+0x1000] ;  /* 0x001000007730783b */ /* 0x000f6c0000000200 */
[----:B------:R-:W3:Y:S06]  /*ff20*/  LDL R216, [R1+0x38] ;  /* 0x0000380001d87983 */ /* 0x000eec0000100800 */
[----:B------:R-:W5:Y:S01]  /*ff30*/  LDSM.16.M88.4 R64, [R119+0x1800] ;  /* 0x001800007740783b */ /* 0x000f620000000200 */
[-C--:B-1----:R-:W-:Y:S05]  /*ff40*/  HMMA.16816.F32.BF16 R4, R80, R16.reuse, RZ ;  /* 0x000000105004723c */ /* 0x082fea00000418ff */
[----:B------:R-:W3:Y:S03]  /*ff50*/  LDL R215, [R1+0x3c] ;  /* 0x00003c0001d77983 */ /* 0x000ee60000100800 */
[C---:B----4-:R-:W-:Y:S03]  /*ff60*/  HMMA.16816.F32.BF16 R8, R76.reuse, R16, RZ ;  /* 0x000000104c08723c */ /* 0x050fe600000418ff */
[----:B------:R-:W1:Y:S06]  /*ff70*/  LDSM.16.M88.4 R156, [R119+0x2000] ;  /* 0x00200000779c783b */ /* 0x000e6c0000000200 */
[----:B------:R-:W-:Y:S01]  /*ff80*/  LDSM.16.M88.4 R160, [R205] ;  /* 0x00000000cda0783b */ /* 0x000fe20000000200 */
[-C--:B------:R-:W-:Y:S05]  /*ff90*/  HMMA.16816.F32.BF16 R12, R76, R18.reuse, RZ ;  /* 0x000000124c0c723c */ /* 0x080fea00000418ff */
[----:B------:R-:W4:Y:S03]  /*ffa0*/  LDSM.16.M88.4 R164, [R206] ;  /* 0x00000000cea4783b */ /* 0x000f260000000200 */
[C---:B------:R-:W-:Y:S03]  /*ffb0*/  HMMA.16816.F32.BF16 R16, R80.reuse, R18, RZ ;  /* 0x000000125010723c */ /* 0x040fe600000418ff */
[----:B------:R-:W1:Y:S05]  /*ffc0*/  LDSM.16.M88.4 R168, [R205+0x2000] ;  /* 0x00200000cda8783b */ /* 0x000e6a0000000200 */
[-C--:B-----5:R-:W-:Y:S01]  /*ffd0*/  HMMA.16816.F32.BF16 R20, R80, R32.reuse, RZ ;  /* 0x000000205014723c */ /* 0x0a0fe200000418ff */
[----:B------:R-:W-:Y:S06]  /*ffe0*/  LDSM.16.M88.4 R172, [R209] ;  /* 0x00000000d1ac783b */ /* 0x000fec0000000200 */
[----:B------:R-:W-:Y:S01]  /*fff0*/  LDSM.16.M88.4 R176, [R208] ;  /* 0x00000000d0b0783b */ /* 0x000fe20000000200 */
[C---:B------:R-:W-:Y:S05]  /*10000*/  HMMA.16816.F32.BF16 R24, R76.reuse, R32, RZ ;  /* 0x000000204c18723c */ /* 0x040fea00000418ff */
[----:B------:R-:W-:Y:S03]  /*10010*/  LDSM.16.M88.4 R180, [R207] ;  /* 0x00000000cfb4783b */ /* 0x000fe60000000200 */
        /* <DEDUP_REMOVED lines=15> */
[-C--:B----4-:R-:W-:Y:S08]  /*10110*/  HMMA.16816.F32.BF16 R4, R160, R164.reuse, R4 ;  /* 0x000000a4a004723c */ /* 0x090ff00000041804 */
[C---:B------:R-:W-:Y:S08]  /*10120*/  HMMA.16816.F32.BF16 R8, R168.reuse, R164, R8 ;  /* 0x000000a4a808723c */ /* 0x040ff00000041808 */
[-C--:B------:R-:W-:Y:S08]  /*10130*/  HMMA.16816.F32.BF16 R12, R168, R166.reuse, R12 ;  /* 0x000000a6a80c723c */ /* 0x080ff0000004180c */
[C---:B------:R-:W-:Y:S08]  /*10140*/  HMMA.16816.F32.BF16 R16, R160.reuse, R166, R16 ;  /* 0x000000a6a010723c */ /* 0x040ff00000041810 */
[-C--:B-1----:R-:W-:Y:S08]  /*10150*/  HMMA.16816.F32.BF16 R20, R160, R156.reuse, R20 ;  /* 0x0000009ca014723c */ /* 0x082ff00000041814 */
[C---:B------:R-:W-:Y:S08]  /*10160*/  HMMA.16816.F32.BF16 R24, R168.reuse, R156, R24 ;  /* 0x0000009ca818723c */ /* 0x040ff00000041818 */
[-C--:B------:R-:W-:Y:S03]  /*10170*/  HMMA.16816.F32.BF16 R28, R168, R158.reuse, R28 ;  /* 0x0000009ea81c723c */ /* 0x080fe6000004181c */
[----:B--2---:R-:W-:Y:S02]  /*10180*/  LOP3.LUT P3, RZ, R0, 0x8, RZ, 0xc0, !PT ;  /* 0x0000000800ff7812 */ /* 0x004fe4000786c0ff */
[----:B------:R-:W-:Y:S03]  /*10190*/  SHF.R.S32.HI R0, RZ, 0x1f, R211 ;  /* 0x0000001fff007819 */ /* 0x000fe600000114d3 */
[C---:B------:R-:W-:Y:S04]  /*101a0*/  HMMA.16816.F32.BF16 R32, R160.reuse, R158, R32 ;  /* 0x0000009ea020723c */ /* 0x040fe80000041820 */
[----:B------:R-:W-:Y:S02]  /*101b0*/  IMAD R0, R0, c[0x0][0x208], RZ ;  /* 0x0000820000007a24 */ /* 0x000fe400078e02ff */
[----:B---3--:R-:W-:Y:S02]  /*101c0*/  IMAD.MOV.U32 R3, RZ, RZ, R114 ;  /* 0x000000ffff037224 */ /* 0x008fe400078e0072 */
[-C--:B------:R-:W-:Y:S01]  /*101d0*/  HMMA.16816.F32.BF16 R36, R160, R172.reuse, R36 ;  /* 0x000000aca024723c */ /* 0x080fe20000041824 */
[----:B------:R-:W2:Y:S03]  /*101e0*/  LDL R114, [R1+0x28] ;  /* 0x0000280001727983 */ /* 0x000ea60000100800 */
[----:B------:R-:W-:Y:S02]  /*101f0*/  IMAD R0, R211, c[0x0][0x20c], R0 ;  /* 0x00008300d3007a24 */ /* 0x000fe400078e0200 */
[----:B------:R-:W-:Y:S02]  /*10200*/  IMAD.WIDE.U32 R2, R112, 0x50, R2 ;  /* 0x0000005070027825 */ /* 0x000fe400078e0002 */
[C---:B------:R-:W-:Y:S04]  /*10210*/  HMMA.16816.F32.BF16 R40, R168.reuse, R172, R40 ;  /* 0x000000aca828723c */ /* 0x040fe80000041828 */
[----:B------:R-:W-:Y:S01]  /*10220*/  IMAD.IADD R0, R113, 0x1, R0 ;  /* 0x0000000171007824 */ /* 0x000fe200078e0200 */
[----:B------:R-:W-:Y:S01]  /*10230*/  LEA R186, P0, R2, c[0x0][0x1f8], 0x1 ;  /* 0x00007e0002ba7a11 */ /* 0x000fe200078008ff */
[----:B------:R-:W-:Y:S02]  /*10240*/  IMAD.MOV.U32 R112, RZ, RZ, c[0x0][0x208] ;  /* 0x00008200ff707624 */ /* 0x000fe400078e00ff */
[-C--:B------:R-:W-:Y:S04]  /*10250*/  HMMA.16816.F32.BF16 R44, R168, R174.reuse, R44 ;  /* 0x000000aea82c723c */ /* 0x080fe8000004182c */
[----:B------:R-:W-:Y:S02]  /*10260*/  IMAD R0, R0, 0x50, RZ ;  /* 0x0000005000007824 */ /* 0x000fe400078e02ff */
[----:B------:R-:W-:Y:S02]  /*10270*/  IMAD.SHL.U32 R113, R112, 0x20, RZ ;  /* 0x0000002070717824 */ /* 0x000fe400078e00ff */
[C---:B------:R-:W-:Y:S04]  /*10280*/  HMMA.16816.F32.BF16 R48, R160.reuse, R174, R48 ;  /* 0x000000aea030723c */ /* 0x040fe80000041830 */
[----:B------:R-:W-:Y:S04]  /*10290*/  IADD3 R0, R3, R0, RZ ;  /* 0x0000000003007210 */ /* 0x000fe80007ffe0ff */
[-C--:B------:R-:W-:Y:S04]  /*102a0*/  HMMA.16816.F32.BF16 R52, R160, R176.reuse, R52 ;  /* 0x000000b0a034723c */ /* 0x080fe80000041834 */
[----:B------:R-:W-:Y:S02]  /*102b0*/  LEA.HI.X R187, R2, c[0x0][0x1fc], R0, 0x1, P0 ;  /* 0x00007f0002bb7a11 */ /* 0x000fe400000f0c00 */
[-C--:B------:R-:W-:Y:S02]  /*102c0*/  IADD3 R2, P0, R186, R113.reuse, RZ ;  /* 0x00000071ba027210 */ /* 0x080fe40007f1e0ff */
[C---:B------:R-:W-:Y:S01]  /*102d0*/  HMMA.16816.F32.BF16 R56, R168.reuse, R176, R56 ;  /* 0x000000b0a838723c */ /* 0x040fe20000041838 */
[----:B------:R-:W-:Y:S01]  /*102e0*/  @!PT LDS RZ, [RZ] ;  /* 0x00000000fffff984 */ /* 0x000fe20000000800 */
[----:B------:R-:W-:Y:S01]  /*102f0*/  @!PT LDS RZ, [RZ] ;  /* 0x00000000fffff984 */ /* 0x000fe20000000800 */
[----:B------:R-:W-:Y:S01]  /*10300*/  @!PT LDS RZ, [RZ] ;  /* 0x00000000fffff984 */ /* 0x000fe20000000800 */
[----:B------:R1:W-:Y:S03]  /*10310*/  LDGSTS.E.BYPASS.LTC128B.128 [R213+0x100], [R186.64], !P3 ;  /* 0x00100000bad57fae */ /* 0x0003e6000d901d48 */
[----:B------:R-:W-:Y:S02]  /*10320*/  SHF.L.U64.HI R0, R112, R212, c[0x0][0x20c] ;  /* 0x0000830070007619 */ /* 0x000fe400000102d4 */
[-C--:B------:R-:W-:Y:S02]  /*10330*/  IADD3 R184, P2, R2, R113.reuse, RZ ;  /* 0x0000007102b87210 */ /* 0x080fe40007f5e0ff */
[-C--:B------:R-:W-:Y:S04]  /*10340*/  HMMA.16816.F32.BF16 R60, R168, R178.reuse, R60 ;  /* 0x000000b2a83c723c */ /* 0x080fe8000004183c */
[--C-:B------:R-:W-:Y:S01]  /*10350*/  IMAD.X R3, R187, 0x1, R0.reuse, P0 ;  /* 0x00000001bb037824 */ /* 0x100fe200000e0600 */
[-C--:B------:R-:W-:Y:S03]  /*10360*/  IADD3 R112, P1, R184, R113.reuse, RZ ;  /* 0x00000071b8707210 */ /* 0x080fe60007f3e0ff */
[C---:B------:R-:W-:Y:S01]  /*10370*/  HMMA.16816.F32.BF16 R64, R160.reuse, R178, R64 ;  /* 0x000000b2a040723c */ /* 0x040fe20000041840 */
[----:B------:R3:W-:Y:S03]  /*10380*/  LDGSTS.E.BYPASS.LTC128B.128 [R213+0x900], [R2.64], !P3 ;  /* 0x0090000002d57fae */ /* 0x0007e6000d901d48 */
[----:B------:R-:W-:Y:S04]  /*10390*/  IADD3.X R185, R3, R0, RZ, P2, !PT ;  /* 0x0000000003b97210 */ /* 0x000fe800017fe4ff */
[-C--:B------:R-:W-:Y:S01]  /*103a0*/  HMMA.16816.F32.BF16 R68, R160, R180.reuse, R68 ;  /* 0x000000b4a044723c */ /* 0x080fe20000041844 */
[----:B------:R4:W-:Y:S03]  /*103b0*/  LDGSTS.E.BYPASS.LTC128B.128 [R213+0x1100], [R184.64], !P3 ;  /* 0x01100000b8d57fae */ /* 0x0009e6000d901d48 */
[----:B-1----:R-:W-:Y:S01]  /*103c0*/  IADD3 R186, P0, R112, R113, RZ ;  /* 0x0000007170ba7210 */ /* 0x002fe20007f1e0ff */
[--C-:B------:R-:W-:Y:S03]  /*103d0*/  IMAD.X R113, R185, 0x1, R0.reuse, P1 ;  /* 0x00000001b9717824 */ /* 0x100fe600008e0600 */
[C---:B------:R-:W-:Y:S02]  /*103e0*/  HMMA.16816.F32.BF16 R72, R168.reuse, R180, R72 ;  /* 0x000000b4a848723c */ /* 0x040fe40000041848 */
[----:B------:R1:W-:Y:S02]  /*103f0*/  LDGSTS.E.BYPASS.LTC128B.128 [R213+0x1900], [R112.64], !P3 ;  /* 0x0190000070d57fae */ /* 0x0003e4000d901d48 */
[----:B------:R-:W-:Y:S01]  /*10400*/  IMAD.X R187, R113, 0x1, R0, P0 ;  /* 0x0000000171bb7824 */ /* 0x000fe200000e0600 */
[C---:B------:R-:W-:Y:S03]  /*10410*/  ISETP.GT.AND P0, PT, R211.reuse, R234, PT ;  /* 0x000000ead300720c */ /* 0x040fe60003f04270 */
[-C--:B------:R-:W-:Y:S01]  /*10420*/  HMMA.16816.F32.BF16 R76, R168, R182.reuse, R76 ;  /* 0x000000b6a84c723c */ /* 0x080fe2000004184c */
[----:B------:R4:W-:Y:S06]  /*10430*/  LDGSTS.E.BYPASS.LTC128B.128 [R213+0x2100], [R186.64], !P3 ;  /* 0x02100000bad57fae */ /* 0x0009ec000d901d48 */
[----:B------:R-:W-:Y:S01]  /*10440*/  LDSM.16.M88.4 R188, [R201] ;  /* 0x00000000c9bc783b */ /* 0x000fe20000000200 */
[----:B------:R-:W-:Y:S04]  /*10450*/  HMMA.16816.F32.BF16 R80, R160, R182, R80 ;  /* 0x000000b6a050723c */ /* 0x000fe80000041850 */
[----:B------:R-:W-:Y:S01]  /*10460*/  @P0 IADD3 R0, R211, -0x1, RZ ;  /* 0xffffffffd3000810 */ /* 0x000fe20007ffe0ff */
[----:B------:R-:W-:Y:S03]  /*10470*/  LDSM.16.M88.4 R192, [R203+0x2000] ;  /* 0x00200000cbc0783b */ /* 0x000fe60000000200 */
[----:B---3--:R-:W-:Y:S03]  /*10480*/  @P0 SHF.R.S32.HI R2, RZ, 0x1f, R0 ;  /* 0x0000001fff020819 */ /* 0x008fe60000011400 */
[----:B------:R-:W-:Y:S01]  /*10490*/  LDSM.16.M88.4 R164, [R201+0x800] ;  /* 0x00080000c9a4783b */ /* 0x000fe20000000200 */
[----:B-1----:R-:W-:Y:S05]  /*104a0*/  @P0 IMAD.WIDE.U32 R112, R0, c[0x0][0x1e0], RZ ;  /* 0x0000780000700a25 */ /* 0x002fea00078e00ff */
[----:B------:R-:W-:Y:S01]  /*104b0*/  LDSM.16.M88.4 R156, [R201+0x1000] ;  /* 0x00100000c99c783b */ /* 0x000fe20000000200 */
[----:B------:R-:W-:Y:S04]  /*104c0*/  @P0 IMAD R2, R2, c[0x0][0x1e0], RZ ;  /* 0x0000780002020a24 */ /* 0x000fe800078e02ff */
[----:B------:R-:W-:Y:S01]  /*104d0*/  @P0 IMAD R0, R0, c[0x0][0x1e4], R2 ;  /* 0x0000790000000a24 */ /* 0x000fe200078e0202 */
[----:B----4-:R-:W1:Y:S01]  /*104e0*/  LDSM.16.M88.4 R184, [R203] ;  /* 0x00000000cbb8783b */ /* 0x010e620000000200 */
[----:B------:R-:W-:Y:S02]  /*104f0*/  @P0 IMAD.MOV.U32 R2, RZ, RZ, R218 ;  /* 0x000000ffff020224 */ /* 0x000fe400078e00da */
[----:B------:R-:W-:Y:S03]  /*10500*/  @P0 IMAD.IADD R0, R113, 0x1, R0 ;  /* 0x0000000171000824 */ /* 0x000fe600078e0200 */
[----:B------:R-:W0:Y:S06]  /*10510*/  LDGDEPBAR ;  /* 0x00000000000079af */ /* 0x000e2c0000000000 */
[----:B------:R-:W3:Y:S06]  /*10520*/  LDSM.16.M88.4 R160, [R201+0x1800] ;  /* 0x00180000c9a0783b */ /* 0x000eec0000000200 */
[----:B------:R-:W4:Y:S06]  /*10530*/  LDSM.16.M88.4 R168, [R201+0x2000] ;  /* 0x00200000c9a8783b */ /* 0x000f2c0000000200 */
        /* <DEDUP_REMOVED lines=22> */
[----:B------:R-:W3:Y:S01]  /*106a0*/  LDSM.16.M88.4 R160, [R198+0x2000] ;  /* 0x00200000c6a0783b */ /* 0x000ee20000000200 */
[----:B------:R-:W-:Y:S05]  /*106b0*/  DEPBAR.LE SB0, 0x0 ;  /* 0x000080000000791a */ /* 0x000fea0000000000 */
[----:B------:R-:W-:Y:S01]  /*106c0*/  BAR.SYNC.DEFER_BLOCKING 0x0 ;  /* 0x0000000000007b1d */ /* 0x000fe20000010000 */
[-C--:B----4-:R-:W-:Y:S08]  /*106d0*/  HMMA.16816.F32.BF16 R68, R184, R168.reuse, R68 ;  /* 0x000000a8b844723c */ /* 0x090ff00000041844 */
[C---:B------:R-:W-:Y:S08]  /*106e0*/  HMMA.16816.F32.BF16 R72, R192.reuse, R168, R72 ;  /* 0x000000a8c048723c */ /* 0x040ff00000041848 */
[-C--:B------:R-:W-:Y:S04]  /*106f0*/  HMMA.16816.F32.BF16 R76, R192, R170.reuse, R76 ;  /* 0x000000aac04c723c */ /* 0x080fe8000004184c */
[----:B--2---:R-:W-:Y:S01]  /*10700*/  @P0 MOV R3, R114 ;  /* 0x0000007200030202 */ /* 0x004fe20000000f00 */
[----:B------:R-:W-:Y:S03]  /*10710*/  @P0 IMAD.MOV.U32 R114, RZ, RZ, c[0x0][0x1e0] ;  /* 0x00007800ff720624 */ /* 0x000fe600078e00ff */
[----:B------:R-:W-:Y:S04]  /*10720*/  HMMA.16816.F32.BF16 R80, R184, R170, R80 ;  /* 0x000000aab850723c */ /* 0x000fe80000041850 */
[----:B------:R-:W-:Y:S04]  /*10730*/  @P0 IMAD.WIDE.U32 R2, R112, 0x50, R2 ;  /* 0x0000005070020825 */ /* 0x000fe800078e0002 */
[-C--:B-----5:R-:W-:Y:S05]  /*10740*/  HMMA.16816.F32.BF16 R4, R172, R176.reuse, R4 ;  /* 0x000000b0ac04723c */ /* 0x0a0fea0000041804 */
[----:B------:R-:W-:Y:S01]  /*10750*/  @P0 IMAD R112, R0, 0x50, RZ ;  /* 0x0000005000700824 */ /* 0x000fe200078e02ff */
[C---:B------:R-:W-:Y:S01]  /*10760*/  @P0 SHF.L.U64.HI R0, R114.reuse, R212, c[0x0][0x1e4] ;  /* 0x0000790072000619 */ /* 0x040fe200000102d4 */
[----:B------:R-:W-:Y:S01]  /*10770*/  @P0 IMAD.SHL.U32 R114, R114, 0x20, RZ ;  /* 0x0000002072720824 */ /* 0x000fe200078e00ff */
[C---:B------:R-:W-:Y:S04]  /*10780*/  HMMA.16816.F32.BF16 R8, R180.reuse, R176, R8 ;  /* 0x000000b0b408723c */ /* 0x040fe80000041808 */
[----:B------:R-:W-:Y:S04]  /*10790*/  @P0 IADD3 R3, R3, R112, RZ ;  /* 0x0000007003030210 */ /* 0x000fe80007ffe0ff */
        /* <DEDUP_REMOVED lines=22> */
[----:B------:R-:W-:Y:S01]  /*10900*/  IMAD.IADD R158, R215, 0x1, R216 ;  /* 0x00000001d79e7824 */ /* 0x000fe200078e02d8 */
[-C--:B---3--:R-:W-:Y:S04]  /*10910*/  HMMA.16816.F32.BF16 R68, R172, R160.reuse, R68 ;  /* 0x000000a0ac44723c */ /* 0x088fe80000041844 */
[----:B------:R-:W-:Y:S04]  /*10920*/  @P4 IMAD.HI.U32 R113, R158, c[0x0][0x2c8], RZ ;  /* 0x0000b2009e714a27 */ /* 0x000fe800078e00ff */
[C---:B------:R-:W-:Y:S04]  /*10930*/  HMMA.16816.F32.BF16 R72, R180.reuse, R160, R72 ;  /* 0x000000a0b448723c */ /* 0x040fe80000041848 */
[----:B------:R-:W-:Y:S01]  /*10940*/  @P4 SHF.R.U32.HI R158, RZ, c[0x0][0x2cc], R113 ;  /* 0x0000b300ff9e4a19 */ /* 0x000fe20000011671 */
[--C-:B------:R-:W-:Y:S01]  /*10950*/  @P0 IMAD.X R113, R165, 0x1, R0.reuse, P2 ;  /* 0x00000001a5710824 */ /* 0x100fe200010e0600 */
        /* <DEDUP_REMOVED lines=35> */
.L_x_634:
[----:B------:R-:W-:Y:S04]  /*10b90*/  MOV R112, c[0x0][0x32c] ;  /* 0x0000cb0000707a02 */ /* 0x000fe80000000f00 */
[----:B------:R-:W-:Y:S11]  /*10ba0*/  ISETP.NE.AND P0, PT, R112, 0x1, PT ;  /* 0x000000017000780c */ /* 0x000ff60003f05270 */
[----:B------:R-:W-:Y:S02]  /*10bb0*/  @!UPT UIADD3 URZ, URZ, URZ, URZ ;  /* 0x0000003f3f3ff290 */ /* 0x000fe4000fffe03f */
[----:B------:R-:W-:Y:S05]  /*10bc0*/  @P0 IMAD.HI.U32 R112, R2, c[0x0][0x330], RZ ;  /* 0x0000cc0002700a27 */ /* 0x000fea00078e00ff */
[----:B------:R-:W-:Y:S02]  /*10bd0*/  @P0 SHF.R.U32.HI R2, RZ, c[0x0][0x334], R112 ;  /* 0x0000cd00ff020a19 */ /* 0x000fe40000011670 */
.L_x_635:
[----:B------:R-:W-:Y:S05]  /*10be0*/  BSYNC B0 ;  /* 0x0000000000007941 */ /* 0x000fea0003800000 */
.L_x_633:
[----:B------:R-:W-:Y:S04]  /*10bf0*/  IMAD.IADD R112, R3, 0x1, -R242 ;  /* 0x0000000103707824 */ /* 0x000fe800078e0af2 */
[----:B------:R-:W-:Y:S05]  /*10c00*/  IMAD R2, R2, c[0x0][0x32c], R112 ;  /* 0x0000cb0002027a24 */ /* 0x000fea00078e0270 */
[----:B------:R-:W-:Y:S02]  /*10c10*/  IADD3 R112, R2, c[0x0][0x32c], RZ ;  /* 0x0000cb0002707a10 */ /* 0x000fe40007ffe0ff */
[----:B------:R-:W-:Y:S02]  /*10c20*/  IMNMX R0, R0, R2, !PT ;  /* 0x0000000200007217 */ /* 0x000fe40007800200 */
[----:B------:R-:W-:Y:S02]  /*10c30*/  IMNMX R156, R156, R112, PT ;  /* 0x000000709c9c7217 */ /* 0x000fe40003800200 */
.L_x_632:
        /* <DEDUP_REMOVED lines=17> */
.L_x_638:
[----:B------:R-:W-:Y:S04]  /*10d50*/  MOV R113, c[0x0][0x32c] ;  /* 0x0000cb0000717a02 */ /* 0x000fe80000000f00 */
[----:B------:R-:W-:Y:S11]  /*10d60*/  ISETP.NE.AND P0, PT, R113, 0x1, PT ;  /* 0x000000017100780c */ /* 0x000ff60003f05270 */
[----:B------:R-:W-:Y:S02]  /*10d70*/  @!UPT UIADD3 URZ, URZ, URZ, URZ ;  /* 0x0000003f3f3ff290 */ /* 0x000fe4000fffe03f */
[----:B------:R-:W-:Y:S05]  /*10d80*/  @P0 IMAD.HI.U32 R113, R2, c[0x0][0x330], RZ ;  /* 0x0000cc0002710a27 */ /* 0x000fea00078e00ff */
[----:B------:R-:W-:Y:S02]  /*10d90*/  @P0 SHF.R.U32.HI R2, RZ, c[0x0][0x334], R113 ;  /* 0x0000cd00ff020a19 */ /* 0x000fe40000011671 */
.L_x_639:
[----:B------:R-:W-:Y:S05]  /*10da0*/  BSYNC B0 ;  /* 0x0000000000007941 */ /* 0x000fea0003800000 */
.L_x_637:
[----:B------:R-:W-:Y:S04]  /*10db0*/  IMAD.IADD R113, R3, 0x1, -R242 ;  /* 0x0000000103717824 */ /* 0x000fe800078e0af2 */
[----:B------:R-:W-:Y:S05]  /*10dc0*/  IMAD R2, R2, c[0x0][0x32c], R113 ;  /* 0x0000cb0002027a24 */ /* 0x000fea00078e0271 */
[----:B------:R-:W-:Y:S02]  /*10dd0*/  IADD3 R113, R2, c[0x0][0x32c], RZ ;  /* 0x0000cb0002717a10 */ /* 0x000fe40007ffe0ff */
[----:B------:R-:W-:Y:S02]  /*10de0*/  IMNMX R112, R112, R2, !PT ;  /* 0x0000000270707217 */ /* 0x000fe40007800200 */
[----:B------:R-:W-:Y:S02]  /*10df0*/  IMNMX R114, R114, R113, PT ;  /* 0x0000007172727217 */ /* 0x000fe40003800200 */
.L_x_636:
        /* <DEDUP_REMOVED lines=17> */
.L_x_642:
[----:B------:R-:W-:Y:S04]  /*10f10*/  MOV R161, c[0x0][0x32c] ;  /* 0x0000cb0000a17a02 */ /* 0x000fe80000000f00 */
[----:B------:R-:W-:Y:S11]  /*10f20*/  ISETP.NE.AND P0, PT, R161, 0x1, PT ;  /* 0x00000001a100780c */ /* 0x000ff60003f05270 */
[----:B------:R-:W-:Y:S02]  /*10f30*/  @!UPT UIADD3 URZ, URZ, URZ, URZ ;  /* 0x0000003f3f3ff290 */ /* 0x000fe4000fffe03f */
[----:B------:R-:W-:Y:S05]  /*10f40*/  @P0 IMAD.HI.U32 R161, R157, c[0x0][0x330], RZ ;  /* 0x0000cc009da10a27 */ /* 0x000fea00078e00ff */
[----:B------:R-:W-:Y:S02]  /*10f50*/  @P0 SHF.R.U32.HI R157, RZ, c[0x0][0x334], R161 ;  /* 0x0000cd00ff9d0a19 */ /* 0x000fe400000116a1 */
.L_x_643:
[----:B------:R-:W-:Y:S05]  /*10f60*/  BSYNC B0 ;  /* 0x0000000000007941 */ /* 0x000fea0003800000 */
.L_x_641:
[----:B------:R-:W-:Y:S04]  /*10f70*/  IMAD.IADD R161, R3, 0x1, -R242 ;  /* 0x0000000103a17824 */ /* 0x000fe800078e0af2 */
[----:B------:R-:W-:Y:S05]  /*10f80*/  IMAD R157, R157, c[0x0][0x32c], R161 ;  /* 0x0000cb009d9d7a24 */ /* 0x000fea00078e02a1 */
[----:B------:R-:W-:Y:S02]  /*10f90*/  IADD3 R161, R157, c[0x0][0x32c], RZ ;  /* 0x0000cb009da17a10 */ /* 0x000fe40007ffe0ff */
[----:B------:R-:W-:Y:S02]  /*10fa0*/  IMNMX R2, R2, R157, !PT ;  /* 0x0000009d02027217 */ /* 0x000fe40007800200 */
[----:B------:R-:W-:Y:S02]  /*10fb0*/  IMNMX R113, R113, R161, PT ;  /* 0x000000a171717217 */ /* 0x000fe40003800200 */
.L_x_640:
        /* <DEDUP_REMOVED lines=249> */
.L_x_646:
[----:B------:R-:W-:Y:S04]  /*11f50*/  MOV R6, c[0x0][0x32c] ;  /* 0x0000cb0000067a02 */ /* 0x000fe80000000f00 */
[----:B------:R-:W-:Y:S11]  /*11f60*/  ISETP.NE.AND P0, PT, R6, 0x1, PT ;  /* 0x000000010600780c */ /* 0x000ff60003f05270 */
[----:B------:R-:W-:Y:S02]  /*11f70*/  @!UPT UIADD3 URZ, URZ, URZ, URZ ;  /* 0x0000003f3f3ff290 */ /* 0x000fe4000fffe03f */
[----:B------:R-:W-:Y:S05]  /*11f80*/  @P0 IMAD.HI.U32 R6, R4, c[0x0][0x330], RZ ;  /* 0x0000cc0004060a27 */ /* 0x000fea00078e00ff */
[----:B------:R-:W-:Y:S02]  /*11f90*/  @P0 SHF.R.U32.HI R4, RZ, c[0x0][0x334], R6 ;  /* 0x0000cd00ff040a19 */ /* 0x000fe40000011606 */
.L_x_647:
[----:B------:R-:W-:Y:S05]  /*11fa0*/  BSYNC B0 ;  /* 0x0000000000007941 */ /* 0x000fea0003800000 */
.L_x_645:
[----:B------:R-:W-:Y:S04]  /*11fb0*/  IMAD.IADD R3, R3, 0x1, -R242 ;  /* 0x0000000103037824 */ /* 0x000fe800078e0af2 */
[----:B------:R-:W-:Y:S05]  /*11fc0*/  IMAD R3, R4, c[0x0][0x32c], R3 ;  /* 0x0000cb0004037a24 */ /* 0x000fea00078e0203 */
[----:B------:R-:W-:Y:S02]  /*11fd0*/  IADD3 R4, R3, c[0x0][0x32c], RZ ;  /* 0x0000cb0003047a10 */ /* 0x000fe40007ffe0ff */
[----:B------:R-:W-:Y:S02]  /*11fe0*/  IMNMX R0, R0, R3, !PT ;  /* 0x0000000300007217 */ /* 0x000fe40007800200 */
[----:B------:R-:W-:Y:S02]  /*11ff0*/  IMNMX R2, R2, R4, PT ;  /* 0x0000000402027217 */ /* 0x000fe40003800200 */
.L_x_644:
        /* <DEDUP_REMOVED lines=141> */
[----:B------:R-:W-:Y:S02]  /*128d0*/  FMNMX.FTZ R5, R221, R5, !PT ;  /* 0x00000005dd057209 */ /* 0x000fe40007810000 */
[----:B------:R-:W-:Y:S02]  /*128e0*/  ISETP.GT.AND P0, PT, R0, 0x48, !P3 ;  /* 0x000000480000780c */ /* 0x000fe40005f04270 */
        /* <DEDUP_REMOVED lines=9> */
[----:B------:R-:W-:Y:S04]  /*12980*/  ISETP.LT.OR P3, PT, R2, 0x4a, P3 ;  /* 0x0000004a0200780c */ /* 0x000fe80001f61670 */
        /* <DEDUP_REMOVED lines=16> */
[----:B------:R3:W-:Y:S01]  /*12a90*/  MUFU.EX2 R229, R56 ;  /* 0x0000003800e57308 */ /* 0x0007e20000000800 */
        /* <DEDUP_REMOVED lines=8> */
[--C-:B---3--:R-:W-:Y:S08]  /*12b20*/  FFMA.FTZ R56, R180, c[0x0][0x2d0], -R64.reuse ;  /* 0x0000b400b4387a23 */ /* 0x108ff00000010840 */
[----:B------:R-:W-:Y:S01]  /*12b30*/  MUFU.EX2 R228, R56 ;  /* 0x0000003800e47308 */ /* 0x000fe20000000800 */
[--C-:B-1----:R-:W-:Y:S01]  /*12b40*/  FFMA.FTZ R5, R34, c[0x0][0x2d0], -R64.reuse ;  /* 0x0000b40022057a23 */ /* 0x102fe20000010840 */
[----:B--2---:R-:W-:Y:S08]  /*12b50*/  F2FP.BF16.PACK_AB R46, R225, R223 ;  /* 0x000000dfe12e723e */ /* 0x004ff000000010ff */
[----:B------:R1:W-:Y:S02]  /*12b60*/  MUFU.EX2 R53, R5 ;  /* 0x0000000500357308 */ /* 0x0003e40000000800 */
[--C-:B-1----:R-:W-:Y:S08]  /*12b70*/  FFMA.FTZ R5, R36, c[0x0][0x2d0], -R64.reuse ;  /* 0x0000b40024057a23 */ /* 0x102ff00000010840 */
        /* <DEDUP_REMOVED lines=17> */
[----:B------:R-:W-:Y:S01]  /*12c90*/  LDSM.16.MT88.4 R32, [R200] ;  /* 0x00000000c820783b */ /* 0x000fe20000004200 */
[--C-:B------:R-:W-:Y:S01]  /*12ca0*/  FFMA.FTZ R16, R24, c[0x0][0x2d0], -R65.reuse ;  /* 0x0000b40018107a23 */ /* 0x100fe20000010841 */
        /* <DEDUP_REMOVED lines=53> */
[C---:B------:R-:W-:Y:S02]  /*13000*/  FMUL.FTZ R85, R41.reuse, R85 ;  /* 0x0000005529557220 */ /* 0x040fe40000410000 */
[C---:B------:R-:W-:Y:S02]  /*13010*/  FMUL.FTZ R96, R41.reuse, R96 ;  /* 0x0000006029607220 */ /* 0x040fe40000410000 */
[C---:B------:R-:W-:Y:S02]  /*13020*/  FMUL.FTZ R97, R41.reuse, R97 ;  /* 0x0000006129617220 */ /* 0x040fe40000410000 */
[C---:B------:R-:W-:Y:S01]  /*13030*/  FMUL.FTZ R100, R41.reuse, R100 ;  /* 0x0000006429647220 */ /* 0x040fe20000410000 */
[----:B------:R4:W-:Y:S01]  /*13040*/  MUFU.EX2 R79, R4 ;  /* 0x00000004004f7308 */ /* 0x0009e20000000800 */
[----:B------:R-:W-:Y:S02]  /*13050*/  FMUL.FTZ R101, R41, R101 ;  /* 0x0000006529657220 */ /* 0x000fe40000410000 */
[C---:B-1----:R-:W-:Y:S02]  /*13060*/  FMUL.FTZ R7, R40.reuse, R123 ;  /* 0x0000007b28077220 */ /* 0x042fe40000410000 */
[C---:B------:R-:W-:Y:S01]  /*13070*/  FMUL.FTZ R6, R40.reuse, R122 ;  /* 0x0000007a28067220 */ /* 0x040fe20000410000 */
[----:B------:R-:W-:Y:S01]  /*13080*/  MOV R122, R53 ;  /* 0x00000035007a7202 */ /* 0x000fe20000000f00 */
[C---:B------:R-:W-:Y:S01]  /*13090*/  FMUL.FTZ R18, R40.reuse, R134 ;  /* 0x0000008628127220 */ /* 0x040fe20000410000 */
[----:B------:R-:W5:Y:S01]  /*130a0*/  LDL.LU R123, [R1] ;  /* 0x00000000017b7983 */ /* 0x000f620000300800 */
[C---:B------:R-:W-:Y:S01]  /*130b0*/  FMUL.FTZ R19, R40.reuse, R135 ;  /* 0x0000008728137220 */ /* 0x040fe20000410000 */
[----:B------:R-:W1:Y:S01]  /*130c0*/  MUFU.EX2 R241, R5 ;  /* 0x0000000500f17308 */ /* 0x000e620000000800 */
[C---:B------:R-:W-:Y:S01]  /*130d0*/  FMUL.FTZ R86, R40.reuse, R86 ;  /* 0x0000005628567220 */ /* 0x040fe20000410000 */
[----:B------:R-:W-:Y:S01]  /*130e0*/  LDSM.16.MT88.4 R132, [R196+0x2000] ;  /* 0x00200000c484783b */ /* 0x000fe20000004200 */
[----:B------:R-:W-:Y:S02]  /*130f0*/  FMUL.FTZ R87, R40, R87 ;  /* 0x0000005728577220 */ /* 0x000fe40000410000 */
[--C-:B--2---:R-:W-:Y:S02]  /*13100*/  FFMA.FTZ R0, R10, c[0x0][0x2d0], -R66.reuse ;  /* 0x0000b4000a007a23 */ /* 0x104fe40000010842 */
[C---:B---3--:R-:W-:Y:S01]  /*13110*/  FMUL.FTZ R8, R2.reuse, R124 ;  /* 0x0000007c02087220 */ /* 0x048fe20000410000 */
[----:B------:R-:W-:Y:S01]  /*13120*/  MOV R124, R52 ;  /* 0x00000034007c7202 */ /* 0x000fe20000000f00 */
[C---:B------:R-:W-:Y:S01]  /*13130*/  FMUL.FTZ R9, R2.reuse, R125 ;  /* 0x0000007d02097220 */ /* 0x040fe20000410000 */
[----:B------:R2:W-:Y:S01]  /*13140*/  MUFU.EX2 R75, R0 ;  /* 0x00000000004b7308 */ /* 0x0005e20000000800 */
[C---:B------:R-:W-:Y:S02]  /*13150*/  FMUL.FTZ R12, R2.reuse, R128 ;  /* 0x00000080020c7220 */ /* 0x040fe40000410000 */
[C---:B------:R-:W-:Y:S02]  /*13160*/  FMUL.FTZ R13, R2.reuse, R129 ;  /* 0x00000081020d7220 */ /* 0x040fe40000410000 */
[----:B----4-:R-:W-:Y:S02]  /*13170*/  FFMA.FTZ R4, R175, c[0x0][0x2d0], -R43 ;  /* 0x0000b400af047a23 */ /* 0x010fe4000001082b */
[C---:B------:R-:W-:Y:S02]  /*13180*/  FMUL.FTZ R24, R2.reuse, R140 ;  /* 0x0000008c02187220 */ /* 0x040fe40000410000 */
[C---:B------:R-:W-:Y:S01]  /*13190*/  FMUL.FTZ R28, R2.reuse, R144 ;  /* 0x00000090021c7220 */ /* 0x040fe20000410000 */
[----:B------:R3:W-:Y:S01]  /*131a0*/  MUFU.EX2 R243, R4 ;  /* 0x0000000400f37308 */ /* 0x0007e20000000800 */
[C---:B------:R-:W-:Y:S01]  /*131b0*/  FMUL.FTZ R29, R2.reuse, R145 ;  /* 0x00000091021d7220 */ /* 0x040fe20000410000 */
[----:B------:R-:W-:Y:S01]  /*131c0*/  MOV R145, R223 ;  /* 0x000000df00917202 */ /* 0x000fe20000000f00 */
[C---:B------:R-:W-:Y:S01]  /*131d0*/  FMUL.FTZ R88, R2.reuse, R88 ;  /* 0x0000005802587220 */ /* 0x040fe20000410000 */
[----:B-1----:R-:W-:Y:S01]  /*131e0*/  F2FP.BF16.PACK_AB R39, R79, R241 ;  /* 0x000000f14f27723e */ /* 0x002fe200000010ff */
[----:B------:R-:W-:Y:S01]  /*131f0*/  FMUL.FTZ R5, R41, R121 ;  /* 0x0000007929057220 */ /* 0x000fe20000410000 */
[----:B------:R-:W-:Y:S01]  /*13200*/  MOV R144, R224 ;  /* 0x000000e000907202 */ /* 0x000fe20000000f00 */
[C---:B------:R-:W-:Y:S01]  /*13210*/  FMUL.FTZ R89, R2.reuse, R89 ;  /* 0x0000005902597220 */ /* 0x040fe20000410000 */
[----:B------:R-:W4:Y:S01]  /*13220*/  LDL.LU R121, [R1+0x4] ;  /* 0x0000040001797983 */ /* 0x000f220000300800 */
[C---:B------:R-:W-:Y:S02]  /*13230*/  FMUL.FTZ R92, R2.reuse, R92 ;  /* 0x0000005c025c7220 */ /* 0x040fe40000410000 */
[----:B------:R-:W-:Y:S02]  /*13240*/  FMUL.FTZ R93, R2, R93 ;  /* 0x0000005d025d7220 */ /* 0x000fe40000410000 */
[C---:B------:R-:W-:Y:S02]  /*13250*/  FMUL.FTZ R98, R40.reuse, R98 ;  /* 0x0000006228627220 */ /* 0x040fe40000410000 */
[--C-:B--2---:R-:W-:Y:S02]  /*13260*/  FFMA.FTZ R0, R11, c[0x0][0x2d0], -R66.reuse ;  /* 0x0000b4000b007a23 */ /* 0x104fe40000010842 */
[C---:B------:R-:W-:Y:S02]  /*13270*/  FMUL.FTZ R99, R40.reuse, R99 ;  /* 0x0000006328637220 */ /* 0x040fe40000410000 */
[----:B------:R1:W2:Y:S01]  /*13280*/  MUFU.EX2 R78, R0 ;  /* 0x00000000004e7308 */ /* 0x0002a20000000800 */
[C---:B------:R-:W-:Y:S02]  /*13290*/  FMUL.FTZ R102, R40.reuse, R102 ;  /* 0x0000006628667220 */ /* 0x040fe40000410000 */
[----:B------:R-:W-:Y:S02]  /*132a0*/  FMUL.FTZ R103, R40, R103 ;  /* 0x0000006728677220 */ /* 0x000fe40000410000 */
[----:B---3--:R-:W-:Y:S02]  /*132b0*/  FMUL.FTZ R4, R41, R120 ;  /* 0x0000007829047220 */ /* 0x008fe40000410000 */
[----:B------:R-:W3:Y:S01]  /*132c0*/  LDL.LU R120, [R1+0x8] ;  /* 0x0000080001787983 */ /* 0x000ee20000300800 */
[----:B------:R-:W-:Y:S02]  /*132d0*/  FFMA.FTZ R56, R61, c[0x0][0x2d0], -R66 ;  /* 0x0000b4003d387a23 */ /* 0x000fe40000010842 */
[C---:B------:R-:W-:Y:S02]  /*132e0*/  FMUL.FTZ R104, R2.reuse, R104 ;  /* 0x0000006802687220 */ /* 0x040fe40000410000 */
[-C--:B------:R-:W-:Y:S01]  /*132f0*/  HMMA.16816.F32.BF16 R4, R44, R20.reuse, R4 ;  /* 0x000000142c04723c */ /* 0x080fe20000041804 */
[----:B------:R-:W-:Y:S04]  /*13300*/  MUFU.EX2 R224, R56 ;  /* 0x0000003800e07308 */ /* 0x000fe80000000800 */
[C---:B------:R-:W-:Y:S02]  /*13310*/  FMUL.FTZ R105, R2.reuse, R105 ;  /* 0x0000006902697220 */ /* 0x040fe40000410000 */
[C---:B------:R-:W-:Y:S02]  /*13320*/  FMUL.FTZ R108, R2.reuse, R108 ;  /* 0x0000006c026c7220 */ /* 0x040fe40000410000 */
[----:B------:R-:W-:Y:S03]  /*13330*/  FMUL.FTZ R109, R2, R109 ;  /* 0x0000006d026d7220 */ /* 0x000fe60000410000 */
[----:B-1----:R-:W-:Y:S02]  /*13340*/  FSEL R0, R3, RZ, P0 ;  /* 0x000000ff03007208 */ /* 0x002fe40000000000 */
[----:B--2---:R-:W-:Y:S02]  /*13350*/  F2FP.BF16.PACK_AB R37, R78, R75 ;  /* 0x0000004b4e25723e */ /* 0x004fe400000010ff */
[----:B------:R-:W-:Y:S01]  /*13360*/  ISETP.GT.AND P0, PT, R211, R234, PT ;  /* 0x000000ead300720c */ /* 0x000fe20003f04270 */
[----:B------:R-:W-:Y:S04]  /*13370*/  FADD.FTZ R0, -R0, R118 ;  /* 0x0000007600007221 */ /* 0x000fe80000010100 */
[----:B------:R-:W-:Y:S06]  /*13380*/  FMUL.FTZ R0, R0, c[0x0][0x2d0] ;  /* 0x0000b40000007a20 */ /* 0x000fec0000410000 */
[----:B------:R-:W1:Y:S02]  /*13390*/  MUFU.EX2 R0, R0 ;  /* 0x0000000000007308 */ /* 0x000e640000000800 */
[C---:B-1----:R-:W-:Y:S02]  /*133a0*/  FMUL.FTZ R10, R0.reuse, R126 ;  /* 0x0000007e000a7220 */ /* 0x042fe40000410000 */
[C---:B------:R-:W-:Y:S02]  /*133b0*/  FMUL.FTZ R11, R0.reuse, R127 ;  /* 0x0000007f000b7220 */ /* 0x040fe40000410000 */
[C---:B------:R-:W-:Y:S02]  /*133c0*/  FMUL.FTZ R14, R0.reuse, R130 ;  /* 0x00000082000e7220 */ /* 0x040fe40000410000 */
[C---:B------:R-:W-:Y:S02]  /*133d0*/  FMUL.FTZ R15, R0.reuse, R131 ;  /* 0x00000083000f7220 */ /* 0x040fe40000410000 */
[C---:B------:R-:W-:Y:S01]  /*133e0*/  FMUL.FTZ R26, R0.reuse, R142 ;  /* 0x0000008e001a7220 */ /* 0x040fe20000410000 */
[C---:B------:R-:W-:Y:S04]  /*133f0*/  HMMA.16816.F32.BF16 R8, R36.reuse, R20, R8 ;  /* 0x000000142408723c */ /* 0x040fe80000041808 */
[C---:B------:R-:W-:Y:S02]  /*13400*/  FMUL.FTZ R27, R0.reuse, R143 ;  /* 0x0000008f001b7220 */ /* 0x040fe40000410000 */
[C---:B------:R-:W-:Y:S01]  /*13410*/  FMUL.FTZ R30, R0.reuse, R146 ;  /* 0x00000092001e7220 */ /* 0x040fe20000410000 */
[----:B------:R-:W-:Y:S01]  /*13420*/  MOV R146, R55 ;  /* 0x0000003700927202 */ /* 0x000fe20000000f00 */
[-C--:B------:R-:W-:Y:S04]  /*13430*/  HMMA.16816.F32.BF16 R12, R36, R22.reuse, R12 ;  /* 0x00000016240c723c */ /* 0x080fe8000004180c */
[----:B------:R-:W-:Y:S02]  /*13440*/  FFMA.FTZ R20, R25, c[0x0][0x2d0], -R65 ;  /* 0x0000b40019147a23 */ /* 0x000fe40000010841 */
[----:B------:R-:W-:Y:S01]  /*13450*/  FMUL.FTZ R31, R0, R147 ;  /* 0x00000093001f7220 */ /* 0x000fe20000410000 */
[----:B------:R-:W-:Y:S01]  /*13460*/  MOV R147, R54 ;  /* 0x0000003600937202 */ /* 0x000fe20000000f00 */
[C---:B------:R-:W-:Y:S01]  /*13470*/  HMMA.16816.F32.BF16 R16, R44.reuse, R22, R16 ;  /* 0x000000162c10723c */ /* 0x040fe20000041810 */
[----:B------:R1:W-:Y:S01]  /*13480*/  MUFU.EX2 R237, R20 ;  /* 0x0000001400ed7308 */ /* 0x0003e20000000800 */
[----:B------:R-:W2:Y:S02]  /*13490*/  LDSM.16.MT88.4 R52, [R199] ;  /* 0x00000000c734783b */ /* 0x000ea40000004200 */
[C---:B------:R-:W-:Y:S02]  /*134a0*/  FMUL.FTZ R21, R41.reuse, R137 ;  /* 0x0000008929157220 */ /* 0x040fe40000410000 */
[----:B------:R-:W-:Y:S02]  /*134b0*/  FMUL.FTZ R25, R2, R141 ;  /* 0x0000008d02197220 */ /* 0x000fe40000410000 */
[C---:B------:R-:W-:Y:S04]  /*134c0*/  FMUL.FTZ R22, R40.reuse, R138 ;  /* 0x0000008a28167220 */ /* 0x040fe80000410000 */
[----:B------:R-:W-:Y:S02]  /*134d0*/  FMUL.FTZ R23, R40, R139 ;  /* 0x0000008b28177220 */ /* 0x000fe40000410000 */
[C---:B------:R-:W-:Y:S02]  /*134e0*/  FMUL.FTZ R90, R0.reuse, R90 ;  /* 0x0000005a005a7220 */ /* 0x040fe40000410000 */
[C---:B------:R-:W-:Y:S02]  /*134f0*/  FMUL.FTZ R91, R0.reuse, R91 ;  /* 0x0000005b005b7220 */ /* 0x040fe40000410000 */
[C---:B------:R-:W-:Y:S02]  /*13500*/  FMUL.FTZ R94, R0.reuse, R94 ;  /* 0x0000005e005e7220 */ /* 0x040fe40000410000 */
[C---:B------:R-:W-:Y:S02]  /*13510*/  FMUL.FTZ R95, R0.reuse, R95 ;  /* 0x0000005f005f7220 */ /* 0x040fe40000410000 */
[C---:B------:R-:W-:Y:S02]  /*13520*/  FMUL.FTZ R106, R0.reuse, R106 ;  /* 0x0000006a006a7220 */ /* 0x040fe40000410000 */
[C---:B------:R-:W-:Y:S02]  /*13530*/  FMUL.FTZ R107, R0.reuse, R107 ;  /* 0x0000006b006b7220 */ /* 0x040fe40000410000 */
[----:B-1----:R-:W-:Y:S02]  /*13540*/  FMUL.FTZ R20, R41, R136 ;  /* 0x0000008829147220 */ /* 0x002fe40000410000 */
[C---:B------:R-:W-:Y:S02]  /*13550*/  FMUL.FTZ R110, R0.reuse, R110 ;  /* 0x0000006e006e7220 */ /* 0x040fe40000410000 */
[----:B------:R-:W-:Y:S03]  /*13560*/  FMUL.FTZ R111, R0, R111 ;  /* 0x0000006f006f7220 */ /* 0x000fe60000410000 */
[-C--:B------:R-:W-:Y:S08]  /*13570*/  HMMA.16816.F32.BF16 R20, R44, R32.reuse, R20 ;  /* 0x000000202c14723c */ /* 0x080ff00000041814 */
[C---:B------:R-:W-:Y:S07]  /*13580*/  HMMA.16816.F32.BF16 R24, R36.reuse, R32, R24 ;  /* 0x000000202418723c */ /* 0x040fee0000041818 */
[--C-:B------:R-:W-:Y:S01]  /*13590*/  FFMA.FTZ R32, R177, c[0x0][0x2d0], -R43.reuse ;  /* 0x0000b400b1207a23 */ /* 0x100fe2000001082b */
[-C--:B------:R-:W-:Y:S03]  /*135a0*/  HMMA.16816.F32.BF16 R28, R36, R34.reuse, R28 ;  /* 0x00000022241c723c */ /* 0x080fe6000004181c */
[----:B------:R1:W-:Y:S01]  /*135b0*/  MUFU.EX2 R231, R32 ;  /* 0x0000002000e77308 */ /* 0x0003e20000000800 */
[C---:B------:R-:W-:Y:S01]  /*135c0*/  FMUL.FTZ R33, R41.reuse, R149 ;  /* 0x0000009529217220 */ /* 0x040fe20000410000 */
[----:B------:R-:W-:Y:S03]  /*135d0*/  MOV R149, R225 ;  /* 0x000000e100957202 */ /* 0x000fe60000000f00 */
[C---:B------:R-:W-:Y:S07]  /*135e0*/  HMMA.16816.F32.BF16 R84, R44.reuse, R34, R84 ;  /* 0x000000222c54723c */ /* 0x040fee0000041854 */
[C---:B------:R-:W-:Y:S02]  /*135f0*/  FMUL.FTZ R34, R40.reuse, R150 ;  /* 0x0000009628227220 */ /* 0x040fe40000410000 */
[----:B------:R-:W-:Y:S01]  /*13600*/  FMUL.FTZ R35, R40, R151 ;  /* 0x0000009728237220 */ /* 0x000fe20000410000 */
[----:B------:R-:W3:Y:S02]  /*13610*/  LDL.LU R150, [R1+0xc] ;  /* 0x00000c0001967983 */ /* 0x000ee40000300800 */
[--C-:B-1----:R-:W-:Y:S04]  /*13620*/  FFMA.FTZ R32, R178, c[0x0][0x2d0], -R43.reuse ;  /* 0x0000b400b2207a23 */ /* 0x102fe8000001082b */
[----:B------:R1:W-:Y:S02]  /*13630*/  MUFU.EX2 R230, R32 ;  /* 0x0000002000e67308 */ /* 0x0003e40000000800 */
[----:B-1----:R-:W-:Y:S01]  /*13640*/  FMUL.FTZ R32, R41, R148 ;  /* 0x0000009429207220 */ /* 0x002fe20000410000 */
[----:B------:R-:W-:Y:S06]  /*13650*/  MOV R148, R226 ;  /* 0x000000e200947202 */ /* 0x000fec0000000f00 */
        /* <DEDUP_REMOVED lines=9> */
[----:B------:R-:W-:Y:S01]  /*136f0*/  LDSM.16.MT88.4 R56, [R200+0x800] ;  /* 0x00080000c838783b */ /* 0x000fe20000004200 */
[--C-:B------:R-:W-:Y:S01]  /*13700*/  FFMA.FTZ R52, R67, c[0x0][0x2d0], -R66.reuse ;  /* 0x0000b40043347a23 */ /* 0x100fe20000010842 */
[-C--:B------:R-:W-:Y:S01]  /*13710*/  HMMA.16816.F32.BF16 R108, R36, R54.reuse, R108 ;  /* 0x00000036246c723c */ /* 0x080fe2000004186c */
[----:B------:R1:W-:Y:S06]  /*13720*/  MUFU.EX2 R226, R48 ;  /* 0x0000003000e27308 */ /* 0x0003ec0000000800 */
[C---:B------:R-:W-:Y:S02]  /*13730*/  FMUL.FTZ R36, R41.reuse, R152 ;  /* 0x0000009829247220 */ /* 0x040fe40000410000 */
[----:B------:R-:W-:Y:S02]  /*13740*/  FMUL.FTZ R37, R41, R153 ;  /* 0x0000009929257220 */ /* 0x000fe40000410000 */
[----:B------:R2:W2:Y:S01]  /*13750*/  MUFU.EX2 R223, R52 ;  /* 0x0000003400df7308 */ /* 0x0004a20000000800 */
[C---:B------:R-:W-:Y:S02]  /*13760*/  FMUL.FTZ R38, R40.reuse, R154 ;  /* 0x0000009a28267220 */ /* 0x040fe40000410000 */
[----:B------:R-:W-:Y:S07]  /*13770*/  FMUL.FTZ R39, R40, R155 ;  /* 0x0000009b28277220 */ /* 0x000fee0000410000 */
[----:B------:R-:W-:Y:S04]  /*13780*/  HMMA.16816.F32.BF16 R36, R44, R54, R36 ;  /* 0x000000362c24723c */ /* 0x000fe80000041824 */
[----:B-1----:R-:W-:Y:S02]  /*13790*/  FFMA.FTZ R48, R60, c[0x0][0x2d0], -R66 ;  /* 0x0000b4003c307a23 */ /* 0x002fe40000010842 */
[--C-:B------:R-:W-:Y:S01]  /*137a0*/  FFMA.FTZ R60, R184, c[0x0][0x2d0], -R64.reuse ;  /* 0x0000b400b83c7a23 */ /* 0x100fe20000010840 */
[----:B------:R-:W-:Y:S01]  /*137b0*/  F2FP.BF16.PACK_AB R44, R252, R248 ;  /* 0x000000f8fc2c723e */ /* 0x000fe200000010ff */
[----:B------:R1:W1:Y:S01]  /*137c0*/  MUFU.EX2 R225, R48 ;  /* 0x0000003000e17308 */ /* 0x0002620000000800 */
[----:B------:R-:W-:Y:S03]  /*137d0*/  F2FP.BF16.PACK_AB R45, R249, R250 ;  /* 0x000000faf92d723e */ /* 0x000fe600000010ff */
[----:B------:R-:W-:Y:S01]  /*137e0*/  F2FP.BF16.PACK_AB R46, R243, R251 ;  /* 0x000000fbf32e723e */ /* 0x000fe200000010ff */
[----:B--2---:R-:W-:Y:S01]  /*137f0*/  FFMA.FTZ R52, R182, c[0x0][0x2d0], -R43 ;  /* 0x0000b400b6347a23 */ /* 0x004fe2000001082b */
[----:B------:R-:W-:Y:S02]  /*13800*/  F2FP.BF16.PACK_AB R47, R239, R240 ;  /* 0x000000f0ef2f723e */ /* 0x000fe400000010ff */
[----:B------:R-:W-:Y:S02]  /*13810*/  F2FP.BF16.PACK_AB R54, R232, R233 ;  /* 0x000000e9e836723e */ /* 0x000fe400000010ff */
[----:B------:R2:W-:Y:S01]  /*13820*/  MUFU.EX2 R182, R52 ;  /* 0x0000003400b67308 */ /* 0x0005e20000000800 */
[----:B------:R-:W-:Y:S09]  /*13830*/  F2FP.BF16.PACK_AB R55, R223, R224 ;  /* 0x000000e0df37723e */ /* 0x000ff200000010ff */
[----:B------:R4:W-:Y:S01]  /*13840*/  MUFU.EX2 R181, R60 ;  /* 0x0000003c00b57308 */ /* 0x0009e20000000800 */
[----:B-1----:R-:W1:Y:S01]  /*13850*/  LDSM.16.MT88.4 R48, [R196+0x800] ;  /* 0x00080000c430783b */ /* 0x002e620000004200 */
[----:B------:R-:W-:Y:S01]  /*13860*/  F2FP.BF16.PACK_AB R53, R225, R226 ;  /* 0x000000e2e135723e */ /* 0x000fe200000010ff */
[----:B--2---:R-:W-:Y:S07]  /*13870*/  FFMA.FTZ R52, R183, c[0x0][0x2d0], -R64 ;  /* 0x0000b400b7347a23 */ /* 0x004fee0000010840 */
[----:B------:R2:W-:Y:S01]  /*13880*/  MUFU.EX2 R180, R52 ;  /* 0x0000003400b47308 */ /* 0x0005e20000000800 */
[----:B----4-:R-:W4:Y:S01]  /*13890*/  LDSM.16.MT88.4 R60, [R197+0x800] ;  /* 0x00080000c53c783b */ /* 0x010f220000004200 */
        /* <DEDUP_REMOVED lines=10> */
[----:B------:R-:W-:Y:S01]  /*13940*/  FFMA.FTZ R56, R186, c[0x0][0x2d0], -R43 ;  /* 0x0000b400ba387a23 */ /* 0x000fe2000001082b */
[-C--:B------:R-:W-:Y:S01]  /*13950*/  HMMA.16816.F32.BF16 R28, R52, R58.reuse, R28 ;  /* 0x0000003a341c723c */ /* 0x080fe2000004181c */
[----:B------:R1:W-:Y:S07]  /*13960*/  MUFU.EX2 R179, R48 ;  /* 0x0000003000b37308 */ /* 0x0003ee0000000800 */
[C---:B------:R-:W-:Y:S03]  /*13970*/  HMMA.16816.F32.BF16 R84, R44.reuse, R58, R84 ;  /* 0x0000003a2c54723c */ /* 0x040fe60000041854 */
[----:B------:R2:W-:Y:S05]  /*13980*/  MUFU.EX2 R175, R56 ;  /* 0x0000003800af7308 */ /* 0x0005ea0000000800 */
[-C--:B----4-:R-:W-:Y:S08]  /*13990*/  HMMA.16816.F32.BF16 R32, R44, R60.reuse, R32 ;  /* 0x0000003c2c20723c */ /* 0x090ff00000041820 */
[C---:B------:R-:W-:Y:S04]  /*139a0*/  HMMA.16816.F32.BF16 R88, R52.reuse, R60, R88 ;  /* 0x0000003c3458723c */ /* 0x040fe80000041858 */
[--C-:B-1----:R-:W-:Y:S03]  /*139b0*/  FFMA.FTZ R48, R71, c[0x0][0x2d0], -R65.reuse ;  /* 0x0000b40047307a23 */ /* 0x102fe60000010841 */
[----:B------:R-:W-:Y:S01]  /*139c0*/  FFMA.FTZ R60, R72, c[0x0][0x2d0], -R66 ;  /* 0x0000b400483c7a23 */ /* 0x000fe20000010842 */
[-C--:B------:R-:W-:Y:S01]  /*139d0*/  HMMA.16816.F32.BF16 R92, R52, R62.reuse, R92 ;  /* 0x0000003e345c723c */ /* 0x080fe2000004185c */
[----:B------:R1:W-:Y:S03]  /*139e0*/  MUFU.EX2 R176, R48 ;  /* 0x0000003000b07308 */ /* 0x0003e60000000800 */
[--C-:B--2---:R-:W-:Y:S04]  /*139f0*/  FFMA.FTZ R56, R187, c[0x0][0x2d0], -R64.reuse ;  /* 0x0000b400bb387a23 */ /* 0x104fe80000010840 */
[C---:B------:R-:W-:Y:S03]  /*13a00*/  HMMA.16816.F32.BF16 R96, R44.reuse, R62, R96 ;  /* 0x0000003e2c60723c */ /* 0x040fe60000041860 */
[----:B------:R2:W-:Y:S10]  /*13a10*/  MUFU.EX2 R172, R56 ;  /* 0x0000003800ac7308 */ /* 0x0005f40000000800 */
[----:B------:R4:W-:Y:S01]  /*13a20*/  MUFU.EX2 R169, R60 ;  /* 0x0000003c00a97308 */ /* 0x0009e20000000800 */
[----:B-1----:R-:W-:Y:S09]  /*13a30*/  FFMA.FTZ R48, R80, c[0x0][0x2d0], -R65 ;  /* 0x0000b40050307a23 */ /* 0x002ff20000010841 */
[----:B------:R1:W-:Y:S01]  /*13a40*/  MUFU.EX2 R178, R48 ;  /* 0x0000003000b27308 */ /* 0x0003e20000000800 */
[----:B--2---:R-:W-:Y:S09]  /*13a50*/  FFMA.FTZ R56, R188, c[0x0][0x2d0], -R64 ;  /* 0x0000b400bc387a23 */ /* 0x004ff20000010840 */
[----:B------:R2:W-:Y:S01]  /*13a60*/  MUFU.EX2 R173, R56 ;  /* 0x0000003800ad7308 */ /* 0x0005e20000000800 */
[----:B----4-:R-:W-:Y:S09]  /*13a70*/  FFMA.FTZ R60, R73, c[0x0][0x2d0], -R66 ;  /* 0x0000b400493c7a23 */ /* 0x010ff20000010842 */
[----:B------:R4:W-:Y:S01]  /*13a80*/  MUFU.EX2 R167, R60 ;  /* 0x0000003c00a77308 */ /* 0x0009e20000000800 */
[--C-:B-1----:R-:W-:Y:S09]  /*13a90*/  FFMA.FTZ R48, R185, c[0x0][0x2d0], -R43.reuse ;  /* 0x0000b400b9307a23 */ /* 0x102ff2000001082b */
[----:B------:R1:W-:Y:S01]  /*13aa0*/  MUFU.EX2 R174, R48 ;  /* 0x0000003000ae7308 */ /* 0x0003e20000000800 */
[--C-:B--2---:R-:W-:Y:S09]  /*13ab0*/  FFMA.FTZ R56, R189, c[0x0][0x2d0], -R43.reuse ;  /* 0x0000b400bd387a23 */ /* 0x104ff2000001082b */
[----:B------:R2:W-:Y:S01]  /*13ac0*/  MUFU.EX2 R171, R56 ;  /* 0x0000003800ab7308 */ /* 0x0005e20000000800 */
[----:B----4-:R-:W-:Y:S09]  /*13ad0*/  FFMA.FTZ R60, R193, c[0x0][0x2d0], -R64 ;  /* 0x0000b400c13c7a23 */ /* 0x010ff20000010840 */
[----:B------:R4:W-:Y:S01]  /*13ae0*/  MUFU.EX2 R165, R60 ;  /* 0x0000003c00a57308 */ /* 0x0009e20000000800 */
[----:B-1----:R-:W1:Y:S01]  /*13af0*/  LDSM.16.MT88.4 R48, [R199+0x800] ;  /* 0x00080000c730783b */ /* 0x002e620000004200 */
[--C-:B--2---:R-:W-:Y:S08]  /*13b00*/  FFMA.FTZ R56, R70, c[0x0][0x2d0], -R66.reuse ;  /* 0x0000b40046387a23 */ /* 0x104ff00000010842 */
[----:B------:R2:W1:Y:S01]  /*13b10*/  MUFU.EX2 R170, R56 ;  /* 0x0000003800aa7308 */ /* 0x0004620000000800 */
[----:B----4-:R-:W-:Y:S08]  /*13b20*/  LDSM.16.MT88.4 R60, [R197+0x1000] ;  /* 0x00100000c53c783b */ /* 0x010ff00000004200 */
[----:B--2---:R-:W2:Y:S01]  /*13b30*/  LDSM.16.MT88.4 R56, [R196+0x1000] ;  /* 0x00100000c438783b */ /* 0x004ea20000004200 */
[-C--:B-1----:R-:W-:Y:S08]  /*13b40*/  HMMA.16816.F32.BF16 R100, R44, R48.reuse, R100 ;  /* 0x000000302c64723c */ /* 0x082ff00000041864 */
[C---:B------:R-:W-:Y:S07]  /*13b50*/  HMMA.16816.F32.BF16 R104, R52.reuse, R48, R104 ;  /* 0x000000303468723c */ /* 0x040fee0000041868 */
[----:B------:R-:W-:Y:S01]  /*13b60*/  FFMA.FTZ R48, R76, c[0x0][0x2d0], -R66 ;  /* 0x0000b4004c307a23 */ /* 0x000fe20000010842 */
[-C--:B------:R-:W-:Y:S01]  /*13b70*/  HMMA.16816.F32.BF16 R108, R52, R50.reuse, R108 ;  /* 0x00000032346c723c */ /* 0x080fe2000004186c */
[----:B------:R-:W1:Y:S02]  /*13b80*/  LDSM.16.MT88.4 R52, [R200+0x1000] ;  /* 0x00100000c834783b */ /* 0x000e640000004200 */
[----:B------:R4:W2:Y:S01]  /*13b90*/  MUFU.EX2 R166, R48 ;  /* 0x0000003000a67308 */ /* 0x0008a20000000800 */
[----:B------:R-:W-:Y:S04]  /*13ba0*/  F2FP.BF16.PACK_AB R49, R169, R170 ;  /* 0x000000aaa931723e */ /* 0x000fe800000010ff */
[----:B------:R-:W-:Y:S07]  /*13bb0*/  HMMA.16816.F32.BF16 R36, R44, R50, R36 ;  /* 0x000000322c24723c */ /* 0x000fee0000041824 */
[----:B------:R-:W-:Y:S02]  /*13bc0*/  F2FP.BF16.PACK_AB R44, R230, R231 ;  /* 0x000000e7e62c723e */ /* 0x000fe400000010ff */
[----:B------:R-:W-:Y:S03]  /*13bd0*/  F2FP.BF16.PACK_AB R45, R228, R229 ;  /* 0x000000e5e42d723e */ /* 0x000fe600000010ff */
[----:B------:R-:W-:Y:S02]  /*13be0*/  F2FP.BF16.PACK_AB R46, R182, R227 ;  /* 0x000000e3b62e723e */ /* 0x000fe400000010ff */
[----:B------:R-:W-:Y:S02]  /*13bf0*/  F2FP.BF16.PACK_AB R47, R181, R180 ;  /* 0x000000b4b52f723e */ /* 0x000fe400000010ff */
[----:B------:R-:W-:Y:S01]  /*13c00*/  F2FP.BF16.PACK_AB R50, R178, R176 ;  /* 0x000000b0b232723e */ /* 0x000fe200000010ff */
[----:B----4-:R-:W-:Y:S01]  /*13c10*/  FFMA.FTZ R48, R190, c[0x0][0x2d0], -R43 ;  /* 0x0000b400be307a23 */ /* 0x010fe2000001082b */
[----:B--2---:R-:W-:Y:S03]  /*13c20*/  F2FP.BF16.PACK_AB R51, R166, R167 ;  /* 0x000000a7a633723e */ /* 0x004fe600000010ff */
[-C--:B------:R-:W-:Y:S01]  /*13c30*/  HMMA.16816.F32.BF16 R4, R44, R56.reuse, R4 ;  /* 0x000000382c04723c */ /* 0x080fe20000041804 */
[----:B------:R2:W-:Y:S02]  /*13c40*/  MUFU.EX2 R168, R48 ;  /* 0x0000003000a87308 */ /* 0x0005e40000000800 */
[----:B--2---:R-:W-:Y:S08]  /*13c50*/  FFMA.FTZ R48, R191, c[0x0][0x2d0], -R64 ;  /* 0x0000b400bf307a23 */ /* 0x004ff00000010840 */
        /* <DEDUP_REMOVED lines=23> */
[----:B------:R2:W4:Y:S10]  /*13dd0*/  MUFU.EX2 R117, R52 ;  /* 0x0000003400757308 */ /* 0x0005340000000800 */
[----:B------:R3:W-:Y:S01]  /*13de0*/  MUFU.EX2 R69, R60 ;  /* 0x0000003c00457308 */ /* 0x0007e20000000800 */
[----:B-1----:R-:W-:Y:S09]  /*13df0*/  FFMA.FTZ R56, R192, c[0x0][0x2d0], -R65 ;  /* 0x0000b400c0387a23 */ /* 0x002ff20000010841 */
[----:B------:R1:W-:Y:S01]  /*13e00*/  MUFU.EX2 R118, R56 ;  /* 0x0000003800767308 */ /* 0x0003e20000000800 */
[----:B--2---:R-:W-:Y:S01]  /*13e10*/  FFMA.FTZ R52, R212, c[0x0][0x2d0], -R64 ;  /* 0x0000b400d4347a23 */ /* 0x004fe20000010840 */
[----:B----4-:R-:W-:Y:S08]  /*13e20*/  F2FP.BF16.PACK_AB R152, R117, R116 ;  /* 0x000000747598723e */ /* 0x010ff000000010ff */
[----:B------:R2:W-:Y:S01]  /*13e30*/  MUFU.EX2 R115, R52 ;  /* 0x0000003400737308 */ /* 0x0005e20000000800 */
[----:B---3--:R-:W-:Y:S09]  /*13e40*/  FFMA.FTZ R60, R158, c[0x0][0x2d0], -R66 ;  /* 0x0000b4009e3c7a23 */ /* 0x008ff20000010842 */
[----:B------:R3:W-:Y:S01]  /*13e50*/  MUFU.EX2 R68, R60 ;  /* 0x0000003c00447308 */ /* 0x0007e20000000800 */
[----:B-1----:R-:W1:Y:S01]  /*13e60*/  LDSM.16.MT88.4 R56, [R199+0x1000] ;  /* 0x00100000c738783b */ /* 0x002e620000004200 */
[----:B--2---:R-:W-:Y:S08]  /*13e70*/  FFMA.FTZ R52, R214, c[0x0][0x2d0], -R64 ;  /* 0x0000b400d6347a23 */ /* 0x004ff00000010840 */
        /* <DEDUP_REMOVED lines=11> */
[----:B------:R-:W4:Y:S01]  /*13f30*/  MUFU.EX2 R67, R56 ;  /* 0x0000003800437308 */ /* 0x000f220000000800 */
[----:B------:R-:W-:Y:S01]  /*13f40*/  F2FP.BF16.PACK_AB R48, R163, R161 ;  /* 0x000000a1a330723e */ /* 0x000fe200000010ff */
[----:B------:R-:W-:Y:S04]  /*13f50*/  HMMA.16816.F32.BF16 R36, R44, R58, R36 ;  /* 0x0000003a2c24723c */ /* 0x000fe80000041824 */
[----:B-1----:R-:W-:Y:S01]  /*13f60*/  FFMA.FTZ R52, R77, c[0x0][0x2d0], -R66 ;  /* 0x0000b4004d347a23 */ /* 0x002fe20000010842 */
[----:B------:R-:W-:Y:S02]  /*13f70*/  F2FP.BF16.PACK_AB R50, R118, R162 ;  /* 0x000000a27632723e */ /* 0x000fe400000010ff */
[----:B------:R-:W-:Y:S01]  /*13f80*/  F2FP.BF16.PACK_AB R44, R175, R174 ;  /* 0x000000aeaf2c723e */ /* 0x000fe200000010ff */
[----:B------:R1:W1:Y:S01]  /*13f90*/  MUFU.EX2 R70, R52 ;  /* 0x0000003400467308 */ /* 0x0002620000000800 */
[----:B------:R-:W-:Y:S03]  /*13fa0*/  F2FP.BF16.PACK_AB R45, R173, R172 ;  /* 0x000000acad2d723e */ /* 0x000fe600000010ff */
[--C-:B--2---:R-:W-:Y:S01]  /*13fb0*/  FFMA.FTZ R43, R217, c[0x0][0x2d0], -R64.reuse ;  /* 0x0000b400d92b7a23 */ /* 0x104fe20000010840 */
[----:B------:R-:W-:Y:S01]  /*13fc0*/  F2FP.BF16.PACK_AB R46, R168, R171 ;  /* 0x000000aba82e723e */ /* 0x000fe200000010ff */
[----:B------:R-:W-:Y:S01]  /*13fd0*/  FFMA.FTZ R64, R218, c[0x0][0x2d0], -R64 ;  /* 0x0000b400da407a23 */ /* 0x000fe20000010840 */
[----:B------:R-:W-:Y:S02]  /*13fe0*/  F2FP.BF16.PACK_AB R47, R165, R164 ;  /* 0x000000a4a52f723e */ /* 0x000fe400000010ff */
[----:B---3--:R-:W-:Y:S01]  /*13ff0*/  F2FP.BF16.PACK_AB R154, R81, R82 ;  /* 0x00000052519a723e */ /* 0x008fe200000010ff */
[----:B------:R2:W-:Y:S01]  /*14000*/  MUFU.EX2 R80, R43 ;  /* 0x0000002b00507308 */ /* 0x0005e20000000800 */
[----:B----4-:R-:W-:Y:S01]  /*14010*/  F2FP.BF16.PACK_AB R51, R67, R68 ;  /* 0x000000444333723e */ /* 0x010fe200000010ff */
[----:B------:R-:W-:Y:S08]  /*14020*/  LDSM.16.MT88.4 R56, [R197+0x1800] ;  /* 0x00180000c538783b */ /* 0x000ff00000004200 */
        /* <DEDUP_REMOVED lines=8> */
[----:B------:R1:W-:Y:S01]  /*140b0*/  MUFU.EX2 R73, R43 ;  /* 0x0000002b00497308 */ /* 0x0003e20000000800 */
[C---:B------:R-:W-:Y:S08]  /*140c0*/  HMMA.16816.F32.BF16 R8, R48.reuse, R52, R8 ;  /* 0x000000343008723c */ /* 0x040ff00000041808 */
[-C--:B------:R-:W-:Y:S08]  /*140d0*/  HMMA.16816.F32.BF16 R12, R48, R54.reuse, R12 ;  /* 0x00000036300c723c */ /* 0x080ff0000004180c */
[C---:B------:R-:W-:Y:S01]  /*140e0*/  HMMA.16816.F32.BF16 R16, R44.reuse, R54, R16 ;  /* 0x000000362c10723c */ /* 0x040fe20000041810 */
[----:B------:R-:W2:Y:S03]  /*140f0*/  LDSM.16.MT88.4 R52, [R199+0x1800] ;  /* 0x00180000c734783b */ /* 0x000ea60000004200 */
[--C-:B-1----:R-:W-:Y:S02]  /*14100*/  FFMA.FTZ R43, R221, c[0x0][0x2d0], -R65.reuse ;  /* 0x0000b400dd2b7a23 */ /* 0x102fe40000010841 */
[----:B------:R-:W-:Y:S02]  /*14110*/  FFMA.FTZ R65, R222, c[0x0][0x2d0], -R65 ;  /* 0x0000b400de417a23 */ /* 0x000fe40000010841 */
        /* <DEDUP_REMOVED lines=9> */
[----:B------:R1:W-:Y:S07]  /*141b0*/  MUFU.EX2 R65, R43 ;  /* 0x0000002b00417308 */ /* 0x0003ee0000000800 */
[C---:B------:R-:W-:Y:S08]  /*141c0*/  HMMA.16816.F32.BF16 R88, R48.reuse, R56, R88 ;  /* 0x000000383058723c */ /* 0x040ff00000041858 */
[-C--:B------:R-:W-:Y:S08]  /*141d0*/  HMMA.16816.F32.BF16 R92, R48, R58.reuse, R92 ;  /* 0x0000003a305c723c */ /* 0x080ff0000004185c */
[C---:B------:R-:W-:Y:S04]  /*141e0*/  HMMA.16816.F32.BF16 R96, R44.reuse, R58, R96 ;  /* 0x0000003a2c60723c */ /* 0x040fe80000041860 */
[--C-:B-1----:R-:W-:Y:S04]  /*141f0*/  FFMA.FTZ R43, R157, c[0x0][0x2d0], -R66.reuse ;  /* 0x0000b4009d2b7a23 */ /* 0x102fe80000010842 */
[----:B------:R1:W1:Y:S01]  /*14200*/  MUFU.EX2 R64, R43 ;  /* 0x0000002b00407308 */ /* 0x0002620000000800 */
[-C--:B--2---:R-:W-:Y:S08]  /*14210*/  HMMA.16816.F32.BF16 R100, R44, R52.reuse, R100 ;  /* 0x000000342c64723c */ /* 0x084ff00000041864 */
[C---:B------:R-:W-:Y:S08]  /*14220*/  HMMA.16816.F32.BF16 R104, R48.reuse, R52, R104 ;  /* 0x000000343068723c */ /* 0x040ff00000041868 */
[-C--:B------:R-:W-:Y:S04]  /*14230*/  HMMA.16816.F32.BF16 R108, R48, R54.reuse, R108 ;  /* 0x00000036306c723c */ /* 0x080fe8000004186c */
[--C-:B-1----:R-:W-:Y:S04]  /*14240*/  FFMA.FTZ R43, R74, c[0x0][0x2d0], -R66.reuse ;  /* 0x0000b4004a2b7a23 */ /* 0x102fe80000010842 */
[----:B------:R-:W-:Y:S01]  /*14250*/  HMMA.16816.F32.BF16 R36, R44, R54, R36 ;  /* 0x000000362c24723c */ /* 0x000fe20000041824 */
[----:B------:R-:W1:Y:S01]  /*14260*/  LDSM.16.MT88.4 R44, [R197+0x2000] ;  /* 0x00200000c52c783b */ /* 0x000e620000004200 */
[----:B------:R-:W-:Y:S02]  /*14270*/  MUFU.EX2 R57, R43 ;  /* 0x0000002b00397308 */ /* 0x000fe40000000800 */
[----:B------:R-:W-:Y:S01]  /*14280*/  FFMA.FTZ R66, R42, c[0x0][0x2d0], -R66 ;  /* 0x0000b4002a427a23 */ /* 0x000fe20000010842 */
[----:B---3--:R-:W-:Y:S01]  /*14290*/  F2FP.BF16.PACK_AB R42, R71, R72 ;  /* 0x00000048472a723e */ /* 0x008fe200000010ff */
[----:B-----5:R-:W-:Y:S01]  /*142a0*/  FFMA.FTZ R50, R41, R123, R124 ;  /* 0x0000007b29327223 */ /* 0x020fe2000001007c */
[----:B------:R-:W-:Y:S01]  /*142b0*/  F2FP.BF16.PACK_AB R41, R64, R65 ;  /* 0x000000414029723e */ /* 0x000fe200000010ff */
[----:B------:R-:W-:Y:S01]  /*142c0*/  FFMA.FTZ R49, R40, R121, R122 ;  /* 0x0000007928317223 */ /* 0x000fe2000001007a */
[----:B------:R-:W-:Y:S03]  /*142d0*/  F2FP.BF16.PACK_AB R40, R73, R76 ;  /* 0x0000004c4928723e */ /* 0x000fe600000010ff */
[----:B------:R-:W-:Y:S01]  /*142e0*/  FFMA.FTZ R48, R2, R120, R244 ;  /* 0x0000007802307223 */ /* 0x000fe200000100f4 */
[----:B------:R-:W2:Y:S01]  /*142f0*/  MUFU.EX2 R56, R66 ;  /* 0x0000004200387308 */ /* 0x000ea20000000800 */
[----:B------:R-:W-:Y:S01]  /*14300*/  FADD.FTZ R2, R146, R49 ;  /* 0x0000003192027221 */ /* 0x000fe20000010000 */
[-C--:B------:R-:W-:Y:S07]  /*14310*/  HMMA.16816.F32.BF16 R120, R152, R132.reuse, R4 ;  /* 0x000000849878723c */ /* 0x080fee0000041804 */
[----:B------:R-:W-:Y:S02]  /*14320*/  FADD.FTZ R4, R147, R50 ;  /* 0x0000003293047221 */ /* 0x000fe40000010000 */
[----:B------:R-:W-:Y:S03]  /*14330*/  FADD.FTZ R5, R246, R48 ;  /* 0x00000030f6057221 */ /* 0x000fe60000010000 */
[----:B------:R-:W-:Y:S02]  /*14340*/  FADD.FTZ R7, R145, R4 ;  /* 0x0000000491077221 */ /* 0x000fe40000010000 */
[----:B------:R-:W-:Y:S02]  /*14350*/  FADD.FTZ R6, R144, R2 ;  /* 0x0000000290067221 */ /* 0x000fe40000010000 */
[----:B------:R-:W-:Y:S02]  /*14360*/  FADD.FTZ R4, R245, R5 ;  /* 0x00000005f5047221 */ /* 0x000fe40000010000 */
[----:B------:R-:W-:Y:S02]  /*14370*/  FFMA.FTZ R2, R0, R150, R75 ;  /* 0x0000009600027223 */ /* 0x000fe4000001004b */
[----:B------:R-:W-:Y:S01]  /*14380*/  FADD.FTZ R0, R149, R7 ;  /* 0x0000000795007221 */ /* 0x000fe20000010000 */
[----:B--2---:R-:W-:Y:S07]  /*14390*/  F2FP.BF16.PACK_AB R43, R56, R57 ;  /* 0x00000039382b723e */ /* 0x004fee00000010ff */
        /* <DEDUP_REMOVED lines=11> */
[-C--:B----4-:R-:W-:Y:S03]  /*14450*/  HMMA.16816.F32.BF16 R136, R152, R60.reuse, R20 ;  /* 0x0000003c9888723c */ /* 0x090fe60000041814 */
        /* <DEDUP_REMOVED lines=60> */
[----:B------:R-:W-:Y:S01]  /*14820*/  MOV R115, R114 ;  /* 0x0000007200737202 */ /* 0x000fe20000000f00 */
        /* <DEDUP_REMOVED lines=12> */
[----:B------:R1:W-:Y:S01]  /*148f0*/  STL [R1], R0 ;  /* 0x0000000001007387 */ /* 0x0003e20000100800 */
[----:B------:R-:W-:Y:S02]  /*14900*/  FADD.FTZ R2, R64, R2 ;  /* 0x0000000240027221 */ /* 0x000fe40000010000 */
[----:B------:R-:W-:Y:S01]  /*14910*/  FADD.FTZ R4, R71, R4 ;  /* 0x0000000447047221 */ /* 0x000fe20000010000 */
[----:B------:R2:W-:Y:S01]  /*14920*/  STL [R1+0x4], R5 ;  /* 0x0000040501007387 */ /* 0x0005e20000100800 */
[----:B------:R-:W-:Y:S03]  /*14930*/  FADD.FTZ R2, R57, R2 ;  /* 0x0000000239027221 */ /* 0x000fe60000010000 */
[----:B------:R3:W-:Y:S01]  /*14940*/  STL [R1+0x8], R4 ;  /* 0x0000080401007387 */ /* 0x0007e20000100800 */
[----:B------:R-:W-:Y:S05]  /*14950*/  FADD.FTZ R2, R56, R2 ;  /* 0x0000000238027221 */ /* 0x000fea0000010000 */
[----:B------:R3:W-:Y:S01]  /*14960*/  STL [R1+0xc], R2 ;  /* 0x00000c0201007387 */ /* 0x0007e20000100800 */
[----:B-1----:R-:W-:Y:S04]  /*14970*/  IADD3 R0, R211, -0x1, RZ ;  /* 0xffffffffd3007810 */ /* 0x002fe80007ffe0ff */
[----:B------:R-:W-:Y:S02]  /*14980*/  MOV R211, R0 ;  /* 0x0000000000d37202 */ /* 0x000fe40000000f00 */
[----:B--2---:R-:W-:Y:S01]  /*14990*/  MOV R5, R3 ;  /* 0x0000000300057202 */ /* 0x004fe20000000f00 */
[----:B------:R-:W-:-:S05]  /*149a0*/  @P0 BRA `(.L_x_648) ;  /* 0xffffb44000000947 */ /* 0x000fca000383ffff */
.L_x_631:
[----:B------:R-:W-:Y:S02]  /*149b0*/  MOV R10, 0x1f ;  /* 0x0000001f000a7802 */ /* 0x000fe40000000f00 */
[----:B------:R-:W-:Y:S01]  /*149c0*/  MOV R9, 0xffffffff ;  /* 0xffffffff00097802 */ /* 0x000fe20000000f00 */
[----:B------:R-:W-:Y:S05]  /*149d0*/  BRA.DIV ~URZ, `(.L_x_649) ;  /* 0x000051a27f007947 */ /* 0x000fea000b800000 */
[----:B---3--:R-:W2:Y:S04]  /*149e0*/  LDL R2, [R1] ;  /* 0x0000000001027983 */ /* 0x008ea80000100800 */
[----:B--2---:R1:W2:Y:S02]  /*149f0*/  SHFL.BFLY PT, R0, R2, 0x2, 0x1f ;  /* 0x0c401f0002007f89 */ /* 0x0042a400000e0000 */
.L_x_735:
[----:B-1----:R-:W3:Y:S02]  /*14a00*/  LDL.LU R2, [R1] ;  /* 0x0000000001027983 */ /* 0x002ee40000300800 */
[----:B--23--:R-:W-:Y:S01]  /*14a10*/  FADD.FTZ R4, R0, R2 ;  /* 0x0000000200047221 */ /* 0x00cfe20000010000 */
[----:B------:R-:W-:Y:S05]  /*14a20*/  BRA.DIV ~URZ, `(.L_x_650) ;  /* 0x000051a27f007947 */ /* 0x000fea000b800000 */
[----:B------:R-:W2:Y:S04]  /*14a30*/  LDL.LU R11, [R1+0x4] ;  /* 0x00000400010b7983 */ /* 0x000ea80000300800 */
[----:B------:R-:W3:Y:S04]  /*14a40*/  LDL.LU R3, [R1+0x8] ;  /* 0x0000080001037983 */ /* 0x000ee80000300800 */
[----:B------:R-:W4:Y:S04]  /*14a50*/  LDL.LU R10, [R1+0xc] ;  /* 0x00000c00010a7983 */ /* 0x000f280000300800 */
[----:B--2---:R-:W1:Y:S04]  /*14a60*/  SHFL.BFLY PT, R0, R11, 0x2, 0x1f ;  /* 0x0c401f000b007f89 */ /* 0x004e6800000e0000 */
[----:B---3--:R-:W2:Y:S04]  /*14a70*/  SHFL.BFLY PT, R2, R3, 0x2, 0x1f ;  /* 0x0c401f0003027f89 */ /* 0x008ea800000e0000 */
[----:B----4-:R-:W3:Y:S01]  /*14a80*/  SHFL.BFLY PT, R8, R10, 0x2, 0x1f ;  /* 0x0c401f000a087f89 */ /* 0x010ee200000e0000 */
[----:B-1----:R-:W-:-:S02]  /*14a90*/  FADD.FTZ R0, R0, R11 ;  /* 0x0000000b00007221 */ /* 0x002fc40000010000 */
[----:B--2---:R-:W-:-:S03]  /*14aa0*/  FADD.FTZ R2, R2, R3 ;  /* 0x0000000302027221 */ /* 0x004fc60000010000 */
[----:B------:R-:W1:Y:S01]  /*14ab0*/  SHFL.BFLY PT, R6, R0, 0x1, 0x1f ;  /* 0x0c201f0000067f89 */ /* 0x000e6200000e0000 */
[----:B---3--:R-:W-:-:S03]  /*14ac0*/  FADD.FTZ R8, R8, R10 ;  /* 0x0000000a08087221 */ /* 0x008fc60000010000 */
[----:B------:R-:W2:Y:S04]  /*14ad0*/  SHFL.BFLY PT, R3, R4, 0x1, 0x1f ;  /* 0x0c201f0004037f89 */ /* 0x000ea800000e0000 */
[----:B------:R-:W3:Y:S04]  /*14ae0*/  SHFL.BFLY PT, R7, R2, 0x1, 0x1f ;  /* 0x0c201f0002077f89 */ /* 0x000ee800000e0000 */
[----:B------:R4:W4:Y:S01]  /*14af0*/  SHFL.BFLY PT, R9, R8, 0x1, 0x1f ;  /* 0x0c201f0008097f89 */ /* 0x00092200000e0000 */
[----:B-1----:R-:W-:Y:S02]  /*14b00*/  FADD.FTZ R6, R0, R6 ;  /* 0x0000000600067221 */ /* 0x002fe40000010000 */
[----:B--2---:R-:W-:-:S02]  /*14b10*/  FADD.FTZ R4, R4, R3 ;  /* 0x0000000304047221 */ /* 0x004fc40000010000 */
[----:B---3--:R-:W-:-:S03]  /*14b20*/  FADD.FTZ R7, R2, R7 ;  /* 0x0000000702077221 */ /* 0x008fc60000010000 */
.L_x_736:
[----:B------:R-:W-:Y:S01]  /*14b30*/  FSETP.NE.FTZ.AND P3, PT, R4, RZ, PT ;  /* 0x000000ff0400720b */ /* 0x000fe20003f75000 */
[----:B------:R-:W-:Y:S01]  /*14b40*/  CS2R R2, SRZ ;  /* 0x0000000000027805 */ /* 0x000fe2000001ff00 */
[----:B------:R-:W-:Y:S02]  /*14b50*/  MOV R0, RZ ;  /* 0x000000ff00007202 */ /* 0x000fe40000000f00 */
[----:B------:R-:W-:Y:S02]  /*14b60*/  FSETP.NE.FTZ.AND P1, PT, R7, RZ, PT ;  /* 0x000000ff0700720b */ /* 0x000fe40003f35000 */
[----:B------:R-:W-:Y:S02]  /*14b70*/  FSETP.NE.FTZ.AND P2, PT, R6, RZ, PT ;  /* 0x000000ff0600720b */ /* 0x000fe40003f55000 */
[----:B------:R-:W-:Y:S02]  /*14b80*/  MOV R24, 0xff800000 ;  /* 0xff80000000187802 */ /* 0x000fe40000000f00 */
[----:B------:R-:W-:-:S02]  /*14b90*/  MOV R22, 0xff800000 ;  /* 0xff80000000167802 */ /* 0x000fc40000000f00 */
        /* <DEDUP_REMOVED lines=95> */
.L_x_558:
[----:B------:R2:W5:Y:S04]  /*15190*/  LDL R6, [R1+0x48] ;  /* 0x0000480001067983 */ /* 0x0005680000100800 */
[----:B------:R-:W3:Y:S01]  /*151a0*/  S2R R2, SR_TID.X ;  /* 0x0000000000027919 */ /* 0x000ee20000002100 */
[----:B------:R-:W-:Y:S01]  /*151b0*/  BSSY B0, `(.L_x_651) ;  /* 0x0000011000007945 */ /* 0x000fe20003800000 */
[----:B---3--:R-:W-:-:S13]  /*151c0*/  LOP3.LUT P0, RZ, R2, 0x7f, RZ, 0xc0, !PT ;  /* 0x0000007f02ff7812 */ /* 0x008fda000780c0ff */
[----:B------:R-:W-:Y:S05]  /*151d0*/  @P0 BRA `(.L_x_652) ;  /* 0x000000e000000947 */ /* 0x000fea0003800000 */
[----:B--2---:R-:W2:Y:S01]  /*151e0*/  S2R R4, SR_LANEID ;  /* 0x0000000000047919 */ /* 0x004ea20000000000 */
        /* <DEDUP_REMOVED lines=11> */
[----:B--2--5:R-:W-:-:S05]  /*152a0*/  IADD3 R6, R3, c[0x0][0xc], R2 ;  /* 0x0000030003067a10 */ /* 0x024fca0007ffe002 */
[----:B------:R1:W-:Y:S02]  /*152b0*/  STL [R1+0x48], R6 ;  /* 0x0000480601007387 */ /* 0x0003e40000100800 */
.L_x_652:
[----:B--2---:R-:W-:Y:S05]  /*152c0*/  BSYNC B0 ;  /* 0x0000000000007941 */ /* 0x004fea0003800000 */
.L_x_651:
[----:B------:R-:W2:Y:S01]  /*152d0*/  LDL.64 R2, [R1+0x30] ;  /* 0x0000300001027983 */ /* 0x000ea20000100a00 */
[----:B------:R-:W-:Y:S01]  /*152e0*/  PRMT R0, R0, 0x9910, RZ ;  /* 0x0000991000007816 */ /* 0x000fe200000000ff */
[----:B------:R-:W-:Y:S01]  /*152f0*/  BSSY B1, `(.L_x_653) ;  /* 0x00002cf000017945 */ /* 0x000fe20003800000 */
[----:B-----5:R-:W-:Y:S02]  /*15300*/  IMAD.MOV.U32 R88, RZ, RZ, R6 ;  /* 0x000000ffff587224 */ /* 0x020fe400078e0006 */
[----:B------:R-:W-:Y:S02]  /*15310*/  ISETP.NE.AND P0, PT, R0, RZ, PT ;  /* 0x000000ff0000720c */ /* 0x000fe40003f05270 */
[----:B--2---:R-:W-:-:S11]  /*15320*/  SHF.R.S32.HI R18, RZ, 0x1f, R2 ;  /* 0x0000001fff127819 */ /* 0x004fd60000011402 */
        /* <DEDUP_REMOVED lines=21> */
[----:B------:R-:W-:Y:S04]  /*15480*/  STS [R7+0x2000], R3 ;  /* 0x0020000307007388 */ /* 0x000fe80000000800 */
[----:B------:R2:W-:Y:S01]  /*15490*/  STS [R7+0x2400], R2 ;  /* 0x0024000207007388 */ /* 0x0005e20000000800 */
[----:B-1----:R-:W-:-:S03]  /*154a0*/  F2FP.BF16.PACK_AB R0, R39, R38 ;  /* 0x000000262700723e */ /* 0x002fc600000010ff */
[----:B--2---:R-:W2:Y:S01]  /*154b0*/  LDL R7, [R1+0x64] ;  /* 0x0000640001077983 */ /* 0x004ea20000100800 */
[----:B------:R-:W-:Y:S02]  /*154c0*/  F2FP.BF16.PACK_AB R3, R73, R72 ;  /* 0x000000484903723e */ /* 0x000fe400000010ff */
[----:B------:R-:W-:Y:S01]  /*154d0*/  F2FP.BF16.PACK_AB R2, R85, R84 ;  /* 0x000000545502723e */ /* 0x000fe200000010ff */
[----:B------:R-:W-:Y:S04]  /*154e0*/  STS [R6+0x2000], R0 ;  /* 0x0020000006007388 */ /* 0x000fe80000000800 */
[----:B------:R1:W-:Y:S04]  /*154f0*/  STS [R6+0x2400], R4 ;  /* 0x0024000406007388 */ /* 0x0003e80000000800 */
[----:B-1----:R-:W3:Y:S01]  /*15500*/  LDL R6, [R1+0x60] ;  /* 0x0000600001067983 */ /* 0x002ee20000100800 */
[----:B------:R-:W-:-:S02]  /*15510*/  F2FP.BF16.PACK_AB R0, R75, R74 ;  /* 0x0000004a4b00723e */ /* 0x000fc400000010ff */
[----:B------:R-:W-:Y:S01]  /*15520*/  F2FP.BF16.PACK_AB R4, R41, R40 ;  /* 0x000000282904723e */ /* 0x000fe200000010ff */
[----:B----4-:R1:W-:Y:S04]  /*15530*/  STS [R8], R3 ;  /* 0x0000000308007388 */ /* 0x0103e80000000800 */
[----:B------:R4:W-:Y:S04]  /*15540*/  STS [R8+0x400], R2 ;  /* 0x0004000208007388 */ /* 0x0009e80000000800 */
[----:B------:R4:W-:Y:S01]  /*15550*/  STS [R5], R0 ;  /* 0x0000000005007388 */ /* 0x0009e20000000800 */
[----:B-1----:R-:W-:-:S02]  /*15560*/  F2FP.BF16.PACK_AB R3, R87, R86 ;  /* 0x000000565703723e */ /* 0x002fc400000010ff */
[----:B----4-:R-:W-:-:S03]  /*15570*/  F2FP.BF16.PACK_AB R2, R43, R42 ;  /* 0x0000002a2b02723e */ /* 0x010fc600000010ff */
[----:B------:R1:W-:Y:S01]  /*15580*/  STS [R5+0x400], R3 ;  /* 0x0004000305007388 */ /* 0x0003e20000000800 */
[----:B------:R-:W-:-:S03]  /*15590*/  F2FP.BF16.PACK_AB R0, R59, R58 ;  /* 0x0000003a3b00723e */ /* 0x000fc600000010ff */
[----:B------:R-:W-:Y:S04]  /*155a0*/  STS [R8+0x2000], R4 ;  /* 0x0020000408007388 */ /* 0x000fe80000000800 */
[----:B------:R4:W-:Y:S01]  /*155b0*/  STS [R8+0x2400], R0 ;  /* 0x0024000008007388 */ /* 0x0009e20000000800 */
[----:B-1----:R-:W-:-:S03]  /*155c0*/  F2FP.BF16.PACK_AB R3, R57, R56 ;  /* 0x000000383903723e */ /* 0x002fc600000010ff */
[----:B----4-:R-:W4:Y:S01]  /*155d0*/  LDL R8, [R1+0x54] ;  /* 0x0000540001087983 */ /* 0x010f220000100800 */
[----:B------:R-:W-:-:S03]  /*155e0*/  F2FP.BF16.PACK_AB R0, R67, R66 ;  /* 0x000000424300723e */ /* 0x000fc600000010ff */
[----:B------:R1:W-:Y:S04]  /*155f0*/  STS [R5+0x2000], R2 ;  /* 0x0020000205007388 */ /* 0x0003e80000000800 */
[----:B------:R1:W-:Y:S04]  /*15600*/  STS [R5+0x2400], R3 ;  /* 0x0024000305007388 */ /* 0x0003e80000000800 */
[----:B------:R1:W-:Y:S01]  /*15610*/  STS [R9], R0 ;  /* 0x0000000009007388 */ /* 0x0003e20000000800 */
[----:B------:R-:W-:Y:S02]  /*15620*/  F2FP.BF16.PACK_AB R4, R53, R52 ;  /* 0x000000343504723e */ /* 0x000fe400000010ff */
[----:B-1----:R-:W-:-:S02]  /*15630*/  F2FP.BF16.PACK_AB R2, R101, R100 ;  /* 0x000000646502723e */ /* 0x002fc400000010ff */
[----:B------:R-:W-:-:S03]  /*15640*/  F2FP.BF16.PACK_AB R3, R97, R96 ;  /* 0x000000606103723e */ /* 0x000fc600000010ff */
[----:B------:R1:W-:Y:S01]  /*15650*/  STS [R9+0x400], R2 ;  /* 0x0004000209007388 */ /* 0x0003e20000000800 */
[----:B------:R-:W-:Y:S02]  /*15660*/  F2FP.BF16.PACK_AB R0, R99, R98 ;  /* 0x000000626300723e */ /* 0x000fe400000010ff */
[----:B------:R-:W-:Y:S02]  /*15670*/  F2FP.BF16.PACK_AB R5, R51, R50 ;  /* 0x000000323305723e */ /* 0x000fe400000010ff */
[----:B-1----:R-:W-:Y:S02]  /*15680*/  F2FP.BF16.PACK_AB R2, R55, R54 ;  /* 0x000000363702723e */ /* 0x002fe400000010ff */
[----:B------:R-:W-:Y:S02]  /*15690*/  ISETP.NE.U32.AND P0, PT, RZ, c[0x0][0x508], PT ;  /* 0x00014200ff007a0c */ /* 0x000fe40003f05070 */
[----:B------:R-:W-:Y:S02]  /*156a0*/  ISETP.NE.U32.AND P2, PT, RZ, c[0x0][0x500], PT ;  /* 0x00014000ff007a0c */ /* 0x000fe40003f45070 */
[----:B------:R-:W-:-:S02]  /*156b0*/  ISETP.NE.AND.EX P1, PT, RZ, c[0x0][0x50c], PT, P0 ;  /* 0x00014300ff007a0c */ /* 0x000fc40003f25300 */
[----:B------:R-:W-:Y:S01]  /*156c0*/  ISETP.NE.AND.EX P2, PT, RZ, c[0x0][0x504], PT, P2 ;  /* 0x00014100ff007a0c */ /* 0x000fe20003f45320 */
[----:B------:R-:W-:Y:S01]  /*156d0*/  IMAD.MOV.U32 R11, RZ, RZ, c[0x0][0x388] ;  /* 0x0000e200ff0b7624 */ /* 0x000fe200078e00ff */
[----:B--2---:R1:W-:Y:S04]  /*156e0*/  STS [R7], R3 ;  /* 0x0000000307007388 */ /* 0x0043e80000000800 */
[----:B------:R2:W-:Y:S04]  /*156f0*/  STS [R7+0x400], R0 ;  /* 0x0004000007007388 */ /* 0x0005e80000000800 */
[----:B------:R3:W-:Y:S04]  /*15700*/  STS [R9+0x2000], R2 ;  /* 0x0020000209007388 */ /* 0x0007e80000000800 */
[----:B------:R3:W-:Y:S04]  /*15710*/  STS [R9+0x2400], R4 ;  /* 0x0024000409007388 */ /* 0x0007e80000000800 */
[----:B------:R-:W-:Y:S01]  /*15720*/  STS [R7+0x2000], R5 ;  /* 0x0020000507007388 */ /* 0x000fe20000000800 */
[----:B-1----:R-:W-:-:S02]  /*15730*/  F2FP.BF16.PACK_AB R3, R47, R46 ;  /* 0x0000002e2f03723e */ /* 0x002fc400000010ff */
[----:B--2---:R-:W-:Y:S02]  /*15740*/  F2FP.BF16.PACK_AB R0, R79, R78 ;  /* 0x0000004e4f00723e */ /* 0x004fe400000010ff */
[----:B---3--:R-:W-:Y:S01]  /*15750*/  F2FP.BF16.PACK_AB R2, R77, R76 ;  /* 0x0000004c4d02723e */ /* 0x008fe200000010ff */
[----:B------:R-:W-:Y:S04]  /*15760*/  STS [R7+0x2400], R3 ;  /* 0x0024000307007388 */ /* 0x000fe80000000800 */
[----:B------:R1:W-:Y:S04]  /*15770*/  STS [R6], R2 ;  /* 0x0000000206007388 */ /* 0x0003e80000000800 */
[----:B------:R2:W-:Y:S01]  /*15780*/  STS [R6+0x400], R0 ;  /* 0x0004000006007388 */ /* 0x0005e20000000800 */
[----:B------:R-:W-:-:S03]  /*15790*/  F2FP.BF16.PACK_AB R4, R45, R44 ;  /* 0x0000002c2d04723e */ /* 0x000fc600000010ff */
[----:B------:R-:W3:Y:S01]  /*157a0*/  LDL.LU R9, [R1+0x44] ;  /* 0x0000440001097983 */ /* 0x000ee20000300800 */
[----:B-1----:R-:W-:Y:S02]  /*157b0*/  F2FP.BF16.PACK_AB R2, R63, R62 ;  /* 0x0000003e3f02723e */ /* 0x002fe400000010ff */
[----:B--2---:R-:W-:-:S03]  /*157c0*/  F2FP.BF16.PACK_AB R0, R65, R64 ;  /* 0x000000404100723e */ /* 0x004fc600000010ff */
[----:B------:R1:W-:Y:S01]  /*157d0*/  STS [R12], R2 ;  /* 0x000000020c007388 */ /* 0x0003e20000000800 */
[----:B------:R-:W-:-:S03]  /*157e0*/  F2FP.BF16.PACK_AB R3, R37, R36 ;  /* 0x000000242503723e */ /* 0x000fc600000010ff */
[----:B------:R2:W-:Y:S04]  /*157f0*/  STS [R10+0x400], R0 ;  /* 0x000400000a007388 */ /* 0x0005e80000000800 */
[----:B------:R4:W-:Y:S04]  /*15800*/  STS [R6+0x2000], R4 ;  /* 0x0020000406007388 */ /* 0x0009e80000000800 */
[----:B------:R4:W-:Y:S01]  /*15810*/  STS [R6+0x2400], R3 ;  /* 0x0024000306007388 */ /* 0x0009e20000000800 */
[----:B-1----:R-:W-:Y:S02]  /*15820*/  F2FP.BF16.PACK_AB R2, R33, R32 ;  /* 0x000000202102723e */ /* 0x002fe400000010ff */
[----:B--2---:R-:W-:-:S03]  /*15830*/  F2FP.BF16.PACK_AB R0, R31, R30 ;  /* 0x0000001e1f00723e */ /* 0x004fc600000010ff */
[----:B------:R1:W-:Y:S04]  /*15840*/  STS [R12+0x2000], R2 ;  /* 0x002000020c007388 */ /* 0x0003e80000000800 */
[----:B------:R2:W-:Y:S01]  /*15850*/  STS [R10+0x2400], R0 ;  /* 0x002400000a007388 */ /* 0x0005e20000000800 */
[----:B----4-:R-:W-:Y:S02]  /*15860*/  IMAD.MOV.U32 R4, RZ, RZ, 0x4 ;  /* 0x00000004ff047424 */ /* 0x010fe400078e00ff */
[----:B------:R-:W-:Y:S02]  /*15870*/  IMAD.MOV.U32 R3, RZ, RZ, RZ ;  /* 0x000000ffff037224 */ /* 0x000fe400078e00ff */
[CC--:B------:R-:W-:Y:S01]  /*15880*/  @P1 IMAD.WIDE R6, R8.reuse, R4.reuse, c[0x0][0x508] ;  /* 0x0001420008061625 */ /* 0x0c0fe200078e0204 */
[----:B------:R-:W-:Y:S03]  /*15890*/  BAR.SYNC.DEFER_BLOCKING 0x1, 0x80 ;  /* 0x0042000000007b1d */ /* 0x000fe60000010000 */
[----:B------:R-:W-:-:S03]  /*158a0*/  IMAD.WIDE R4, R8, R4, c[0x0][0x500] ;  /* 0x0001400008047625 */ /* 0x000fc600078e0204 */
[----:B------:R2:W5:Y:S04]  /*158b0*/  @P1 LDG.E R11, [R6.64] ;  /* 0x00000008060b1981 */ /* 0x000568000c1e1900 */
[----:B------:R2:W5:Y:S01]  /*158c0*/  @P2 LDG.E R3, [R4.64] ;  /* 0x0000000804032981 */ /* 0x000562000c1e1900 */
[----:B---3--:R-:W-:-:S04]  /*158d0*/  ISETP.NE.AND P0, PT, R9, RZ, PT ;  /* 0x000000ff0900720c */ /* 0x008fc80003f05270 */
[----:B-1----:R-:W-:Y:S01]  /*158e0*/  SEL R2, R9, c[0x0][0x3d4], P0 ;  /* 0x0000f50009027a07 */ /* 0x002fe20000000000 */
[----:B------:R-:W-:Y:S05]  /*158f0*/  @P1 BRA `(.L_x_655) ;  /* 0x0000004000001947 */ /* 0x000fea0003800000 */
[----:B--2---:R-:W-:Y:S05]  /*15900*/  @!P2 BRA `(.L_x_655) ;  /* 0x000000300000a947 */ /* 0x004fea0003800000 */
[----:B------:R1:W2:Y:S04]  /*15910*/  LDG.E R0, [R4.64] ;  /* 0x0000000804007981 */ /* 0x0002a8000c1e1900 */
[----:B-1----:R-:W2:Y:S02]  /*15920*/  LDG.E R4, [R4.64+0x4] ;  /* 0x0000040804047981 */ /* 0x002ea4000c1e1900 */
[----:B--2--5:R-:W-:Y:S02]  /*15930*/  IADD3 R11, -R0, R4, RZ ;  /* 0x00000004000b7210 */ /* 0x024fe40007ffe1ff */
.L_x_655:
[----:B--2---:R-:W2:Y:S04]  /*15940*/  LDL R4, [R1+0x3c] ;  /* 0x00003c0001047983 */ /* 0x004ea80000100800 */
[----:B------:R-:W2:Y:S04]  /*15950*/  LDL R89, [R1+0x38] ;  /* 0x0000380001597983 */ /* 0x000ea80000100800 */
[----:B------:R-:W3:Y:S04]  /*15960*/  LDL R25, [R1+0x40] ;  /* 0x0000400001197983 */ /* 0x000ee80000100800 */
[----:B------:R-:W4:Y:S04]  /*15970*/  LDL R14, [R1+0x4c] ;  /* 0x00004c00010e7983 */ /* 0x000f280000100800 */
[----:B------:R-:W4:Y:S04]  /*15980*/  LDL R28, [R1+0x84] ;  /* 0x00008400011c7983 */ /* 0x000f280000100800 */
[----:B------:R-:W4:Y:S01]  /*15990*/  LDL.LU R26, [R1+0x14] ;  /* 0x00001400011a7983 */ /* 0x000f220000300800 */
        /* <DEDUP_REMOVED lines=11> */
[----:B------:R-:W-:Y:S02]  /*15a50*/  SHF.R.S32.HI R0, RZ, 0x1f, R8 ;  /* 0x0000001fff007819 */ /* 0x000fe40000011408 */
        /* <DEDUP_REMOVED lines=11> */
[----:B--2---:R-:W-:-:S04]  /*15b10*/  IMAD.IADD R4, R4, 0x1, R89 ;  /* 0x0000000104047824 */ /* 0x004fc800078e0259 */
        /* <DEDUP_REMOVED lines=37> */
[----:B------:R-:W4:Y:S01]  /*15d70*/  SHFL.IDX PT, R8, R6, 0x2, 0x1c1f ;  /* 0x005c1f0006087f89 */ /* 0x000f2200000e0000 */
[----:B---3--:R-:W-:-:S05]  /*15d80*/  IMAD.IADD R5, R28, 0x1, R89 ;  /* 0x000000011c057824 */ /* 0x008fca00078e0259 */
[C---:B------:R-:W-:Y:S02]  /*15d90*/  IADD3 R17, R5.reuse, 0x8, RZ ;  /* 0x0000000805117810 */ /* 0x040fe40007ffe0ff */
[CC--:B------:R-:W-:Y:S02]  /*15da0*/  ISETP.GE.OR P4, PT, R5.reuse, R0.reuse, P0 ;  /* 0x000000000500720c */ /* 0x0c0fe40000786670 */
[----:B------:R-:W-:Y:S02]  /*15db0*/  IADD3 R16, R5, 0x40, RZ ;  /* 0x0000004005107810 */ /* 0x000fe40007ffe0ff */
[-C--:B------:R-:W-:Y:S02]  /*15dc0*/  ISETP.GE.OR P3, PT, R17, R0.reuse, P0 ;  /* 0x000000001100720c */ /* 0x080fe40000766670 */
[----:B------:R-:W-:Y:S02]  /*15dd0*/  ISETP.GE.OR P1, PT, R16, R0, P0 ;  /* 0x000000001000720c */ /* 0x000fe40000726670 */
[----:B------:R-:W-:-:S05]  /*15de0*/  IADD3 R14, R5, 0x48, RZ ;  /* 0x00000048050e7810 */ /* 0x000fca0007ffe0ff */
[----:B-1----:R-:W-:Y:S04]  /*15df0*/  @!P4 ST.E [R12.64], R22 ;  /* 0x000000160c00c985 */ /* 0x002fe8000c101908 */
[----:B--2---:R-:W-:Y:S01]  /*15e00*/  @!P3 ST.E [R10.64], R23 ;  /* 0x000000170a00b985 */ /* 0x004fe2000c101908 */
[----:B------:R-:W-:-:S03]  /*15e10*/  ISETP.GE.AND P3, PT, R16, R0, PT ;  /* 0x000000001000720c */ /* 0x000fc60003f66270 */
[----:B----4-:R-:W-:Y:S01]  /*15e20*/  @!P1 ST.E [R8.64], R24 ;  /* 0x0000001808009985 */ /* 0x010fe2000c101908 */
[----:B------:R-:W-:Y:S02]  /*15e30*/  ISETP.GE.AND P1, PT, R14, R0, PT ;  /* 0x000000000e00720c */ /* 0x000fe40003f26270 */
[----:B------:R-:W-:-:S04]  /*15e40*/  LOP3.LUT R26, R26, 0xfffffffd, RZ, 0xc0, !PT ;  /* 0xfffffffd1a1a7812 */ /* 0x000fc800078ec0ff */
[----:B------:R-:W-:-:S04]  /*15e50*/  LOP3.LUT R26, R26, 0xfffffffe, RZ, 0xc0, !PT ;  /* 0xfffffffe1a1a7812 */ /* 0x000fc800078ec0ff */
[----:B------:R-:W-:Y:S01]  /*15e60*/  @P3 LOP3.LUT R26, R26, 0x1, RZ, 0xfc, !PT ;  /* 0x000000011a1a3812 */ /* 0x000fe200078efcff */
[----:B------:R-:W1:Y:S03]  /*15e70*/  SHFL.IDX PT, R6, R6, 0x3, 0x1c1f ;  /* 0x007c1f0006067f89 */ /* 0x000e6600000e0000 */
[----:B------:R-:W-:-:S05]  /*15e80*/  @P1 LOP3.LUT R26, R26, 0x2, RZ, 0xfc, !PT ;  /* 0x000000021a1a1812 */ /* 0x000fca00078efcff */
[----:B------:R2:W-:Y:S01]  /*15e90*/  STL [R1+0x14], R26 ;  /* 0x0000141a01007387 */ /* 0x0005e20000100800 */
[-C--:B------:R-:W-:Y:S02]  /*15ea0*/  ISETP.GE.OR P0, PT, R14, R0.reuse, P0 ;  /* 0x000000000e00720c */ /* 0x080fe40000706670 */
[----:B------:R-:W-:-:S11]  /*15eb0*/  ISETP.GE.AND P6, PT, R17, R0, PT ;  /* 0x000000001100720c */ /* 0x000fd60003fc6270 */
[----:B-1----:R2:W-:Y:S01]  /*15ec0*/  @!P0 ST.E [R6.64], R19 ;  /* 0x0000001306008985 */ /* 0x0025e2000c101908 */
[----:B------:R-:W-:Y:S01]  /*15ed0*/  ISETP.GE.AND P0, PT, R5, R0, PT ;  /* 0x000000000500720c */ /* 0x000fe20003f06270 */
[----:B------:R-:W-:Y:S05]  /*15ee0*/  @P2 BRA `(.L_x_656) ;  /* 0x0000079000002947 */ /* 0x000fea0003800000 */
[----:B--2---:R-:W2:Y:S01]  /*15ef0*/  LDL R26, [R1+0x74] ;  /* 0x00007400011a7983 */ /* 0x004ea20000100800 */
[----:B------:R-:W-:Y:S01]  /*15f00*/  IMAD R15, R15, c[0x0][0x3a0], RZ ;  /* 0x0000e8000f0f7a24 */ /* 0x000fe200078e02ff */
[----:B------:R-:W-:Y:S01]  /*15f10*/  SHF.R.S32.HI R7, RZ, 0x1f, R2 ;  /* 0x0000001fff077819 */ /* 0x000fe20000011402 */
        /* <DEDUP_REMOVED lines=14> */
[----:B------:R-:W5:Y:S02]  /*16000*/  S2R R10, SR_TID.X ;  /* 0x00000000000a7919 */ /* 0x000f640000002100 */
[----:B-----5:R-:W-:-:S04]  /*16010*/  SHF.R.S32.HI R9, RZ, 0x1f, R10 ;  /* 0x0000001fff097819 */ /* 0x020fc8000001140a */
[----:B------:R-:W-:-:S04]  /*16020*/  LEA.HI R9, R9, R10, RZ, 0x3 ;  /* 0x0000000a09097211 */ /* 0x000fc800078f18ff */
[----:B------:R-:W-:Y:S02]  /*16030*/  SHF.R.S32.HI R9, RZ, 0x3, R9 ;  /* 0x00000003ff097819 */ /* 0x000fe40000011409 */
[----:B--2---:R-:W-:Y:S02]  /*16040*/  IADD3 R6, R26, R89, RZ ;  /* 0x000000591a067210 */ /* 0x004fe40007ffe0ff */
[----:B------:R2:W1:Y:S02]  /*16050*/  LDS.128 R24, [R213+0x1080] ;  /* 0x00108000d5187984 */ /* 0x0004640000000c00 */
        /* <DEDUP_REMOVED lines=17> */
[----:B------:R-:W-:Y:S02]  /*16170*/  IADD3 R4, R9, R89, RZ ;  /* 0x0000005909047210 */ /* 0x000fe40007ffe0ff */
[----:B------:R-:W-:-:S04]  /*16180*/  IADD3 R3, R3, R6, RZ ;  /* 0x0000000603037210 */ /* 0x000fc80007ffe0ff */
[----:B------:R-:W-:Y:S01]  /*16190*/  LEA.HI.X R6, R2, c[0x0][0x384], R3, 0x1, P0 ;  /* 0x0000e10002067a11 */ /* 0x000fe200000f0c03 */
[----:B------:R-:W-:Y:S05]  /*161a0*/  BRA.DIV ~URZ, `(.L_x_657) ;  /* 0x00003c927f007947 */ /* 0x000fea000b800000 */
[----:B-1234-:R1:W2:Y:S02]  /*161b0*/  SHFL.IDX PT, R8, R6, RZ, 0x181f ;  /* 0x00181fff06087589 */ /* 0x01e2a400000e0000 */
.L_x_737:
[----:B------:R-:W-:Y:S05]  /*161c0*/  BRA.DIV ~URZ, `(.L_x_658) ;  /* 0x00003ce27f007947 */ /* 0x000fea000b800000 */
[----:B------:R3:W4:Y:S02]  /*161d0*/  SHFL.IDX PT, R2, R7, RZ, 0x181f ;  /* 0x00181fff07027589 */ /* 0x00072400000e0000 */
.L_x_738:
[----:B------:R-:W5:Y:S02]  /*161e0*/  LDL.64 R10, [R1+0x30] ;  /* 0x00003000010a7983 */ /* 0x000f640000100a00 */
[----:B-----5:R-:W-:-:S04]  /*161f0*/  ISETP.GE.AND P2, PT, R10, c[0x0][0x3c8], PT ;  /* 0x0000f2000a007a0c */ /* 0x020fc80003f46270 */
[----:B------:R-:W-:-:S13]  /*16200*/  ISETP.GE.OR P0, PT, R4, R0, P2 ;  /* 0x000000000400720c */ /* 0x000fda0001706670 */
[----:B----4-:R-:W-:-:S04]  /*16210*/  @!P0 LEA R2, P1, R10, R2, 0x1 ;  /* 0x000000020a028211 */ /* 0x010fc800078208ff */
[----:B--2---:R-:W-:-:S05]  /*16220*/  @!P0 LEA.HI.X R3, R10, R8, R18, 0x1, P1 ;  /* 0x000000080a038211 */ /* 0x004fca00008f0c12 */
[----:B------:R2:W-:Y:S01]  /*16230*/  @!P0 ST.E.128 [R2.64], R12 ;  /* 0x0000000c02008985 */ /* 0x0005e2000c101d08 */
[----:B------:R-:W-:Y:S05]  /*16240*/  BRA.DIV ~URZ, `(.L_x_659) ;  /* 0x00003cd27f007947 */ /* 0x000fea000b800000 */
[----:B------:R4:W1:Y:S04]  /*16250*/  SHFL.IDX PT, R8, R6, 0x1, 0x181f ;  /* 0x00381f0006087f89 */ /* 0x00086800000e0000 */
[----:B--2---:R4:W2:Y:S02]  /*16260*/  SHFL.IDX PT, R2, R7, 0x1, 0x181f ;  /* 0x00381f0007027f89 */ /* 0x0048a400000e0000 */
.L_x_739:
[----:B------:R-:W5:Y:S01]  /*16270*/  LDL.64 R10, [R1+0x30] ;  /* 0x00003000010a7983 */ /* 0x000f620000100a00 */
[----:B------:R-:W-:-:S04]  /*16280*/  IADD3 R3, R4, 0x10, RZ ;  /* 0x0000001004037810 */ /* 0x000fc80007ffe0ff */
[----:B------:R-:W-:-:S13]  /*16290*/  ISETP.GE.OR P0, PT, R3, R0, P2 ;  /* 0x000000000300720c */ /* 0x000fda0001706670 */
[----:B--2--5:R-:W-:-:S04]  /*162a0*/  @!P0 LEA R2, P1, R10, R2, 0x1 ;  /* 0x000000020a028211 */ /* 0x024fc800078208ff */
[----:B-1----:R-:W-:-:S05]  /*162b0*/  @!P0 LEA.HI.X R3, R10, R8, R18, 0x1, P1 ;  /* 0x000000080a038211 */ /* 0x002fca00008f0c12 */
[----:B------:R1:W-:Y:S01]  /*162c0*/  @!P0 ST.E.128 [R2.64], R20 ;  /* 0x0000001402008985 */ /* 0x0003e2000c101d08 */
[----:B------:R-:W-:Y:S05]  /*162d0*/  BRA.DIV ~URZ, `(.L_x_660) ;  /* 0x00003d127f007947 */ /* 0x000fea000b800000 */
[----:B------:R2:W1:Y:S02]  /*162e0*/  SHFL.IDX PT, R8, R6, 0x2, 0x181f ;  /* 0x00581f0006087f89 */ /* 0x00046400000e0000 */
.L_x_740:
[----:B------:R-:W-:Y:S05]  /*162f0*/  BRA.DIV ~URZ, `(.L_x_661) ;  /* 0x00003d627f007947 */ /* 0x000fea000b800000 */
[----:B-1----:R1:W2:Y:S02]  /*16300*/  SHFL.IDX PT, R2, R7, 0x2, 0x181f ;  /* 0x00581f0007027f89 */ /* 0x0022a400000e0000 */
.L_x_741:
[----:B------:R-:W5:Y:S01]  /*16310*/  LDL.64 R10, [R1+0x30] ;  /* 0x00003000010a7983 */ /* 0x000f620000100a00 */
[----:B------:R-:W-:-:S04]  /*16320*/  IADD3 R3, R4, 0x20, RZ ;  /* 0x0000002004037810 */ /* 0x000fc80007ffe0ff */
[----:B------:R-:W-:-:S13]  /*16330*/  ISETP.GE.OR P0, PT, R3, R0, P2 ;  /* 0x000000000300720c */ /* 0x000fda0001706670 */
[----:B--2--5:R-:W-:-:S04]  /*16340*/  @!P0 LEA R2, P1, R10, R2, 0x1 ;  /* 0x000000020a028211 */ /* 0x024fc800078208ff */
[----:B------:R-:W-:-:S05]  /*16350*/  @!P0 LEA.HI.X R3, R10, R8, R18, 0x1, P1 ;  /* 0x000000080a038211 */ /* 0x000fca00008f0c12 */
[----:B------:R2:W-:Y:S01]  /*16360*/  @!P0 ST.E.128 [R2.64], R24 ;  /* 0x0000001802008985 */ /* 0x0005e2000c101d08 */
[----:B------:R-:W-:Y:S05]  /*16370*/  BRA.DIV ~URZ, `(.L_x_662) ;  /* 0x00003d527f007947 */ /* 0x000fea000b800000 */
[----:B------:R1:W2:Y:S04]  /*16380*/  SHFL.IDX PT, R8, R6, 0x3, 0x181f ;  /* 0x00781f0006087f89 */ /* 0x0002a800000e0000 */
[----:B--2---:R1:W2:Y:S02]  /*16390*/  SHFL.IDX PT, R2, R7, 0x3, 0x181f ;  /* 0x00781f0007027f89 */ /* 0x0042a400000e0000 */
.L_x_742:
[----:B------:R-:W5:Y:S01]  /*163a0*/  LDL.64 R10, [R1+0x30] ;  /* 0x00003000010a7983 */ /* 0x000f620000100a00 */
[----:B------:R-:W-:-:S04]  /*163b0*/  IADD3 R3, R4, 0x30, RZ ;  /* 0x0000003004037810 */ /* 0x000fc80007ffe0ff */
[----:B------:R-:W-:-:S13]  /*163c0*/  ISETP.GE.OR P0, PT, R3, R0, P2 ;  /* 0x000000000300720c */ /* 0x000fda0001706670 */
[----:B--2--5:R-:W-:-:S04]  /*163d0*/  @!P0 LEA R2, P1, R10, R2, 0x1 ;  /* 0x000000020a028211 */ /* 0x024fc800078208ff */
[----:B------:R-:W-:-:S05]  /*163e0*/  @!P0 LEA.HI.X R3, R10, R8, R18, 0x1, P1 ;  /* 0x000000080a038211 */ /* 0x000fca00008f0c12 */
[----:B------:R2:W-:Y:S01]  /*163f0*/  @!P0 ST.E.128 [R2.64], R28 ;  /* 0x0000001c02008985 */ /* 0x0005e2000c101d08 */
[----:B------:R-:W-:Y:S05]  /*16400*/  BRA.DIV ~URZ, `(.L_x_663) ;  /* 0x00003d927f007947 */ /* 0x000fea000b800000 */
[----:B------:R1:W2:Y:S02]  /*16410*/  SHFL.IDX PT, R8, R6, 0x4, 0x181f ;  /* 0x00981f0006087f89 */ /* 0x0002a400000e0000 */
.L_x_743:
[----:B------:R-:W-:Y:S05]  /*16420*/  BRA.DIV ~URZ, `(.L_x_664) ;  /* 0x00003de27f007947 */ /* 0x000fea000b800000 */
[----:B--2---:R2:W1:Y:S02]  /*16430*/  SHFL.IDX PT, R2, R7, 0x4, 0x181f ;  /* 0x00981f0007027f89 */ /* 0x00446400000e0000 */
.L_x_744:
[----:B------:R-:W5:Y:S01]  /*16440*/  LDL.64 R10, [R1+0x30] ;  /* 0x00003000010a7983 */ /* 0x000f620000100a00 */
[----:B------:R-:W-:-:S04]  /*16450*/  IADD3 R3, R4, 0x40, RZ ;  /* 0x0000004004037810 */ /* 0x000fc80007ffe0ff */
[----:B------:R-:W-:-:S13]  /*16460*/  ISETP.GE.OR P0, PT, R3, R0, P2 ;  /* 0x000000000300720c */ /* 0x000fda0001706670 */
[----:B-1---5:R-:W-:-:S04]  /*16470*/  @!P0 LEA R2, P1, R10, R2, 0x1 ;  /* 0x000000020a028211 */ /* 0x022fc800078208ff */
[----:B------:R-:W-:-:S05]  /*16480*/  @!P0 LEA.HI.X R3, R10, R8, R18, 0x1, P1 ;  /* 0x000000080a038211 */ /* 0x000fca00008f0c12 */
[----:B------:R1:W-:Y:S01]  /*16490*/  @!P0 ST.E.128 [R2.64], R32 ;  /* 0x0000002002008985 */ /* 0x0003e2000c101d08 */
[----:B------:R-:W-:Y:S05]  /*164a0*/  BRA.DIV ~URZ, `(.L_x_665) ;  /* 0x00003dd27f007947 */ /* 0x000fea000b800000 */
[----:B------:R1:W2:Y:S04]  /*164b0*/  SHFL.IDX PT, R8, R6, 0x5, 0x181f ;  /* 0x00b81f0006087f89 */ /* 0x0002a800000e0000 */
[----:B-1----:R1:W3:Y:S02]  /*164c0*/  SHFL.IDX PT, R2, R7, 0x5, 0x181f ;  /* 0x00b81f0007027f89 */ /* 0x0022e400000e0000 */
.L_x_745:
[----:B------:R-:W5:Y:S01]  /*164d0*/  LDL.64 R10, [R1+0x30] ;  /* 0x00003000010a7983 */ /* 0x000f620000100a00 */
[----:B------:R-:W-:-:S04]  /*164e0*/  IADD3 R3, R4, 0x50, RZ ;  /* 0x0000005004037810 */ /* 0x000fc80007ffe0ff */
[----:B------:R-:W-:-:S13]  /*164f0*/  ISETP.GE.OR P0, PT, R3, R0, P2 ;  /* 0x000000000300720c */ /* 0x000fda0001706670 */
[----:B---3-5:R-:W-:-:S04]  /*16500*/  @!P0 LEA R2, P1, R10, R2, 0x1 ;  /* 0x000000020a028211 */ /* 0x028fc800078208ff */
[----:B--2---:R-:W-:-:S05]  /*16510*/  @!P0 LEA.HI.X R3, R10, R8, R18, 0x1, P1 ;  /* 0x000000080a038211 */ /* 0x004fca00008f0c12 */
[----:B------:R2:W-:Y:S01]  /*16520*/  @!P0 ST.E.128 [R2.64], R36 ;  /* 0x0000002402008985 */ /* 0x0005e2000c101d08 */
[----:B------:R-:W-:Y:S05]  /*16530*/  BRA.DIV ~URZ, `(.L_x_666) ;  /* 0x00003e127f007947 */ /* 0x000fea000b800000 */
[----:B------:R3:W1:Y:S02]  /*16540*/  SHFL.IDX PT, R8, R6, 0x6, 0x181f ;  /* 0x00d81f0006087f89 */ /* 0x00066400000e0000 */
.L_x_746:
[----:B------:R-:W-:Y:S05]  /*16550*/  BRA.DIV ~URZ, `(.L_x_667) ;  /* 0x00003e627f007947 */ /* 0x000fea000b800000 */
[----:B--2---:R2:W3:Y:S02]  /*16560*/  SHFL.IDX PT, R2, R7, 0x6, 0x181f ;  /* 0x00d81f0007027f89 */ /* 0x0044e400000e0000 */
.L_x_747:
[----:B------:R-:W5:Y:S01]  /*16570*/  LDL.64 R10, [R1+0x30] ;  /* 0x00003000010a7983 */ /* 0x000f620000100a00 */
[----:B------:R-:W-:-:S04]  /*16580*/  IADD3 R3, R4, 0x60, RZ ;  /* 0x0000006004037810 */ /* 0x000fc80007ffe0ff */
[----:B------:R-:W-:-:S13]  /*16590*/  ISETP.GE.OR P0, PT, R3, R0, P2 ;  /* 0x000000000300720c */ /* 0x000fda0001706670 */
[----:B---3-5:R-:W-:-:S04]  /*165a0*/  @!P0 LEA R2, P1, R10, R2, 0x1 ;  /* 0x000000020a028211 */ /* 0x028fc800078208ff */
[----:B-1----:R-:W-:-:S05]  /*165b0*/  @!P0 LEA.HI.X R3, R10, R8, R18, 0x1, P1 ;  /* 0x000000080a038211 */ /* 0x002fca00008f0c12 */
[----:B------:R1:W-:Y:S01]  /*165c0*/  @!P0 ST.E.128 [R2.64], R40 ;  /* 0x0000002802008985 */ /* 0x0003e2000c101d08 */
[----:B------:R-:W-:Y:S05]  /*165d0*/  BRA.DIV ~URZ, `(.L_x_668) ;  /* 0x00003e527f007947 */ /* 0x000fea000b800000 */
[----:B----4-:R-:W3:Y:S04]  /*165e0*/  SHFL.IDX PT, R6, R6, 0x7, 0x181f ;  /* 0x00f81f0006067f89 */ /* 0x010ee800000e0000 */
[----:B-1----:R1:W4:Y:S02]  /*165f0*/  SHFL.IDX PT, R3, R7, 0x7, 0x181f ;  /* 0x00f81f0007037f89 */ /* 0x00232400000e0000 */
.L_x_748:
[----:B------:R-:W-:-:S04]  /*16600*/  IADD3 R2, R4, 0x70, RZ ;  /* 0x0000007004027810 */ /* 0x000fc80007ffe0ff */
[----:B------:R-:W-:-:S13]  /*16610*/  ISETP.GE.OR P0, PT, R2, R0, P2 ;  /* 0x000000000200720c */ /* 0x000fda0001706670 */
[----:B------:R-:W-:Y:S05]  /*16620*/  @P0 BRA `(.L_x_669) ;  /* 0x000019b000000947 */ /* 0x000fea0003800000 */
[----:B------:R-:W5:Y:S02]  /*16630*/  LDL.64 R8, [R1+0x30] ;  /* 0x0000300001087983 */ /* 0x000f640000100a00 */
[----:B----45:R-:W-:-:S04]  /*16640*/  LEA R2, P0, R8, R3, 0x1 ;  /* 0x0000000308027211 */ /* 0x030fc800078008ff */
[----:B---3--:R-:W-:-:S05]  /*16650*/  LEA.HI.X R3, R8, R6, R18, 0x1, P0 ;  /* 0x0000000608037211 */ /* 0x008fca00000f0c12 */
[----:B------:R3:W-:Y:S01]  /*16660*/  ST.E.128 [R2.64], R44 ;  /* 0x0000002c02007985 */ /* 0x0007e2000c101d08 */
[----:B------:R-:W-:Y:S05]  /*16670*/  BRA `(.L_x_669) ;  /* 0x0000196000007947 */ /* 0x000fea0003800000 */
.L_x_656:
[----:B------:R-:W3:Y:S04]  /*16680*/  LDL.LU R5, [R1+0x40] ;  /* 0x0000400001057983 */ /* 0x000ee80000300800 */
[----:B------:R-:W4:Y:S01]  /*16690*/  LDL.LU R9, [R1+0x4c] ;  /* 0x00004c0001097983 */ /* 0x000f220000300800 */
[----:B------:R-:W-:Y:S01]  /*166a0*/  IMAD R15, R15, c[0x0][0x408], RZ ;  /* 0x000102000f0f7a24 */ /* 0x000fe200078e02ff */
[----:B------:R-:W-:Y:S01]  /*166b0*/  SHF.R.S32.HI R0, RZ, 0x1f, R2 ;  /* 0x0000001fff007819 */ /* 0x000fe20000011402 */
[----:B--2---:R-:W-:-:S04]  /*166c0*/  IMAD.WIDE.U32 R6, R3, c[0x0][0x408], RZ ;  /* 0x0001020003067a25 */ /* 0x004fc800078e00ff */
[----:B------:R-:W-:Y:S02]  /*166d0*/  IMAD R3, R3, c[0x0][0x40c], R15 ;  /* 0x0001030003037a24 */ /* 0x000fe400078e020f */
[----:B------:R-:W-:Y:S02]  /*166e0*/  IMAD R0, R0, c[0x0][0x440], RZ ;  /* 0x0001100000007a24 */ /* 0x000fe400078e02ff */
[----:B------:R-:W-:Y:S01]  /*166f0*/  @P5 IMAD.HI.U32 R8, R4, c[0x0][0x4ec], RZ ;  /* 0x00013b0004085a27 */ /* 0x000fe200078e00ff */
[----:B------:R-:W-:-:S05]  /*16700*/  IADD3 R7, R7, R3, RZ ;  /* 0x0000000307077210 */ /* 0x000fca0007ffe0ff */
[----:B---3--:R-:W-:-:S04]  /*16710*/  IMAD.WIDE.U32 R6, R5, c[0x0][0x438], R6 ;  /* 0x00010e0005067a25 */ /* 0x008fc800078e0006 */
        /* <DEDUP_REMOVED lines=8> */
[----:B----4-:R-:W-:-:S04]  /*167a0*/  IMAD.WIDE.U32 R2, R9, c[0x0][0x448], R2 ;  /* 0x0001120009027a25 */ /* 0x010fc800078e0002 */
        /* <DEDUP_REMOVED lines=15> */
.L_x_749:
[----:B------:R-:W-:Y:S05]  /*168a0*/  BRA.DIV ~URZ, `(.L_x_671) ;  /* 0x00003cc27f007947 */ /* 0x000fea000b800000 */
[----:B------:R3:W4:Y:S02]  /*168b0*/  SHFL.IDX PT, R2, R21, RZ, 0x1c1f ;  /* 0x001c1fff15027589 */ /* 0x00072400000e0000 */
.L_x_750:
[C---:B------:R-:W-:Y:S01]  /*168c0*/  IADD3 R11, R242.reuse, 0x8, RZ ;  /* 0x00000008f20b7810 */ /* 0x040fe20007ffe0ff */
[----:B------:R-:W-:Y:S01]  /*168d0*/  BSSY B0, `(.L_x_672) ;  /* 0x0000030000007945 */ /* 0x000fe20003800000 */
        /* <DEDUP_REMOVED lines=17> */
[----:B------:R-:W-:Y:S02]  /*169f0*/  ISETP.GE.AND P3, PT, R10, c[0x0][0x3c8], PT ;  /* 0x0000f2000a007a0c */ /* 0x000fe40003f66270 */
[----:B------:R-:W-:-:S07]  /*16a00*/  ISETP.GE.AND P4, PT, R6, c[0x0][0x3c8], PT ;  /* 0x0000f20006007a0c */ /* 0x000fce0003f86270 */
[----:B----4-:R-:W-:-:S04]  /*16a10*/  @!P1 LEA R14, P0, R242, R2, 0x2 ;  /* 0x00000002f20e9211 */ /* 0x010fc800078010ff */
[----:B--2---:R-:W-:Y:S02]  /*16a20*/  @!P1 LEA.HI.X R15, R242, R12, R20, 0x2, P0 ;  /* 0x0000000cf20f9211 */ /* 0x004fe400000f1414 */
[----:B------:R-:W-:-:S03]  /*16a30*/  @!P2 LEA R16, P0, R11, R2, 0x2 ;  /* 0x000000020b10a211 */ /* 0x000fc600078010ff */
[----:B------:R2:W-:Y:S01]  /*16a40*/  @!P1 ST.E.64 [R14.64], R68 ;  /* 0x000000440e009985 */ /* 0x0005e2000c101b08 */
[----:B------:R-:W-:Y:S02]  /*16a50*/  ISETP.GE.AND P1, PT, R8, c[0x0][0x3c8], PT ;  /* 0x0000f20008007a0c */ /* 0x000fe40003f26270 */
[----:B------:R-:W-:-:S05]  /*16a60*/  @!P2 LEA.HI.X R17, R11, R12, R22, 0x2, P0 ;  /* 0x0000000c0b11a211 */ /* 0x000fca00000f1416 */
[----:B------:R4:W-:Y:S01]  /*16a70*/  @!P2 ST.E.64 [R16.64], R70 ;  /* 0x000000461000a985 */ /* 0x0009e2000c101b08 */
[----:B------:R-:W-:Y:S02]  /*16a80*/  ISETP.GE.AND P2, PT, R7, c[0x0][0x3c8], PT ;  /* 0x0000f20007007a0c */ /* 0x000fe40003f46270 */
[----:B--2---:R-:W-:-:S04]  /*16a90*/  @!P3 LEA R14, P0, R10, R2, 0x2 ;  /* 0x000000020a0eb211 */ /* 0x004fc800078010ff */
[----:B------:R-:W-:Y:S02]  /*16aa0*/  @!P3 LEA.HI.X R15, R10, R12, R24, 0x2, P0 ;  /* 0x0000000c0a0fb211 */ /* 0x000fe400000f1418 */
[----:B----4-:R-:W-:-:S03]  /*16ab0*/  @!P1 LEA R16, P0, R8, R2, 0x2 ;  /* 0x0000000208109211 */ /* 0x010fc600078010ff */
        /* <DEDUP_REMOVED lines=13> */
[----:B------:R-:W-:-:S03]  /*16b90*/  @!P1 LEA R2, P0, R0, R2, 0x2 ;  /* 0x0000000200029211 */ /* 0x000fc600078010ff */
[----:B------:R4:W-:Y:S01]  /*16ba0*/  @!P3 ST.E.64 [R14.64], R76 ;  /* 0x0000004c0e00b985 */ /* 0x0009e2000c101b08 */
[----:B------:R-:W-:-:S05]  /*16bb0*/  @!P1 LEA.HI.X R3, R0, R12, R28, 0x2, P0 ;  /* 0x0000000c00039211 */ /* 0x000fca00000f141c */
[----:B------:R4:W-:Y:S04]  /*16bc0*/  @!P1 ST.E.64 [R2.64], R62 ;  /* 0x0000003e02009985 */ /* 0x0009e8000c101b08 */
.L_x_673:
[----:B------:R-:W-:Y:S05]  /*16bd0*/  BSYNC B0 ;  /* 0x0000000000007941 */ /* 0x000fea0003800000 */
.L_x_672:
[----:B------:R-:W-:Y:S05]  /*16be0*/  BRA.DIV ~URZ, `(.L_x_674) ;  /* 0x000039f27f007947 */ /* 0x000fea000b800000 */
[----:B--2---:R2:W1:Y:S04]  /*16bf0*/  SHFL.IDX PT, R12, R13, 0x1, 0x1c1f ;  /* 0x003c1f000d0c7f89 */ /* 0x00446800000e0000 */
[----:B----4-:R2:W4:Y:S02]  /*16c00*/  SHFL.IDX PT, R2, R21, 0x1, 0x1c1f ;  /* 0x003c1f0015027f89 */ /* 0x01052400000e0000 */
.L_x_751:
[----:B------:R-:W-:Y:S01]  /*16c10*/  BSSY B0, `(.L_x_675) ;  /* 0x0000022000007945 */ /* 0x000fe20003800000 */
[----:B------:R-:W-:Y:S05]  /*16c20*/  @P6 BRA `(.L_x_676) ;  /* 0x0000020000006947 */ /* 0x000fea0003800000 */
[----:B------:R-:W-:Y:S02]  /*16c30*/  ISETP.GE.AND P1, PT, R242, c[0x0][0x3c8], PT ;  /* 0x0000f200f2007a0c */ /* 0x000fe40003f26270 */
[----:B------:R-:W-:Y:S02]  /*16c40*/  ISETP.GE.AND P0, PT, R11, c[0x0][0x3c8], PT ;  /* 0x0000f2000b007a0c */ /* 0x000fe40003f06270 */
[----:B------:R-:W-:Y:S02]  /*16c50*/  ISETP.GE.AND P2, PT, R10, c[0x0][0x3c8], PT ;  /* 0x0000f2000a007a0c */ /* 0x000fe40003f46270 */
[----:B------:R-:W-:-:S02]  /*16c60*/  ISETP.GE.AND P4, PT, R8, c[0x0][0x3c8], PT ;  /* 0x0000f20008007a0c */ /* 0x000fc40003f86270 */
[----:B------:R-:W-:-:S05]  /*16c70*/  ISETP.GE.AND P5, PT, R7, c[0x0][0x3c8], PT ;  /* 0x0000f20007007a0c */ /* 0x000fca0003fa6270 */
[----:B----4-:R-:W-:-:S04]  /*16c80*/  @!P1 LEA R14, P3, R242, R2, 0x2 ;  /* 0x00000002f20e9211 */ /* 0x010fc800078610ff */
[----:B-1----:R-:W-:Y:S02]  /*16c90*/  @!P1 LEA.HI.X R15, R242, R12, R20, 0x2, P3 ;  /* 0x0000000cf20f9211 */ /* 0x002fe400018f1414 */
[----:B------:R-:W-:-:S03]  /*16ca0*/  @!P0 LEA R18, P3, R11, R2, 0x2 ;  /* 0x000000020b128211 */ /* 0x000fc600078610ff */
[----:B------:R1:W-:Y:S01]  /*16cb0*/  @!P1 ST.E.64 [R14.64], R80 ;  /* 0x000000500e009985 */ /* 0x0003e2000c101b08 */
[C---:B------:R-:W-:Y:S02]  /*16cc0*/  @!P2 LEA R16, P1, R10.reuse, R2, 0x2 ;  /* 0x000000020a10a211 */ /* 0x040fe400078210ff */
[-C--:B------:R-:W-:Y:S02]  /*16cd0*/  @!P0 LEA.HI.X R19, R11, R12.reuse, R22, 0x2, P3 ;  /* 0x0000000c0b138211 */ /* 0x080fe400018f1416 */
[----:B------:R-:W-:Y:S02]  /*16ce0*/  @!P2 LEA.HI.X R17, R10, R12, R24, 0x2, P1 ;  /* 0x0000000c0a11a211 */ /* 0x000fe400008f1418 */
[----:B------:R-:W-:Y:S01]  /*16cf0*/  ISETP.GE.AND P3, PT, R6, c[0x0][0x3c8], PT ;  /* 0x0000f20006007a0c */ /* 0x000fe20003f66270 */
[----:B------:R4:W-:Y:S01]  /*16d00*/  @!P0 ST.E.64 [R18.64], R82 ;  /* 0x0000005212008985 */ /* 0x0009e2000c101b08 */
[----:B------:R-:W-:-:S03]  /*16d10*/  ISETP.GE.AND P1, PT, R0, c[0x0][0x3c8], PT ;  /* 0x0000f20000007a0c */ /* 0x000fc60003f26270 */
[----:B------:R5:W-:Y:S01]  /*16d20*/  @!P2 ST.E.64 [R16.64], R84 ;  /* 0x000000541000a985 */ /* 0x000be2000c101b08 */
[----:B------:R-:W-:Y:S02]  /*16d30*/  ISETP.GE.AND P2, PT, R4, c[0x0][0x3c8], PT ;  /* 0x0000f20004007a0c */ /* 0x000fe40003f46270 */
[----:B-1----:R-:W-:-:S04]  /*16d40*/  @!P4 LEA R14, P0, R8, R2, 0x2 ;  /* 0x00000002080ec211 */ /* 0x002fc800078010ff */
[----:B------:R-:W-:Y:S02]  /*16d50*/  @!P4 LEA.HI.X R15, R8, R12, R23, 0x2, P0 ;  /* 0x0000000c080fc211 */ /* 0x000fe400000f1417 */
[----:B----4-:R-:W-:-:S03]  /*16d60*/  @!P5 LEA R18, P0, R7, R2, 0x2 ;  /* 0x000000020712d211 */ /* 0x010fc600078010ff */
[----:B------:R1:W-:Y:S01]  /*16d70*/  @!P4 ST.E.64 [R14.64], R86 ;  /* 0x000000560e00c985 */ /* 0x0003e2000c101b08 */
[----:B------:R-:W-:Y:S02]  /*16d80*/  @!P5 LEA.HI.X R19, R7, R12, R25, 0x2, P0 ;  /* 0x0000000c0713d211 */ /* 0x000fe400000f1419 */
[----:B-----5:R-:W-:-:S03]  /*16d90*/  @!P3 LEA R16, P0, R6, R2, 0x2 ;  /* 0x000000020610b211 */ /* 0x020fc600078010ff */
[----:B------:R4:W-:Y:S01]  /*16da0*/  @!P5 ST.E.64 [R18.64], R100 ;  /* 0x000000641200d985 */ /* 0x0009e2000c101b08 */
[----:B------:R-:W-:-:S05]  /*16db0*/  @!P3 LEA.HI.X R17, R6, R12, R26, 0x2, P0 ;  /* 0x0000000c0611b211 */ /* 0x000fca00000f141a */
[----:B------:R4:W-:Y:S01]  /*16dc0*/  @!P3 ST.E.64 [R16.64], R98 ;  /* 0x000000621000b985 */ /* 0x0009e2000c101b08 */
[----:B-1----:R-:W-:-:S04]  /*16dd0*/  @!P2 LEA R14, P0, R4, R2, 0x2 ;  /* 0x00000002040ea211 */ /* 0x002fc800078010ff */
[----:B------:R-:W-:Y:S02]  /*16de0*/  @!P2 LEA.HI.X R15, R4, R12, R27, 0x2, P0 ;  /* 0x0000000c040fa211 */ /* 0x000fe400000f141b */
[----:B------:R-:W-:-:S03]  /*16df0*/  @!P1 LEA R2, P0, R0, R2, 0x2 ;  /* 0x0000000200029211 */ /* 0x000fc600078010ff */
[----:B------:R4:W-:Y:S01]  /*16e00*/  @!P2 ST.E.64 [R14.64], R78 ;  /* 0x0000004e0e00a985 */ /* 0x0009e2000c101b08 */
[----:B------:R-:W-:-:S05]  /*16e10*/  @!P1 LEA.HI.X R3, R0, R12, R28, 0x2, P0 ;  /* 0x0000000c00039211 */ /* 0x000fca00000f141c */
[----:B------:R4:W-:Y:S04]  /*16e20*/  @!P1 ST.E.64 [R2.64], R64 ;  /* 0x0000004002009985 */ /* 0x0009e8000c101b08 */
.L_x_676:
[----:B------:R-:W-:Y:S05]  /*16e30*/  BSYNC B0 ;  /* 0x0000000000007941 */ /* 0x000fea0003800000 */
.L_x_675:
[----:B------:R-:W-:Y:S05]  /*16e40*/  BRA.DIV ~URZ, `(.L_x_677) ;  /* 0x000038627f007947 */ /* 0x000fea000b800000 */
[----:B-1----:R1:W2:Y:S02]  /*16e50*/  SHFL.IDX PT, R12, R13, 0x2, 0x1c1f ;  /* 0x005c1f000d0c7f89 */ /* 0x0022a400000e0000 */
.L_x_752:
[----:B------:R-:W-:Y:S05]  /*16e60*/  BRA.DIV ~URZ, `(.L_x_678) ;  /* 0x000038b27f007947 */ /* 0x000fea000b800000 */
[----:B----4-:R4:W1:Y:S02]  /*16e70*/  SHFL.IDX PT, R2, R21, 0x2, 0x1c1f ;  /* 0x005c1f0015027f89 */ /* 0x01086400000e0000 */
.L_x_753:
[----:B------:R-:W5:Y:S01]  /*16e80*/  LDL R3, [R1+0x14] ;  /* 0x0000140001037983 */ /* 0x000f620000100800 */
[----:B------:R-:W-:Y:S01]  /*16e90*/  BSSY B0, `(.L_x_679) ;  /* 0x0000023000007945 */ /* 0x000fe20003800000 */
[----:B-----5:R-:W-:-:S13]  /*16ea0*/  LOP3.LUT P0, RZ, R3, 0x1, RZ, 0xc0, !PT ;  /* 0x0000000103ff7812 */ /* 0x020fda000780c0ff */
[----:B------:R-:W-:Y:S05]  /*16eb0*/  @P0 BRA `(.L_x_680) ;  /* 0x0000020000000947 */ /* 0x000fea0003800000 */
[----:B------:R-:W-:Y:S02]  /*16ec0*/  ISETP.GE.AND P1, PT, R242, c[0x0][0x3c8], PT ;  /* 0x0000f200f2007a0c */ /* 0x000fe40003f26270 */
[----:B------:R-:W-:Y:S02]  /*16ed0*/  ISETP.GE.AND P0, PT, R11, c[0x0][0x3c8], PT ;  /* 0x0000f2000b007a0c */ /* 0x000fe40003f06270 */
[----:B------:R-:W-:Y:S02]  /*16ee0*/  ISETP.GE.AND P4, PT, R10, c[0x0][0x3c8], PT ;  /* 0x0000f2000a007a0c */ /* 0x000fe40003f86270 */
[----:B------:R-:W-:-:S07]  /*16ef0*/  ISETP.GE.AND P5, PT, R8, c[0x0][0x3c8], PT ;  /* 0x0000f20008007a0c */ /* 0x000fce0003fa6270 */
[CC--:B-1----:R-:W-:Y:S02]  /*16f00*/  @!P1 LEA R16, P2, R242.reuse, R2.reuse, 0x2 ;  /* 0x00000002f2109211 */ /* 0x0c2fe400078410ff */
[C---:B------:R-:W-:Y:S02]  /*16f10*/  @!P0 LEA R14, P3, R11.reuse, R2, 0x2 ;  /* 0x000000020b0e8211 */ /* 0x040fe400078610ff */
[----:B--2---:R-:W-:Y:S02]  /*16f20*/  @!P1 LEA.HI.X R17, R242, R12, R20, 0x2, P2 ;  /* 0x0000000cf2119211 */ /* 0x004fe400010f1414 */
[C---:B------:R-:W-:Y:S02]  /*16f30*/  @!P4 LEA R18, P2, R10.reuse, R2, 0x2 ;  /* 0x000000020a12c211 */ /* 0x040fe400078410ff */
[-C--:B------:R-:W-:Y:S01]  /*16f40*/  @!P0 LEA.HI.X R15, R11, R12.reuse, R22, 0x2, P3 ;  /* 0x0000000c0b0f8211 */ /* 0x080fe200018f1416 */
[----:B------:R1:W-:Y:S01]  /*16f50*/  @!P1 ST.E.64 [R16.64], R48 ;  /* 0x0000003010009985 */ /* 0x0003e2000c101b08 */
[----:B------:R-:W-:-:S02]  /*16f60*/  @!P4 LEA.HI.X R19, R10, R12, R24, 0x2, P2 ;  /* 0x0000000c0a13c211 */ /* 0x000fc400010f1418 */
[----:B------:R-:W-:Y:S01]  /*16f70*/  ISETP.GE.AND P2, PT, R6, c[0x0][0x3c8], PT ;  /* 0x0000f20006007a0c */ /* 0x000fe20003f46270 */
[----:B------:R2:W-:Y:S01]  /*16f80*/  @!P0 ST.E.64 [R14.64], R38 ;  /* 0x000000260e008985 */ /* 0x0005e2000c101b08 */
[----:B------:R-:W-:Y:S02]  /*16f90*/  ISETP.GE.AND P3, PT, R7, c[0x0][0x3c8], PT ;  /* 0x0000f20007007a0c */ /* 0x000fe40003f66270 */
[----:B------:R-:W-:Y:S01]  /*16fa0*/  ISETP.GE.AND P1, PT, R4, c[0x0][0x3c8], PT ;  /* 0x0000f20004007a0c */ /* 0x000fe20003f26270 */
[----:B------:R5:W-:Y:S01]  /*16fb0*/  @!P4 ST.E.64 [R18.64], R40 ;  /* 0x000000281200c985 */ /* 0x000be2000c101b08 */
[----:B------:R-:W-:-:S07]  /*16fc0*/  ISETP.GE.AND P0, PT, R0, c[0x0][0x3c8], PT ;  /* 0x0000f20000007a0c */ /* 0x000fce0003f06270 */
[-C--:B-1----:R-:W-:Y:S02]  /*16fd0*/  @!P2 LEA R16, P4, R6, R2.reuse, 0x2 ;  /* 0x000000020610a211 */ /* 0x082fe400078810ff */
[----:B--2---:R-:W-:Y:S02]  /*16fe0*/  @!P5 LEA R14, P6, R8, R2, 0x2 ;  /* 0x00000002080ed211 */ /* 0x004fe400078c10ff */
[-C--:B------:R-:W-:Y:S02]  /*16ff0*/  @!P2 LEA.HI.X R17, R6, R12.reuse, R26, 0x2, P4 ;  /* 0x0000000c0611a211 */ /* 0x080fe400020f141a */
[----:B------:R-:W-:Y:S02]  /*17000*/  @!P5 LEA.HI.X R15, R8, R12, R23, 0x2, P6 ;  /* 0x0000000c080fd211 */ /* 0x000fe400030f1417 */
[----:B-----5:R-:W-:-:S03]  /*17010*/  @!P3 LEA R18, P6, R7, R2, 0x2 ;  /* 0x000000020712b211 */ /* 0x020fc600078c10ff */
[----:B------:R1:W-:Y:S01]  /*17020*/  @!P5 ST.E.64 [R14.64], R42 ;  /* 0x0000002a0e00d985 */ /* 0x0003e2000c101b08 */
[----:B------:R-:W-:-:S05]  /*17030*/  @!P3 LEA.HI.X R19, R7, R12, R25, 0x2, P6 ;  /* 0x0000000c0713b211 */ /* 0x000fca00030f1419 */
[----:B------:R2:W-:Y:S04]  /*17040*/  @!P3 ST.E.64 [R18.64], R54 ;  /* 0x000000361200b985 */ /* 0x0005e8000c101b08 */
[----:B------:R2:W-:Y:S01]  /*17050*/  @!P2 ST.E.64 [R16.64], R50 ;  /* 0x000000321000a985 */ /* 0x0005e2000c101b08 */
[-C--:B-1----:R-:W-:Y:S02]  /*17060*/  @!P1 LEA R14, P5, R4, R2.reuse, 0x2 ;  /* 0x00000002040e9211 */ /* 0x082fe400078a10ff */
[----:B------:R-:W-:Y:S02]  /*17070*/  @!P0 LEA R2, P4, R0, R2, 0x2 ;  /* 0x0000000200028211 */ /* 0x000fe400078810ff */
[-C--:B------:R-:W-:Y:S02]  /*17080*/  @!P1 LEA.HI.X R15, R4, R12.reuse, R27, 0x2, P5 ;  /* 0x0000000c040f9211 */ /* 0x080fe400028f141b */
[----:B------:R-:W-:-:S03]  /*17090*/  @!P0 LEA.HI.X R3, R0, R12, R28, 0x2, P4 ;  /* 0x0000000c00038211 */ /* 0x000fc600020f141c */
[----:B------:R2:W-:Y:S04]  /*170a0*/  @!P1 ST.E.64 [R14.64], R44 ;  /* 0x0000002c0e009985 */ /* 0x0005e8000c101b08 */
[----:B------:R2:W-:Y:S02]  /*170b0*/  @!P0 ST.E.64 [R2.64], R32 ;  /* 0x0000002002008985 */ /* 0x0005e4000c101b08 */
.L_x_680:
[----:B------:R-:W-:Y:S05]  /*170c0*/  BSYNC B0 ;  /* 0x0000000000007941 */ /* 0x000fea0003800000 */
.L_x_679:
[----:B------:R-:W-:Y:S05]  /*170d0*/  BRA.DIV ~URZ, `(.L_x_681) ;  /* 0x000036b27f007947 */ /* 0x000fea000b800000 */
[----:B--2---:R2:W3:Y:S04]  /*170e0*/  SHFL.IDX PT, R12, R13, 0x3, 0x1c1f ;  /* 0x007c1f000d0c7f89 */ /* 0x0044e800000e0000 */
[----:B-1----:R2:W1:Y:S02]  /*170f0*/  SHFL.IDX PT, R2, R21, 0x3, 0x1c1f ;  /* 0x007c1f0015027f89 */ /* 0x00246400000e0000 */
.L_x_754:
[----:B------:R-:W5:Y:S02]  /*17100*/  LDL R3, [R1+0x14] ;  /* 0x0000140001037983 */ /* 0x000f640000100800 */
[----:B-----5:R-:W-:-:S13]  /*17110*/  LOP3.LUT P0, RZ, R3, 0x2, RZ, 0xc0, !PT ;  /* 0x0000000203ff7812 */ /* 0x020fda000780c0ff */
[----:B------:R-:W-:Y:S05]  /*17120*/  @P0 BRA `(.L_x_669) ;  /* 0x00000eb000000947 */ /* 0x000fea0003800000 */
[----:B------:R-:W-:Y:S02]  /*17130*/  ISETP.GE.AND P4, PT, R10, c[0x0][0x3c8], PT ;  /* 0x0000f2000a007a0c */ /* 0x000fe40003f86270 */
[----:B------:R-:W-:Y:S02]  /*17140*/  ISETP.GE.AND P0, PT, R242, c[0x0][0x3c8], PT ;  /* 0x0000f200f2007a0c */ /* 0x000fe40003f06270 */
[----:B------:R-:W-:Y:S02]  /*17150*/  ISETP.GE.AND P5, PT, R11, c[0x0][0x3c8], PT ;  /* 0x0000f2000b007a0c */ /* 0x000fe40003fa6270 */
[----:B------:R-:W-:Y:S02]  /*17160*/  ISETP.GE.AND P3, PT, R8, c[0x0][0x3c8], PT ;  /* 0x0000f20008007a0c */ /* 0x000fe40003f66270 */
[----:B------:R-:W-:-:S05]  /*17170*/  ISETP.GE.AND P2, PT, R7, c[0x0][0x3c8], PT ;  /* 0x0000f20007007a0c */ /* 0x000fca0003f46270 */
[-C--:B-1----:R-:W-:Y:S02]  /*17180*/  @!P4 LEA R16, P6, R10, R2.reuse, 0x2 ;  /* 0x000000020a10c211 */ /* 0x082fe400078c10ff */
[----:B------:R-:W-:-:S04]  /*17190*/  @!P0 LEA R14, P1, R242, R2, 0x2 ;  /* 0x00000002f20e8211 */ /* 0x000fc800078210ff */
[----:B---3--:R-:W-:Y:S02]  /*171a0*/  @!P0 LEA.HI.X R15, R242, R12, R20, 0x2, P1 ;  /* 0x0000000cf20f8211 */ /* 0x008fe400008f1414 */
[----:B------:R-:W-:-:S03]  /*171b0*/  ISETP.GE.AND P1, PT, R6, c[0x0][0x3c8], PT ;  /* 0x0000f20006007a0c */ /* 0x000fc60003f26270 */
[----:B------:R1:W-:Y:S01]  /*171c0*/  @!P0 ST.E.64 [R14.64], R34 ;  /* 0x000000220e008985 */ /* 0x0003e2000c101b08 */
[C---:B------:R-:W-:Y:S02]  /*171d0*/  @!P5 LEA R18, P0, R11.reuse, R2, 0x2 ;  /* 0x000000020b12d211 */ /* 0x040fe400078010ff */
[----:B------:R-:W-:Y:S02]  /*171e0*/  P2R R3, PR, RZ, 0x40 ;  /* 0x00000040ff037803 */ /* 0x000fe40000000000 */
[----:B------:R-:W-:Y:S02]  /*171f0*/  @!P5 LEA.HI.X R19, R11, R12, R22, 0x2, P0 ;  /* 0x0000000c0b13d211 */ /* 0x000fe400000f1416 */
[----:B------:R-:W-:-:S03]  /*17200*/  ISETP.NE.AND P0, PT, R3, RZ, PT ;  /* 0x000000ff0300720c */ /* 0x000fc60003f05270 */
[----:B------:R3:W-:Y:S01]  /*17210*/  @!P5 ST.E.64 [R18.64], R60 ;  /* 0x0000003c1200d985 */ /* 0x0007e2000c101b08 */
[----:B------:R-:W-:Y:S02]  /*17220*/  @!P4 LEA.HI.X R17, R10, R12, R24, 0x2, P0 ;  /* 0x0000000c0a11c211 */ /* 0x000fe400000f1418 */
[----:B------:R-:W-:-:S03]  /*17230*/  ISETP.GE.AND P0, PT, R4, c[0x0][0x3c8], PT ;  /* 0x0000f20004007a0c */ /* 0x000fc60003f06270 */
        /* <DEDUP_REMOVED lines=19> */
.L_x_654:
[----:B------:R-:W2:Y:S04]  /*17370*/  LDL.LU R7, [R1+0x44] ;  /* 0x0000440001077983 */ /* 0x000ea80000300800 */
[----:B-1----:R-:W3:Y:S01]  /*17380*/  LDL R6, [R1+0x54] ;  /* 0x0000540001067983 */ /* 0x002ee20000100800 */
[----:B------:R-:W-:Y:S01]  /*17390*/  ISETP.NE.U32.AND P0, PT, RZ, c[0x0][0x508], PT ;  /* 0x00014200ff007a0c */ /* 0x000fe20003f05070 */
[----:B------:R-:W-:Y:S01]  /*173a0*/  IMAD.MOV.U32 R4, RZ, RZ, 0x4 ;  /* 0x00000004ff047424 */ /* 0x000fe200078e00ff */
[----:B------:R-:W-:Y:S01]  /*173b0*/  ISETP.NE.U32.AND P2, PT, RZ, c[0x0][0x500], PT ;  /* 0x00014000ff007a0c */ /* 0x000fe20003f45070 */
[----:B------:R-:W-:Y:S01]  /*173c0*/  IMAD.MOV.U32 R20, RZ, RZ, c[0x0][0x388] ;  /* 0x0000e200ff147624 */ /* 0x000fe200078e00ff */
[----:B------:R-:W-:Y:S01]  /*173d0*/  ISETP.NE.AND.EX P0, PT, RZ, c[0x0][0x50c], PT, P0 ;  /* 0x00014300ff007a0c */ /* 0x000fe20003f05300 */
[----:B------:R-:W-:Y:S01]  /*173e0*/  IMAD.MOV.U32 R0, RZ, RZ, RZ ;  /* 0x000000ffff007224 */ /* 0x000fe200078e00ff */
[----:B------:R-:W-:Y:S01]  /*173f0*/  ISETP.NE.AND.EX P2, PT, RZ, c[0x0][0x504], PT, P2 ;  /* 0x00014100ff007a0c */ /* 0x000fe20003f45320 */
[----:B---3--:R-:W-:-:S10]  /*17400*/  IMAD.WIDE R2, R6, R4, c[0x0][0x500] ;  /* 0x0001400006027625 */ /* 0x008fd400078e0204 */
[----:B------:R-:W-:Y:S02]  /*17410*/  @P0 IMAD.WIDE R4, R6, R4, c[0x0][0x508] ;  /* 0x0001420006040625 */ /* 0x000fe400078e0204 */
[----:B------:R1:W5:Y:S04]  /*17420*/  @P2 LDG.E R0, [R2.64] ;  /* 0x0000000802002981 */ /* 0x000368000c1e1900 */
[----:B------:R1:W5:Y:S01]  /*17430*/  @P0 LDG.E R20, [R4.64] ;  /* 0x0000000804140981 */ /* 0x000362000c1e1900 */
[----:B--2---:R-:W-:-:S04]  /*17440*/  ISETP.NE.AND P1, PT, R7, RZ, PT ;  /* 0x000000ff0700720c */ /* 0x004fc80003f25270 */
[----:B------:R-:W-:Y:S01]  /*17450*/  SEL R19, R7, c[0x0][0x3d4], P1 ;  /* 0x0000f50007137a07 */ /* 0x000fe20000800000 */
[----:B------:R-:W-:Y:S05]  /*17460*/  @P0 BRA `(.L_x_682) ;  /* 0x0000004000000947 */ /* 0x000fea0003800000 */
[----:B------:R-:W-:Y:S05]  /*17470*/  @!P2 BRA `(.L_x_682) ;  /* 0x000000300000a947 */ /* 0x000fea0003800000 */
[----:B-1----:R1:W2:Y:S04]  /*17480*/  LDG.E R4, [R2.64] ;  /* 0x0000000802047981 */ /* 0x0022a8000c1e1900 */
[----:B-1----:R-:W2:Y:S02]  /*17490*/  LDG.E R2, [R2.64+0x4] ;  /* 0x0000040802027981 */ /* 0x002ea4000c1e1900 */
[----:B--2--5:R-:W-:Y:S02]  /*174a0*/  IADD3 R20, -R4, R2, RZ ;  /* 0x0000000204147210 */ /* 0x024fe40007ffe1ff */
.L_x_682:
[----:B-1----:R-:W1:Y:S01]  /*174b0*/  S2R R4, SR_TID.X ;  /* 0x0000000000047919 */ /* 0x002e620000002100 */
[----:B------:R-:W-:Y:S01]  /*174c0*/  SHF.R.S32.HI R2, RZ, 0x1f, R6 ;  /* 0x0000001fff027819 */ /* 0x000fe20000011406 */
[----:B------:R-:W-:Y:S01]  /*174d0*/  BSSY B0, `(.L_x_683) ;  /* 0x0000038000007945 */ /* 0x000fe20003800000 */
[----:B-----5:R-:W-:-:S02]  /*174e0*/  SHF.R.S32.HI R17, RZ, 0x1f, R0 ;  /* 0x0000001fff117819 */ /* 0x020fc40000011400 */
[----:B------:R-:W-:Y:S02]  /*174f0*/  SEL R12, R6, RZ, !P2 ;  /* 0x000000ff060c7207 */ /* 0x000fe40005000000 */
[----:B------:R-:W-:Y:S02]  /*17500*/  SEL R21, R2, RZ, !P2 ;  /* 0x000000ff02157207 */ /* 0x000fe40005000000 */
[----:B-1----:R-:W-:-:S13]  /*17510*/  ISETP.GT.AND P0, PT, R4, 0x7f, PT ;  /* 0x0000007f0400780c */ /* 0x002fda0003f04270 */
[----:B------:R-:W-:Y:S05]  /*17520*/  @P0 BRA `(.L_x_684) ;  /* 0x0000032000000947 */ /* 0x000fea0003800000 */
[----:B------:R-:W2:Y:S01]  /*17530*/  LDL R3, [R1+0x38] ;  /* 0x0000380001037983 */ /* 0x000ea20000100800 */
[----:B------:R-:W-:Y:S01]  /*17540*/  IMAD R2, R20, c[0x0][0x4e8], RZ ;  /* 0x00013a0014027a24 */ /* 0x000fe200078e02ff */
[----:B--2---:R-:W-:-:S04]  /*17550*/  IADD3 R13, R3, R4, RZ ;  /* 0x00000004030d7210 */ /* 0x004fc80007ffe0ff */
        /* <DEDUP_REMOVED lines=47> */
.L_x_684:
[----:B------:R-:W-:Y:S05]  /*17850*/  BSYNC B0 ;  /* 0x0000000000007941 */ /* 0x000fea0003800000 */
.L_x_683:
[----:B------:R-:W-:-:S13]  /*17860*/  ISETP.GT.AND P0, PT, R19, 0x1, PT ;  /* 0x000000011300780c */ /* 0x000fda0003f04270 */
[----:B------:R-:W-:Y:S05]  /*17870*/  @P0 BRA `(.L_x_669) ;  /* 0x0000076000000947 */ /* 0x000fea0003800000 */
[----:B------:R-:W2:Y:S04]  /*17880*/  LDL.LU R3, [R1+0x40] ;  /* 0x0000400001037983 */ /* 0x000ea80000300800 */
[----:B-1----:R-:W3:Y:S04]  /*17890*/  LDL.LU R2, [R1+0x38] ;  /* 0x0000380001027983 */ /* 0x002ee80000300800 */
[----:B------:R-:W4:Y:S04]  /*178a0*/  LDL R5, [R1+0x74] ;  /* 0x0000740001057983 */ /* 0x000f280000100800 */
[----:B------:R-:W5:Y:S01]  /*178b0*/  LDL.64 R10, [R1+0x30] ;  /* 0x00003000010a7983 */ /* 0x000f620000100a00 */
[----:B------:R-:W-:-:S03]  /*178c0*/  IMAD R4, R17, c[0x0][0x3a0], RZ ;  /* 0x0000e80011047a24 */ /* 0x000fc600078e02ff */
[----:B------:R-:W1:Y:S02]  /*178d0*/  S2R R13, SR_TID.X ;  /* 0x00000000000d7919 */ /* 0x000e640000002100 */
[----:B-1----:R-:W-:-:S04]  /*178e0*/  SHF.R.S32.HI R8, RZ, 0x1f, R13 ;  /* 0x0000001fff087819 */ /* 0x002fc8000001140d */
[----:B------:R-:W-:-:S04]  /*178f0*/  LEA.HI R8, R8, R13, RZ, 0x3 ;  /* 0x0000000d08087211 */ /* 0x000fc800078f18ff */
[----:B------:R-:W-:Y:S02]  /*17900*/  SHF.R.S32.HI R8, RZ, 0x3, R8 ;  /* 0x00000003ff087819 */ /* 0x000fe40000011408 */
[----:B--2---:R-:W-:Y:S02]  /*17910*/  MOV R7, R3 ;  /* 0x0000000300077202 */ /* 0x004fe40000000f00 */
[----:B---3--:R-:W-:Y:S02]  /*17920*/  MOV R9, R2 ;  /* 0x0000000200097202 */ /* 0x008fe40000000f00 */
[----:B------:R-:W-:-:S04]  /*17930*/  MOV R2, c[0x0][0x4e8] ;  /* 0x00013a0000027a02 */ /* 0x000fc80000000f00 */
[----:B------:R-:W-:Y:S01]  /*17940*/  ISETP.NE.AND P0, PT, R2, 0x1, PT ;  /* 0x000000010200780c */ /* 0x000fe20003f05270 */
[----:B------:R-:W-:-:S04]  /*17950*/  IMAD.WIDE.U32 R2, R0, c[0x0][0x3a0], RZ ;  /* 0x0000e80000027a25 */ /* 0x000fc800078e00ff */
[----:B------:R-:W-:Y:S01]  /*17960*/  IMAD R0, R0, c[0x0][0x3a4], R4 ;  /* 0x0000e90000007a24 */ /* 0x000fe200078e0204 */
[----:B----4-:R-:W-:-:S03]  /*17970*/  IADD3 R4, R5, R9, RZ ;  /* 0x0000000905047210 */ /* 0x010fc60007ffe0ff */
[----:B------:R-:W-:-:S04]  /*17980*/  IMAD.IADD R3, R3, 0x1, R0 ;  /* 0x0000000103037824 */ /* 0x000fc800078e0200 */
[----:B------:R-:W-:Y:S01]  /*17990*/  @P0 IMAD.HI.U32 R6, R4, c[0x0][0x4ec], RZ ;  /* 0x00013b0004060a27 */ /* 0x000fe200078e00ff */
[----:B------:R-:W-:-:S03]  /*179a0*/  MOV R0, R4 ;  /* 0x0000000400007202 */ /* 0x000fc60000000f00 */
[----:B------:R-:W-:Y:S01]  /*179b0*/  IMAD.WIDE.U32 R2, R7, c[0x0][0x3e8], R2 ;  /* 0x0000fa0007027a25 */ /* 0x000fe200078e0002 */
[----:B------:R-:W-:-:S03]  /*179c0*/  @P0 SHF.R.U32.HI R0, RZ, c[0x0][0x4f0], R6 ;  /* 0x00013c00ff000a19 */ /* 0x000fc60000011606 */
[----:B------:R-:W-:Y:S02]  /*179d0*/  IMAD R5, R21, c[0x0][0x3f0], RZ ;  /* 0x0000fc0015057a24 */ /* 0x000fe400078e02ff */
[----:B------:R-:W-:Y:S01]  /*179e0*/  IMAD R3, R7, c[0x0][0x3ec], R3 ;  /* 0x0000fb0007037a24 */ /* 0x000fe200078e0203 */
[----:B------:R-:W-:Y:S01]  /*179f0*/  SHF.R.S32.HI R6, RZ, 0x1f, R0 ;  /* 0x0000001fff067819 */ /* 0x000fe20000011400 */
[----:B------:R-:W-:Y:S01]  /*17a00*/  IMAD R7, R12, c[0x0][0x3f4], R5 ;  /* 0x0000fd000c077a24 */ /* 0x000fe200078e0205 */
[----:B------:R-:W-:Y:S01]  /*17a10*/  IADD3 R5, -R0, RZ, RZ ;  /* 0x000000ff00057210 */ /* 0x000fe20007ffe1ff */
[----:B------:R-:W-:-:S04]  /*17a20*/  IMAD.WIDE.U32 R2, R12, c[0x0][0x3f0], R2 ;  /* 0x0000fc000c027a25 */ /* 0x000fc800078e0002 */
[----:B------:R-:W-:Y:S02]  /*17a30*/  IMAD R6, R6, c[0x0][0x3e0], RZ ;  /* 0x0000f80006067a24 */ /* 0x000fe400078e02ff */
[----:B------:R-:W-:Y:S02]  /*17a40*/  IMAD.IADD R3, R3, 0x1, R7 ;  /* 0x0000000103037824 */ /* 0x000fe400078e0207 */
        /* <DEDUP_REMOVED lines=10> */
[----:B-----5:R-:W-:Y:S02]  /*17af0*/  ISETP.GE.AND P2, PT, R10, c[0x0][0x3c8], PT ;  /* 0x0000f2000a007a0c */ /* 0x020fe40003f46270 */
[----:B------:R-:W-:Y:S02]  /*17b00*/  IADD3 R0, R8, R9, RZ ;  /* 0x0000000908007210 */ /* 0x000fe40007ffe0ff */
[----:B------:R-:W-:Y:S01]  /*17b10*/  LEA.HI.X R6, R2, c[0x0][0x384], R4, 0x1, P0 ;  /* 0x0000e10002067a11 */ /* 0x000fe200000f0c04 */
[----:B------:R-:W-:Y:S06]  /*17b20*/  BRA.DIV ~URZ, `(.L_x_685) ;  /* 0x00002d327f007947 */ /* 0x000fec000b800000 */
[----:B------:R1:W2:Y:S02]  /*17b30*/  SHFL.IDX PT, R8, R6, RZ, 0x181f ;  /* 0x00181fff06087589 */ /* 0x0002a400000e0000 */
.L_x_755:
[----:B------:R-:W-:Y:S05]  /*17b40*/  BRA.DIV ~URZ, `(.L_x_686) ;  /* 0x00002d827f007947 */ /* 0x000fea000b800000 */
[----:B------:R3:W4:Y:S02]  /*17b50*/  SHFL.IDX PT, R2, R7, RZ, 0x181f ;  /* 0x00181fff07027589 */ /* 0x00072400000e0000 */
.L_x_756:
[----:B------:R-:W5:Y:S01]  /*17b60*/  LDL.64 R10, [R1+0x30] ;  /* 0x00003000010a7983 */ /* 0x000f620000100a00 */
[----:B------:R-:W-:-:S05]  /*17b70*/  IMAD R4, R20, c[0x0][0x4e8], RZ ;  /* 0x00013a0014047a24 */ /* 0x000fca00078e02ff */
[----:B------:R-:W-:-:S13]  /*17b80*/  ISETP.GE.OR P0, PT, R0, R4, P2 ;  /* 0x000000040000720c */ /* 0x000fda0001706670 */
[----:B----45:R-:W-:-:S04]  /*17b90*/  @!P0 LEA R2, P1, R10, R2, 0x1 ;  /* 0x000000020a028211 */ /* 0x030fc800078208ff */
[----:B--2---:R-:W-:-:S05]  /*17ba0*/  @!P0 LEA.HI.X R3, R10, R8, R18, 0x1, P1 ;  /* 0x000000080a038211 */ /* 0x004fca00008f0c12 */
[----:B------:R2:W-:Y:S01]  /*17bb0*/  @!P0 ST.E.128 [R2.64], RZ ;  /* 0x000000ff02008985 */ /* 0x0005e2000c101d08 */
[----:B------:R-:W-:Y:S05]  /*17bc0*/  BRA.DIV ~URZ, `(.L_x_687) ;  /* 0x00002d727f007947 */ /* 0x000fea000b800000 */
[----:B------:R4:W1:Y:S04]  /*17bd0*/  SHFL.IDX PT, R8, R6, 0x1, 0x181f ;  /* 0x00381f0006087f89 */ /* 0x00086800000e0000 */
[----:B--2---:R4:W2:Y:S02]  /*17be0*/  SHFL.IDX PT, R2, R7, 0x1, 0x181f ;  /* 0x00381f0007027f89 */ /* 0x0048a400000e0000 */
.L_x_757:
[----:B------:R-:W5:Y:S01]  /*17bf0*/  LDL.64 R10, [R1+0x30] ;  /* 0x00003000010a7983 */ /* 0x000f620000100a00 */
[----:B------:R-:W-:-:S04]  /*17c00*/  IADD3 R3, R0, 0x10, RZ ;  /* 0x0000001000037810 */ /* 0x000fc80007ffe0ff */
[----:B------:R-:W-:-:S13]  /*17c10*/  ISETP.GE.OR P0, PT, R3, R4, P2 ;  /* 0x000000040300720c */ /* 0x000fda0001706670 */
[----:B--2--5:R-:W-:-:S04]  /*17c20*/  @!P0 LEA R2, P1, R10, R2, 0x1 ;  /* 0x000000020a028211 */ /* 0x024fc800078208ff */
[----:B-1----:R-:W-:-:S05]  /*17c30*/  @!P0 LEA.HI.X R3, R10, R8, R18, 0x1, P1 ;  /* 0x000000080a038211 */ /* 0x002fca00008f0c12 */
[----:B------:R1:W-:Y:S01]  /*17c40*/  @!P0 ST.E.128 [R2.64], RZ ;  /* 0x000000ff02008985 */ /* 0x0003e2000c101d08 */
[----:B------:R-:W-:Y:S05]  /*17c50*/  BRA.DIV ~URZ, `(.L_x_688) ;  /* 0x00002db27f007947 */ /* 0x000fea000b800000 */
[----:B------:R2:W1:Y:S02]  /*17c60*/  SHFL.IDX PT, R8, R6, 0x2, 0x181f ;  /* 0x00581f0006087f89 */ /* 0x00046400000e0000 */
.L_x_758:
[----:B------:R-:W-:Y:S05]  /*17c70*/  BRA.DIV ~URZ, `(.L_x_689) ;  /* 0x00002e027f007947 */ /* 0x000fea000b800000 */
[----:B-1----:R1:W2:Y:S02]  /*17c80*/  SHFL.IDX PT, R2, R7, 0x2, 0x181f ;  /* 0x00581f0007027f89 */ /* 0x0022a400000e0000 */
.L_x_759:
[----:B------:R-:W5:Y:S01]  /*17c90*/  LDL.64 R10, [R1+0x30] ;  /* 0x00003000010a7983 */ /* 0x000f620000100a00 */
[----:B------:R-:W-:-:S04]  /*17ca0*/  IADD3 R3, R0, 0x20, RZ ;  /* 0x0000002000037810 */ /* 0x000fc80007ffe0ff */
[----:B------:R-:W-:-:S13]  /*17cb0*/  ISETP.GE.OR P0, PT, R3, R4, P2 ;  /* 0x000000040300720c */ /* 0x000fda0001706670 */
[----:B--2--5:R-:W-:-:S04]  /*17cc0*/  @!P0 LEA R2, P1, R10, R2, 0x1 ;  /* 0x000000020a028211 */ /* 0x024fc800078208ff */
[----:B------:R-:W-:-:S05]  /*17cd0*/  @!P0 LEA.HI.X R3, R10, R8, R18, 0x1, P1 ;  /* 0x000000080a038211 */ /* 0x000fca00008f0c12 */
[----:B------:R2:W-:Y:S01]  /*17ce0*/  @!P0 ST.E.128 [R2.64], RZ ;  /* 0x000000ff02008985 */ /* 0x0005e2000c101d08 */
[----:B------:R-:W-:Y:S05]  /*17cf0*/  BRA.DIV ~URZ, `(.L_x_690) ;  /* 0x00002df27f007947 */ /* 0x000fea000b800000 */
[----:B------:R1:W2:Y:S04]  /*17d00*/  SHFL.IDX PT, R8, R6, 0x3, 0x181f ;  /* 0x00781f0006087f89 */ /* 0x0002a800000e0000 */
[----:B--2---:R1:W2:Y:S02]  /*17d10*/  SHFL.IDX PT, R2, R7, 0x3, 0x181f ;  /* 0x00781f0007027f89 */ /* 0x0042a400000e0000 */
.L_x_760:
[----:B------:R-:W5:Y:S01]  /*17d20*/  LDL.64 R10, [R1+0x30] ;  /* 0x00003000010a7983 */ /* 0x000f620000100a00 */
[----:B------:R-:W-:-:S04]  /*17d30*/  IADD3 R3, R0, 0x30, RZ ;  /* 0x0000003000037810 */ /* 0x000fc80007ffe0ff */
[----:B------:R-:W-:-:S13]  /*17d40*/  ISETP.GE.OR P0, PT, R3, R4, P2 ;  /* 0x000000040300720c */ /* 0x000fda0001706670 */
[----:B--2--5:R-:W-:-:S04]  /*17d50*/  @!P0 LEA R2, P1, R10, R2, 0x1 ;  /* 0x000000020a028211 */ /* 0x024fc800078208ff */
[----:B------:R-:W-:-:S05]  /*17d60*/  @!P0 LEA.HI.X R3, R10, R8, R18, 0x1, P1 ;  /* 0x000000080a038211 */ /* 0x000fca00008f0c12 */
[----:B------:R2:W-:Y:S01]  /*17d70*/  @!P0 ST.E.128 [R2.64], RZ ;  /* 0x000000ff02008985 */ /* 0x0005e2000c101d08 */
[----:B------:R-:W-:Y:S05]  /*17d80*/  BRA.DIV ~URZ, `(.L_x_691) ;  /* 0x00002e327f007947 */ /* 0x000fea000b800000 */
[----:B------:R1:W2:Y:S02]  /*17d90*/  SHFL.IDX PT, R8, R6, 0x4, 0x181f ;  /* 0x00981f0006087f89 */ /* 0x0002a400000e0000 */
.L_x_761:
[----:B------:R-:W-:Y:S05]  /*17da0*/  BRA.DIV ~URZ, `(.L_x_692) ;  /* 0x00002e827f007947 */ /* 0x000fea000b800000 */
[----:B--2---:R2:W1:Y:S02]  /*17db0*/  SHFL.IDX PT, R2, R7, 0x4, 0x181f ;  /* 0x00981f0007027f89 */ /* 0x00446400000e0000 */
.L_x_762:
[----:B------:R-:W5:Y:S01]  /*17dc0*/  LDL.64 R10, [R1+0x30] ;  /* 0x00003000010a7983 */ /* 0x000f620000100a00 */
[----:B------:R-:W-:-:S04]  /*17dd0*/  IADD3 R3, R0, 0x40, RZ ;  /* 0x0000004000037810 */ /* 0x000fc80007ffe0ff */
[----:B------:R-:W-:-:S13]  /*17de0*/  ISETP.GE.OR P0, PT, R3, R4, P2 ;  /* 0x000000040300720c */ /* 0x000fda0001706670 */
[----:B-1---5:R-:W-:-:S04]  /*17df0*/  @!P0 LEA R2, P1, R10, R2, 0x1 ;  /* 0x000000020a028211 */ /* 0x022fc800078208ff */
[----:B------:R-:W-:-:S05]  /*17e00*/  @!P0 LEA.HI.X R3, R10, R8, R18, 0x1, P1 ;  /* 0x000000080a038211 */ /* 0x000fca00008f0c12 */
[----:B------:R1:W-:Y:S01]  /*17e10*/  @!P0 ST.E.128 [R2.64], RZ ;  /* 0x000000ff02008985 */ /* 0x0003e2000c101d08 */
[----:B------:R-:W-:Y:S05]  /*17e20*/  BRA.DIV ~URZ, `(.L_x_693) ;  /* 0x00002e727f007947 */ /* 0x000fea000b800000 */
[----:B------:R1:W2:Y:S04]  /*17e30*/  SHFL.IDX PT, R8, R6, 0x5, 0x181f ;  /* 0x00b81f0006087f89 */ /* 0x0002a800000e0000 */
[----:B-1----:R1:W3:Y:S02]  /*17e40*/  SHFL.IDX PT, R2, R7, 0x5, 0x181f ;  /* 0x00b81f0007027f89 */ /* 0x0022e400000e0000 */
.L_x_763:
[----:B------:R-:W5:Y:S01]  /*17e50*/  LDL.64 R10, [R1+0x30] ;  /* 0x00003000010a7983 */ /* 0x000f620000100a00 */
[----:B------:R-:W-:-:S04]  /*17e60*/  IADD3 R3, R0, 0x50, RZ ;  /* 0x0000005000037810 */ /* 0x000fc80007ffe0ff */
[----:B------:R-:W-:-:S13]  /*17e70*/  ISETP.GE.OR P0, PT, R3, R4, P2 ;  /* 0x000000040300720c */ /* 0x000fda0001706670 */
[----:B---3-5:R-:W-:-:S04]  /*17e80*/  @!P0 LEA R2, P1, R10, R2, 0x1 ;  /* 0x000000020a028211 */ /* 0x028fc800078208ff */
[----:B--2---:R-:W-:-:S05]  /*17e90*/  @!P0 LEA.HI.X R3, R10, R8, R18, 0x1, P1 ;  /* 0x000000080a038211 */ /* 0x004fca00008f0c12 */
[----:B------:R2:W-:Y:S01]  /*17ea0*/  @!P0 ST.E.128 [R2.64], RZ ;  /* 0x000000ff02008985 */ /* 0x0005e2000c101d08 */
[----:B------:R-:W-:Y:S05]  /*17eb0*/  BRA.DIV ~URZ, `(.L_x_694) ;  /* 0x00002eb27f007947 */ /* 0x000fea000b800000 */
[----:B------:R3:W1:Y:S02]  /*17ec0*/  SHFL.IDX PT, R8, R6, 0x6, 0x181f ;  /* 0x00d81f0006087f89 */ /* 0x00066400000e0000 */
.L_x_764:
[----:B------:R-:W-:Y:S05]  /*17ed0*/  BRA.DIV ~URZ, `(.L_x_695) ;  /* 0x00002f027f007947 */ /* 0x000fea000b800000 */
[----:B--2---:R2:W3:Y:S02]  /*17ee0*/  SHFL.IDX PT, R2, R7, 0x6, 0x181f ;  /* 0x00d81f0007027f89 */ /* 0x0044e400000e0000 */
.L_x_765:
[----:B------:R-:W5:Y:S01]  /*17ef0*/  LDL.64 R10, [R1+0x30] ;  /* 0x00003000010a7983 */ /* 0x000f620000100a00 */
[----:B------:R-:W-:-:S04]  /*17f00*/  IADD3 R3, R0, 0x60, RZ ;  /* 0x0000006000037810 */ /* 0x000fc80007ffe0ff */
[----:B------:R-:W-:-:S13]  /*17f10*/  ISETP.GE.OR P0, PT, R3, R4, P2 ;  /* 0x000000040300720c */ /* 0x000fda0001706670 */
[----:B---3-5:R-:W-:-:S04]  /*17f20*/  @!P0 LEA R2, P1, R10, R2, 0x1 ;  /* 0x000000020a028211 */ /* 0x028fc800078208ff */
[----:B-1----:R-:W-:-:S05]  /*17f30*/  @!P0 LEA.HI.X R3, R10, R8, R18, 0x1, P1 ;  /* 0x000000080a038211 */ /* 0x002fca00008f0c12 */
[----:B------:R1:W-:Y:S01]  /*17f40*/  @!P0 ST.E.128 [R2.64], RZ ;  /* 0x000000ff02008985 */ /* 0x0003e2000c101d08 */
[----:B------:R-:W-:Y:S05]  /*17f50*/  BRA.DIV ~URZ, `(.L_x_696) ;  /* 0x00002ef27f007947 */ /* 0x000fea000b800000 */
[----:B----4-:R-:W3:Y:S04]  /*17f60*/  SHFL.IDX PT, R6, R6, 0x7, 0x181f ;  /* 0x00f81f0006067f89 */ /* 0x010ee800000e0000 */
[----:B-1----:R1:W4:Y:S02]  /*17f70*/  SHFL.IDX PT, R2, R7, 0x7, 0x181f ;  /* 0x00f81f0007027f89 */ /* 0x00232400000e0000 */
.L_x_766:
[----:B------:R-:W5:Y:S01]  /*17f80*/  LDL.64 R8, [R1+0x30] ;  /* 0x0000300001087983 */ /* 0x000f620000100a00 */
[----:B------:R-:W-:-:S04]  /*17f90*/  IADD3 R0, R0, 0x70, RZ ;  /* 0x0000007000007810 */ /* 0x000fc80007ffe0ff */
[----:B------:R-:W-:-:S13]  /*17fa0*/  ISETP.GE.OR P0, PT, R0, R4, P2 ;  /* 0x000000040000720c */ /* 0x000fda0001706670 */
[----:B----45:R-:W-:-:S04]  /*17fb0*/  @!P0 LEA R2, P1, R8, R2, 0x1 ;  /* 0x0000000208028211 */ /* 0x030fc800078208ff */
[----:B---3--:R-:W-:-:S05]  /*17fc0*/  @!P0 LEA.HI.X R3, R8, R6, R18, 0x1, P1 ;  /* 0x0000000608038211 */ /* 0x008fca00008f0c12 */
[----:B------:R3:W-:Y:S04]  /*17fd0*/  @!P0 ST.E.128 [R2.64], RZ ;  /* 0x000000ff02008985 */ /* 0x0007e8000c101d08 */
.L_x_669:
[----:B------:R-:W-:Y:S05]  /*17fe0*/  BSYNC B1 ;  /* 0x0000000000017941 */ /* 0x000fea0003800000 */
.L_x_653:
[----:B------:R-:W5:Y:S02]  /*17ff0*/  LDL R0, [R1+0x80] ;  /* 0x0000800001007983 */ /* 0x000f640000100800 */
[----:B-----5:R-:W-:-:S13]  /*18000*/  ISETP.NE.AND P0, PT, R0, RZ, PT ;  /* 0x000000ff0000720c */ /* 0x020fda0003f05270 */
[----:B------:R-:W-:Y:S01]  /*18010*/  @P0 WARPSYNC 0xffffffff ;  /* 0xffffffff00000948 */ /* 0x000fe20003800000 */
[----:B------:R-:W-:Y:S06]  /*18020*/  @P0 BAR.SYNC.DEFER_BLOCKING 0x5, 0x80 ;  /* 0x0142000000000b1d */ /* 0x000fec0000010000 */
[----:B-123--:R-:W1:Y:S04]  /*18030*/  @P0 LDS.128 R4, [0x9100] ;  /* 0x00910000ff040984 */ /* 0x00ee680000000c00 */
[----:B-1----:R1:W-:Y:S04]  /*18040*/  @P0 STL.64 [R1+0x48], R4 ;  /* 0x0000480401000387 */ /* 0x0023e80000100a00 */
        /* <DEDUP_REMOVED lines=9> */
.L_x_767:
[----:B------:R-:W-:Y:S05]  /*180e0*/  BRA.DIV ~URZ, `(.L_x_699) ;  /* 0x00002ea27f007947 */ /* 0x000fea000b800000 */
[----:B------:R3:W1:Y:S02]  /*180f0*/  SHFL.IDX PT, R8, R88, 0x1, 0x1f ;  /* 0x00201f0058087f89 */ /* 0x00066400000e0000 */
.L_x_768:
[----:B------:R-:W5:Y:S01]  /*18100*/  LDL R0, [R1+0x54] ;  /* 0x0000540001007983 */ /* 0x000f620000100800 */
[----:B------:R-:W-:Y:S02]  /*18110*/  IMAD.MOV.U32 R6, RZ, RZ, RZ ;  /* 0x000000ffff067224 */ /* 0x000fe400078e00ff */
[----:B-----5:R-:W-:-:S05]  /*18120*/  IMAD.IADD R0, R0, 0x1, R14 ;  /* 0x0000000100007824 */ /* 0x020fca00078e020e */
[----:B------:R-:W-:-:S13]  /*18130*/  ISETP.GE.OR P0, PT, R0, c[0x0][0x53c], !P6 ;  /* 0x00014f0000007a0c */ /* 0x000fda0007706670 */
[----:B------:R-:W-:Y:S01]  /*18140*/  @!P0 IMAD.MOV.U32 R2, RZ, RZ, 0x4 ;  /* 0x00000004ff028424 */ /* 0x000fe200078e00ff */
[----:B----4-:R-:W-:-:S03]  /*18150*/  @!P0 MOV R3, 0x4 ;  /* 0x0000000400038802 */ /* 0x010fc60000000f00 */
        /* <DEDUP_REMOVED lines=13> */
.L_x_769:
        /* <DEDUP_REMOVED lines=16> */
.L_x_770:
[----:B----4-:R-:W-:Y:S01]  /*18330*/  IMAD R0, R0, c[0x0][0x538], RZ ;  /* 0x00014e0000007a24 */ /* 0x010fe200078e02ff */
[----:B------:R-:W-:Y:S04]  /*18340*/  BSSY B1, `(.L_x_702) ;  /* 0x00000ce000017945 */ /* 0x000fe80003800000 */
[----:B-1----:R-:W-:-:S04]  /*18350*/  IADD3 R8, R0, R8, RZ ;  /* 0x0000000800087210 */ /* 0x002fc80007ffe0ff */
[----:B--2---:R-:W-:-:S13]  /*18360*/  ISETP.GT.AND P0, PT, R8, R10, PT ;  /* 0x0000000a0800720c */ /* 0x004fda0003f04270 */
[----:B------:R-:W-:Y:S05]  /*18370*/  @P0 BRA `(.L_x_703) ;  /* 0x0000025000000947 */ /* 0x000fea0003800000 */
.L_x_707:
        /* <DEDUP_REMOVED lines=17> */
.L_x_771:
        /* <DEDUP_REMOVED lines=16> */
.L_x_772:
[----:B--2---:R-:W-:-:S05]  /*18590*/  IMAD R0, R0, c[0x0][0x538], RZ ;  /* 0x00014e0000007a24 */ /* 0x004fca00078e02ff */
[----:B------:R-:W-:-:S04]  /*185a0*/  IADD3 R8, R0, R8, RZ ;  /* 0x0000000800087210 */ /* 0x000fc80007ffe0ff */
[----:B------:R-:W-:-:S13]  /*185b0*/  ISETP.GT.AND P0, PT, R8, R10, PT ;  /* 0x0000000a0800720c */ /* 0x000fda0003f04270 */
[----:B-1----:R-:W-:Y:S05]  /*185c0*/  @!P0 BRA `(.L_x_707) ;  /* 0xfffffdb000008947 */ /* 0x002fea000383ffff */
.L_x_703:
[----:B------:R-:W-:-:S05]  /*185d0*/  IADD3 R12, -R0, R8, RZ ;  /* 0x00000008000c7210 */ /* 0x000fca0007ffe1ff */
[----:B------:R-:W-:-:S05]  /*185e0*/  IMAD R0, R4, c[0x0][0x538], R12 ;  /* 0x00014e0004007a24 */ /* 0x000fca00078e020c */
[----:B------:R-:W-:Y:S01]  /*185f0*/  ISETP.GT.AND P0, PT, R0, R10, PT ;  /* 0x0000000a0000720c */ /* 0x000fe20003f04270 */
[----:B------:R-:W-:-:S12]  /*18600*/  BRA.DIV ~URZ, `(.L_x_708) ;  /* 0x00002de27f007947 */ /* 0x000fd8000b800000 */
[----:B------:R-:W-:-:S03]  /*18610*/  VOTE.ANY R8, PT, !P0 ;  /* 0x0000000000087806 */ /* 0x000fc600040e0100 */
.L_x_773:
[----:B------:R-:W2:Y:S01]  /*18620*/  LDL.LU R2, [R1+0x54] ;  /* 0x0000540001027983 */ /* 0x000ea20000300800 */
[----:B------:R-:W2:Y:S02]  /*18630*/  POPC R0, R8 ;  /* 0x0000000800007309 */ /* 0x000ea40000000000 */
[----:B--2---:R-:W-:-:S05]  /*18640*/  IADD3 R2, R0, R2, RZ ;  /* 0x0000000200027210 */ /* 0x004fca0007ffe0ff */
[----:B------:R1:W-:Y:S01]  /*18650*/  STL [R1+0x54], R2 ;  /* 0x0000540201007387 */ /* 0x0003e20000100800 */
[----:B------:R-:W-:Y:S05]  /*18660*/  BRA.DIV ~URZ, `(.L_x_709) ;  /* 0x00002dd27f007947 */ /* 0x000fea000b800000 */
[----:B------:R2:W4:Y:S04]  /*18670*/  SHFL.IDX PT, R11, R6, R0, 0x1f ;  /* 0x00001f00060b7589 */ /* 0x00052800000e0000 */
[----:B------:R2:W1:Y:S02]  /*18680*/  SHFL.IDX PT, R7, R7, R0, 0x1f ;  /* 0x00001f0007077589 */ /* 0x00046400000e0000 */
.L_x_774:
[----:B------:R-:W-:Y:S01]  /*18690*/  ISETP.NE.AND P0, PT, R8, RZ, PT ;  /* 0x000000ff0800720c */ /* 0x000fe20003f05270 */
[----:B------:R-:W-:-:S12]  /*186a0*/  BSSY B0, `(.L_x_710) ;  /* 0x0000005000007945 */ /* 0x000fd80003800000 */
[----:B------:R-:W-:Y:S05]  /*186b0*/  @!P0 BRA `(.L_x_711) ;  /* 0x0000003000008947 */ /* 0x000fea0003800000 */
[----:B--2---:R-:W-:Y:S01]  /*186c0*/  IADD3 R0, R0, -0x1, RZ ;  /* 0xffffffff00007810 */ /* 0x004fe20007ffe0ff */
[----:B------:R-:W-:Y:S05]  /*186d0*/  BRA.DIV ~URZ, `(.L_x_712) ;  /* 0x00002e327f007947 */ /* 0x000fea000b800000 */
[----:B------:R2:W3:Y:S02]  /*186e0*/  SHFL.IDX PT, R13, R4, R0, 0x1f ;  /* 0x00001f00040d7589 */ /* 0x0004e400000e0000 */
.L_x_711:
[----:B------:R-:W-:Y:S05]  /*186f0*/  BSYNC B0 ;  /* 0x0000000000007941 */ /* 0x000fea0003800000 */
.L_x_710:
[----:B--23--:R-:W-:Y:S01]  /*18700*/  IMAD R0, R13, c[0x0][0x538], R12 ;  /* 0x00014e000d007a24 */ /* 0x00cfe200078e020c */
[----:B-1----:R-:W-:Y:S01]  /*18710*/  ISETP.NE.AND P0, PT, R7, 0x1, PT ;  /* 0x000000010700780c */ /* 0x002fe20003f05270 */
[----:B------:R-:W-:Y:S03]  /*18720*/  BSSY B0, `(.L_x_713) ;  /* 0x0000086000007945 */ /* 0x000fe60003800000 */
[----:B------:R1:W-:Y:S01]  /*18730*/  STL [R1+0x48], R0 ;  /* 0x0000480001007387 */ /* 0x0003e20000100800 */
[----:B------:R-:W-:-:S08]  /*18740*/  IADD3 R8, -R0, R10, RZ ;  /* 0x0000000a00087210 */ /* 0x000fd00007ffe1ff */
[----:B------:R-:W-:Y:S05]  /*18750*/  @!P0 BRA `(.L_x_714) ;  /* 0x000003e000008947 */ /* 0x000fea0003800000 */
[-C--:B----4-:R-:W-:Y:S02]  /*18760*/  IABS R2, R11.reuse ;  /* 0x0000000b00027213 */ /* 0x090fe40000000000 */
[----:B------:R-:W-:Y:S02]  /*18770*/  IABS R9, R11 ;  /* 0x0000000b00097213 */ /* 0x000fe40000000000 */
[----:B-1----:R-:W1:Y:S08]  /*18780*/  I2F.RP R0, R2 ;  /* 0x0000000200007306 */ /* 0x002e700000209400 */
[----:B-1----:R-:W1:Y:S02]  /*18790*/  MUFU.RCP R0, R0 ;  /* 0x0000000000007308 */ /* 0x002e640000001000 */
[----:B-1----:R-:W-:-:S06]  /*187a0*/  IADD3 R0, R0, 0xffffffe, RZ ;  /* 0x0ffffffe00007810 */ /* 0x002fcc0007ffe0ff */
[----:B------:R-:W1:Y:S02]  /*187b0*/  F2I.FTZ.U32.TRUNC.NTZ R5, R0 ;  /* 0x0000000000057305 */ /* 0x000e64000021f000 */
[----:B-1----:R-:W-:Y:S01]  /*187c0*/  IMAD.MOV R3, RZ, RZ, -R5 ;  /* 0x000000ffff037224 */ /* 0x002fe200078e0a05 */
[----:B------:R-:W-:-:S03]  /*187d0*/  IABS R0, R7 ;  /* 0x0000000700007213 */ /* 0x000fc60000000000 */
[----:B------:R-:W-:Y:S01]  /*187e0*/  IMAD.MOV.U32 R4, RZ, RZ, R3 ;  /* 0x000000ffff047224 */ /* 0x000fe200078e0003 */
[----:B------:R-:W-:Y:S01]  /*187f0*/  IABS R3, R8 ;  /* 0x0000000800037213 */ /* 0x000fe20000000000 */
[----:B------:R-:W-:Y:S02]  /*18800*/  IMAD.MOV.U32 R6, RZ, RZ, R0 ;  /* 0x000000ffff067224 */ /* 0x000fe400078e0000 */
[----:B------:R-:W-:Y:S02]  /*18810*/  IMAD R0, R4, R2, RZ ;  /* 0x0000000204007224 */ /* 0x000fe400078e02ff */
[----:B------:R-:W-:Y:S01]  /*18820*/  IMAD.MOV.U32 R4, RZ, RZ, RZ ;  /* 0x000000ffff047224 */ /* 0x000fe200078e00ff */
[----:B------:R-:W1:Y:S03]  /*18830*/  I2F.RP R10, R6 ;  /* 0x00000006000a7306 */ /* 0x000e660000209400 */
[----:B------:R-:W-:-:S04]  /*18840*/  IMAD.HI.U32 R5, R5, R0, R4 ;  /* 0x0000000005057227 */ /* 0x000fc800078e0004 */
[----:B------:R-:W-:-:S05]  /*18850*/  IMAD.MOV R0, RZ, RZ, -R9 ;  /* 0x000000ffff007224 */ /* 0x000fca00078e0a09 */
[----:B------:R-:W-:Y:S01]  /*18860*/  MOV R4, R0 ;  /* 0x0000000000047202 */ /* 0x000fe20000000f00 */
[----:B------:R-:W-:-:S04]  /*18870*/  IMAD.HI.U32 R0, R5, R3, RZ ;  /* 0x0000000305007227 */ /* 0x000fc800078e00ff */
[----:B------:R-:W-:Y:S02]  /*18880*/  IMAD R3, R0, R4, R3 ;  /* 0x0000000400037224 */ /* 0x000fe400078e0203 */
[----:B-1----:R-:W1:Y:S03]  /*18890*/  MUFU.RCP R4, R10 ;  /* 0x0000000a00047308 */ /* 0x002e660000001000 */
        /* <DEDUP_REMOVED lines=23> */
[----:B------:R-:W-:Y:S01]  /*18a10*/  IMAD R3, R2, R4, R3 ;  /* 0x0000000402037224 */ /* 0x000fe200078e0203 */
[----:B------:R-:W-:-:S04]  /*18a20*/  IADD3 R4, -R0, RZ, RZ ;  /* 0x000000ff00047210 */ /* 0x000fc80007ffe1ff */
        /* <DEDUP_REMOVED lines=9> */
[----:B------:R-:W-:-:S05]  /*18ac0*/  @!P0 LOP3.LUT R2, RZ, R7, RZ, 0x33, !PT ;  /* 0x00000007ff028212 */ /* 0x000fca00078e33ff */
[----:B------:R-:W-:-:S04]  /*18ad0*/  IMAD.MOV R3, RZ, RZ, -R2 ;  /* 0x000000ffff037224 */ /* 0x000fc800078e0a02 */
[C---:B------:R-:W-:Y:S02]  /*18ae0*/  IMAD R3, R7.reuse, R3, R0 ;  /* 0x0000000307037224 */ /* 0x040fe400078e0200 */
[----:B------:R-:W-:Y:S02]  /*18af0*/  IMAD R0, R7, 0x1000000, R2 ;  /* 0x0100000007007824 */ /* 0x000fe400078e0202 */
[----:B------:R-:W-:Y:S02]  /*18b00*/  IMAD R2, R11, R4, R8 ;  /* 0x000000040b027224 */ /* 0x000fe400078e0208 */
[----:B------:R-:W-:-:S05]  /*18b10*/  IMAD R0, R3, 0x10000, R0 ;  /* 0x0001000003007824 */ /* 0x000fca00078e0200 */
[----:B------:R1:W-:Y:S01]  /*18b20*/  STL [R1+0x50], R0 ;  /* 0x0000500001007387 */ /* 0x0003e20000100800 */
[----:B------:R-:W-:Y:S05]  /*18b30*/  BRA `(.L_x_715) ;  /* 0x0000044000007947 */ /* 0x000fea0003800000 */
.L_x_714:
[----:B-1----:R-:W2:Y:S01]  /*18b40*/  LDL R0, [R1+0x54] ;  /* 0x0000540001007983 */ /* 0x002ea20000100800 */
[----:B------:R-:W-:-:S04]  /*18b50*/  IMAD.MOV.U32 R2, RZ, RZ, 0x4 ;  /* 0x00000004ff027424 */ /* 0x000fc800078e00ff */
[----:B--2---:R-:W-:-:S05]  /*18b60*/  IMAD.WIDE R2, R0, R2, c[0x0][0x590] ;  /* 0x0001640000027625 */ /* 0x004fca00078e0202 */
[----:B------:R-:W2:Y:S02]  /*18b70*/  LDG.E R4, [R2.64] ;  /* 0x0000000802047981 */ /* 0x000ea4000c1e1900 */
[----:B--2-4-:R-:W-:-:S05]  /*18b80*/  IMAD R9, R4, R11, RZ ;  /* 0x0000000b04097224 */ /* 0x014fca00078e02ff */
[-C--:B------:R-:W-:Y:S02]  /*18b90*/  IABS R0, R9.reuse ;  /* 0x0000000900007213 */ /* 0x080fe40000000000 */
        /* <DEDUP_REMOVED lines=27> */
[----:B------:R-:W-:Y:S02]  /*18d50*/  IMAD R10, R4, R2, RZ ;  /* 0x00000002040a7224 */ /* 0x000fe400078e02ff */
[----:B------:R-:W-:-:S03]  /*18d60*/  IMAD.MOV R2, RZ, RZ, -R2 ;  /* 0x000000ffff027224 */ /* 0x000fc600078e0a02 */
[----:B------:R-:W-:Y:S01]  /*18d70*/  IADD3 R0, -R10, c[0x0][0x538], RZ ;  /* 0x00014e000a007a10 */ /* 0x000fe20007ffe1ff */
[----:B------:R-:W-:-:S03]  /*18d80*/  IMAD R6, R9, R2, R8 ;  /* 0x0000000209067224 */ /* 0x000fc600078e0208 */
[----:B------:R-:W-:Y:S02]  /*18d90*/  IMNMX R0, R4, R0, PT ;  /* 0x0000000004007217 */ /* 0x000fe40003800200 */
[----:B------:R-:W-:Y:S02]  /*18da0*/  IABS R2, R6 ;  /* 0x0000000600027213 */ /* 0x000fe40000000000 */
[-C--:B------:R-:W-:Y:S02]  /*18db0*/  IABS R3, R0.reuse ;  /* 0x0000000000037213 */ /* 0x080fe40000000000 */
[----:B------:R-:W-:Y:S02]  /*18dc0*/  IABS R9, R0 ;  /* 0x0000000000097213 */ /* 0x000fe40000000000 */
[----:B------:R-:W1:Y:S01]  /*18dd0*/  I2F.RP R4, R3 ;  /* 0x0000000300047306 */ /* 0x000e620000209400 */
[----:B------:R-:W-:Y:S02]  /*18de0*/  MOV R7, R2 ;  /* 0x0000000200077202 */ /* 0x000fe40000000f00 */
[----:B------:R-:W-:-:S05]  /*18df0*/  IMAD.MOV R2, RZ, RZ, -R9 ;  /* 0x000000ffff027224 */ /* 0x000fca00078e0a09 */
[----:B-1----:R-:W1:Y:S02]  /*18e00*/  MUFU.RCP R4, R4 ;  /* 0x0000000400047308 */ /* 0x002e640000001000 */
[----:B-1----:R-:W-:-:S06]  /*18e10*/  IADD3 R4, R4, 0xffffffe, RZ ;  /* 0x0ffffffe04047810 */ /* 0x002fcc0007ffe0ff */
[----:B------:R-:W1:Y:S02]  /*18e20*/  F2I.FTZ.U32.TRUNC.NTZ R5, R4 ;  /* 0x0000000400057305 */ /* 0x000e64000021f000 */
[----:B-1----:R-:W-:-:S04]  /*18e30*/  IMAD.MOV R4, RZ, RZ, -R5 ;  /* 0x000000ffff047224 */ /* 0x002fc800078e0a05 */
[----:B------:R-:W-:Y:S02]  /*18e40*/  IMAD R8, R4, R3, RZ ;  /* 0x0000000304087224 */ /* 0x000fe400078e02ff */
[----:B------:R-:W-:-:S04]  /*18e50*/  IMAD.MOV.U32 R4, RZ, RZ, RZ ;  /* 0x000000ffff047224 */ /* 0x000fc800078e00ff */
[----:B------:R-:W-:-:S04]  /*18e60*/  IMAD.HI.U32 R5, R5, R8, R4 ;  /* 0x0000000805057227 */ /* 0x000fc800078e0004 */
[----:B------:R-:W-:Y:S02]  /*18e70*/  IMAD.MOV.U32 R4, RZ, RZ, R2 ;  /* 0x000000ffff047224 */ /* 0x000fe400078e0002 */
[----:B------:R-:W-:-:S04]  /*18e80*/  IMAD.HI.U32 R2, R5, R7, RZ ;  /* 0x0000000705027227 */ /* 0x000fc800078e00ff */
[----:B------:R-:W-:-:S05]  /*18e90*/  IMAD R4, R2, R4, R7 ;  /* 0x0000000402047224 */ /* 0x000fca00078e0207 */
[----:B------:R-:W-:-:S13]  /*18ea0*/  ISETP.GT.U32.AND P0, PT, R3, R4, PT ;  /* 0x000000040300720c */ /* 0x000fda0003f04070 */
[-C--:B------:R-:W-:Y:S02]  /*18eb0*/  @!P0 IADD3 R4, R4, -R3.reuse, RZ ;  /* 0x8000000304048210 */ /* 0x080fe40007ffe0ff */
[----:B------:R-:W-:Y:S02]  /*18ec0*/  @!P0 IADD3 R2, R2, 0x1, RZ ;  /* 0x0000000102028810 */ /* 0x000fe40007ffe0ff */
[----:B------:R-:W-:Y:S02]  /*18ed0*/  ISETP.GE.U32.AND P2, PT, R4, R3, PT ;  /* 0x000000030400720c */ /* 0x000fe40003f46070 */
[----:B------:R-:W-:Y:S02]  /*18ee0*/  LOP3.LUT R3, R6, R0, RZ, 0x3c, !PT ;  /* 0x0000000006037212 */ /* 0x000fe400078e3cff */
[----:B------:R-:W-:Y:S02]  /*18ef0*/  ISETP.NE.AND P0, PT, R0, RZ, PT ;  /* 0x000000ff0000720c */ /* 0x000fe40003f05270 */
[----:B------:R-:W-:Y:S01]  /*18f00*/  ISETP.GE.AND P1, PT, R3, RZ, PT ;  /* 0x000000ff0300720c */ /* 0x000fe20003f26270 */
[----:B------:R-:W-:Y:S01]  /*18f10*/  IMAD.MOV R3, RZ, RZ, -R0 ;  /* 0x000000ffff037224 */ /* 0x000fe200078e0a00 */
[----:B------:R-:W-:-:S05]  /*18f20*/  IADD3 R6, R10, 0x1000000, R6 ;  /* 0x010000000a067810 */ /* 0x000fca0007ffe006 */
[----:B------:R-:W-:-:S06]  /*18f30*/  @P2 IADD3 R2, R2, 0x1, RZ ;  /* 0x0000000102022810 */ /* 0x000fcc0007ffe0ff */
[----:B------:R-:W-:Y:S01]  /*18f40*/  @!P1 IMAD.MOV R2, RZ, RZ, -R2 ;  /* 0x000000ffff029224 */ /* 0x000fe200078e0a02 */
[----:B------:R-:W-:-:S05]  /*18f50*/  @!P0 LOP3.LUT R2, RZ, R0, RZ, 0x33, !PT ;  /* 0x00000000ff028212 */ /* 0x000fca00078e33ff */
[----:B------:R-:W-:-:S05]  /*18f60*/  IMAD R0, R2, R3, R6 ;  /* 0x0000000302007224 */ /* 0x000fca00078e0206 */
[----:B------:R1:W-:Y:S02]  /*18f70*/  STL [R1+0x50], R0 ;  /* 0x0000500001007387 */ /* 0x0003e40000100800 */
.L_x_715:
[----:B------:R-:W-:Y:S05]  /*18f80*/  BSYNC B0 ;  /* 0x0000000000007941 */ /* 0x000fea0003800000 */
.L_x_713:
[----:B------:R-:W-:-:S04]  /*18f90*/  LOP3.LUT R2, RZ, R2, RZ, 0x33, !PT ;  /* 0x00000002ff027212 */ /* 0x000fc800078e33ff */
[----:B-1----:R-:W-:-:S05]  /*18fa0*/  IADD3 R0, R2, R11, RZ ;  /* 0x0000000b02007210 */ /* 0x002fca0007ffe0ff */
[----:B------:R1:W-:Y:S01]  /*18fb0*/  STL [R1+0x4c], R0 ;  /* 0x00004c0001007387 */ /* 0x0003e20000100800 */
[----:B------:R-:W-:Y:S05]  /*18fc0*/  BRA `(.L_x_716) ;  /* 0x0000005000007947 */ /* 0x000fea0003800000 */
.L_x_704:
[----:B------:R-:W-:Y:S01]  /*18fd0*/  MOV R0, c[0x0][0x53c] ;  /* 0x00014f0000007a02 */ /* 0x000fe20000000f00 */
[----:B------:R1:W-:Y:S04]  /*18fe0*/  STL [R1+0x48], R10 ;  /* 0x0000480a01007387 */ /* 0x0003e80000100800 */
[----:B------:R1:W-:Y:S04]  /*18ff0*/  STL [R1+0x4c], RZ ;  /* 0x00004cff01007387 */ /* 0x0003e80000100800 */
[----:B------:R1:W-:Y:S04]  /*19000*/  STL [R1+0x50], RZ ;  /* 0x000050ff01007387 */ /* 0x0003e80000100800 */
[----:B------:R1:W-:Y:S02]  /*19010*/  STL [R1+0x54], R0 ;  /* 0x0000540001007387 */ /* 0x0003e40000100800 */
.L_x_716:
[----:B------:R-:W-:Y:S05]  /*19020*/  BSYNC B1 ;  /* 0x0000000000017941 */ /* 0x000fea0003800000 */
.L_x_702:
[----:B---3--:R-:W2:Y:S04]  /*19030*/  LDL R4, [R1+0x48] ;  /* 0x0000480001047983 */ /* 0x008ea80000100800 */
        /* <DEDUP_REMOVED lines=8> */
.L_x_697:
[----:B-1----:R-:W3:Y:S02]  /*190c0*/  LDL R0, [R1+0x54] ;  /* 0x0000540001007983 */ /* 0x002ee40000100800 */
[----:B---3--:R-:W-:-:S13]  /*190d0*/  ISETP.GE.AND P0, PT, R0, c[0x0][0x53c], PT ;  /* 0x00014f0000007a0c */ /* 0x008fda0003f06270 */
[----:B--2-4-:R-:W-:Y:S01]  /*190e0*/  @P0 CALL.REL.NOINC `(.L_x_717) ;  /* 0x0000001000000944 */ /* 0x014fe20003c00000 */
[----:B------:R-:W-:Y:S05]  /*190f0*/  BRA `(.L_x_718) ;  /* 0xfffe887000007947 */ /* 0x000fea000383ffff */
.L_x_717:
[----:B------:R-:W-:Y:S05]  /*19100*/  EXIT ;  /* 0x000000000000794d */ /* 0x000fea0003800000 */
.L_x_533:
[----:B------:R-:W-:Y:S01]  /*19110*/  IMAD.MOV.U32 R0, RZ, RZ, R5 ;  /* 0x000000ffff007224 */ /* 0x000fe200078e0005 */
[----:B------:R-:W-:Y:S02]  /*19120*/  MOV R2, 0x1 ;  /* 0x0000000100027802 */ /* 0x000fe40000000f00 */
[----:B------:R-:W-:Y:S02]  /*19130*/  MOV R3, 0x19150 ;  /* 0x0001915000037802 */ /* 0x000fe40000000f00 */
[----:B------:R-:W-:Y:S05]  /*19140*/  CALL.REL.NOINC `($__internal_10_$__cuda_sm70_shflsync_up_p) ;  /* 0x000024c000007944 */ /* 0x000fea0003c00000 */
[----:B------:R-:W-:Y:S01]  /*19150*/  MOV R0, R4 ;  /* 0x0000000400007202 */ /* 0x000fe20000000f00 */
[----:B------:R-:W-:Y:S05]  /*19160*/  BRA `(.L_x_719) ;  /* 0xfffe731000007947 */ /* 0x000fea000383ffff */
.L_x_534:
[----:B------:R-:W-:Y:S01]  /*19170*/  IMAD.MOV.U32 R0, RZ, RZ, R5 ;  /* 0x000000ffff007224 */ /* 0x000fe200078e0005 */
[----:B------:R-:W-:Y:S02]  /*19180*/  MOV R2, 0x2 ;  /* 0x0000000200027802 */ /* 0x000fe40000000f00 */
[----:B------:R-:W-:Y:S02]  /*19190*/  MOV R3, 0x191b0 ;  /* 0x000191b000037802 */ /* 0x000fe40000000f00 */
[----:B------:R-:W-:Y:S05]  /*191a0*/  CALL.REL.NOINC `($__internal_10_$__cuda_sm70_shflsync_up_p) ;  /* 0x0000246000007944 */ /* 0x000fea0003c00000 */
[----:B------:R-:W-:Y:S01]  /*191b0*/  SEL R0, R4, RZ, P4 ;  /* 0x000000ff04007207 */ /* 0x000fe20002000000 */
[----:B------:R-:W-:Y:S01]  /*191c0*/  IMAD.MOV.U32 R2, RZ, RZ, 0x4 ;  /* 0x00000004ff027424 */ /* 0x000fe200078e00ff */
[----:B------:R-:W-:-:S03]  /*191d0*/  MOV R3, 0x19200 ;  /* 0x0001920000037802 */ /* 0x000fc60000000f00 */
[----:B------:R-:W-:Y:S02]  /*191e0*/  IMAD.IADD R0, R5, 0x1, R0 ;  /* 0x0000000105007824 */ /* 0x000fe400078e0200 */
        /* <DEDUP_REMOVED lines=13> */
[----:B------:R-:W-:Y:S02]  /*192c0*/  MOV R3, 0x1f ;  /* 0x0000001f00037802 */ /* 0x000fe40000000f00 */
[----:B------:R-:W-:Y:S01]  /*192d0*/  MOV R2, 0x19310 ;  /* 0x0001931000027802 */ /* 0x000fe20000000f00 */
[----:B------:R-:W-:-:S04]  /*192e0*/  IMAD.IADD R4, R0, 0x1, R4 ;  /* 0x0000000100047824 */ /* 0x000fc800078e0204 */
[----:B------:R-:W-:Y:S02]  /*192f0*/  IMAD.MOV.U32 R9, RZ, RZ, R4 ;  /* 0x000000ffff097224 */ /* 0x000fe400078e0004 */
[----:B------:R-:W-:Y:S05]  /*19300*/  CALL.REL.NOINC `($__internal_9_$__cuda_sm70_shflsync_idx_p) ;  /* 0x000022b000007944 */ /* 0x000fea0003c00000 */
[----:B------:R-:W-:Y:S01]  /*19310*/  MOV R0, R5 ;  /* 0x0000000500007202 */ /* 0x000fe20000000f00 */
[----:B------:R-:W-:Y:S05]  /*19320*/  BRA `(.L_x_720) ;  /* 0xfffe725000007947 */ /* 0x000fea000383ffff */
.L_x_536:
[----:B------:R-:W-:Y:S02]  /*19330*/  SEL R0, RZ, 0x1, P0 ;  /* 0x00000001ff007807 */ /* 0x000fe40000000000 */
[----:B------:R-:W-:Y:S02]  /*19340*/  MOV R2, 0x19360 ;  /* 0x0001936000027802 */ /* 0x000fe40000000f00 */
[----:B------:R-:W-:Y:S05]  /*19350*/  CALL.REL.NOINC `($__internal_11_$__cuda_sm70_votesync_ballot) ;  /* 0x0000232000007944 */ /* 0x000fea0003c00000 */
[----:B------:R-:W-:Y:S01]  /*19360*/  MOV R11, R0 ;  /* 0x00000000000b7202 */ /* 0x000fe20000000f00 */
[----:B------:R-:W-:Y:S05]  /*19370*/  BRA `(.L_x_721) ;  /* 0xfffe729000007947 */ /* 0x000fea000383ffff */
.L_x_537:
[----:B------:R-:W-:Y:S01]  /*19380*/  IMAD.MOV.U32 R9, RZ, RZ, R10 ;  /* 0x000000ffff097224 */ /* 0x000fe200078e000a */
[----:B------:R-:W-:Y:S01]  /*19390*/  MOV R5, R0 ;  /* 0x0000000000057202 */ /* 0x000fe20000000f00 */
[----:B------:R-:W-:Y:S01]  /*193a0*/  IMAD.MOV.U32 R3, RZ, RZ, 0x1f ;  /* 0x0000001fff037424 */ /* 0x000fe200078e00ff */
[----:B-1----:R-:W-:Y:S02]  /*193b0*/  MOV R2, 0x193d0 ;  /* 0x000193d000027802 */ /* 0x002fe40000000f00 */
[----:B------:R-:W-:Y:S05]  /*193c0*/  CALL.REL.NOINC `($__internal_9_$__cuda_sm70_shflsync_idx_p) ;  /* 0x000021f000007944 */ /* 0x000fea0003c00000 */
[----:B------:R-:W-:Y:S01]  /*193d0*/  IMAD.MOV.U32 R13, RZ, RZ, R5 ;  /* 0x000000ffff0d7224 */ /* 0x000fe200078e0005 */
[----:B------:R-:W-:Y:S01]  /*193e0*/  MOV R9, R8 ;  /* 0x0000000800097202 */ /* 0x000fe20000000f00 */
[----:B------:R-:W-:Y:S01]  /*193f0*/  IMAD.MOV.U32 R6, RZ, RZ, RZ ;  /* 0x000000ffff067224 */ /* 0x000fe200078e00ff */
[----:B------:R-:W-:Y:S01]  /*19400*/  MOV R5, R0 ;  /* 0x0000000000057202 */ /* 0x000fe20000000f00 */
[----:B------:R-:W-:Y:S01]  /*19410*/  IMAD.MOV.U32 R3, RZ, RZ, 0x1f ;  /* 0x0000001fff037424 */ /* 0x000fe200078e00ff */
[----:B------:R-:W-:-:S02]  /*19420*/  MOV R2, 0x19440 ;  /* 0x0001944000027802 */ /* 0x000fc40000000f00 */
[----:B------:R-:W-:Y:S05]  /*19430*/  CALL.REL.NOINC `($__internal_9_$__cuda_sm70_shflsync_idx_p) ;  /* 0x0000218000007944 */ /* 0x000fea0003c00000 */
[----:B------:R-:W-:Y:S01]  /*19440*/  MOV R10, R5 ;  /* 0x00000005000a7202 */ /* 0x000fe20000000f00 */
[----:B------:R-:W-:Y:S05]  /*19450*/  BRA `(.L_x_722) ;  /* 0xfffe722000007947 */ /* 0x000fea000383ffff */
.L_x_540:
[----:B------:R-:W-:Y:S01]  /*19460*/  IMAD.MOV.U32 R9, RZ, RZ, R4 ;  /* 0x000000ffff097224 */ /* 0x000fe200078e0004 */
[----:B------:R-:W-:-:S02]  /*19470*/  MOV R3, 0x1f ;  /* 0x0000001f00037802 */ /* 0x000fc40000000f00 */
[----:B-1----:R-:W-:Y:S02]  /*19480*/  MOV R2, 0x194a0 ;  /* 0x000194a000027802 */ /* 0x002fe40000000f00 */
[----:B--234-:R-:W-:Y:S05]  /*19490*/  CALL.REL.NOINC `($__internal_9_$__cuda_sm70_shflsync_idx_p) ;  /* 0x0000212000007944 */ /* 0x01cfea0003c00000 */
[----:B------:R-:W-:Y:S01]  /*194a0*/  MOV R6, R5 ;  /* 0x0000000500067202 */ /* 0x000fe20000000f00 */
[----:B------:R-:W-:Y:S05]  /*194b0*/  BRA `(.L_x_539) ;  /* 0xfffe722000007947 */ /* 0x000fea000383ffff */
.L_x_559:
[----:B-1----:R-:W-:Y:S01]  /*194c0*/  IMAD.MOV.U32 R9, RZ, RZ, R6 ;  /* 0x000000ffff097224 */ /* 0x002fe200078e0006 */
[----:B------:R-:W-:Y:S01]  /*194d0*/  MOV R5, RZ ;  /* 0x000000ff00057202 */ /* 0x000fe20000000f00 */
[----:B------:R-:W-:Y:S01]  /*194e0*/  IMAD.MOV.U32 R3, RZ, RZ, 0x181f ;  /* 0x0000181fff037424 */ /* 0x000fe200078e00ff */
[----:B------:R-:W-:Y:S02]  /*194f0*/  MOV R2, 0x19510 ;  /* 0x0001951000027802 */ /* 0x000fe40000000f00 */
[----:B------:R-:W-:Y:S05]  /*19500*/  CALL.REL.NOINC `($__internal_9_$__cuda_sm70_shflsync_idx_p) ;  /* 0x000020b000007944 */ /* 0x000fea0003c00000 */
[----:B------:R-:W-:Y:S01]  /*19510*/  MOV R8, R5 ;  /* 0x0000000500087202 */ /* 0x000fe20000000f00 */
[----:B------:R-:W-:Y:S05]  /*19520*/  BRA `(.L_x_723) ;  /* 0xfffe964000007947 */ /* 0x000fea000383ffff */
.L_x_560:
[----:B------:R-:W-:Y:S01]  /*19530*/  IMAD.MOV.U32 R9, RZ, RZ, R7 ;  /* 0x000000ffff097224 */ /* 0x000fe200078e0007 */
[----:B------:R-:W-:Y:S01]  /*19540*/  MOV R5, RZ ;  /* 0x000000ff00057202 */ /* 0x000fe20000000f00 */
[----:B------:R-:W-:Y:S01]  /*19550*/  IMAD.MOV.U32 R3, RZ, RZ, 0x181f ;  /* 0x0000181fff037424 */ /* 0x000fe200078e00ff */
[----:B------:R-:W-:Y:S02]  /*19560*/  MOV R2, 0x19580 ;  /* 0x0001958000027802 */ /* 0x000fe40000000f00 */
[----:B-12---:R-:W-:Y:S05]  /*19570*/  CALL.REL.NOINC `($__internal_9_$__cuda_sm70_shflsync_idx_p) ;  /* 0x0000204000007944 */ /* 0x006fea0003c00000 */
[----:B------:R-:W-:Y:S01]  /*19580*/  MOV R2, R5 ;  /* 0x0000000500027202 */ /* 0x000fe20000000f00 */
[----:B------:R-:W-:Y:S05]  /*19590*/  BRA `(.L_x_724) ;  /* 0xfffe95f000007947 */ /* 0x000fea000383ffff */
.L_x_563:
[----:B------:R-:W-:Y:S01]  /*195a0*/  IMAD.MOV.U32 R9, RZ, RZ, R6 ;  /* 0x000000ffff097224 */ /* 0x000fe200078e0006 */
[----:B------:R-:W-:Y:S01]  /*195b0*/  MOV R5, 0x1 ;  /* 0x0000000100057802 */ /* 0x000fe20000000f00 */
[----:B--2---:R-:W-:Y:S01]  /*195c0*/  IMAD.MOV.U32 R3, RZ, RZ, 0x181f ;  /* 0x0000181fff037424 */ /* 0x004fe200078e00ff */
[----:B----4-:R-:W-:-:S02]  /*195d0*/  MOV R2, 0x195f0 ;  /* 0x000195f000027802 */ /* 0x010fc40000000f00 */
[----:B-1-3--:R-:W-:Y:S05]  /*195e0*/  CALL.REL.NOINC `($__internal_9_$__cuda_sm70_shflsync_idx_p) ;  /* 0x00001fd000007944 */ /* 0x00afea0003c00000 */
[----:B------:R-:W-:Y:S01]  /*195f0*/  IMAD.MOV.U32 R8, RZ, RZ, R5 ;  /* 0x000000ffff087224 */ /* 0x000fe200078e0005 */
[----:B------:R-:W-:Y:S01]  /*19600*/  MOV R5, 0x1 ;  /* 0x0000000100057802 */ /* 0x000fe20000000f00 */
[----:B------:R-:W-:Y:S01]  /*19610*/  IMAD.MOV.U32 R9, RZ, RZ, R7 ;  /* 0x000000ffff097224 */ /* 0x000fe200078e0007 */
[----:B------:R-:W-:-:S02]  /*19620*/  MOV R3, 0x181f ;  /* 0x0000181f00037802 */ /* 0x000fc40000000f00 */
[----:B------:R-:W-:Y:S02]  /*19630*/  MOV R2, 0x19650 ;  /* 0x0001965000027802 */ /* 0x000fe40000000f00 */
[----:B------:R-:W-:Y:S05]  /*19640*/  CALL.REL.NOINC `($__internal_9_$__cuda_sm70_shflsync_idx_p) ;  /* 0x00001f7000007944 */ /* 0x000fea0003c00000 */
[----:B------:R-:W-:Y:S01]  /*19650*/  MOV R2, R5 ;  /* 0x0000000500027202 */ /* 0x000fe20000000f00 */
[----:B------:R-:W-:Y:S05]  /*19660*/  BRA `(.L_x_725) ;  /* 0xfffe961000007947 */ /* 0x000fea000383ffff */
.L_x_566:
[----:B------:R-:W-:Y:S01]  /*19670*/  IMAD.MOV.U32 R9, RZ, RZ, R6 ;  /* 0x000000ffff097224 */ /* 0x000fe200078e0006 */
[----:B------:R-:W-:Y:S01]  /*19680*/  MOV R5, 0x2 ;  /* 0x0000000200057802 */ /* 0x000fe20000000f00 */
[----:B-1----:R-:W-:Y:S01]  /*19690*/  IMAD.MOV.U32 R3, RZ, RZ, 0x181f ;  /* 0x0000181fff037424 */ /* 0x002fe200078e00ff */
[----:B----4-:R-:W-:Y:S02]  /*196a0*/  MOV R2, 0x196c0 ;  /* 0x000196c000027802 */ /* 0x010fe40000000f00 */
[----:B--23--:R-:W-:Y:S05]  /*196b0*/  CALL.REL.NOINC `($__internal_9_$__cuda_sm70_shflsync_idx_p) ;  /* 0x00001f0000007944 */ /* 0x00cfea0003c00000 */
[----:B------:R-:W-:Y:S01]  /*196c0*/  MOV R8, R5 ;  /* 0x0000000500087202 */ /* 0x000fe20000000f00 */
[----:B------:R-:W-:Y:S05]  /*196d0*/  BRA `(.L_x_726) ;  /* 0xfffe968000007947 */ /* 0x000fea000383ffff */
.L_x_567:
[----:B------:R-:W-:Y:S01]  /*196e0*/  IMAD.MOV.U32 R9, RZ, RZ, R7 ;  /* 0x000000ffff097224 */ /* 0x000fe200078e0007 */
[----:B------:R-:W-:Y:S01]  /*196f0*/  MOV R5, 0x2 ;  /* 0x0000000200057802 */ /* 0x000fe20000000f00 */
[----:B------:R-:W-:Y:S01]  /*19700*/  IMAD.MOV.U32 R3, RZ, RZ, 0x181f ;  /* 0x0000181fff037424 */ /* 0x000fe200078e00ff */
[----:B----4-:R-:W-:Y:S02]  /*19710*/  MOV R2, 0x19730 ;  /* 0x0001973000027802 */ /* 0x010fe40000000f00 */
[----:B-123--:R-:W-:Y:S05]  /*19720*/  CALL.REL.NOINC `($__internal_9_$__cuda_sm70_shflsync_idx_p) ;  /* 0x00001e9000007944 */ /* 0x00efea0003c00000 */
[----:B------:R-:W-:Y:S01]  /*19730*/  MOV R2, R5 ;  /* 0x0000000500027202 */ /* 0x000fe20000000f00 */
[----:B------:R-:W-:Y:S05]  /*19740*/  BRA `(.L_x_727) ;  /* 0xfffe963000007947 */ /* 0x000fea000383ffff */
.L_x_570:
[----:B------:R-:W-:Y:S01]  /*19750*/  IMAD.MOV.U32 R9, RZ, RZ, R6 ;  /* 0x000000ffff097224 */ /* 0x000fe200078e0006 */
[----:B------:R-:W-:Y:S01]  /*19760*/  MOV R5, 0x3 ;  /* 0x0000000300057802 */ /* 0x000fe20000000f00 */
[----:B-1----:R-:W-:Y:S01]  /*19770*/  IMAD.MOV.U32 R3, RZ, RZ, 0x181f ;  /* 0x0000181fff037424 */ /* 0x002fe200078e00ff */
[----:B------:R-:W-:-:S02]  /*19780*/  MOV R2, 0x197a0 ;  /* 0x000197a000027802 */ /* 0x000fc40000000f00 */
[----:B--234-:R-:W-:Y:S05]  /*19790*/  CALL.REL.NOINC `($__internal_9_$__cuda_sm70_shflsync_idx_p) ;  /* 0x00001e2000007944 */ /* 0x01cfea0003c00000 */
        /* <DEDUP_REMOVED lines=8> */
.L_x_573:
[----:B------:R-:W-:Y:S01]  /*19820*/  IMAD.MOV.U32 R9, RZ, RZ, R6 ;  /* 0x000000ffff097224 */ /* 0x000fe200078e0006 */
[----:B------:R-:W-:Y:S01]  /*19830*/  MOV R5, 0x4 ;  /* 0x0000000400057802 */ /* 0x000fe20000000f00 */
[----:B-1----:R-:W-:Y:S01]  /*19840*/  IMAD.MOV.U32 R3, RZ, RZ, 0x181f ;  /* 0x0000181fff037424 */ /* 0x002fe200078e00ff */
[----:B------:R-:W-:Y:S02]  /*19850*/  MOV R2, 0x19870 ;  /* 0x0001987000027802 */ /* 0x000fe40000000f00 */
[----:B--234-:R-:W-:Y:S05]  /*19860*/  CALL.REL.NOINC `($__internal_9_$__cuda_sm70_shflsync_idx_p) ;  /* 0x00001d5000007944 */ /* 0x01cfea0003c00000 */
[----:B------:R-:W-:Y:S01]  /*19870*/  MOV R8, R5 ;  /* 0x0000000500087202 */ /* 0x000fe20000000f00 */
[----:B------:R-:W-:Y:S05]  /*19880*/  BRA `(.L_x_729) ;  /* 0xfffe96c000007947 */ /* 0x000fea000383ffff */
.L_x_574:
[----:B------:R-:W-:Y:S01]  /*19890*/  IMAD.MOV.U32 R9, RZ, RZ, R7 ;  /* 0x000000ffff097224 */ /* 0x000fe200078e0007 */
[----:B------:R-:W-:Y:S01]  /*198a0*/  MOV R5, 0x4 ;  /* 0x0000000400057802 */ /* 0x000fe20000000f00 */
[----:B-1----:R-:W-:Y:S01]  /*198b0*/  IMAD.MOV.U32 R3, RZ, RZ, 0x181f ;  /* 0x0000181fff037424 */ /* 0x002fe200078e00ff */
[----:B------:R-:W-:Y:S02]  /*198c0*/  MOV R2, 0x198e0 ;  /* 0x000198e000027802 */ /* 0x000fe40000000f00 */
[----:B--234-:R-:W-:Y:S05]  /*198d0*/  CALL.REL.NOINC `($__internal_9_$__cuda_sm70_shflsync_idx_p) ;  /* 0x00001ce000007944 */ /* 0x01cfea0003c00000 */
[----:B------:R-:W-:Y:S01]  /*198e0*/  MOV R2, R5 ;  /* 0x0000000500027202 */ /* 0x000fe20000000f00 */
[----:B------:R-:W-:Y:S05]  /*198f0*/  BRA `(.L_x_730) ;  /* 0xfffe967000007947 */ /* 0x000fea000383ffff */
.L_x_577:
[----:B------:R-:W-:Y:S01]  /*19900*/  IMAD.MOV.U32 R9, RZ, RZ, R6 ;  /* 0x000000ffff097224 */ /* 0x000fe200078e0006 */
[----:B------:R-:W-:Y:S01]  /*19910*/  MOV R5, 0x5 ;  /* 0x0000000500057802 */ /* 0x000fe20000000f00 */
[----:B--2---:R-:W-:Y:S01]  /*19920*/  IMAD.MOV.U32 R3, RZ, RZ, 0x181f ;  /* 0x0000181fff037424 */ /* 0x004fe200078e00ff */
[----:B---3--:R-:W-:-:S02]  /*19930*/  MOV R2, 0x19950 ;  /* 0x0001995000027802 */ /* 0x008fc40000000f00 */
[----:B-1--4-:R-:W-:Y:S05]  /*19940*/  CALL.REL.NOINC `($__internal_9_$__cuda_sm70_shflsync_idx_p) ;  /* 0x00001c7000007944 */ /* 0x012fea0003c00000 */
        /* <DEDUP_REMOVED lines=8> */
.L_x_580:
[----:B------:R-:W-:Y:S01]  /*199d0*/  IMAD.MOV.U32 R9, RZ, RZ, R6 ;  /* 0x000000ffff097224 */ /* 0x000fe200078e0006 */
[----:B------:R-:W-:Y:S01]  /*199e0*/  MOV R5, 0x6 ;  /* 0x0000000600057802 */ /* 0x000fe20000000f00 */
[----:B-1----:R-:W-:Y:S01]  /*199f0*/  IMAD.MOV.U32 R3, RZ, RZ, 0x181f ;  /* 0x0000181fff037424 */ /* 0x002fe200078e00ff */
[----:B---3--:R-:W-:Y:S02]  /*19a00*/  MOV R2, 0x19a20 ;  /* 0x00019a2000027802 */ /* 0x008fe40000000f00 */
[----:B--2-4-:R-:W-:Y:S05]  /*19a10*/  CALL.REL.NOINC `($__internal_9_$__cuda_sm70_shflsync_idx_p) ;  /* 0x00001ba000007944 */ /* 0x014fea0003c00000 */
[----:B------:R-:W-:Y:S01]  /*19a20*/  MOV R8, R5 ;  /* 0x0000000500087202 */ /* 0x000fe20000000f00 */
[----:B------:R-:W-:Y:S05]  /*19a30*/  BRA `(.L_x_732) ;  /* 0xfffe970000007947 */ /* 0x000fea000383ffff */
.L_x_581:
[----:B------:R-:W-:Y:S01]  /*19a40*/  IMAD.MOV.U32 R9, RZ, RZ, R7 ;  /* 0x000000ffff097224 */ /* 0x000fe200078e0007 */
[----:B------:R-:W-:Y:S01]  /*19a50*/  MOV R5, 0x6 ;  /* 0x0000000600057802 */ /* 0x000fe20000000f00 */
[----:B------:R-:W-:Y:S01]  /*19a60*/  IMAD.MOV.U32 R3, RZ, RZ, 0x181f ;  /* 0x0000181fff037424 */ /* 0x000fe200078e00ff */
[----:B---3--:R-:W-:Y:S02]  /*19a70*/  MOV R2, 0x19a90 ;  /* 0x00019a9000027802 */ /* 0x008fe40000000f00 */
[----:B-12-4-:R-:W-:Y:S05]  /*19a80*/  CALL.REL.NOINC `($__internal_9_$__cuda_sm70_shflsync_idx_p) ;  /* 0x00001b3000007944 */ /* 0x016fea0003c00000 */
[----:B------:R-:W-:Y:S01]  /*19a90*/  MOV R2, R5 ;  /* 0x0000000500027202 */ /* 0x000fe20000000f00 */
[----:B------:R-:W-:Y:S05]  /*19aa0*/  BRA `(.L_x_733) ;  /* 0xfffe96b000007947 */ /* 0x000fea000383ffff */
.L_x_584:
        /* <DEDUP_REMOVED lines=13> */
.L_x_649:
[----:B------:R1:W5:Y:S01]  /*19b80*/  LDL R0, [R1] ;  /* 0x0000000001007983 */ /* 0x0003620000100800 */
[----:B------:R-:W-:Y:S02]  /*19b90*/  MOV R3, 0x2 ;  /* 0x0000000200037802 */ /* 0x000fe40000000f00 */
[----:B---3--:R-:W-:Y:S02]  /*19ba0*/  MOV R2, 0x19bc0 ;  /* 0x00019bc000027802 */ /* 0x008fe40000000f00 */
[----:B-1---5:R-:W-:Y:S05]  /*19bb0*/  CALL.REL.NOINC `($__internal_8_$__cuda_sm70_shflsync_bfly_p) ;  /* 0x000019c000007944 */ /* 0x022fea0003c00000 */
[----:B------:R-:W-:Y:S05]  /*19bc0*/  BRA `(.L_x_735) ;  /* 0xffffae3000007947 */ /* 0x000fea000383ffff */
.L_x_650:
[----:B------:R-:W-:Y:S01]  /*19bd0*/  IMAD.MOV.U32 R0, RZ, RZ, R4 ;  /* 0x000000ffff007224 */ /* 0x000fe200078e0004 */
[----:B------:R-:W-:Y:S02]  /*19be0*/  MOV R3, 0x1 ;  /* 0x0000000100037802 */ /* 0x000fe40000000f00 */
[----:B------:R-:W-:Y:S02]  /*19bf0*/  MOV R2, 0x19c10 ;  /* 0x00019c1000027802 */ /* 0x000fe40000000f00 */
[----:B------:R-:W-:Y:S05]  /*19c00*/  CALL.REL.NOINC `($__internal_8_$__cuda_sm70_shflsync_bfly_p) ;  /* 0x0000197000007944 */ /* 0x000fea0003c00000 */
[----:B------:R-:W-:Y:S02]  /*19c10*/  FADD.FTZ R4, R4, R0 ;  /* 0x0000000004047221 */ /* 0x000fe40000010000 */
[----:B------:R1:W5:Y:S01]  /*19c20*/  LDL R0, [R1+0x4] ;  /* 0x0000040001007983 */ /* 0x0003620000100800 */
[----:B------:R-:W-:-:S02]  /*19c30*/  MOV R3, 0x2 ;  /* 0x0000000200037802 */ /* 0x000fc40000000f00 */
[----:B------:R-:W-:Y:S02]  /*19c40*/  MOV R2, 0x19c60 ;  /* 0x00019c6000027802 */ /* 0x000fe40000000f00 */
[----:B-1---5:R-:W-:Y:S05]  /*19c50*/  CALL.REL.NOINC `($__internal_8_$__cuda_sm70_shflsync_bfly_p) ;  /* 0x0000192000007944 */ /* 0x022fea0003c00000 */
[----:B------:R-:W2:Y:S01]  /*19c60*/  LDL.LU R2, [R1+0x4] ;  /* 0x0000040001027983 */ /* 0x000ea20000300800 */
[----:B------:R-:W-:Y:S01]  /*19c70*/  MOV R3, 0x1 ;  /* 0x0000000100037802 */ /* 0x000fe20000000f00 */
[----:B--2---:R-:W-:Y:S01]  /*19c80*/  FADD.FTZ R7, R2, R0 ;  /* 0x0000000002077221 */ /* 0x004fe20000010000 */
[----:B------:R-:W-:-:S04]  /*19c90*/  MOV R2, 0x19cc0 ;  /* 0x00019cc000027802 */ /* 0x000fc80000000f00 */
[----:B------:R-:W-:Y:S02]  /*19ca0*/  MOV R0, R7 ;  /* 0x0000000700007202 */ /* 0x000fe40000000f00 */
[----:B------:R-:W-:Y:S05]  /*19cb0*/  CALL.REL.NOINC `($__internal_8_$__cuda_sm70_shflsync_bfly_p) ;  /* 0x000018c000007944 */ /* 0x000fea0003c00000 */
[----:B------:R-:W-:Y:S02]  /*19cc0*/  FADD.FTZ R6, R7, R0 ;  /* 0x0000000007067221 */ /* 0x000fe40000010000 */
[----:B------:R1:W5:Y:S01]  /*19cd0*/  LDL R0, [R1+0x8] ;  /* 0x0000080001007983 */ /* 0x0003620000100800 */
[----:B------:R-:W-:Y:S02]  /*19ce0*/  MOV R3, 0x2 ;  /* 0x0000000200037802 */ /* 0x000fe40000000f00 */
        /* <DEDUP_REMOVED lines=19> */
[----:B------:R-:W-:Y:S01]  /*19e20*/  MOV R9, R0 ;  /* 0x0000000000097202 */ /* 0x000fe20000000f00 */
[----:B------:R-:W-:Y:S05]  /*19e30*/  BRA `(.L_x_736) ;  /* 0xffffacf000007947 */ /* 0x000fea000383ffff */
.L_x_657:
[----:B-1234-:R-:W-:Y:S01]  /*19e40*/  IMAD.MOV.U32 R9, RZ, RZ, R6 ;  /* 0x000000ffff097224 */ /* 0x01efe200078e0006 */
[----:B------:R-:W-:Y:S01]  /*19e50*/  MOV R5, RZ ;  /* 0x000000ff00057202 */ /* 0x000fe20000000f00 */
[----:B------:R-:W-:Y:S01]  /*19e60*/  IMAD.MOV.U32 R3, RZ, RZ, 0x181f ;  /* 0x0000181fff037424 */ /* 0x000fe200078e00ff */
[----:B------:R-:W-:Y:S02]  /*19e70*/  MOV R2, 0x19e90 ;  /* 0x00019e9000027802 */ /* 0x000fe40000000f00 */
[----:B------:R-:W-:Y:S05]  /*19e80*/  CALL.REL.NOINC `($__internal_9_$__cuda_sm70_shflsync_idx_p) ;  /* 0x0000173000007944 */ /* 0x000fea0003c00000 */
[----:B------:R-:W-:Y:S01]  /*19e90*/  MOV R8, R5 ;  /* 0x0000000500087202 */ /* 0x000fe20000000f00 */
[----:B------:R-:W-:Y:S05]  /*19ea0*/  BRA `(.L_x_737) ;  /* 0xffffc31000007947 */ /* 0x000fea000383ffff */
.L_x_658:
[----:B------:R-:W-:Y:S01]  /*19eb0*/  IMAD.MOV.U32 R9, RZ, RZ, R7 ;  /* 0x000000ffff097224 */ /* 0x000fe200078e0007 */
[----:B------:R-:W-:Y:S01]  /*19ec0*/  MOV R5, RZ ;  /* 0x000000ff00057202 */ /* 0x000fe20000000f00 */
[----:B------:R-:W-:Y:S01]  /*19ed0*/  IMAD.MOV.U32 R3, RZ, RZ, 0x181f ;  /* 0x0000181fff037424 */ /* 0x000fe200078e00ff */
[----:B------:R-:W-:Y:S02]  /*19ee0*/  MOV R2, 0x19f00 ;  /* 0x00019f0000027802 */ /* 0x000fe40000000f00 */
[----:B-12---:R-:W-:Y:S05]  /*19ef0*/  CALL.REL.NOINC `($__internal_9_$__cuda_sm70_shflsync_idx_p) ;  /* 0x000016c000007944 */ /* 0x006fea0003c00000 */
[----:B------:R-:W-:Y:S01]  /*19f00*/  MOV R2, R5 ;  /* 0x0000000500027202 */ /* 0x000fe20000000f00 */
[----:B------:R-:W-:Y:S05]  /*19f10*/  BRA `(.L_x_738) ;  /* 0xffffc2c000007947 */ /* 0x000fea000383ffff */
.L_x_659:
[----:B------:R-:W-:Y:S01]  /*19f20*/  IMAD.MOV.U32 R9, RZ, RZ, R6 ;  /* 0x000000ffff097224 */ /* 0x000fe200078e0006 */
[----:B------:R-:W-:Y:S01]  /*19f30*/  MOV R5, 0x1 ;  /* 0x0000000100057802 */ /* 0x000fe20000000f00 */
[----:B--2---:R-:W-:Y:S01]  /*19f40*/  IMAD.MOV.U32 R3, RZ, RZ, 0x181f ;  /* 0x0000181fff037424 */ /* 0x004fe200078e00ff */
[----:B------:R-:W-:-:S02]  /*19f50*/  MOV R2, 0x19f70 ;  /* 0x00019f7000027802 */ /* 0x000fc40000000f00 */
        /* <DEDUP_REMOVED lines=9> */
.L_x_660:
[----:B------:R-:W-:Y:S01]  /*19ff0*/  IMAD.MOV.U32 R9, RZ, RZ, R6 ;  /* 0x000000ffff097224 */ /* 0x000fe200078e0006 */
[----:B------:R-:W-:Y:S01]  /*1a000*/  MOV R5, 0x2 ;  /* 0x0000000200057802 */ /* 0x000fe20000000f00 */
[----:B-1----:R-:W-:Y:S01]  /*1a010*/  IMAD.MOV.U32 R3, RZ, RZ, 0x181f ;  /* 0x0000181fff037424 */ /* 0x002fe200078e00ff */
[----:B------:R-:W-:Y:S02]  /*1a020*/  MOV R2, 0x1a040 ;  /* 0x0001a04000027802 */ /* 0x000fe40000000f00 */
[----:B---34-:R-:W-:Y:S05]  /*1a030*/  CALL.REL.NOINC `($__internal_9_$__cuda_sm70_shflsync_idx_p) ;  /* 0x0000158000007944 */ /* 0x018fea0003c00000 */
[----:B------:R-:W-:Y:S01]  /*1a040*/  MOV R8, R5 ;  /* 0x0000000500087202 */ /* 0x000fe20000000f00 */
[----:B------:R-:W-:Y:S05]  /*1a050*/  BRA `(.L_x_740) ;  /* 0xffffc29000007947 */ /* 0x000fea000383ffff */
.L_x_661:
[----:B------:R-:W-:Y:S01]  /*1a060*/  IMAD.MOV.U32 R9, RZ, RZ, R7 ;  /* 0x000000ffff097224 */ /* 0x000fe200078e0007 */
[----:B------:R-:W-:Y:S01]  /*1a070*/  MOV R5, 0x2 ;  /* 0x0000000200057802 */ /* 0x000fe20000000f00 */
[----:B-1----:R-:W-:Y:S01]  /*1a080*/  IMAD.MOV.U32 R3, RZ, RZ, 0x181f ;  /* 0x0000181fff037424 */ /* 0x002fe200078e00ff */
[----:B------:R-:W-:Y:S02]  /*1a090*/  MOV R2, 0x1a0b0 ;  /* 0x0001a0b000027802 */ /* 0x000fe40000000f00 */
[----:B--234-:R-:W-:Y:S05]  /*1a0a0*/  CALL.REL.NOINC `($__internal_9_$__cuda_sm70_shflsync_idx_p) ;  /* 0x0000151000007944 */ /* 0x01cfea0003c00000 */
[----:B------:R-:W-:Y:S01]  /*1a0b0*/  MOV R2, R5 ;  /* 0x0000000500027202 */ /* 0x000fe20000000f00 */
[----:B------:R-:W-:Y:S05]  /*1a0c0*/  BRA `(.L_x_741) ;  /* 0xffffc24000007947 */ /* 0x000fea000383ffff */
.L_x_662:
[----:B------:R-:W-:Y:S01]  /*1a0d0*/  IMAD.MOV.U32 R9, RZ, RZ, R6 ;  /* 0x000000ffff097224 */ /* 0x000fe200078e0006 */
[----:B------:R-:W-:Y:S01]  /*1a0e0*/  MOV R5, 0x3 ;  /* 0x0000000300057802 */ /* 0x000fe20000000f00 */
[----:B--2---:R-:W-:Y:S01]  /*1a0f0*/  IMAD.MOV.U32 R3, RZ, RZ, 0x181f ;  /* 0x0000181fff037424 */ /* 0x004fe200078e00ff */
[----:B------:R-:W-:-:S02]  /*1a100*/  MOV R2, 0x1a120 ;  /* 0x0001a12000027802 */ /* 0x000fc40000000f00 */
[----:B-1-34-:R-:W-:Y:S05]  /*1a110*/  CALL.REL.NOINC `($__internal_9_$__cuda_sm70_shflsync_idx_p) ;  /* 0x000014a000007944 */ /* 0x01afea0003c00000 */
        /* <DEDUP_REMOVED lines=8> */
.L_x_663:
[----:B------:R-:W-:Y:S01]  /*1a1a0*/  IMAD.MOV.U32 R9, RZ, RZ, R6 ;  /* 0x000000ffff097224 */ /* 0x000fe200078e0006 */
[----:B------:R-:W-:Y:S01]  /*1a1b0*/  MOV R5, 0x4 ;  /* 0x0000000400057802 */ /* 0x000fe20000000f00 */
[----:B--2---:R-:W-:Y:S01]  /*1a1c0*/  IMAD.MOV.U32 R3, RZ, RZ, 0x181f ;  /* 0x0000181fff037424 */ /* 0x004fe200078e00ff */
[----:B------:R-:W-:Y:S02]  /*1a1d0*/  MOV R2, 0x1a1f0 ;  /* 0x0001a1f000027802 */ /* 0x000fe40000000f00 */
[----:B-1-34-:R-:W-:Y:S05]  /*1a1e0*/  CALL.REL.NOINC `($__internal_9_$__cuda_sm70_shflsync_idx_p) ;  /* 0x000013d000007944 */ /* 0x01afea0003c00000 */
[----:B------:R-:W-:Y:S01]  /*1a1f0*/  MOV R8, R5 ;  /* 0x0000000500087202 */ /* 0x000fe20000000f00 */
[----:B------:R-:W-:Y:S05]  /*1a200*/  BRA `(.L_x_743) ;  /* 0xffffc21000007947 */ /* 0x000fea000383ffff */
.L_x_664:
[----:B------:R-:W-:Y:S01]  /*1a210*/  IMAD.MOV.U32 R9, RZ, RZ, R7 ;  /* 0x000000ffff097224 */ /* 0x000fe200078e0007 */
[----:B------:R-:W-:Y:S01]  /*1a220*/  MOV R5, 0x4 ;  /* 0x0000000400057802 */ /* 0x000fe20000000f00 */
[----:B--2---:R-:W-:Y:S01]  /*1a230*/  IMAD.MOV.U32 R3, RZ, RZ, 0x181f ;  /* 0x0000181fff037424 */ /* 0x004fe200078e00ff */
[----:B------:R-:W-:Y:S02]  /*1a240*/  MOV R2, 0x1a260 ;  /* 0x0001a26000027802 */ /* 0x000fe40000000f00 */
[----:B-1-34-:R-:W-:Y:S05]  /*1a250*/  CALL.REL.NOINC `($__internal_9_$__cuda_sm70_shflsync_idx_p) ;  /* 0x0000136000007944 */ /* 0x01afea0003c00000 */
[----:B------:R-:W-:Y:S01]  /*1a260*/  MOV R2, R5 ;  /* 0x0000000500027202 */ /* 0x000fe20000000f00 */
[----:B------:R-:W-:Y:S05]  /*1a270*/  BRA `(.L_x_744) ;  /* 0xffffc1c000007947 */ /* 0x000fea000383ffff */
.L_x_665:
        /* <DEDUP_REMOVED lines=13> */
.L_x_666:
[----:B------:R-:W-:Y:S01]  /*1a350*/  IMAD.MOV.U32 R9, RZ, RZ, R6 ;  /* 0x000000ffff097224 */ /* 0x000fe200078e0006 */
[----:B------:R-:W-:Y:S01]  /*1a360*/  MOV R5, 0x6 ;  /* 0x0000000600057802 */ /* 0x000fe20000000f00 */
[----:B--2---:R-:W-:Y:S01]  /*1a370*/  IMAD.MOV.U32 R3, RZ, RZ, 0x181f ;  /* 0x0000181fff037424 */ /* 0x004fe200078e00ff */
[----:B------:R-:W-:Y:S02]  /*1a380*/  MOV R2, 0x1a3a0 ;  /* 0x0001a3a000027802 */ /* 0x000fe40000000f00 */
[----:B-1--4-:R-:W-:Y:S05]  /*1a390*/  CALL.REL.NOINC `($__internal_9_$__cuda_sm70_shflsync_idx_p) ;  /* 0x0000122000007944 */ /* 0x012fea0003c00000 */
[----:B------:R-:W-:Y:S01]  /*1a3a0*/  MOV R8, R5 ;  /* 0x0000000500087202 */ /* 0x000fe20000000f00 */
[----:B------:R-:W-:Y:S05]  /*1a3b0*/  BRA `(.L_x_746) ;  /* 0xffffc19000007947 */ /* 0x000fea000383ffff */
.L_x_667:
[----:B------:R-:W-:Y:S01]  /*1a3c0*/  IMAD.MOV.U32 R9, RZ, RZ, R7 ;  /* 0x000000ffff097224 */ /* 0x000fe200078e0007 */
[----:B------:R-:W-:Y:S01]  /*1a3d0*/  MOV R5, 0x6 ;  /* 0x0000000600057802 */ /* 0x000fe20000000f00 */
[----:B--2---:R-:W-:Y:S01]  /*1a3e0*/  IMAD.MOV.U32 R3, RZ, RZ, 0x181f ;  /* 0x0000181fff037424 */ /* 0x004fe200078e00ff */
[----:B------:R-:W-:Y:S02]  /*1a3f0*/  MOV R2, 0x1a410 ;  /* 0x0001a41000027802 */ /* 0x000fe40000000f00 */
[----:B-1-34-:R-:W-:Y:S05]  /*1a400*/  CALL.REL.NOINC `($__internal_9_$__cuda_sm70_shflsync_idx_p) ;  /* 0x000011b000007944 */ /* 0x01afea0003c00000 */
[----:B------:R-:W-:Y:S01]  /*1a410*/  MOV R2, R5 ;  /* 0x0000000500027202 */ /* 0x000fe20000000f00 */
[----:B------:R-:W-:Y:S05]  /*1a420*/  BRA `(.L_x_747) ;  /* 0xffffc14000007947 */ /* 0x000fea000383ffff */
.L_x_668:
[----:B------:R-:W-:Y:S01]  /*1a430*/  IMAD.MOV.U32 R9, RZ, RZ, R6 ;  /* 0x000000ffff097224 */ /* 0x000fe200078e0006 */
[----:B------:R-:W-:Y:S01]  /*1a440*/  MOV R5, 0x7 ;  /* 0x0000000700057802 */ /* 0x000fe20000000f00 */
[----:B-1----:R-:W-:Y:S01]  /*1a450*/  IMAD.MOV.U32 R3, RZ, RZ, 0x181f ;  /* 0x0000181fff037424 */ /* 0x002fe200078e00ff */
[----:B------:R-:W-:-:S02]  /*1a460*/  MOV R2, 0x1a480 ;  /* 0x0001a48000027802 */ /* 0x000fc40000000f00 */
[----:B--2-4-:R-:W-:Y:S05]  /*1a470*/  CALL.REL.NOINC `($__internal_9_$__cuda_sm70_shflsync_idx_p) ;  /* 0x0000114000007944 */ /* 0x014fea0003c00000 */
        /* <DEDUP_REMOVED lines=8> */
.L_x_670:
[----:B------:R-:W-:Y:S01]  /*1a500*/  IMAD.MOV.U32 R9, RZ, RZ, R13 ;  /* 0x000000ffff097224 */ /* 0x000fe200078e000d */
[----:B------:R-:W-:Y:S01]  /*1a510*/  MOV R5, RZ ;  /* 0x000000ff00057202 */ /* 0x000fe20000000f00 */
[----:B------:R-:W-:Y:S01]  /*1a520*/  IMAD.MOV.U32 R3, RZ, RZ, 0x1c1f ;  /* 0x00001c1fff037424 */ /* 0x000fe200078e00ff */
[----:B------:R-:W-:Y:S02]  /*1a530*/  MOV R2, 0x1a550 ;  /* 0x0001a55000027802 */ /* 0x000fe40000000f00 */
[----:B------:R-:W-:Y:S05]  /*1a540*/  CALL.REL.NOINC `($__internal_9_$__cuda_sm70_shflsync_idx_p) ;  /* 0x0000107000007944 */ /* 0x000fea0003c00000 */
[----:B------:R-:W-:Y:S01]  /*1a550*/  MOV R12, R5 ;  /* 0x00000005000c7202 */ /* 0x000fe20000000f00 */
[----:B------:R-:W-:Y:S05]  /*1a560*/  BRA `(.L_x_749) ;  /* 0xffffc33000007947 */ /* 0x000fea000383ffff */
.L_x_671:
[----:B------:R-:W-:Y:S01]  /*1a570*/  IMAD.MOV.U32 R9, RZ, RZ, R21 ;  /* 0x000000ffff097224 */ /* 0x000fe200078e0015 */
[----:B------:R-:W-:Y:S01]  /*1a580*/  MOV R5, RZ ;  /* 0x000000ff00057202 */ /* 0x000fe20000000f00 */
[----:B------:R-:W-:Y:S01]  /*1a590*/  IMAD.MOV.U32 R3, RZ, RZ, 0x1c1f ;  /* 0x00001c1fff037424 */ /* 0x000fe200078e00ff */
[----:B------:R-:W-:Y:S02]  /*1a5a0*/  MOV R2, 0x1a5c0 ;  /* 0x0001a5c000027802 */ /* 0x000fe40000000f00 */
[----:B-12---:R-:W-:Y:S05]  /*1a5b0*/  CALL.REL.NOINC `($__internal_9_$__cuda_sm70_shflsync_idx_p) ;  /* 0x0000100000007944 */ /* 0x006fea0003c00000 */
[----:B------:R-:W-:Y:S01]  /*1a5c0*/  MOV R2, R5 ;  /* 0x0000000500027202 */ /* 0x000fe20000000f00 */
[----:B------:R-:W-:Y:S05]  /*1a5d0*/  BRA `(.L_x_750) ;  /* 0xffffc2e000007947 */ /* 0x000fea000383ffff */
.L_x_674:
[----:B------:R-:W-:Y:S01]  /*1a5e0*/  IMAD.MOV.U32 R9, RZ, RZ, R13 ;  /* 0x000000ffff097224 */ /* 0x000fe200078e000d */
[----:B------:R-:W-:Y:S01]  /*1a5f0*/  MOV R5, 0x1 ;  /* 0x0000000100057802 */ /* 0x000fe20000000f00 */
[----:B----4-:R-:W-:Y:S01]  /*1a600*/  IMAD.MOV.U32 R3, RZ, RZ, 0x1c1f ;  /* 0x00001c1fff037424 */ /* 0x010fe200078e00ff */
[----:B------:R-:W-:-:S02]  /*1a610*/  MOV R2, 0x1a630 ;  /* 0x0001a63000027802 */ /* 0x000fc40000000f00 */
[----:B-123--:R-:W-:Y:S05]  /*1a620*/  CALL.REL.NOINC `($__internal_9_$__cuda_sm70_shflsync_idx_p) ;  /* 0x00000f9000007944 */ /* 0x00efea0003c00000 */
        /* <DEDUP_REMOVED lines=8> */
.L_x_677:
[----:B------:R-:W-:Y:S01]  /*1a6b0*/  IMAD.MOV.U32 R9, RZ, RZ, R13 ;  /* 0x000000ffff097224 */ /* 0x000fe200078e000d */
[----:B------:R-:W-:Y:S01]  /*1a6c0*/  MOV R5, 0x2 ;  /* 0x0000000200057802 */ /* 0x000fe20000000f00 */
[----:B----4-:R-:W-:Y:S01]  /*1a6d0*/  IMAD.MOV.U32 R3, RZ, RZ, 0x1c1f ;  /* 0x00001c1fff037424 */ /* 0x010fe200078e00ff */
[----:B------:R-:W-:Y:S02]  /*1a6e0*/  MOV R2, 0x1a700 ;  /* 0x0001a70000027802 */ /* 0x000fe40000000f00 */
[----:B-123--:R-:W-:Y:S05]  /*1a6f0*/  CALL.REL.NOINC `($__internal_9_$__cuda_sm70_shflsync_idx_p) ;  /* 0x00000ec000007944 */ /* 0x00efea0003c00000 */
[----:B------:R-:W-:Y:S01]  /*1a700*/  MOV R12, R5 ;  /* 0x00000005000c7202 */ /* 0x000fe20000000f00 */
[----:B------:R-:W-:Y:S05]  /*1a710*/  BRA `(.L_x_752) ;  /* 0xffffc74000007947 */ /* 0x000fea000383ffff */
.L_x_678:
[----:B------:R-:W-:Y:S01]  /*1a720*/  IMAD.MOV.U32 R9, RZ, RZ, R21 ;  /* 0x000000ffff097224 */ /* 0x000fe200078e0015 */
[----:B------:R-:W-:Y:S01]  /*1a730*/  MOV R5, 0x2 ;  /* 0x0000000200057802 */ /* 0x000fe20000000f00 */
[----:B----4-:R-:W-:Y:S01]  /*1a740*/  IMAD.MOV.U32 R3, RZ, RZ, 0x1c1f ;  /* 0x00001c1fff037424 */ /* 0x010fe200078e00ff */
[----:B------:R-:W-:Y:S02]  /*1a750*/  MOV R2, 0x1a770 ;  /* 0x0001a77000027802 */ /* 0x000fe40000000f00 */
[----:B-123--:R-:W-:Y:S05]  /*1a760*/  CALL.REL.NOINC `($__internal_9_$__cuda_sm70_shflsync_idx_p) ;  /* 0x00000e5000007944 */ /* 0x00efea0003c00000 */
[----:B------:R-:W-:Y:S01]  /*1a770*/  MOV R2, R5 ;  /* 0x0000000500027202 */ /* 0x000fe20000000f00 */
[----:B------:R-:W-:Y:S05]  /*1a780*/  BRA `(.L_x_753) ;  /* 0xffffc6f000007947 */ /* 0x000fea000383ffff */
.L_x_681:
[----:B------:R-:W-:Y:S01]  /*1a790*/  IMAD.MOV.U32 R9, RZ, RZ, R13 ;  /* 0x000000ffff097224 */ /* 0x000fe200078e000d */
[----:B------:R-:W-:Y:S01]  /*1a7a0*/  MOV R5, 0x3 ;  /* 0x0000000300057802 */ /* 0x000fe20000000f00 */
[----:B--2---:R-:W-:Y:S01]  /*1a7b0*/  IMAD.MOV.U32 R3, RZ, RZ, 0x1c1f ;  /* 0x00001c1fff037424 */ /* 0x004fe200078e00ff */
[----:B-1----:R-:W-:-:S02]  /*1a7c0*/  MOV R2, 0x1a7e0 ;  /* 0x0001a7e000027802 */ /* 0x002fc40000000f00 */
[----:B---34-:R-:W-:Y:S05]  /*1a7d0*/  CALL.REL.NOINC `($__internal_9_$__cuda_sm70_shflsync_idx_p) ;  /* 0x00000de000007944 */ /* 0x018fea0003c00000 */
        /* <DEDUP_REMOVED lines=8> */
.L_x_685:
[----:B------:R-:W-:Y:S01]  /*1a860*/  IMAD.MOV.U32 R9, RZ, RZ, R6 ;  /* 0x000000ffff097224 */ /* 0x000fe200078e0006 */
[----:B------:R-:W-:Y:S01]  /*1a870*/  MOV R5, RZ ;  /* 0x000000ff00057202 */ /* 0x000fe20000000f00 */
[----:B------:R-:W-:Y:S01]  /*1a880*/  IMAD.MOV.U32 R3, RZ, RZ, 0x181f ;  /* 0x0000181fff037424 */ /* 0x000fe200078e00ff */
[----:B------:R-:W-:Y:S02]  /*1a890*/  MOV R2, 0x1a8b0 ;  /* 0x0001a8b000027802 */ /* 0x000fe40000000f00 */
[----:B------:R-:W-:Y:S05]  /*1a8a0*/  CALL.REL.NOINC `($__internal_9_$__cuda_sm70_shflsync_idx_p) ;  /* 0x00000d1000007944 */ /* 0x000fea0003c00000 */
[----:B------:R-:W-:Y:S01]  /*1a8b0*/  MOV R8, R5 ;  /* 0x0000000500087202 */ /* 0x000fe20000000f00 */
[----:B------:R-:W-:Y:S05]  /*1a8c0*/  BRA `(.L_x_755) ;  /* 0xffffd27000007947 */ /* 0x000fea000383ffff */
.L_x_686:
[----:B------:R-:W-:Y:S01]  /*1a8d0*/  IMAD.MOV.U32 R9, RZ, RZ, R7 ;  /* 0x000000ffff097224 */ /* 0x000fe200078e0007 */
[----:B------:R-:W-:Y:S01]  /*1a8e0*/  MOV R5, RZ ;  /* 0x000000ff00057202 */ /* 0x000fe20000000f00 */
[----:B------:R-:W-:Y:S01]  /*1a8f0*/  IMAD.MOV.U32 R3, RZ, RZ, 0x181f ;  /* 0x0000181fff037424 */ /* 0x000fe200078e00ff */
[----:B------:R-:W-:Y:S02]  /*1a900*/  MOV R2, 0x1a920 ;  /* 0x0001a92000027802 */ /* 0x000fe40000000f00 */
[----:B-12---:R-:W-:Y:S05]  /*1a910*/  CALL.REL.NOINC `($__internal_9_$__cuda_sm70_shflsync_idx_p) ;  /* 0x00000ca000007944 */ /* 0x006fea0003c00000 */
[----:B------:R-:W-:Y:S01]  /*1a920*/  MOV R2, R5 ;  /* 0x0000000500027202 */ /* 0x000fe20000000f00 */
[----:B------:R-:W-:Y:S05]  /*1a930*/  BRA `(.L_x_756) ;  /* 0xffffd22000007947 */ /* 0x000fea000383ffff */
.L_x_687:
        /* <DEDUP_REMOVED lines=13> */
.L_x_688:
[----:B------:R-:W-:Y:S01]  /*1aa10*/  IMAD.MOV.U32 R9, RZ, RZ, R6 ;  /* 0x000000ffff097224 */ /* 0x000fe200078e0006 */
[----:B------:R-:W-:Y:S01]  /*1aa20*/  MOV R5, 0x2 ;  /* 0x0000000200057802 */ /* 0x000fe20000000f00 */
[----:B-1----:R-:W-:Y:S01]  /*1aa30*/  IMAD.MOV.U32 R3, RZ, RZ, 0x181f ;  /* 0x0000181fff037424 */ /* 0x002fe200078e00ff */
[----:B------:R-:W-:Y:S02]  /*1aa40*/  MOV R2, 0x1aa60 ;  /* 0x0001aa6000027802 */ /* 0x000fe40000000f00 */
[----:B---34-:R-:W-:Y:S05]  /*1aa50*/  CALL.REL.NOINC `($__internal_9_$__cuda_sm70_shflsync_idx_p) ;  /* 0x00000b6000007944 */ /* 0x018fea0003c00000 */
[----:B------:R-:W-:Y:S01]  /*1aa60*/  MOV R8, R5 ;  /* 0x0000000500087202 */ /* 0x000fe20000000f00 */
[----:B------:R-:W-:Y:S05]  /*1aa70*/  BRA `(.L_x_758) ;  /* 0xffffd1f000007947 */ /* 0x000fea000383ffff */
.L_x_689:
[----:B------:R-:W-:Y:S01]  /*1aa80*/  IMAD.MOV.U32 R9, RZ, RZ, R7 ;  /* 0x000000ffff097224 */ /* 0x000fe200078e0007 */
[----:B------:R-:W-:Y:S01]  /*1aa90*/  MOV R5, 0x2 ;  /* 0x0000000200057802 */ /* 0x000fe20000000f00 */
[----:B-1----:R-:W-:Y:S01]  /*1aaa0*/  IMAD.MOV.U32 R3, RZ, RZ, 0x181f ;  /* 0x0000181fff037424 */ /* 0x002fe200078e00ff */
[----:B------:R-:W-:Y:S02]  /*1aab0*/  MOV R2, 0x1aad0 ;  /* 0x0001aad000027802 */ /* 0x000fe40000000f00 */
[----:B--234-:R-:W-:Y:S05]  /*1aac0*/  CALL.REL.NOINC `($__internal_9_$__cuda_sm70_shflsync_idx_p) ;  /* 0x00000af000007944 */ /* 0x01cfea0003c00000 */
[----:B------:R-:W-:Y:S01]  /*1aad0*/  MOV R2, R5 ;  /* 0x0000000500027202 */ /* 0x000fe20000000f00 */
[----:B------:R-:W-:Y:S05]  /*1aae0*/  BRA `(.L_x_759) ;  /* 0xffffd1a000007947 */ /* 0x000fea000383ffff */
.L_x_690:
        /* <DEDUP_REMOVED lines=13> */
.L_x_691:
[----:B------:R-:W-:Y:S01]  /*1abc0*/  IMAD.MOV.U32 R9, RZ, RZ, R6 ;  /* 0x000000ffff097224 */ /* 0x000fe200078e0006 */
[----:B------:R-:W-:Y:S01]  /*1abd0*/  MOV R5, 0x4 ;  /* 0x0000000400057802 */ /* 0x000fe20000000f00 */
[----:B--2---:R-:W-:Y:S01]  /*1abe0*/  IMAD.MOV.U32 R3, RZ, RZ, 0x181f ;  /* 0x0000181fff037424 */ /* 0x004fe200078e00ff */
[----:B------:R-:W-:Y:S02]  /*1abf0*/  MOV R2, 0x1ac10 ;  /* 0x0001ac1000027802 */ /* 0x000fe40000000f00 */
[----:B-1-34-:R-:W-:Y:S05]  /*1ac00*/  CALL.REL.NOINC `($__internal_9_$__cuda_sm70_shflsync_idx_p) ;  /* 0x000009b000007944 */ /* 0x01afea0003c00000 */
[----:B------:R-:W-:Y:S01]  /*1ac10*/  MOV R8, R5 ;  /* 0x0000000500087202 */ /* 0x000fe20000000f00 */
[----:B------:R-:W-:Y:S05]  /*1ac20*/  BRA `(.L_x_761) ;  /* 0xffffd17000007947 */ /* 0x000fea000383ffff */
.L_x_692:
[----:B------:R-:W-:Y:S01]  /*1ac30*/  IMAD.MOV.U32 R9, RZ, RZ, R7 ;  /* 0x000000ffff097224 */ /* 0x000fe200078e0007 */
[----:B------:R-:W-:Y:S01]  /*1ac40*/  MOV R5, 0x4 ;  /* 0x0000000400057802 */ /* 0x000fe20000000f00 */
[----:B--2---:R-:W-:Y:S01]  /*1ac50*/  IMAD.MOV.U32 R3, RZ, RZ, 0x181f ;  /* 0x0000181fff037424 */ /* 0x004fe200078e00ff */
[----:B------:R-:W-:Y:S02]  /*1ac60*/  MOV R2, 0x1ac80 ;  /* 0x0001ac8000027802 */ /* 0x000fe40000000f00 */
[----:B-1-34-:R-:W-:Y:S05]  /*1ac70*/  CALL.REL.NOINC `($__internal_9_$__cuda_sm70_shflsync_idx_p) ;  /* 0x0000094000007944 */ /* 0x01afea0003c00000 */
[----:B------:R-:W-:Y:S01]  /*1ac80*/  MOV R2, R5 ;  /* 0x0000000500027202 */ /* 0x000fe20000000f00 */
[----:B------:R-:W-:Y:S05]  /*1ac90*/  BRA `(.L_x_762) ;  /* 0xffffd12000007947 */ /* 0x000fea000383ffff */
.L_x_693:
        /* <DEDUP_REMOVED lines=13> */
.L_x_694:
[----:B------:R-:W-:Y:S01]  /*1ad70*/  IMAD.MOV.U32 R9, RZ, RZ, R6 ;  /* 0x000000ffff097224 */ /* 0x000fe200078e0006 */
[----:B------:R-:W-:Y:S01]  /*1ad80*/  MOV R5, 0x6 ;  /* 0x0000000600057802 */ /* 0x000fe20000000f00 */
[----:B--2---:R-:W-:Y:S01]  /*1ad90*/  IMAD.MOV.U32 R3, RZ, RZ, 0x181f ;  /* 0x0000181fff037424 */ /* 0x004fe200078e00ff */
[----:B------:R-:W-:Y:S02]  /*1ada0*/  MOV R2, 0x1adc0 ;  /* 0x0001adc000027802 */ /* 0x000fe40000000f00 */
[----:B-1--4-:R-:W-:Y:S05]  /*1adb0*/  CALL.REL.NOINC `($__internal_9_$__cuda_sm70_shflsync_idx_p) ;  /* 0x0000080000007944 */ /* 0x012fea0003c00000 */
[----:B------:R-:W-:Y:S01]  /*1adc0*/  MOV R8, R5 ;  /* 0x0000000500087202 */ /* 0x000fe20000000f00 */
[----:B------:R-:W-:Y:S05]  /*1add0*/  BRA `(.L_x_764) ;  /* 0xffffd0f000007947 */ /* 0x000fea000383ffff */
.L_x_695:
[----:B------:R-:W-:Y:S01]  /*1ade0*/  IMAD.MOV.U32 R9, RZ, RZ, R7 ;  /* 0x000000ffff097224 */ /* 0x000fe200078e0007 */
[----:B------:R-:W-:Y:S01]  /*1adf0*/  MOV R5, 0x6 ;  /* 0x0000000600057802 */ /* 0x000fe20000000f00 */
[----:B--2---:R-:W-:Y:S01]  /*1ae00*/  IMAD.MOV.U32 R3, RZ, RZ, 0x181f ;  /* 0x0000181fff037424 */ /* 0x004fe200078e00ff */
[----:B------:R-:W-:Y:S02]  /*1ae10*/  MOV R2, 0x1ae30 ;  /* 0x0001ae3000027802 */ /* 0x000fe40000000f00 */
[----:B-1-34-:R-:W-:Y:S05]  /*1ae20*/  CALL.REL.NOINC `($__internal_9_$__cuda_sm70_shflsync_idx_p) ;  /* 0x0000079000007944 */ /* 0x01afea0003c00000 */
[----:B------:R-:W-:Y:S01]  /*1ae30*/  MOV R2, R5 ;  /* 0x0000000500027202 */ /* 0x000fe20000000f00 */
[----:B------:R-:W-:Y:S05]  /*1ae40*/  BRA `(.L_x_765) ;  /* 0xffffd0a000007947 */ /* 0x000fea000383ffff */
.L_x_696:
        /* <DEDUP_REMOVED lines=13> */
.L_x_698:
[----:B------:R-:W-:Y:S01]  /*1af20*/  IMAD.MOV.U32 R9, RZ, RZ, R88 ;  /* 0x000000ffff097224 */ /* 0x000fe200078e0058 */
[----:B------:R-:W-:Y:S01]  /*1af30*/  MOV R5, RZ ;  /* 0x000000ff00057202 */ /* 0x000fe20000000f00 */
[----:B----4-:R-:W-:Y:S01]  /*1af40*/  IMAD.MOV.U32 R3, RZ, RZ, 0x1f ;  /* 0x0000001fff037424 */ /* 0x010fe200078e00ff */
[----:B------:R-:W-:Y:S02]  /*1af50*/  MOV R2, 0x1af70 ;  /* 0x0001af7000027802 */ /* 0x000fe40000000f00 */
[----:B------:R-:W-:Y:S05]  /*1af60*/  CALL.REL.NOINC `($__internal_9_$__cuda_sm70_shflsync_idx_p) ;  /* 0x0000065000007944 */ /* 0x000fea0003c00000 */
[----:B------:R-:W-:Y:S01]  /*1af70*/  MOV R10, R5 ;  /* 0x00000005000a7202 */ /* 0x000fe20000000f00 */
[----:B------:R-:W-:Y:S05]  /*1af80*/  BRA `(.L_x_767) ;  /* 0xffffd15000007947 */ /* 0x000fea000383ffff */
.L_x_699:
[----:B------:R-:W-:Y:S01]  /*1af90*/  IMAD.MOV.U32 R9, RZ, RZ, R88 ;  /* 0x000000ffff097224 */ /* 0x000fe200078e0058 */
[----:B------:R-:W-:Y:S01]  /*1afa0*/  MOV R5, 0x1 ;  /* 0x0000000100057802 */ /* 0x000fe20000000f00 */
[----:B----4-:R-:W-:Y:S01]  /*1afb0*/  IMAD.MOV.U32 R3, RZ, RZ, 0x1f ;  /* 0x0000001fff037424 */ /* 0x010fe200078e00ff */
[----:B------:R-:W-:Y:S02]  /*1afc0*/  MOV R2, 0x1afe0 ;  /* 0x0001afe000027802 */ /* 0x000fe40000000f00 */
[----:B-12---:R-:W-:Y:S05]  /*1afd0*/  CALL.REL.NOINC `($__internal_9_$__cuda_sm70_shflsync_idx_p) ;  /* 0x000005e000007944 */ /* 0x006fea0003c00000 */
[----:B------:R-:W-:Y:S01]  /*1afe0*/  MOV R8, R5 ;  /* 0x0000000500087202 */ /* 0x000fe20000000f00 */
[----:B------:R-:W-:Y:S05]  /*1aff0*/  BRA `(.L_x_768) ;  /* 0xffffd10000007947 */ /* 0x000fea000383ffff */
.L_x_700:
[----:B------:R-:W-:Y:S02]  /*1b000*/  MOV R2, 0x1 ;  /* 0x0000000100027802 */ /* 0x000fe40000000f00 */
[----:B------:R-:W-:-:S02]  /*1b010*/  MOV R3, 0x1b030 ;  /* 0x0001b03000037802 */ /* 0x000fc40000000f00 */
[----:B-123--:R-:W-:Y:S05]  /*1b020*/  CALL.REL.NOINC `($__internal_10_$__cuda_sm70_shflsync_up_p) ;  /* 0x000005e000007944 */ /* 0x00efea0003c00000 */
[----:B------:R-:W-:Y:S05]  /*1b030*/  BRA `(.L_x_769) ;  /* 0xffffd1f000007947 */ /* 0x000fea000383ffff */
.L_x_701:
[----:B------:R-:W-:Y:S02]  /*1b040*/  MOV R2, 0x2 ;  /* 0x0000000200027802 */ /* 0x000fe40000000f00 */
[----:B------:R-:W-:-:S02]  /*1b050*/  MOV R3, 0x1b070 ;  /* 0x0001b07000037802 */ /* 0x000fc40000000f00 */
[----:B-12---:R-:W-:Y:S05]  /*1b060*/  CALL.REL.NOINC `($__internal_10_$__cuda_sm70_shflsync_up_p) ;  /* 0x000005a000007944 */ /* 0x006fea0003c00000 */
        /* <DEDUP_REMOVED lines=24> */
.L_x_705:
[----:B------:R-:W-:Y:S02]  /*1b1f0*/  MOV R2, 0x1 ;  /* 0x0000000100027802 */ /* 0x000fe40000000f00 */
[----:B------:R-:W-:Y:S02]  /*1b200*/  MOV R3, 0x1b220 ;  /* 0x0001b22000037802 */ /* 0x000fe40000000f00 */
[----:B------:R-:W-:Y:S05]  /*1b210*/  CALL.REL.NOINC `($__internal_10_$__cuda_sm70_shflsync_up_p) ;  /* 0x000003f000007944 */ /* 0x000fea0003c00000 */
[----:B------:R-:W-:Y:S01]  /*1b220*/  MOV R2, R4 ;  /* 0x0000000400027202 */ /* 0x000fe20000000f00 */
[----:B------:R-:W-:Y:S05]  /*1b230*/  BRA `(.L_x_771) ;  /* 0xffffd25000007947 */ /* 0x000fea000383ffff */
.L_x_706:
        /* <DEDUP_REMOVED lines=27> */
.L_x_708:
[----:B------:R-:W-:Y:S02]  /*1b3f0*/  SEL R0, RZ, 0x1, P0 ;  /* 0x00000001ff007807 */ /* 0x000fe40000000000 */
[----:B------:R-:W-:Y:S02]  /*1b400*/  MOV R2, 0x1b420 ;  /* 0x0001b42000027802 */ /* 0x000fe40000000f00 */
[----:B---3--:R-:W-:Y:S05]  /*1b410*/  CALL.REL.NOINC `($__internal_11_$__cuda_sm70_votesync_ballot) ;  /* 0x0000026000007944 */ /* 0x008fea0003c00000 */
[----:B------:R-:W-:Y:S01]  /*1b420*/  MOV R8, R0 ;  /* 0x0000000000087202 */ /* 0x000fe20000000f00 */
[----:B------:R-:W-:Y:S05]  /*1b430*/  BRA `(.L_x_773) ;  /* 0xffffd1e000007947 */ /* 0x000fea000383ffff */
.L_x_709:
[----:B------:R-:W-:Y:S01]  /*1b440*/  IMAD.MOV.U32 R9, RZ, RZ, R6 ;  /* 0x000000ffff097224 */ /* 0x000fe200078e0006 */
[----:B------:R-:W-:Y:S01]  /*1b450*/  MOV R5, R0 ;  /* 0x0000000000057202 */ /* 0x000fe20000000f00 */
[----:B------:R-:W-:Y:S01]  /*1b460*/  IMAD.MOV.U32 R3, RZ, RZ, 0x1f ;  /* 0x0000001fff037424 */ /* 0x000fe200078e00ff */
[----:B-1----:R-:W-:Y:S02]  /*1b470*/  MOV R2, 0x1b490 ;  /* 0x0001b49000027802 */ /* 0x002fe40000000f00 */
[----:B---3--:R-:W-:Y:S05]  /*1b480*/  CALL.REL.NOINC `($__internal_9_$__cuda_sm70_shflsync_idx_p) ;  /* 0x0000013000007944 */ /* 0x008fea0003c00000 */
[----:B------:R-:W-:Y:S01]  /*1b490*/  IMAD.MOV.U32 R11, RZ, RZ, R5 ;  /* 0x000000ffff0b7224 */ /* 0x000fe200078e0005 */
[----:B------:R-:W-:Y:S01]  /*1b4a0*/  MOV R5, R0 ;  /* 0x0000000000057202 */ /* 0x000fe20000000f00 */
[----:B------:R-:W-:Y:S01]  /*1b4b0*/  IMAD.MOV.U32 R9, RZ, RZ, R7 ;  /* 0x000000ffff097224 */ /* 0x000fe200078e0007 */
[----:B------:R-:W-:-:S02]  /*1b4c0*/  MOV R3, 0x1f ;  /* 0x0000001f00037802 */ /* 0x000fc40000000f00 */
[----:B------:R-:W-:Y:S02]  /*1b4d0*/  MOV R2, 0x1b4f0 ;  /* 0x0001b4f000027802 */ /* 0x000fe40000000f00 */
[----:B------:R-:W-:Y:S05]  /*1b4e0*/  CALL.REL.NOINC `($__internal_9_$__cuda_sm70_shflsync_idx_p) ;  /* 0x000000d000007944 */ /* 0x000fea0003c00000 */
[----:B------:R-:W-:Y:S01]  /*1b4f0*/  MOV R7, R5 ;  /* 0x0000000500077202 */ /* 0x000fe20000000f00 */
[----:B------:R-:W-:Y:S05]  /*1b500*/  BRA `(.L_x_774) ;  /* 0xffffd18000007947 */ /* 0x000fea000383ffff */
.L_x_712:
[----:B------:R-:W-:Y:S01]  /*1b510*/  IMAD.MOV.U32 R9, RZ, RZ, R4 ;  /* 0x000000ffff097224 */ /* 0x000fe200078e0004 */
[----:B------:R-:W-:Y:S01]  /*1b520*/  MOV R5, R0 ;  /* 0x0000000000057202 */ /* 0x000fe20000000f00 */
[----:B------:R-:W-:Y:S01]  /*1b530*/  IMAD.MOV.U32 R3, RZ, RZ, 0x1f ;  /* 0x0000001fff037424 */ /* 0x000fe200078e00ff */
[----:B-1----:R-:W-:Y:S02]  /*1b540*/  MOV R2, 0x1b560 ;  /* 0x0001b56000027802 */ /* 0x002fe40000000f00 */
[----:B---34-:R-:W-:Y:S05]  /*1b550*/  CALL.REL.NOINC `($__internal_9_$__cuda_sm70_shflsync_idx_p) ;  /* 0x0000006000007944 */ /* 0x018fea0003c00000 */
[----:B------:R-:W-:Y:S01]  /*1b560*/  MOV R13, R5 ;  /* 0x00000005000d7202 */ /* 0x000fe20000000f00 */
[----:B------:R-:W-:Y:S05]  /*1b570*/  BRA `(.L_x_711) ;  /* 0xffffd17000007947 */ /* 0x000fea000383ffff */
        .weak           $__internal_8_$__cuda_sm70_shflsync_bfly_p
        .type           $__internal_8_$__cuda_sm70_shflsync_bfly_p,@function
        .size           $__internal_8_$__cuda_sm70_shflsync_bfly_p,($__internal_9_$__cuda_sm70_shflsync_idx_p - $__internal_8_$__cuda_sm70_shflsync_bfly_p)
$__internal_8_$__cuda_sm70_shflsync_bfly_p:
[----:B------:R-:W-:Y:S04]  /*1b580*/  WARPSYNC R9 ;  /* 0x0000000900007348 */ /* 0x000fe80003800000 */
[----:B------:R1:W2:Y:S02]  /*1b590*/  SHFL.BFLY PT, R0, R0, R3, R10 ;  /* 0x0c00000300007389 */ /* 0x0002a400000e000a */
[----:B-1----:R-:W-:-:S04]  /*1b5a0*/  MOV R3, 0x0 ;  /* 0x0000000000037802 */ /* 0x002fc80000000f00 */
[----:B--2---:R-:W-:Y:S05]  /*1b5b0*/  RET.REL.NODEC R2 `(_ZN7cutlass13device_kernelIN5flash19enable_sm80_to_sm89INS1_16FlashAttnFwdSm80INS1_25CollectiveMainloopFwdSm80ILi4ELi1ELb0EN4cute5tupleIJNS5_1CILi128EEENS7_ILi80EEENS7_ILi64EEEEEELi64ENS_10bfloat16_tEfNS_4arch4Sm80ELb0ELb1ELb0ELb1ELb0ELb0ELb1ELb1EEENS1_21CollectiveEpilogueFwdINS6_IJS8_SA_S9_EEENS6_IJNS7_ILi1EEESI_SI_EEESC_SE_Li128ELb1ELb1ELb1ELb0EEENS1_36VarlenDynamicPersistentTileSchedulerILi128ELi80ELi128ELi128ELb1ELb1ELb0ELb1ELb0ELb1EEEEEEEEEvNT_6ParamsE) ;  /* 0xfffe4a4002007950 */ /* 0x004fea0003c3ffff */
        .weak           $__internal_9_$__cuda_sm70_shflsync_idx_p
        .type           $__internal_9_$__cuda_sm70_shflsync_idx_p,@function
        .size           $__internal_9_$__cuda_sm70_shflsync_idx_p,($__internal_10_$__cuda_sm70_shflsync_up_p - $__internal_9_$__cuda_sm70_shflsync_idx_p)
$__internal_9_$__cuda_sm70_shflsync_idx_p:
[----:B------:R-:W-:-:S04]  /*1b5c0*/  MOV R16, 0xffffffff ;  /* 0xffffffff00107802 */ /* 0x000fc80000000f00 */
[----:B------:R-:W-:Y:S04]  /*1b5d0*/  WARPSYNC R16 ;  /* 0x0000001000007348 */ /* 0x000fe80003800000 */
[----:B------:R1:W2:Y:S02]  /*1b5e0*/  SHFL.IDX PT, R5, R9, R5, R3 ;  /* 0x0000000509057389 */ /* 0x0002a400000e0003 */
[----:B-1----:R-:W-:-:S04]  /*1b5f0*/  MOV R3, 0x0 ;  /* 0x0000000000037802 */ /* 0x002fc80000000f00 */
[----:B--2---:R-:W-:Y:S05]  /*1b600*/  RET.REL.NODEC R2 `(_ZN7cutlass13device_kernelIN5flash19enable_sm80_to_sm89INS1_16FlashAttnFwdSm80INS1_25CollectiveMainloopFwdSm80ILi4ELi1ELb0EN4cute5tupleIJNS5_1CILi128EEENS7_ILi80EEENS7_ILi64EEEEEELi64ENS_10bfloat16_tEfNS_4arch4Sm80ELb0ELb1ELb0ELb1ELb0ELb0ELb1ELb1EEENS1_21CollectiveEpilogueFwdINS6_IJS8_SA_S9_EEENS6_IJNS7_ILi1EEESI_SI_EEESC_SE_Li128ELb1ELb1ELb1ELb0EEENS1_36VarlenDynamicPersistentTileSchedulerILi128ELi80ELi128ELi128ELb1ELb1ELb0ELb1ELb0ELb1EEEEEEEEEvNT_6ParamsE) ;  /* 0xfffe49f002007950 */ /* 0x004fea0003c3ffff */
        .weak           $__internal_10_$__cuda_sm70_shflsync_up_p
        .type           $__internal_10_$__cuda_sm70_shflsync_up_p,@function
        .size           $__internal_10_$__cuda_sm70_shflsync_up_p,($__internal_11_$__cuda_sm70_votesync_ballot - $__internal_10_$__cuda_sm70_shflsync_up_p)
$__internal_10_$__cuda_sm70_shflsync_up_p:
[----:B------:R-:W-:Y:S02]  /*1b610*/  IMAD.MOV.U32 R4, RZ, RZ, RZ ;  /* 0x000000ffff047224 */ /* 0x000fe400078e00ff */
[----:B------:R-:W-:-:S04]  /*1b620*/  IMAD.MOV.U32 R9, RZ, RZ, -0x1 ;  /* 0xffffffffff097424 */ /* 0x000fc800078e00ff */
[----:B------:R-:W-:Y:S04]  /*1b630*/  WARPSYNC R9 ;  /* 0x0000000900007348 */ /* 0x000fe80003800000 */
[----:B------:R1:W2:Y:S02]  /*1b640*/  SHFL.UP PT, R4, R0, R2, R4 ;  /* 0x0400000200047389 */ /* 0x0002a400000e0004 */
[----:B-1----:R-:W-:Y:S02]  /*1b650*/  MOV R2, R3 ;  /* 0x0000000300027202 */ /* 0x002fe40000000f00 */
[----:B------:R-:W-:-:S04]  /*1b660*/  MOV R3, 0x0 ;  /* 0x0000000000037802 */ /* 0x000fc80000000f00 */
[----:B--2---:R-:W-:Y:S05]  /*1b670*/  RET.REL.NODEC R2 `(_ZN7cutlass13device_kernelIN5flash19enable_sm80_to_sm89INS1_16FlashAttnFwdSm80INS1_25CollectiveMainloopFwdSm80ILi4ELi1ELb0EN4cute5tupleIJNS5_1CILi128EEENS7_ILi80EEENS7_ILi64EEEEEELi64ENS_10bfloat16_tEfNS_4arch4Sm80ELb0ELb1ELb0ELb1ELb0ELb0ELb1ELb1EEENS1_21CollectiveEpilogueFwdINS6_IJS8_SA_S9_EEENS6_IJNS7_ILi1EEESI_SI_EEESC_SE_Li128ELb1ELb1ELb1ELb0EEENS1_36VarlenDynamicPersistentTileSchedulerILi128ELi80ELi128ELi128ELb1ELb1ELb0ELb1ELb0ELb1EEEEEEEEEvNT_6ParamsE) ;  /* 0xfffe498002007950 */ /* 0x004fea0003c3ffff */
        .weak           $__internal_11_$__cuda_sm70_votesync_ballot
        .type           $__internal_11_$__cuda_sm70_votesync_ballot,@function
        .size           $__internal_11_$__cuda_sm70_votesync_ballot,(.L_x_1626 - $__internal_11_$__cuda_sm70_votesync_ballot)
$__internal_11_$__cuda_sm70_votesync_ballot:
[----:B------:R-:W-:Y:S01]  /*1b680*/  ISETP.NE.U32.AND P0, PT, R0, 0x1, PT ;  /* 0x000000010000780c */ /* 0x000fe20003f05070 */
[----:B------:R-:W-:-:S04]  /*1b690*/  IMAD.MOV.U32 R3, RZ, RZ, -0x1 ;  /* 0xffffffffff037424 */ /* 0x000fc800078e00ff */
[----:B------:R-:W-:Y:S08]  /*1b6a0*/  WARPSYNC R3 ;  /* 0x0000000300007348 */ /* 0x000ff00003800000 */
[----:B------:R-:W-:-:S04]  /*1b6b0*/  VOTE.ANY R0, PT, !P0 ;  /* 0x0000000000007806 */ /* 0x000fc800040e0100 */
[----:B------:R-:W-:Y:S01]  /*1b6c0*/  LOP3.LUT R0, R0, R3, RZ, 0xc0, !PT ;  /* 0x0000000300007212 */ /* 0x000fe200078ec0ff */
[----:B------:R-:W-:-:S04]  /*1b6d0*/  IMAD.MOV.U32 R3, RZ, RZ, 0x0 ;  /* 0x00000000ff037424 */ /* 0x000fc800078e00ff */
[----:B------:R-:W-:Y:S05]  /*1b6e0*/  RET.REL.NODEC R2 `(_ZN7cutlass13device_kernelIN5flash19enable_sm80_to_sm89INS1_16FlashAttnFwdSm80INS1_25CollectiveMainloopFwdSm80ILi4ELi1ELb0EN4cute5tupleIJNS5_1CILi128EEENS7_ILi80EEENS7_ILi64EEEEEELi64ENS_10bfloat16_tEfNS_4arch4Sm80ELb0ELb1ELb0ELb1ELb0ELb0ELb1ELb1EEENS1_21CollectiveEpilogueFwdINS6_IJS8_SA_S9_EEENS6_IJNS7_ILi1EEESI_SI_EEESC_SE_Li128ELb1ELb1ELb1ELb0EEENS1_36VarlenDynamicPersistentTileSchedulerILi128ELi80ELi128ELi128ELb1ELb1ELb0ELb1ELb0ELb1EEEEEEEEEvNT_6ParamsE) ;  /* 0xfffe491002007950 */ /* 0x000fea0003c3ffff */
.L_x_775:
        /* <DEDUP_REMOVED lines=9> */
.L_x_1626:


//--------------------- .text._ZN7cutlass13device_kernelIN5flash19enable_sm80_to_sm89INS1_16FlashAttnFwdSm80INS1_25CollectiveMainloopFwdSm80ILi4ELi1ELb0EN4cute5tupleIJNS5_1CILi128EEENS7_ILi80EEENS7_ILi64EEEEEELi64ENS_10bfloat16_tEfNS_4arch4Sm80ELb0ELb1ELb0ELb1ELb0ELb1ELb1ELb1EEENS1_21CollectiveEpilogueFwdINS6_IJS8_SA_S9_EEENS6_IJNS7_ILi1EEESI_SI_EEESC_SE_Li128ELb1ELb1ELb1ELb0EEENS1_36VarlenDynamicPersistentTileSchedulerILi128ELi80ELi128ELi128ELb1ELb1ELb0ELb1ELb0ELb1EEEEEEEEEvNT_6ParamsE --------------------------
	.section	.text._ZN7cutlass13device_kernelIN5flash19enable_sm80_to_sm89INS1_16FlashAttnFwdSm80INS1_25CollectiveMainloopFwdSm80ILi4ELi1ELb0EN4cute5tupleIJNS5_1CILi128EEENS7_ILi80EEENS7_ILi64EEEEEELi64ENS_10bfloat16_tEfNS_4arch4Sm80ELb0ELb1ELb0ELb1ELb0ELb1ELb1ELb1EEENS1_21CollectiveEpilogueFwdINS6_IJS8_SA_S9_EEENS6_IJNS7_ILi1EEESI_SI_EEESC_SE_Li128ELb1ELb1ELb1ELb0EEENS1_36VarlenDynamicPersistentTileSchedulerILi128ELi80ELi128ELi128ELb1ELb1ELb0ELb1ELb0ELb1EEEEEEEEEvNT_6ParamsE,"ax",@progbits
	.sectioninfo	@"SHI_REGISTERS=255"
	.align	128
.text._ZN7cutlass13device_kernelIN5flash19enable_sm80_to_sm89INS1_16FlashAttnFwdSm80INS1_25CollectiveMainloopFwdSm80ILi4ELi1ELb0EN4cute5tupleIJNS5_1CILi128EEENS7_ILi80EEENS7_ILi64EEEEEELi64ENS_10bfloat16_tEfNS_4arch4Sm80ELb0ELb1ELb0ELb1ELb0ELb1ELb1ELb1EEENS1_21CollectiveEpilogueFwdINS6_IJS8_SA_S9_EEENS6_IJNS7_ILi1EEESI_SI_EEESC_SE_Li128ELb1ELb1ELb1ELb0EEENS1_36VarlenDynamicPersistentTileSchedulerILi128ELi80ELi128ELi128ELb1ELb1ELb0ELb1ELb0ELb1EEEEEEEEEvNT_6ParamsE:
        .type           _ZN7cutlass13device_kernelIN5flash19enable_sm80_to_sm89INS1_16FlashAttnFwdSm80INS1_25CollectiveMainloopFwdSm80ILi4ELi1ELb0EN4cute5tupleIJNS5_1CILi128EEENS7_ILi80EEENS7_ILi64EEEEEELi64ENS_10bfloat16_tEfNS_4arch4Sm80ELb0ELb1ELb0ELb1ELb0ELb1ELb1ELb1EEENS1_21CollectiveEpilogueFwdINS6_IJS8_SA_S9_EEENS6_IJNS7_ILi1EEESI_SI_EEESC_SE_Li128ELb1ELb1ELb1ELb0EEENS1_36VarlenDynamicPersistentTileSchedulerILi128ELi80ELi128ELi128ELb1ELb1ELb0ELb1ELb0ELb1EEEEEEEEEvNT_6ParamsE,@function
        .size           _ZN7cutlass13device_kernelIN5flash19enable_sm80_to_sm89INS1_16FlashAttnFwdSm80INS1_25CollectiveMainloopFwdSm80ILi4ELi1ELb0EN4cute5tupleIJNS5_1CILi128EEENS7_ILi80EEENS7_ILi64EEEEEELi64ENS_10bfloat16_tEfNS_4arch4Sm80ELb0ELb1ELb0ELb1ELb0ELb1ELb1ELb1EEENS1_21CollectiveEpilogueFwdINS6_IJS8_SA_S9_EEENS6_IJNS7_ILi1EEESI_SI_EEESC_SE_Li128ELb1ELb1ELb1ELb0EEENS1_36VarlenDynamicPersistentTileSchedulerILi128ELi80ELi128ELi128ELb1ELb1ELb0ELb1ELb0ELb1EEEEEEEEEvNT_6ParamsE,(.L_x_1631 - _ZN7cutlass13device_kernelIN5flash19enable_sm80_to_sm89INS1_16FlashAttnFwdSm80INS1_25CollectiveMainloopFwdSm80ILi4ELi1ELb0EN4cute5tupleIJNS5_1CILi128EEENS7_ILi80EEENS7_ILi64EEEEEELi64ENS_10bfloat16_tEfNS_4arch4Sm80ELb0ELb1ELb0ELb1ELb0ELb1ELb1ELb1EEENS1_21CollectiveEpilogueFwdINS6_IJS8_SA_S9_EEENS6_IJNS7_ILi1EEESI_SI_EEESC_SE_Li128ELb1ELb1ELb1ELb0EEENS1_36VarlenDynamicPersistentTileSchedulerILi128ELi80ELi128ELi128ELb1ELb1ELb0ELb1ELb0ELb1EEEEEEEEEvNT_6ParamsE)
        .other          _ZN7cutlass13device_kernelIN5flash19enable_sm80_to_sm89INS1_16FlashAttnFwdSm80INS1_25CollectiveMainloopFwdSm80ILi4ELi1ELb0EN4cute5tupleIJNS5_1CILi128EEENS7_ILi80EEENS7_ILi64EEEEEELi64ENS_10bfloat16_tEfNS_4arch4Sm80ELb0ELb1ELb0ELb1ELb0ELb1ELb1ELb1EEENS1_21CollectiveEpilogueFwdINS6_IJS8_SA_S9_EEENS6_IJNS7_ILi1EEESI_SI_EEESC_SE_Li128ELb1ELb1ELb1ELb0EEENS1_36VarlenDynamicPersistentTileSchedulerILi128ELi80ELi128ELi128ELb1ELb1ELb0ELb1ELb0ELb1EEEEEEEEEvNT_6ParamsE,@"STO_CUDA_ENTRY STV_DEFAULT"
_ZN7cutlass13device_kernelIN5flash19enable_sm80_to_sm89INS1_16FlashAttnFwdSm80INS1_25CollectiveMainloopFwdSm80ILi4ELi1ELb0EN4cute5tupleIJNS5_1CILi128EEENS7_ILi80EEENS7_ILi64EEEEEELi64ENS_10bfloat16_tEfNS_4arch4Sm80ELb0ELb1ELb0ELb1ELb0ELb1ELb1ELb1EEENS1_21CollectiveEpilogueFwdINS6_IJS8_SA_S9_EEENS6_IJNS7_ILi1EEESI_SI_EEESC_SE_Li128ELb1ELb1ELb1ELb0EEENS1_36VarlenDynamicPersistentTileSchedulerILi128ELi80ELi128ELi128ELb1ELb1ELb0ELb1ELb0ELb1EEEEEEEEEvNT_6ParamsE:
        /* <DEDUP_REMOVED lines=15> */
[----:B------:R-:W-:-:S03]  /*00f0*/  CS2R R8, SRZ ;  /* 0x0000000000087805 */ /* 0x000fc6000001ff00 */
        /* <DEDUP_REMOVED lines=10> */
[C---:B------:R-:W-:Y:S01]  /*01a0*/  ISETP.GE.U32.AND P4, PT, R14.reuse, 0x2, PT ;  /* 0x000000020e00780c */ /* 0x040fe20003f86070 */
[----:B------:R-:W-:Y:S01]  /*01b0*/  IMAD.MOV.U32 R7, RZ, RZ, RZ ;  /* 0x000000ffff077224 */ /* 0x000fe200078e00ff */
        /* <DEDUP_REMOVED lines=26> */
.L_x_781:
        /* <DEDUP_REMOVED lines=9> */
[----:B------:R-:W-:-:S04]  /*03f0*/  @!P0 IMAD.WIDE R4, R0, R2, c[0x0][0x580] ;  /* 0x0001600000048625 */ /* 0x000fc800078e0202 */
[----:B------:R-:W-:Y:S01]  /*0400*/  @!P0 IMAD.WIDE R2, R0, R3, c[0x0][0x578] ;  /* 0x00015e0000028625 */ /* 0x000fe200078e0203 */
[----:B------:R-:W2:Y:S04]  /*0410*/  @!P0 LDG.E R9, [R4.64] ;  /* 0x0000000804098981 */ /* 0x000ea8000c1e1900 */
[----:B------:R-:W2:Y:S02]  /*0420*/  @!P0 LDG.E R8, [R2.64] ;  /* 0x0000000802088981 */ /* 0x000ea4000c1e1900 */
[----:B--2---:R-:W-:Y:S01]  /*0430*/  IMAD R5, R9, R8, RZ ;  /* 0x0000000809057224 */ /* 0x004fe200078e02ff */
[----:B------:R-:W-:Y:S05]  /*0440*/  BRA.DIV ~URZ, `(.L_x_779) ;  /* 0x000238827f007947 */ /* 0x000fea000b800000 */
[----:B------:R1:W2:Y:S02]  /*0450*/  SHFL.UP PT, R0, R5, 0x1, RZ ;  /* 0x0420000005007989 */ /* 0x0002a400000e00ff */
.L_x_1049:
        /* <DEDUP_REMOVED lines=16> */
.L_x_1050:
[----:B--2---:R-:W-:-:S05]  /*0560*/  IMAD R0, R0, c[0x0][0x538], RZ ;  /* 0x00014e0000007a24 */ /* 0x004fca00078e02ff */
[----:B------:R-:W-:-:S04]  /*0570*/  IADD3 R6, R0, R6, RZ ;  /* 0x0000000600067210 */ /* 0x000fc80007ffe0ff */
[----:B------:R-:W-:-:S13]  /*0580*/  ISETP.GT.AND P0, PT, R6, UR4, PT ;  /* 0x0000000406007c0c */ /* 0x000fda000bf04270 */
[----:B-1----:R-:W-:Y:S05]  /*0590*/  @!P0 BRA `(.L_x_781) ;  /* 0xfffffdc000008947 */ /* 0x002fea000383ffff */
.L_x_777:
[----:B------:R-:W-:-:S05]  /*05a0*/  IADD3 R12, -R0, R6, RZ ;  /* 0x00000006000c7210 */ /* 0x000fca0007ffe1ff */
[----:B------:R-:W-:-:S05]  /*05b0*/  IMAD R0, R4, c[0x0][0x538], R12 ;  /* 0x00014e0004007a24 */ /* 0x000fca00078e020c */
[----:B------:R-:W-:Y:S01]  /*05c0*/  ISETP.GT.AND P0, PT, R0, UR4, PT ;  /* 0x0000000400007c0c */ /* 0x000fe2000bf04270 */
[----:B------:R-:W-:-:S12]  /*05d0*/  BRA.DIV ~URZ, `(.L_x_782) ;  /* 0x000239127f007947 */ /* 0x000fd8000b800000 */
[----:B------:R-:W-:-:S04]  /*05e0*/  VOTE.ANY R6, PT, !P0 ;  /* 0x0000000000067806 */ /* 0x000fc800040e0100 */
.L_x_1051:
[----:B------:R-:W1:Y:S02]  /*05f0*/  POPC R0, R6 ;  /* 0x0000000600007309 */ /* 0x000e640000000000 */
[----:B-1----:R-:W-:-:S05]  /*0600*/  IADD3 R2, R0, R7, RZ ;  /* 0x0000000700027210 */ /* 0x002fca0007ffe0ff */
[----:B------:R1:W-:Y:S01]  /*0610*/  STL [R1+0x54], R2 ;  /* 0x0000540201007387 */ /* 0x0003e20000100800 */
[----:B------:R-:W-:Y:S05]  /*0620*/  BRA.DIV ~URZ, `(.L_x_783) ;  /* 0x000239127f007947 */ /* 0x000fea000b800000 */
[----:B------:R2:W3:Y:S01]  /*0630*/  SHFL.IDX PT, R13, R9, R0, 0x1f ;  /* 0x00001f00090d7589 */ /* 0x0004e200000e0000 */
[----:B------:R-:W-:-:S03]  /*0640*/  MOV R5, RZ ;  /* 0x000000ff00057202 */ /* 0x000fc60000000f00 */
[----:B------:R2:W4:Y:S04]  /*0650*/  SHFL.IDX PT, R9, R8, R0, 0x1f ;  /* 0x00001f0008097589 */ /* 0x00052800000e0000 */
.L_x_1052:
[----:B------:R-:W-:Y:S01]  /*0660*/  ISETP.NE.AND P0, PT, R6, RZ, PT ;  /* 0x000000ff0600720c */ /* 0x000fe20003f05270 */
[----:B------:R-:W-:-:S12]  /*0670*/  BSSY B0, `(.L_x_784) ;  /* 0x0000005000007945 */ /* 0x000fd80003800000 */
[----:B------:R-:W-:Y:S05]  /*0680*/  @!P0 BRA `(.L_x_785) ;  /* 0x0000003000008947 */ /* 0x000fea0003800000 */
[----:B------:R-:W-:Y:S01]  /*0690*/  IADD3 R10, R0, -0x1, RZ ;  /* 0xffffffff000a7810 */ /* 0x000fe20007ffe0ff */
[----:B------:R-:W-:Y:S05]  /*06a0*/  BRA.DIV ~URZ, `(.L_x_786) ;  /* 0x000239727f007947 */ /* 0x000fea000b800000 */
[----:B------:R1:W2:Y:S02]  /*06b0*/  SHFL.IDX PT, R5, R4, R10, 0x1f ;  /* 0x00001f0a04057589 */ /* 0x0002a400000e0000 */
.L_x_785:
[----:B------:R-:W-:Y:S05]  /*06c0*/  BSYNC B0 ;  /* 0x0000000000007941 */ /* 0x000fea0003800000 */
.L_x_784:
        /* <DEDUP_REMOVED lines=8> */
[----:B------:R-:W-:Y:S01]  /*0750*/  IMAD.MOV.U32 R5, RZ, RZ, R0 ;  /* 0x000000ffff057224 */ /* 0x000fe200078e0000 */
[----:B------:R-:W-:-:S03]  /*0760*/  IABS R0, R9 ;  /* 0x0000000900007213 */ /* 0x000fc60000000000 */
[----:B-1----:R-:W1:Y:S02]  /*0770*/  I2F.RP R2, R5 ;  /* 0x0000000500027306 */ /* 0x002e640000209400 */
        /* <DEDUP_REMOVED lines=58> */
.L_x_788:
        /* <DEDUP_REMOVED lines=70> */
.L_x_789:
[----:B------:R-:W-:Y:S05]  /*0f80*/  BSYNC B0 ;  /* 0x0000000000007941 */ /* 0x000fea0003800000 */
.L_x_787:
[----:B------:R-:W-:-:S04]  /*0f90*/  LOP3.LUT R0, RZ, R0, RZ, 0x33, !PT ;  /* 0x00000000ff007212 */ /* 0x000fc800078e33ff */
[----:B------:R-:W-:-:S05]  /*0fa0*/  IADD3 R0, R0, R13, RZ ;  /* 0x0000000d00007210 */ /* 0x000fca0007ffe0ff */
[----:B------:R2:W-:Y:S01]  /*0fb0*/  STL [R1+0x4c], R0 ;  /* 0x00004c0001007387 */ /* 0x0005e20000100800 */
[----:B------:R-:W-:Y:S05]  /*0fc0*/  BRA `(.L_x_790) ;  /* 0x0000006000007947 */ /* 0x000fea0003800000 */
.L_x_778:
[----:B------:R-:W-:Y:S01]  /*0fd0*/  MOV R0, UR4 ;  /* 0x0000000400007c02 */ /* 0x000fe20008000f00 */
[----:B------:R-:W-:Y:S04]  /*0fe0*/  STL [R1+0x4c], RZ ;  /* 0x00004cff01007387 */ /* 0x000fe80000100800 */
[----:B------:R-:W-:Y:S04]  /*0ff0*/  STL [R1+0x50], RZ ;  /* 0x000050ff01007387 */ /* 0x000fe80000100800 */
[----:B------:R1:W-:Y:S02]  /*1000*/  STL [R1+0x48], R0 ;  /* 0x0000480001007387 */ /* 0x0003e40000100800 */
[----:B-1----:R-:W-:-:S05]  /*1010*/  MOV R0, c[0x0][0x53c] ;  /* 0x00014f0000007a02 */ /* 0x002fca0000000f00 */
[----:B------:R1:W-:Y:S02]  /*1020*/  STL [R1+0x54], R0 ;  /* 0x0000540001007387 */ /* 0x0003e40000100800 */
.L_x_790:
        /* <DEDUP_REMOVED lines=8> */
.L_x_776:
[----:B-12---:R-:W2:Y:S02]  /*10b0*/  LDL R0, [R1+0x54] ;  /* 0x0000540001007983 */ /* 0x006ea40000100800 */
[----:B--2---:R-:W-:-:S13]  /*10c0*/  ISETP.GE.AND P0, PT, R0, c[0x0][0x53c], PT ;  /* 0x00014f0000007a0c */ /* 0x004fda0003f06270 */
[----:B------:R-:W-:Y:S05]  /*10d0*/  @P0 EXIT ;  /* 0x000000000000094d */ /* 0x000fea0003800000 */
[----:B---3--:R-:W-:-:S04]  /*10e0*/  SHF.R.S32.HI R5, RZ, 0x1f, R16 ;  /* 0x0000001fff057819 */ /* 0x008fc80000011410 */
[CC--:B------:R-:W-:Y:S02]  /*10f0*/  LEA.HI R0, R5.reuse, R16.reuse, RZ, 0x2 ;  /* 0x0000001005007211 */ /* 0x0c0fe400078f10ff */
[CC--:B------:R-:W-:Y:S02]  /*1100*/  LEA.HI R12, R5.reuse, R16.reuse, RZ, 0x3 ;  /* 0x00000010050c7211 */ /* 0x0c0fe400078f18ff */
[----:B------:R-:W-:Y:S02]  /*1110*/  LOP3.LUT R3, R0, 0xfffffffc, RZ, 0xc0, !PT ;  /* 0xfffffffc00037812 */ /* 0x000fe400078ec0ff */
[----:B------:R-:W-:Y:S02]  /*1120*/  LOP3.LUT R0, R12, 0xfffffff8, RZ, 0xc0, !PT ;  /* 0xfffffff80c007812 */ /* 0x000fe400078ec0ff */
[CC--:B------:R-:W-:Y:S01]  /*1130*/  LEA.HI R15, R5.reuse, R16.reuse, RZ, 0x6 ;  /* 0x00000010050f7211 */ /* 0x0c0fe200078f30ff */
[C---:B------:R-:W-:Y:S01]  /*1140*/  IMAD.IADD R7, R16.reuse, 0x1, -R3 ;  /* 0x0000000110077824 */ /* 0x040fe200078e0a03 */
[----:B------:R-:W-:Y:S01]  /*1150*/  LEA.HI R14, R5, R16, RZ, 0x5 ;  /* 0x00000010050e7211 */ /* 0x000fe200078f28ff */
[----:B------:R-:W-:Y:S01]  /*1160*/  IMAD.IADD R0, R16, 0x1, -R0 ;  /* 0x0000000110007824 */ /* 0x000fe200078e0a00 */
[----:B------:R-:W-:-:S02]  /*1170*/  SHF.R.S32.HI R2, RZ, 0x3, R12 ;  /* 0x00000003ff027819 */ /* 0x000fc4000001140c */
[----:B------:R-:W-:Y:S01]  /*1180*/  LEA.HI R5, R5, R16, RZ, 0x4 ;  /* 0x0000001005057211 */ /* 0x000fe200078f20ff */
[C---:B------:R-:W-:Y:S01]  /*1190*/  IMAD.SHL.U32 R3, R0.reuse, 0x40, RZ ;  /* 0x0000004000037824 */ /* 0x040fe200078e00ff */
[----:B------:R-:W-:Y:S01]  /*11a0*/  LOP3.LUT P1, RZ, R0, 0x2, RZ, 0xc0, !PT ;  /* 0x0000000200ff7812 */ /* 0x000fe2000782c0ff */
[----:B------:R-:W-:Y:S01]  /*11b0*/  IMAD.SHL.U32 R2, R2, 0x40, RZ ;  /* 0x0000004002027824 */ /* 0x000fe200078e00ff */
[----:B------:R-:W-:Y:S01]  /*11c0*/  SHF.R.S32.HI R10, RZ, 0x4, R5 ;  /* 0x00000004ff0a7819 */ /* 0x000fe20000011405 */
[C---:B------:R-:W-:Y:S01]  /*11d0*/  IMAD.SHL.U32 R4, R0.reuse, 0x8, RZ ;  /* 0x0000000800047824 */ /* 0x040fe200078e00ff */
[----:B------:R-:W-:Y:S02]  /*11e0*/  LOP3.LUT P0, RZ, R0, 0x4, RZ, 0xc0, !PT ;  /* 0x0000000400ff7812 */ /* 0x000fe4000780c0ff */
[----:B------:R-:W-:Y:S02]  /*11f0*/  LOP3.LUT R8, R5, 0xfffffff0, RZ, 0xc0, !PT ;  /* 0xfffffff005087812 */ /* 0x000fe400078ec0ff */
[----:B------:R-:W-:-:S02]  /*1200*/  LOP3.LUT R0, R3, 0x1c0, RZ, 0xc0, !PT ;  /* 0x000001c003007812 */ /* 0x000fc400078ec0ff */
[----:B------:R-:W-:Y:S01]  /*1210*/  LEA.HI R5, R5, R10, RZ, 0x1 ;  /* 0x0000000a05057211 */ /* 0x000fe200078f08ff */
[----:B------:R-:W-:Y:S01]  /*1220*/  IMAD.IADD R8, R16, 0x1, -R8 ;  /* 0x0000000110087824 */ /* 0x000fe200078e0a08 */
[----:B------:R-:W-:Y:S02]  /*1230*/  LOP3.LUT R2, R2, 0x1c0, RZ, 0xc0, !PT ;  /* 0x000001c002027812 */ /* 0x000fe400078ec0ff */
[----:B------:R-:W-:Y:S02]  /*1240*/  LEA.HI R6, R7, R7, RZ, 0x1 ;  /* 0x0000000707067211 */ /* 0x000fe400078f08ff */
[----:B------:R-:W-:Y:S02]  /*1250*/  LOP3.LUT R3, R0, 0x8, R12, 0xf8, !PT ;  /* 0x0000000800037812 */ /* 0x000fe400078ef80c */
[----:B------:R-:W-:Y:S02]  /*1260*/  LOP3.LUT R9, R5, 0xfffffffe, RZ, 0xc0, !PT ;  /* 0xfffffffe05097812 */ /* 0x000fe400078ec0ff */
[----:B------:R-:W-:-:S02]  /*1270*/  SHF.R.U32.HI R0, RZ, 0x3, R0 ;  /* 0x00000003ff007819 */ /* 0x000fc40000011600 */
[----:B------:R-:W-:Y:S01]  /*1280*/  LOP3.LUT R5, R2, 0x38, R4, 0xf8, !PT ;  /* 0x0000003802057812 */ /* 0x000fe200078ef804 */
[----:B------:R-:W-:Y:S01]  /*1290*/  IMAD.IADD R12, R10, 0x1, -R9 ;  /* 0x000000010a0c7824 */ /* 0x000fe200078e0a09 */
[----:B------:R-:W-:Y:S02]  /*12a0*/  SHF.R.U32.HI R4, RZ, 0x3, R2 ;  /* 0x00000003ff047819 */ /* 0x000fe40000011602 */
[----:B------:R-:W-:Y:S02]  /*12b0*/  LOP3.LUT R2, R6, 0x1ffffffe, RZ, 0xc0, !PT ;  /* 0x1ffffffe06027812 */ /* 0x000fe400078ec0ff */
[----:B------:R-:W-:Y:S02]  /*12c0*/  LOP3.LUT R11, R14, 0xffffffe0, RZ, 0xc0, !PT ;  /* 0xffffffe00e0b7812 */ /* 0x000fe400078ec0ff */
[----:B------:R-:W-:Y:S01]  /*12d0*/  LOP3.LUT R13, R3, R0, RZ, 0x3c, !PT ;  /* 0x00000000030d7212 */ /* 0x000fe200078e3cff */
[----:B------:R-:W-:Y:S01]  /*12e0*/  IMAD.SHL.U32 R0, R15, 0x8, RZ ;  /* 0x000000080f007824 */ /* 0x000fe200078e00ff */
[----:B------:R-:W-:Y:S01]  /*12f0*/  LOP3.LUT R4, R5, R4, RZ, 0x3c, !PT ;  /* 0x0000000405047212 */ /* 0x000fe200078e3cff */
[----:B------:R-:W-:Y:S01]  /*1300*/  IMAD.IADD R7, R7, 0x1, -R2 ;  /* 0x0000000107077824 */ /* 0x000fe200078e0a02 */
[----:B------:R-:W-:Y:S01]  /*1310*/  SHF.R.S32.HI R10, RZ, 0x1f, R8 ;  /* 0x0000001fff0a7819 */ /* 0x000fe20000011408 */
[----:B------:R-:W-:Y:S01]  /*1320*/  IMAD.IADD R11, R16, 0x1, -R11 ;  /* 0x00000001100b7824 */ /* 0x000fe200078e0a0b */
[----:B------:R-:W-:-:S02]  /*1330*/  SHF.R.S32.HI R9, RZ, 0x5, R14 ;  /* 0x00000005ff097819 */ /* 0x000fc4000001140e */
[----:B------:R-:W-:Y:S02]  /*1340*/  SHF.R.S32.HI R2, RZ, 0x1f, R14 ;  /* 0x0000001fff027819 */ /* 0x000fe4000001140e */
[----:B------:R-:W-:Y:S01]  /*1350*/  LOP3.LUT R221, R4, 0x7ffffe00, R0, 0xf8, !PT ;  /* 0x7ffffe0004dd7812 */ /* 0x000fe200078ef800 */
[----:B------:R-:W-:Y:S01]  /*1360*/  IMAD.SHL.U32 R0, R6, 0x20, RZ ;  /* 0x0000002006007824 */ /* 0x000fe200078e00ff */
[----:B------:R-:W-:Y:S02]  /*1370*/  LEA.HI R10, R10, R8, RZ, 0x3 ;  /* 0x000000080a0a7211 */ /* 0x000fe400078f18ff */
[----:B------:R-:W-:Y:S01]  /*1380*/  LEA.HI R2, R2, R9, RZ, 0x2 ;  /* 0x0000000902027211 */ /* 0x000fe200078f10ff */
[----:B------:R-:W-:Y:S01]  /*1390*/  IMAD.SHL.U32 R221, R221, 0x2, RZ ;  /* 0x00000002dddd7824 */ /* 0x000fe200078e00ff */
[----:B------:R-:W-:Y:S02]  /*13a0*/  SHF.R.S32.HI R5, RZ, 0x1f, R11 ;  /* 0x0000001fff057819 */ /* 0x000fe4000001140b */
[----:B------:R-:W-:-:S02]  /*13b0*/  LOP3.LUT R3, R10, 0xfffffff8, RZ, 0xc0, !PT ;  /* 0xfffffff80a037812 */ /* 0x000fc400078ec0ff */
[----:B------:R-:W-:Y:S02]  /*13c0*/  LOP3.LUT R4, R0, 0xffffffc0, RZ, 0xc0, !PT ;  /* 0xffffffc000047812 */ /* 0x000fe400078ec0ff */
[----:B------:R-:W-:Y:S01]  /*13d0*/  LOP3.LUT R2, R2, 0xffffffc, RZ, 0xc0, !PT ;  /* 0x0ffffffc02027812 */ /* 0x000fe200078ec0ff */
[----:B------:R-:W-:Y:S01]  /*13e0*/  IMAD.IADD R3, R8, 0x1, -R3 ;  /* 0x0000000108037824 */ /* 0x000fe200078e0a03 */
[----:B------:R-:W-:Y:S01]  /*13f0*/  LEA.HI R0, R5, R11, RZ, 0x2 ;  /* 0x0000000b05007211 */ /* 0x000fe200078f10ff */
[----:B------:R-:W-:Y:S02]  /*1400*/  IMAD R8, R7, 0x8, R4 ;  /* 0x0000000807087824 */ /* 0x000fe400078e0204 */
[----:B------:R-:W-:Y:S01]  /*1410*/  IMAD.IADD R7, R9, 0x1, -R2 ;  /* 0x0000000109077824 */ /* 0x000fe200078e0a02 */
[----:B------:R-:W-:Y:S01]  /*1420*/  SHF.R.S32.HI R6, RZ, 0x2, R0 ;  /* 0x00000002ff067819 */ /* 0x000fe20000011400 */
[C---:B------:R-:W-:Y:S01]  /*1430*/  IMAD.SHL.U32 R5, R3.reuse, 0x40, RZ ;  /* 0x0000004003057824 */ /* 0x040fe200078e00ff */
[----:B------:R-:W-:Y:S01]  /*1440*/  LOP3.LUT R2, R0, 0x7ffffffc, RZ, 0xc0, !PT ;  /* 0x7ffffffc00027812 */ /* 0x000fe200078ec0ff */
[----:B------:R-:W-:Y:S01]  /*1450*/  IMAD.SHL.U32 R4, R12, 0x8, RZ ;  /* 0x000000080c047824 */ /* 0x000fe200078e00ff */
[----:B------:R-:W-:Y:S01]  /*1460*/  LOP3.LUT P3, RZ, R3, 0x2, RZ, 0xc0, !PT ;  /* 0x0000000203ff7812 */ /* 0x000fe2000786c0ff */
[----:B------:R-:W-:Y:S01]  /*1470*/  IMAD R6, R7, 0x10, R6 ;  /* 0x0000001007067824 */ /* 0x000fe200078e0206 */
[----:B------:R-:W-:Y:S01]  /*1480*/  LOP3.LUT R0, R5, 0x1c0, RZ, 0xc0, !PT ;  /* 0x000001c005007812 */ /* 0x000fe200078ec0ff */
[----:B------:R-:W-:Y:S01]  /*1490*/  IMAD.IADD R11, R11, 0x1, -R2 ;  /* 0x000000010b0b7824 */ /* 0x000fe200078e0a02 */
[----:B------:R-:W-:Y:S01]  /*14a0*/  LOP3.LUT P2, RZ, R3, 0x4, RZ, 0xc0, !PT ;  /* 0x0000000403ff7812 */ /* 0x000fe2000784c0ff */
[----:B------:R-:W-:Y:S01]  /*14b0*/  IMAD.IADD R5, R6, 0x1, R8 ;  /* 0x0000000106057824 */ /* 0x000fe200078e0208 */
[----:B------:R-:W-:Y:S01]  /*14c0*/  LOP3.LUT R4, R0, 0x8, R4, 0xf8, !PT ;  /* 0x0000000800047812 */ /* 0x000fe200078ef804 */
[----:B------:R-:W-:Y:S01]  /*14d0*/  IMAD.SHL.U32 R7, R11, 0x2, RZ ;  /* 0x000000020b077824 */ /* 0x000fe200078e00ff */
[----:B------:R-:W-:Y:S01]  /*14e0*/  SHF.R.U32.HI R2, RZ, 0x3, R0 ;  /* 0x00000003ff027819 */ /* 0x000fe20000011600 */
[----:B------:R-:W-:Y:S01]  /*14f0*/  IMAD.SHL.U32 R3, R10, 0x40, RZ ;  /* 0x000000400a037824 */ /* 0x000fe200078e00ff */
[----:B------:R1:W-:Y:S01]  /*1500*/  STL [R1+0x58], R5 ;  /* 0x0000580501007387 */ /* 0x0003e20000100800 */
[----:B------:R-:W-:Y:S01]  /*1510*/  IMAD R0, R12, 0x200, R13 ;  /* 0x000002000c007824 */ /* 0x000fe200078e020d */
[----:B------:R-:W-:Y:S01]  /*1520*/  LOP3.LUT R2, R4, R2, RZ, 0x3c, !PT ;  /* 0x0000000204027212 */ /* 0x000fe200078e3cff */
[----:B------:R-:W-:Y:S01]  /*1530*/  IMAD.SHL.U32 R4, R9, 0x400, RZ ;  /* 0x0000040009047824 */ /* 0x000fe200078e00ff */
[----:B------:R2:W-:Y:S01]  /*1540*/  STL [R1+0x1c], R7 ;  /* 0x00001c0701007387 */ /* 0x0005e20000100800 */
[----:B------:R-:W-:Y:S01]  /*1550*/  LOP3.LUT R3, R3, 0xfffffe00, RZ, 0xc0, !PT ;  /* 0xfffffe0003037812 */ /* 0x000fe200078ec0ff */
[----:B------:R-:W-:Y:S01]  /*1560*/  IMAD.MOV.U32 R6, RZ, RZ, 0x40 ;  /* 0x00000040ff067424 */ /* 0x000fe200078e00ff */
[----:B------:R-:W-:-:S02]  /*1570*/  LEA R204, R0, 0x2900, 0x1 ;  /* 0x0000290000cc7811 */ /* 0x000fc400078e08ff */
[----:B------:R-:W-:Y:S02]  /*1580*/  IADD3 R4, R2, R3, R4 ;  /* 0x0000000302047210 */ /* 0x000fe40007ffe004 */
[----:B------:R-:W-:Y:S02]  /*1590*/  IADD3 R215, R204, 0x20, RZ ;  /* 0x00000020ccd77810 */ /* 0x000fe40007ffe0ff */
[----:B------:R-:W-:Y:S02]  /*15a0*/  LEA R211, R4, 0x5100, 0x1 ;  /* 0x0000510004d37811 */ /* 0x000fe400078e08ff */
[----:B------:R-:W-:Y:S02]  /*15b0*/  SEL R0, R6, 0xffffffc0, !P0 ;  /* 0xffffffc006007807 */ /* 0x000fe40004000000 */
[----:B------:R-:W-:-:S03]  /*15c0*/  @P1 IADD3 R215, R204, -0x20, RZ ;  /* 0xffffffe0ccd71810 */ /* 0x000fc60007ffe0ff */
[----:B------:R-:W-:Y:S01]  /*15d0*/  IMAD.IADD R210, R204, 0x1, R0 ;  /* 0x00000001ccd27824 */ /* 0x000fe200078e0200 */
[C---:B------:R-:W-:Y:S01]  /*15e0*/  IADD3 R219, R215.reuse, 0x800, RZ ;  /* 0x00000800d7db7810 */ /* 0x040fe20007ffe0ff */
[----:B------:R-:W-:Y:S01]  /*15f0*/  IMAD.IADD R207, R0, 0x1, R215 ;  /* 0x0000000100cf7824 */ /* 0x000fe200078e02d7 */
[----:B------:R-:W-:Y:S02]  /*1600*/  IADD3 R218, R215, 0x1000, RZ ;  /* 0x00001000d7da7810 */ /* 0x000fe40007ffe0ff */
[----:B-1----:R-:W-:Y:S01]  /*1610*/  LOP3.LUT R5, R2, R3, RZ, 0xfc, !PT ;  /* 0x0000000302057212 */ /* 0x002fe200078efcff */
[----:B------:R-:W-:Y:S01]  /*1620*/  IMAD.MOV.U32 R2, RZ, RZ, 0x20 ;  /* 0x00000020ff027424 */ /* 0x000fe200078e00ff */
[----:B------:R-:W-:Y:S02]  /*1630*/  SEL R3, R6, 0xffffffc0, !P2 ;  /* 0xffffffc006037807 */ /* 0x000fe40005000000 */
[----:B------:R-:W-:Y:S02]  /*1640*/  LEA R205, R5, 0x100, 0x1 ;  /* 0x0000010005cd7811 */ /* 0x000fe400078e08ff */
[----:B------:R-:W-:Y:S01]  /*1650*/  SEL R2, R2, 0xffffffe0, !P3 ;  /* 0xffffffe002027807 */ /* 0x000fe20005800000 */
[----:B------:R-:W-:Y:S01]  /*1660*/  IMAD.IADD R212, R211, 0x1, R3 ;  /* 0x00000001d3d47824 */ /* 0x000fe200078e0203 */
[----:B------:R-:W-:Y:S01]  /*1670*/  IADD3 R217, R215, 0x1800, RZ ;  /* 0x00001800d7d97810 */ /* 0x000fe20007ffe0ff */
[----:B------:R-:W-:Y:S01]  /*1680*/  IMAD.IADD R206, R3, 0x1, R205 ;  /* 0x0000000103ce7824 */ /* 0x000fe200078e02cd */
[----:B------:R-:W-:Y:S01]  /*1690*/  IADD3 R216, R215, 0x2000, RZ ;  /* 0x00002000d7d87810 */ /* 0x000fe20007ffe0ff */
[----:B------:R-:W-:-:S02]  /*16a0*/  IMAD.IADD R214, R211, 0x1, R2 ;  /* 0x00000001d3d67824 */ /* 0x000fc400078e0202 */
[C---:B------:R-:W-:Y:S02]  /*16b0*/  IMAD.IADD R209, R2.reuse, 0x1, R205 ;  /* 0x0000000102d17824 */ /* 0x040fe400078e02cd */
[C---:B------:R-:W-:Y:S02]  /*16c0*/  IMAD.IADD R213, R2.reuse, 0x1, R212 ;  /* 0x0000000102d57824 */ /* 0x040fe400078e02d4 */
[----:B--2---:R-:W-:Y:S02]  /*16d0*/  IMAD.IADD R208, R2, 0x1, R206 ;  /* 0x0000000102d07824 */ /* 0x004fe400078e02ce */
.L_x_1048:
[----:B------:R-:W2:Y:S01]  /*16e0*/  LDL R34, [R1+0x54] ;  /* 0x0000540001227983 */ /* 0x000ea20000100800 */
[----:B------:R-:W-:Y:S02]  /*16f0*/  ISETP.NE.U32.AND P0, PT, RZ, c[0x0][0x370], PT ;  /* 0x0000dc00ff007a0c */ /* 0x000fe40003f05070 */
[----:B------:R-:W-:Y:S01]  /*1700*/  ISETP.NE.U32.AND P1, PT, RZ, c[0x0][0x360], PT ;  /* 0x0000d800ff007a0c */ /* 0x000fe20003f25070 */
[----:B------:R-:W3:Y:S01]  /*1710*/  LDL R15, [R1+0x50] ;  /* 0x00005000010f7983 */ /* 0x000ee20000100800 */
[----:B------:R-:W-:Y:S02]  /*1720*/  ISETP.NE.AND.EX P2, PT, RZ, c[0x0][0x374], PT, P0 ;  /* 0x0000dd00ff007a0c */ /* 0x000fe40003f45300 */
[----:B------:R-:W-:Y:S01]  /*1730*/  ISETP.NE.AND.EX P0, PT, RZ, c[0x0][0x364], PT, P1 ;  /* 0x0000d900ff007a0c */ /* 0x000fe20003f05310 */
[----:B------:R-:W-:Y:S01]  /*1740*/  IMAD.MOV.U32 R172, RZ, RZ, 0x4 ;  /* 0x00000004ffac7424 */ /* 0x000fe200078e00ff */
[----:B------:R-:W-:-:S02]  /*1750*/  ISETP.NE.U32.AND P1, PT, RZ, c[0x0][0x348], PT ;  /* 0x0000d200ff007a0c */ /* 0x000fc40003f25070 */
[----:B------:R-:W-:Y:S02]  /*1760*/  ISETP.NE.U32.AND P4, PT, RZ, c[0x0][0x350], PT ;  /* 0x0000d400ff007a0c */ /* 0x000fe40003f85070 */
[----:B------:R-:W-:Y:S02]  /*1770*/  ISETP.NE.U32.AND P3, PT, RZ, c[0x0][0x358], PT ;  /* 0x0000d600ff007a0c */ /* 0x000fe40003f65070 */
[----:B------:R-:W-:Y:S02]  /*1780*/  ISETP.NE.AND.EX P1, PT, RZ, c[0x0][0x34c], PT, P1 ;  /* 0x0000d300ff007a0c */ /* 0x000fe40003f25310 */
[----:B------:R-:W-:Y:S02]  /*1790*/  ISETP.NE.AND.EX P4, PT, RZ, c[0x0][0x354], PT, P4 ;  /* 0x0000d500ff007a0c */ /* 0x000fe40003f85340 */
[----:B------:R-:W-:Y:S01]  /*17a0*/  ISETP.NE.AND.EX P3, PT, RZ, c[0x0][0x35c], PT, P3 ;  /* 0x0000d700ff007a0c */ /* 0x000fe20003f65330 */
[----:B------:R-:W-:Y:S01]  /*17b0*/  IMAD.MOV.U32 R160, RZ, RZ, RZ ;  /* 0x000000ffffa07224 */ /* 0x000fe200078e00ff */
[----:B------:R-:W-:Y:S01]  /*17c0*/  CS2R R158, SRZ ;  /* 0x00000000009e7805 */ /* 0x000fe2000001ff00 */
[----:B------:R-:W-:-:S02]  /*17d0*/  IMAD.MOV.U32 R14, RZ, RZ, RZ ;  /* 0x000000ffff0e7224 */ /* 0x000fc400078e00ff */
[----:B--2---:R-:W-:-:S05]  /*17e0*/  @P0 IMAD.WIDE R8, R34, R172, c[0x0][0x360] ;  /* 0x0000d80022080625 */ /* 0x004fca00078e02ac */
[----:B------:R-:W2:Y:S01]  /*17f0*/  @P0 LDG.E R0, [R8.64] ;  /* 0x0000000808000981 */ /* 0x000ea2000c1e1900 */
[----:B------:R-:W-:-:S04]  /*1800*/  @P2 IMAD.WIDE R10, R34, R172, c[0x0][0x370] ;  /* 0x0000dc00220a2625 */ /* 0x000fc800078e02ac */
[CC--:B------:R-:W-:Y:S01]  /*1810*/  IMAD.WIDE R6, R34.reuse, R172.reuse, c[0x0][0x348] ;  /* 0x0000d20022067625 */ /* 0x0c0fe200078e02ac */
[----:B------:R1:W5:Y:S03]  /*1820*/  @P2 LDG.E R160, [R10.64] ;  /* 0x000000080aa02981 */ /* 0x000366000c1e1900 */
[CC--:B------:R-:W-:Y:S01]  /*1830*/  IMAD.WIDE R4, R34.reuse, R172.reuse, c[0x0][0x350] ;  /* 0x0000d40022047625 */ /* 0x0c0fe200078e02ac */
[----:B------:R1:W5:Y:S03]  /*1840*/  @P1 LDG.E R158, [R6.64] ;  /* 0x00000008069e1981 */ /* 0x000366000c1e1900 */
[----:B------:R-:W-:Y:S01]  /*1850*/  IMAD.WIDE R2, R34, R172, c[0x0][0x358] ;  /* 0x0000d60022027625 */ /* 0x000fe200078e02ac */
[----:B------:R1:W5:Y:S04]  /*1860*/  @P4 LDG.E R159, [R4.64] ;  /* 0x00000008049f4981 */ /* 0x000368000c1e1900 */
[----:B------:R1:W5:Y:S01]  /*1870*/  @P3 LDG.E R14, [R2.64] ;  /* 0x00000008020e3981 */ /* 0x000362000c1e1900 */
[----:B---3--:R-:W-:-:S05]  /*1880*/  LOP3.LUT R32, R15, 0xffff, RZ, 0xc0, !PT ;  /* 0x0000ffff0f207812 */ /* 0x008fca00078ec0ff */
[----:B------:R1:W-:Y:S01]  /*1890*/  STL [R1+0x5c], R32 ;  /* 0x00005c2001007387 */ /* 0x0003e20000100800 */
[----:B------:R-:W-:Y:S03]  /*18a0*/  YIELD ;  /* 0x0000000000007946 */ /* 0x000fe60003800000 */
[----:B--2---:R1:W-:Y:S01]  /*18b0*/  @P0 STL [R1+0x14], R0 ;  /* 0x0000140001000387 */ /* 0x0043e20000100800 */
[----:B------:R-:W-:Y:S05]  /*18c0*/  @P0 BRA `(.L_x_791) ;  /* 0x0000007000000947 */ /* 0x000fea0003800000 */
[----:B-1----:R-:W-:-:S05]  /*18d0*/  MOV R0, c[0x0][0x168] ;  /* 0x00005a0000007a02 */ /* 0x002fca0000000f00 */
[----:B------:R1:W-:Y:S01]  /*18e0*/  STL [R1+0x14], R0 ;  /* 0x0000140001007387 */ /* 0x0003e20000100800 */
[----:B------:R-:W-:Y:S05]  /*18f0*/  @!P1 BRA `(.L_x_791) ;  /* 0x0000004000009947 */ /* 0x000fea0003800000 */
[----:B------:R-:W2:Y:S04]  /*1900*/  LDG.E R8, [R6.64] ;  /* 0x0000000806087981 */ /* 0x000ea8000c1e1900 */
[----:B-1----:R-:W2:Y:S02]  /*1910*/  LDG.E R0, [R6.64+0x4] ;  /* 0x0000040806007981 */ /* 0x002ea4000c1e1900 */
[----:B--2---:R-:W-:-:S05]  /*1920*/  IADD3 R0, -R8, R0, RZ ;  /* 0x0000000008007210 */ /* 0x004fca0007ffe1ff */
[----:B------:R1:W-:Y:S02]  /*1930*/  STL [R1+0x14], R0 ;  /* 0x0000140001007387 */ /* 0x0003e40000100800 */
.L_x_791:
[----:B------:R-:W-:-:S04]  /*1940*/  ISETP.NE.U32.AND P0, PT, RZ, c[0x0][0x368], PT ;  /* 0x0000da00ff007a0c */ /* 0x000fc80003f05070 */
[----:B------:R-:W-:-:S13]  /*1950*/  ISETP.NE.AND.EX P0, PT, RZ, c[0x0][0x36c], PT, P0 ;  /* 0x0000db00ff007a0c */ /* 0x000fda0003f05300 */
[----:B------:R-:W-:Y:S05]  /*1960*/  @!P0 BRA `(.L_x_792) ;  /* 0x0000003000008947 */ /* 0x000fea0003800000 */
[----:B-1----:R-:W-:-:S05]  /*1970*/  IMAD.WIDE R4, R34, R172, c[0x0][0x368] ;  /* 0x0000da0022047625 */ /* 0x002fca00078e02ac */
[----:B------:R1:W5:Y:S01]  /*1980*/  LDG.E R13, [R4.64] ;  /* 0x00000008040d7981 */ /* 0x000362000c1e1900 */
[----:B------:R-:W-:Y:S05]  /*1990*/  BRA `(.L_x_793) ;  /* 0x0000005000007947 */ /* 0x000fea0003800000 */
.L_x_792:
[----:B------:R-:W-:Y:S01]  /*19a0*/  MOV R13, c[0x0][0x1d0] ;  /* 0x00007400000d7a02 */ /* 0x000fe20000000f00 */
[----:B------:R-:W-:Y:S05]  /*19b0*/  @!P4 BRA `(.L_x_793) ;  /* 0x000000300000c947 */ /* 0x000fea0003800000 */
[----:B-1----:R-:W2:Y:S04]  /*19c0*/  LDG.E R6, [R4.64] ;  /* 0x0000000804067981 */ /* 0x002ea8000c1e1900 */
[----:B------:R-:W2:Y:S02]  /*19d0*/  LDG.E R0, [R4.64+0x4] ;  /* 0x0000040804007981 */ /* 0x000ea4000c1e1900 */
[----:B--2---:R-:W-:Y:S02]  /*19e0*/  IADD3 R13, -R6, R0, RZ ;  /* 0x00000000060d7210 */ /* 0x004fe40007ffe1ff */
.L_x_793:
[----:B-1----:R-:W2:Y:S04]  /*19f0*/  LDL R0, [R1+0x14] ;  /* 0x0000140001007983 */ /* 0x002ea80000100800 */
[----:B------:R-:W3:Y:S04]  /*1a00*/  LDL.LU R6, [R1+0x4c] ;  /* 0x00004c0001067983 */ /* 0x000ee80000300800 */
[----:B------:R-:W4:Y:S04]  /*1a10*/  LDL.LU R10, [R1+0x40] ;  /* 0x00004000010a7983 */ /* 0x000f280000300800 */
[----:B------:R1:W4:Y:S04]  /*1a20*/  @P3 LDG.E R5, [R2.64] ;  /* 0x0000000802053981 */ /* 0x000328000c1e1900 */
[----:B------:R1:W4:Y:S01]  /*1a30*/  @P3 LDG.E R4, [R2.64+0x4] ;  /* 0x0000040802043981 */ /* 0x000322000c1e1900 */
[----:B------:R-:W-:Y:S01]  /*1a40*/  IMAD.MOV.U32 R7, RZ, RZ, c[0x0][0x2c4] ;  /* 0x0000b100ff077624 */ /* 0x000fe200078e00ff */
[----:B------:R-:W-:-:S04]  /*1a50*/  ISETP.NE.U32.AND P0, PT, RZ, c[0x0][0x378], PT ;  /* 0x0000de00ff007a0c */ /* 0x000fc80003f05070 */
[----:B------:R-:W-:Y:S02]  /*1a60*/  ISETP.NE.AND P2, PT, R7, 0x1, PT ;  /* 0x000000010700780c */ /* 0x000fe40003f45270 */
[----:B------:R-:W-:Y:S01]  /*1a70*/  ISETP.NE.AND.EX P0, PT, RZ, c[0x0][0x37c], PT, P0 ;  /* 0x0000df00ff007a0c */ /* 0x000fe20003f05300 */
[----:B-----5:R-:W-:Y:S02]  /*1a80*/  IMAD.IADD R12, R13, 0x1, -R160 ;  /* 0x000000010d0c7824 */ /* 0x020fe400078e0aa0 */
[----:B------:R-:W-:-:S10]  /*1a90*/  IMAD.MOV.U32 R137, RZ, RZ, R13 ;  /* 0x000000ffff897224 */ /* 0x000fd400078e000d */
[----:B-1----:R-:W-:-:S05]  /*1aa0*/  @P0 IMAD.WIDE R2, R34, R172, c[0x0][0x378] ;  /* 0x0000de0022020625 */ /* 0x002fca00078e02ac */
[----:B------:R1:W5:Y:S01]  /*1ab0*/  @P0 LDG.E R137, [R2.64] ;  /* 0x0000000802890981 */ /* 0x000362000c1e1900 */
[----:B--2---:R-:W-:Y:S02]  /*1ac0*/  IMAD.MOV.U32 R8, RZ, RZ, R0 ;  /* 0x000000ffff087224 */ /* 0x004fe400078e0000 */
[----:B---3--:R-:W-:Y:S02]  /*1ad0*/  IMAD.SHL.U32 R9, R6, 0x80, RZ ;  /* 0x0000008006097824 */ /* 0x008fe400078e00ff */
[----:B------:R-:W-:Y:S01]  /*1ae0*/  IMAD.MOV.U32 R6, RZ, RZ, c[0x0][0x32c] ;  /* 0x0000cb00ff067624 */ /* 0x000fe200078e00ff */
[----:B----4-:R-:W-:-:S04]  /*1af0*/  LOP3.LUT R10, R10, 0xfffeffff, RZ, 0xc0, !PT ;  /* 0xfffeffff0a0a7812 */ /* 0x010fc800078ec0ff */
[----:B------:R-:W-:Y:S02]  /*1b00*/  ISETP.GE.AND P1, PT, R6, 0x1, PT ;  /* 0x000000010600780c */ /* 0x000fe40003f26270 */
[----:B------:R-:W-:Y:S01]  /*1b10*/  @P2 LOP3.LUT R10, R10, 0x10000, RZ, 0xfc, !PT ;  /* 0x000100000a0a2812 */ /* 0x000fe200078efcff */
[----:B------:R-:W-:Y:S02]  /*1b20*/  IMAD.MOV.U32 R0, RZ, RZ, c[0x0][0x228] ;  /* 0x00008a00ff007624 */ /* 0x000fe400078e00ff */
[----:B------:R-:W-:Y:S01]  /*1b30*/  @P3 IMAD.IADD R0, R4, 0x1, -R5 ;  /* 0x0000000104003824 */ /* 0x000fe200078e0a05 */
[----:B------:R-:W-:-:S03]  /*1b40*/  LOP3.LUT R10, R10, 0xffff7fff, RZ, 0xc0, !PT ;  /* 0xffff7fff0a0a7812 */ /* 0x000fc600078ec0ff */
[----:B------:R-:W-:Y:S01]  /*1b50*/  IMAD.IADD R7, R12, 0x1, R0 ;  /* 0x000000010c077824 */ /* 0x000fe200078e0200 */
[----:B------:R2:W-:Y:S03]  /*1b60*/  STL [R1+0x44], R9 ;  /* 0x0000440901007387 */ /* 0x0005e60000100800 */
[----:B------:R-:W-:Y:S01]  /*1b70*/  @P1 LOP3.LUT R10, R10, 0x8000, RZ, 0xfc, !PT ;  /* 0x000080000a0a1812 */ /* 0x000fe200078efcff */
[----:B------:R2:W-:Y:S01]  /*1b80*/  STL [R1+0x18], R7 ;  /* 0x0000180701007387 */ /* 0x0005e20000100800 */
[----:B-1----:R-:W-:-:S03]  /*1b90*/  IADD3 R2, R9, 0x7f, RZ ;  /* 0x0000007f09027810 */ /* 0x002fc60007ffe0ff */
[----:B------:R2:W-:Y:S02]  /*1ba0*/  STL [R1+0x40], R10 ;  /* 0x0000400a01007387 */ /* 0x0005e40000100800 */
[----:B------:R-:W-:Y:S01]  /*1bb0*/  @P2 IMAD.HI.U32 R4, R2, c[0x0][0x2c8], RZ ;  /* 0x0000b20002042a27 */ /* 0x000fe200078e00ff */
[----:B------:R-:W-:-:S04]  /*1bc0*/  IADD3 R3, R7, 0x4f, RZ ;  /* 0x0000004f07037810 */ /* 0x000fc80007ffe0ff */
[----:B------:R-:W-:Y:S01]  /*1bd0*/  @P2 SHF.R.U32.HI R2, RZ, c[0x0][0x2cc], R4 ;  /* 0x0000b300ff022a19 */ /* 0x000fe20000011604 */
[----:B------:R-:W-:Y:S01]  /*1be0*/  IMAD.HI R3, R3, 0x66666667, RZ ;  /* 0x6666666703037827 */ /* 0x000fe200078e02ff */
[----:B------:R-:W-:-:S04]  /*1bf0*/  IADD3 R4, R7, 0x1, -R8 ;  /* 0x0000000107047810 */ /* 0x000fc80007ffe808 */
[----:B------:R-:W-:Y:S01]  /*1c00*/  SHF.R.U32.HI R5, RZ, 0x1f, R3 ;  /* 0x0000001fff057819 */ /* 0x000fe20000011603 */
[----:B------:R-:W-:-:S03]  /*1c10*/  IMAD.IADD R2, R4, 0x1, R2 ;  /* 0x0000000104027824 */ /* 0x000fc600078e0202 */
[----:B------:R-:W-:Y:S02]  /*1c20*/  LEA.HI.SX32 R170, R3, R5, 0x1b ;  /* 0x0000000503aa7211 */ /* 0x000fe400078fdaff */
        /* <DEDUP_REMOVED lines=12> */
.L_x_796:
[----:B------:R-:W-:-:S13]  /*1cf0*/  ISETP.NE.AND P0, PT, R6, 0x1, PT ;  /* 0x000000010600780c */ /* 0x000fda0003f05270 */
[----:B------:R-:W-:-:S05]  /*1d00*/  @P0 IMAD.HI.U32 R2, R3, c[0x0][0x330], RZ ;  /* 0x0000cc0003020a27 */ /* 0x000fca00078e00ff */
[----:B------:R-:W-:Y:S02]  /*1d10*/  @P0 SHF.R.U32.HI R3, RZ, c[0x0][0x334], R2 ;  /* 0x0000cd00ff030a19 */ /* 0x000fe40000011602 */
.L_x_797:
[----:B------:R-:W-:Y:S05]  /*1d20*/  BSYNC B0 ;  /* 0x0000000000007941 */ /* 0x000fea0003800000 */
.L_x_795:
[----:B------:R-:W-:-:S05]  /*1d30*/  IMAD R3, R3, R6, c[0x0][0x32c] ;  /* 0x0000cb0003037624 */ /* 0x000fca00078e0206 */
[----:B------:R-:W-:-:S03]  /*1d40*/  IMNMX R4, R4, R3, PT ;  /* 0x0000000304047217 */ /* 0x000fc60003800200 */
.L_x_794:
[----:B------:R-:W-:Y:S01]  /*1d50*/  IMAD.IADD R5, R7, 0x1, -R8 ;  /* 0x0000000107057824 */ /* 0x000fe200078e0a08 */
[----:B------:R-:W-:Y:S01]  /*1d60*/  IADD3 R4, R4, 0x4f, RZ ;  /* 0x0000004f04047810 */ /* 0x000fe20007ffe0ff */
[----:B------:R-:W-:-:S03]  /*1d70*/  @P2 IMAD.HI.U32 R3, R9, c[0x0][0x2c8], RZ ;  /* 0x0000b20009032a27 */ /* 0x000fc600078e00ff */
[----:B------:R1:W-:Y:S01]  /*1d80*/  STL [R1], R5 ;  /* 0x0000000501007387 */ /* 0x0003e20000100800 */
[----:B------:R-:W-:-:S04]  /*1d90*/  IMAD.HI R4, R4, 0x66666667, RZ ;  /* 0x6666666704047827 */ /* 0x000fc800078e02ff */
[----:B------:R-:W-:Y:S01]  /*1da0*/  IMAD.MOV.U32 R2, RZ, RZ, R9 ;  /* 0x000000ffff027224 */ /* 0x000fe200078e0009 */
[----:B------:R-:W-:Y:S02]  /*1db0*/  @P2 SHF.R.U32.HI R2, RZ, c[0x0][0x2cc], R3 ;  /* 0x0000b300ff022a19 */ /* 0x000fe40000011603 */
[----:B------:R-:W-:-:S03]  /*1dc0*/  SHF.R.U32.HI R3, RZ, 0x1f, R4 ;  /* 0x0000001fff037819 */ /* 0x000fc60000011604 */
[----:B------:R-:W-:Y:S01]  /*1dd0*/  IMAD.IADD R2, R5, 0x1, R2 ;  /* 0x0000000105027824 */ /* 0x000fe200078e0202 */
[----:B------:R-:W-:-:S04]  /*1de0*/  LEA.HI.SX32 R4, R4, R3, 0x1b ;  /* 0x0000000304047211 */ /* 0x000fc800078fdaff */
[----:B------:R-:W-:Y:S02]  /*1df0*/  IADD3 R3, R2, -c[0x0][0x324], RZ ;  /* 0x8000c90002037a10 */ /* 0x000fe40007ffe0ff */
[----:B--2---:R-:W-:Y:S01]  /*1e00*/  IMNMX R9, R170, R4, PT ;  /* 0x00000004aa097217 */ /* 0x004fe20003800200 */
        /* <DEDUP_REMOVED lines=10> */
.L_x_800:
[----:B------:R-:W-:-:S13]  /*1eb0*/  ISETP.NE.AND P0, PT, R6, 0x1, PT ;  /* 0x000000010600780c */ /* 0x000fda0003f05270 */
[----:B------:R-:W-:-:S05]  /*1ec0*/  @P0 IMAD.HI.U32 R4, R2, c[0x0][0x330], RZ ;  /* 0x0000cc0002040a27 */ /* 0x000fca00078e00ff */
[----:B------:R-:W-:Y:S02]  /*1ed0*/  @P0 SHF.R.U32.HI R2, RZ, c[0x0][0x334], R4 ;  /* 0x0000cd00ff020a19 */ /* 0x000fe40000011604 */
.L_x_801:
[----:B------:R-:W-:Y:S05]  /*1ee0*/  BSYNC B0 ;  /* 0x0000000000007941 */ /* 0x000fea0003800000 */
.L_x_799:
[----:B------:R-:W-:-:S05]  /*1ef0*/  IMAD R2, R2, c[0x0][0x32c], RZ ;  /* 0x0000cb0002027a24 */ /* 0x000fca00078e02ff */
[----:B------:R-:W-:-:S04]  /*1f00*/  IMNMX R3, R3, R2, !PT ;  /* 0x0000000203037217 */ /* 0x000fc80007800200 */
.L_x_798:
[----:B------:R-:W-:Y:S01]  /*1f10*/  LOP3.LUT R4, R15, 0xff000000, RZ, 0xc0, !PT ;  /* 0xff0000000f047812 */ /* 0x000fe200078ec0ff */
[----:B------:R-:W-:Y:S01]  /*1f20*/  IMAD.HI R3, R3, 0x66666667, RZ ;  /* 0x6666666703037827 */ /* 0x000fe200078e02ff */
[----:B-1----:R-:W-:Y:S01]  /*1f30*/  LOP3.LUT R5, R15, 0xff0000, RZ, 0xc0, !PT ;  /* 0x00ff00000f057812 */ /* 0x002fe200078ec0ff */
[----:B------:R-:W-:Y:S01]  /*1f40*/  BSSY B0, `(.L_x_802) ;  /* 0x000002c000007945 */ /* 0x000fe20003800000 */
[----:B------:R-:W-:Y:S02]  /*1f50*/  SHF.R.U32.HI R4, RZ, 0x8, R4 ;  /* 0x00000008ff047819 */ /* 0x000fe40000011604 */
[----:B------:R-:W-:Y:S02]  /*1f60*/  SHF.R.U32.HI R2, RZ, 0x1f, R3 ;  /* 0x0000001fff027819 */ /* 0x000fe40000011603 */
[----:B------:R-:W-:Y:S02]  /*1f70*/  LEA.HI R5, R5, R4, RZ, 0x10 ;  /* 0x0000000405057211 */ /* 0x000fe400078f80ff */
[----:B------:R-:W-:Y:S01]  /*1f80*/  LEA.HI.SX32 R3, R3, R2, 0x1b ;  /* 0x0000000203037211 */ /* 0x000fe200078fdaff */
[----:B------:R-:W-:Y:S01]  /*1f90*/  IMAD.MOV.U32 R2, RZ, RZ, RZ ;  /* 0x000000ffff027224 */ /* 0x000fe200078e00ff */
[----:B------:R-:W-:-:S02]  /*1fa0*/  SHF.R.U32.HI R7, RZ, 0x10, R5 ;  /* 0x00000010ff077819 */ /* 0x000fc40000011605 */
[----:B------:R-:W-:Y:S02]  /*1fb0*/  LOP3.LUT R15, R5, 0xff, RZ, 0xc0, !PT ;  /* 0x000000ff050f7812 */ /* 0x000fe400078ec0ff */
[----:B------:R-:W-:Y:S01]  /*1fc0*/  IMNMX R6, RZ, R3, !PT ;  /* 0x00000003ff067217 */ /* 0x000fe20007800200 */
[----:B------:R1:W-:Y:S01]  /*1fd0*/  STL [R1+0x4c], R7 ;  /* 0x00004c0701007387 */ /* 0x0003e20000100800 */
[----:B------:R-:W-:Y:S02]  /*1fe0*/  ISETP.NE.AND P1, PT, R7, RZ, PT ;  /* 0x000000ff0700720c */ /* 0x000fe40003f25270 */
[----:B------:R-:W-:Y:S01]  /*1ff0*/  ISETP.GT.AND P0, PT, R9, R6, PT ;  /* 0x000000060900720c */ /* 0x000fe20003f04270 */
[----:B------:R1:W-:Y:S01]  /*2000*/  STL [R1+0x50], R15 ;  /* 0x0000500f01007387 */ /* 0x0003e20000100800 */
[----:B------:R-:W-:-:S11]  /*2010*/  SEL R136, R7, c[0x0][0x338], P1 ;  /* 0x0000ce0007887a07 */ /* 0x000fd60000800000 */
[----:B------:R-:W-:Y:S05]  /*2020*/  @!P0 BRA `(.L_x_803) ;  /* 0x000001d000008947 */ /* 0x000fea0003800000 */
[----:B------:R-:W-:Y:S02]  /*2030*/  IABS R3, R136 ;  /* 0x0000008800037213 */ /* 0x000fe40000000000 */
[----:B-1----:R-:W-:Y:S02]  /*2040*/  IADD3 R7, R136, -0x1, R9 ;  /* 0xffffffff88077810 */ /* 0x002fe40007ffe009 */
[----:B------:R-:W1:Y:S03]  /*2050*/  I2F.RP R2, R3 ;  /* 0x0000000300027306 */ /* 0x000e660000209400 */
[----:B------:R-:W-:-:S05]  /*2060*/  IMAD.IADD R7, R7, 0x1, -R6 ;  /* 0x0000000107077824 */ /* 0x000fca00078e0a06 */
[----:B------:R-:W-:Y:S01]  /*2070*/  IABS R11, R7 ;  /* 0x00000007000b7213 */ /* 0x000fe20000000000 */
        /* <DEDUP_REMOVED lines=24> */
.L_x_803:
[----:B------:R-:W-:Y:S05]  /*2200*/  BSYNC B0 ;  /* 0x0000000000007941 */ /* 0x000fea0003800000 */
.L_x_802:
[----:B------:R-:W-:Y:S01]  /*2210*/  IMAD R3, R15, R2, R6 ;  /* 0x000000020f037224 */ /* 0x000fe200078e0206 */
[----:B------:R-:W2:Y:S03]  /*2220*/  S2R R11, SR_TID.X ;  /* 0x00000000000b7919 */ /* 0x000ea60000002100 */
[C---:B------:R-:W-:Y:S02]  /*2230*/  IMAD.IADD R2, R3.reuse, 0x1, R2 ;  /* 0x0000000103027824 */ /* 0x040fe400078e0202 */
[----:B------:R-:W-:-:S03]  /*2240*/  IMAD R3, R3, 0x50, -R12 ;  /* 0x0000005003037824 */ /* 0x000fc600078e0a0c */
[----:B------:R-:W-:Y:S02]  /*2250*/  IMNMX R2, R9, R2, PT ;  /* 0x0000000209027217 */ /* 0x000fe40003800200 */
[----:B------:R-:W-:-:S03]  /*2260*/  IMNMX R3, RZ, R3, !PT ;  /* 0x00000003ff037217 */ /* 0x000fc60007800200 */
[----:B------:R-:W-:Y:S02]  /*2270*/  IMAD R2, R2, 0x50, -R12 ;  /* 0x0000005002027824 */ /* 0x000fe400078e0a0c */
[----:B------:R-:W-:-:S03]  /*2280*/  IMAD.WIDE.U32 R4, R3, -0x33333333, RZ ;  /* 0xcccccccd03047825 */ /* 0x000fc600078e00ff */
[----:B------:R-:W-:Y:S02]  /*2290*/  IMNMX R2, R2, R0, PT ;  /* 0x0000000002027217 */ /* 0x000fe40003800200 */
[----:B------:R-:W-:Y:S02]  /*22a0*/  SHF.R.U32.HI R129, RZ, 0x6, R5 ;  /* 0x00000006ff817819 */ /* 0x000fe40000011605 */
[----:B------:R-:W-:Y:S02]  /*22b0*/  ISETP.GT.AND P0, PT, R2, R3, PT ;  /* 0x000000030200720c */ /* 0x000fe40003f04270 */
[----:B--2---:R-:W-:Y:S01]  /*22c0*/  SHF.R.S32.HI R10, RZ, 0x1f, R11 ;  /* 0x0000001fff0a7819 */ /* 0x004fe2000001140b */
[----:B------:R-:W-:-:S03]  /*22d0*/  IMAD.MOV.U32 R4, RZ, RZ, R129 ;  /* 0x000000ffff047224 */ /* 0x000fc600078e0081 */
[CC--:B------:R-:W-:Y:S02]  /*22e0*/  LEA.HI R5, R10.reuse, R11.reuse, RZ, 0x5 ;  /* 0x0000000b0a057211 */ /* 0x0c0fe400078f28ff */
[----:B-1----:R-:W-:-:S04]  /*22f0*/  LEA.HI R7, R10, R11, RZ, 0x3 ;  /* 0x0000000b0a077211 */ /* 0x002fc800078f18ff */
[----:B------:R-:W-:Y:S02]  /*2300*/  LOP3.LUT R8, R7, 0xfffffff8, RZ, 0xc0, !PT ;  /* 0xfffffff807087812 */ /* 0x000fe400078ec0ff */
[----:B------:R-:W-:Y:S02]  /*2310*/  @P0 IADD3 R3, R2, 0x4f, RZ ;  /* 0x0000004f02030810 */ /* 0x000fe40007ffe0ff */
[----:B------:R-:W-:Y:S01]  /*2320*/  LEA.HI R2, R10, R11, RZ, 0x2 ;  /* 0x0000000b0a027211 */ /* 0x000fe200078f10ff */
[----:B------:R-:W-:Y:S01]  /*2330*/  IMAD.IADD R164, R11, 0x1, -R8 ;  /* 0x000000010ba47824 */ /* 0x000fe200078e0a08 */
[----:B------:R-:W-:Y:S01]  /*2340*/  SHF.R.S32.HI R138, RZ, 0x3, R7 ;  /* 0x00000003ff8a7819 */ /* 0x000fe20000011407 */
[----:B------:R-:W-:Y:S01]  /*2350*/  @P0 IMAD.HI R3, R3, 0x66666667, RZ ;  /* 0x6666666703030827 */ /* 0x000fe200078e02ff */
[----:B------:R-:W-:Y:S02]  /*2360*/  LOP3.LUT R9, R2, 0xfffffffc, RZ, 0xc0, !PT ;  /* 0xfffffffc02097812 */ /* 0x000fe400078ec0ff */
[--C-:B------:R-:W-:Y:S01]  /*2370*/  SHF.R.S32.HI R82, RZ, 0x2, R2.reuse ;  /* 0x00000002ff527819 */ /* 0x100fe20000011402 */
[----:B------:R-:W-:Y:S01]  /*2380*/  IMAD.SHL.U32 R134, R164, 0x8, RZ ;  /* 0x00000008a4867824 */ /* 0x000fe200078e00ff */
[----:B------:R-:W-:Y:S01]  /*2390*/  SHF.R.S32.HI R2, RZ, 0x1f, R2 ;  /* 0x0000001fff027819 */ /* 0x000fe20000011402 */
[----:B------:R-:W-:Y:S01]  /*23a0*/  IMAD.IADD R163, R11, 0x1, -R9 ;  /* 0x000000010ba37824 */ /* 0x000fe200078e0a09 */
[----:B------:R-:W-:Y:S01]  /*23b0*/  @P0 SHF.R.U32.HI R6, RZ, 0x1f, R3 ;  /* 0x0000001fff060819 */ /* 0x000fe20000011603 */
[----:B------:R-:W-:Y:S01]  /*23c0*/  IMAD.MOV.U32 R9, RZ, RZ, 0x40 ;  /* 0x00000040ff097424 */ /* 0x000fe200078e00ff */
[----:B------:R-:W-:Y:S01]  /*23d0*/  LEA.HI R2, R2, R82, RZ, 0x3 ;  /* 0x0000005202027211 */ /* 0x000fe200078f18ff */
[----:B------:R-:W-:Y:S01]  /*23e0*/  IMAD.SHL.U32 R28, R163, 0x8, RZ ;  /* 0x00000008a31c7824 */ /* 0x000fe200078e00ff */
[----:B------:R-:W-:Y:S01]  /*23f0*/  @P0 LEA.HI.SX32 R4, R3, R6, 0x1b ;  /* 0x0000000603040211 */ /* 0x000fe200078fdaff */
[----:B------:R-:W-:Y:S01]  /*2400*/  IMAD.SHL.U32 R24, R163, 0x4, RZ ;  /* 0x00000004a3187824 */ /* 0x000fe200078e00ff */
[----:B------:R-:W-:-:S02]  /*2410*/  LOP3.LUT R2, R2, 0xfffffff8, RZ, 0xc0, !PT ;  /* 0xfffffff802027812 */ /* 0x000fc400078ec0ff */
[----:B------:R-:W-:Y:S02]  /*2420*/  SHF.R.S32.HI R3, RZ, 0x5, R5 ;  /* 0x00000005ff037819 */ /* 0x000fe40000011405 */
[C---:B------:R-:W-:Y:S01]  /*2430*/  IADD3 R139, R82.reuse, 0x20, RZ ;  /* 0x00000020528b7810 */ /* 0x040fe20007ffe0ff */
[C---:B------:R-:W-:Y:S01]  /*2440*/  IMAD.IADD R2, R82.reuse, 0x1, -R2 ;  /* 0x0000000152027824 */ /* 0x040fe200078e0a02 */
[----:B------:R-:W-:Y:S01]  /*2450*/  IADD3 R146, R82, 0x40, RZ ;  /* 0x0000004052927810 */ /* 0x000fe20007ffe0ff */
[----:B------:R-:W-:Y:S01]  /*2460*/  IMAD.SHL.U32 R157, R3, 0x200, RZ ;  /* 0x00000200039d7824 */ /* 0x000fe200078e00ff */
[----:B------:R-:W-:Y:S01]  /*2470*/  SHF.R.S32.HI R3, RZ, 0x1f, R139 ;  /* 0x0000001fff037819 */ /* 0x000fe2000001148b */
[----:B------:R-:W-:Y:S01]  /*2480*/  IMAD.SHL.U32 R6, R139, 0x40, RZ ;  /* 0x000000408b067824 */ /* 0x000fe200078e00ff */
[C---:B------:R-:W-:Y:S01]  /*2490*/  LOP3.LUT P0, RZ, R2.reuse, 0x4, RZ, 0xc0, !PT ;  /* 0x0000000402ff7812 */ /* 0x040fe2000780c0ff */
[----:B------:R-:W-:Y:S01]  /*24a0*/  IMAD.SHL.U32 R2, R2, 0x40, RZ ;  /* 0x0000004002027824 */ /* 0x000fe200078e00ff */
[----:B------:R-:W-:Y:S01]  /*24b0*/  SHF.R.S32.HI R8, RZ, 0x1f, R146 ;  /* 0x0000001fff087819 */ /* 0x000fe20000011492 */
[----:B------:R-:W-:Y:S01]  /*24c0*/  IMAD.SHL.U32 R5, R146, 0x40, RZ ;  /* 0x0000004092057824 */ /* 0x000fe200078e00ff */
[----:B------:R-:W-:-:S02]  /*24d0*/  ISETP.GT.AND P1, PT, R4, R129, PT ;  /* 0x000000810400720c */ /* 0x000fc40003f24270 */
[----:B------:R-:W-:Y:S02]  /*24e0*/  LOP3.LUT R147, R2, 0x1c0, RZ, 0xc0, !PT ;  /* 0x000001c002937812 */ /* 0x000fe400078ec0ff */
[----:B------:R-:W-:Y:S02]  /*24f0*/  LEA.HI R7, R3, R139, RZ, 0x3 ;  /* 0x0000008b03077211 */ /* 0x000fe400078f18ff */
[----:B------:R-:W-:Y:S02]  /*2500*/  SHF.R.U32.HI R156, RZ, 0x3, R147 ;  /* 0x00000003ff9c7819 */ /* 0x000fe40000011693 */
[----:B------:R-:W-:Y:S02]  /*2510*/  LOP3.LUT R2, R147, 0x18, R28, 0xf8, !PT ;  /* 0x0000001893027812 */ /* 0x000fe400078ef81c */
[----:B------:R-:W-:Y:S02]  /*2520*/  LEA.HI R3, R8, R146, RZ, 0x3 ;  /* 0x0000009208037211 */ /* 0x000fe400078f18ff */
[----:B------:R-:W-:-:S02]  /*2530*/  LOP3.LUT R2, R157, R2, R156, 0xf6, !PT ;  /* 0x000000029d027212 */ /* 0x000fc400078ef69c */
[----:B------:R-:W-:Y:S01]  /*2540*/  LOP3.LUT R151, R5, 0x1c0, RZ, 0xc0, !PT ;  /* 0x000001c005977812 */ /* 0x000fe200078ec0ff */
[----:B------:R-:W-:Y:S01]  /*2550*/  IMAD.SHL.U32 R5, R3, 0x40, RZ ;  /* 0x0000004003057824 */ /* 0x000fe200078e00ff */
[----:B------:R-:W-:Y:S01]  /*2560*/  LOP3.LUT R150, R6, 0x1c0, RZ, 0xc0, !PT ;  /* 0x000001c006967812 */ /* 0x000fe200078ec0ff */
[----:B------:R-:W-:Y:S01]  /*2570*/  IMAD.SHL.U32 R6, R7, 0x40, RZ ;  /* 0x0000004007067824 */ /* 0x000fe200078e00ff */
[----:B------:R-:W-:Y:S02]  /*2580*/  SEL R3, R9, 0xffffffc0, !P0 ;  /* 0xffffffc009037807 */ /* 0x000fe40004000000 */
[----:B------:R-:W-:Y:S02]  /*2590*/  LEA R80, R2, 0x100, 0x1 ;  /* 0x0000010002507811 */ /* 0x000fe400078e08ff */
[----:B------:R-:W-:Y:S02]  /*25a0*/  SHF.R.S32.HI R186, RZ, 0x1f, R138 ;  /* 0x0000001fffba7819 */ /* 0x000fe4000001148a */
[----:B------:R-:W-:Y:S01]  /*25b0*/  SHF.R.S32.HI R29, RZ, 0x1f, R28 ;  /* 0x0000001fff1d7819 */ /* 0x000fe2000001141c */
[----:B------:R-:W-:Y:S01]  /*25c0*/  IMAD.IADD R81, R80, 0x1, R3 ;  /* 0x0000000150517824 */ /* 0x000fe200078e0203 */
[----:B------:R-:W-:-:S02]  /*25d0*/  SHF.R.S32.HI R25, RZ, 0x1f, R24 ;  /* 0x0000001fff197819 */ /* 0x000fc40000011418 */
[----:B------:R-:W-:Y:S02]  /*25e0*/  IADD3 R26, R24, 0x10, RZ ;  /* 0x00000010181a7810 */ /* 0x000fe40007ffe0ff */
[----:B------:R-:W-:Y:S02]  /*25f0*/  SHF.R.S32.HI R135, RZ, 0x1f, R134 ;  /* 0x0000001fff877819 */ /* 0x000fe40000011486 */
[----:B------:R-:W-:Y:S02]  /*2600*/  SHF.R.U32.HI R187, RZ, 0x3, R150 ;  /* 0x00000003ffbb7819 */ /* 0x000fe40000011696 */
[----:B------:R-:W-:Y:S02]  /*2610*/  SHF.R.U32.HI R188, RZ, 0x3, R151 ;  /* 0x00000003ffbc7819 */ /* 0x000fe40000011697 */
[----:B------:R-:W-:Y:S02]  /*2620*/  LOP3.LUT R161, R6, 0xfffffe00, RZ, 0xc0, !PT ;  /* 0xfffffe0006a17812 */ /* 0x000fe400078ec0ff */
[----:B------:R-:W-:Y:S01]  /*2630*/  LOP3.LUT R162, R5, 0xfffffe00, RZ, 0xc0, !PT ;  /* 0xfffffe0005a27812 */ /* 0x000fe200078ec0ff */
[----:B------:R-:W-:Y:S05]  /*2640*/  @!P1 BRA `(.L_x_804) ;  /* 0x0000548000009947 */ /* 0x000fea0003800000 */
[----:B------:R-:W-:-:S04]  /*2650*/  ISETP.NE.U32.AND P0, PT, RZ, c[0x0][0x340], PT ;  /* 0x0000d000ff007a0c */ /* 0x000fc80003f05070 */
[----:B------:R-:W-:-:S13]  /*2660*/  ISETP.NE.AND.EX P2, PT, RZ, c[0x0][0x344], PT, P0 ;  /* 0x0000d100ff007a0c */ /* 0x000fda0003f45300 */
[----:B------:R-:W-:-:S05]  /*2670*/  @P2 IMAD.WIDE R2, R34, R172, c[0x0][0x340] ;  /* 0x0000d00022022625 */ /* 0x000fca00078e02ac */
[----:B------:R1:W2:Y:S01]  /*2680*/  @P2 LDG.E R22, [R2.64] ;  /* 0x0000000802162981 */ /* 0x0002a2000c1e1900 */
[----:B------:R-:W-:Y:S01]  /*2690*/  IADD3 R123, P0, R138, R14, RZ ;  /* 0x0000000e8a7b7210 */ /* 0x000fe20007f1e0ff */
[----:B------:R-:W-:Y:S01]  /*26a0*/  IMAD.MOV.U32 R142, RZ, RZ, 0x50 ;  /* 0x00000050ff8e7424 */ /* 0x000fe200078e00ff */
[----:B------:R-:W-:Y:S01]  /*26b0*/  SHF.R.S32.HI R21, RZ, 0x1f, R34 ;  /* 0x0000001fff157819 */ /* 0x000fe20000011422 */
[----:B------:R-:W-:Y:S01]  /*26c0*/  IMAD.MOV.U32 R20, RZ, RZ, c[0x0][0x238] ;  /* 0x00008e00ff147624 */ /* 0x000fe200078e00ff */
[----:B------:R-:W-:Y:S01]  /*26d0*/  LEA.HI.X.SX32 R132, R14, R186, 0x1, P0 ;  /* 0x000000ba0e847211 */ /* 0x000fe200000f0eff */
[C---:B------:R-:W-:Y:S01]  /*26e0*/  IMAD R171, R142.reuse, c[0x0][0x23c], RZ ;  /* 0x00008f008eab7a24 */ /* 0x040fe200078e02ff */
[----:B------:R-:W-:Y:S01]  /*26f0*/  SEL R30, R21, RZ, !P3 ;  /* 0x000000ff151e7207 */ /* 0x000fe20005800000 */
[----:B------:R-:W-:Y:S01]  /*2700*/  IMAD.WIDE.U32 R148, R142, c[0x0][0x238], RZ ;  /* 0x00008e008e947a25 */ /* 0x000fe200078e00ff */
[----:B------:R-:W-:Y:S02]  /*2710*/  IADD3 R33, R4, -0x1, RZ ;  /* 0xffffffff04217810 */ /* 0x000fe40007ffe0ff */
[----:B------:R-:W-:Y:S01]  /*2720*/  IADD3 R113, -R138, R0, RZ ;  /* 0x000000008a717210 */ /* 0x000fe20007ffe1ff */
[----:B------:R-:W-:Y:S01]  /*2730*/  IMAD R5, R132, c[0x0][0x238], RZ ;  /* 0x00008e0084057a24 */ /* 0x000fe200078e02ff */
[----:B------:R-:W-:Y:S01]  /*2740*/  SEL R27, R34, RZ, !P3 ;  /* 0x000000ff221b7207 */ /* 0x000fe20005800000 */
[----:B------:R-:W-:Y:S01]  /*2750*/  IMAD R4, R30, c[0x0][0x248], RZ ;  /* 0x000092001e047a24 */ /* 0x000fe200078e02ff */
[----:B------:R-:W-:Y:S01]  /*2760*/  ISETP.GE.AND P5, PT, R134, c[0x0][0x1d4], PT ;  /* 0x0000750086007a0c */ /* 0x000fe20003fa6270 */
[----:B------:R-:W-:Y:S01]  /*2770*/  IMAD R5, R123, c[0x0][0x23c], R5 ;  /* 0x00008f007b057a24 */ /* 0x000fe200078e0205 */
[C---:B------:R-:W-:Y:S01]  /*2780*/  SHF.L.U32 R177, R20.reuse, 0x4, RZ ;  /* 0x0000000414b17819 */ /* 0x040fe200000006ff */
[----:B------:R-:W-:Y:S01]  /*2790*/  IMAD R10, R33, -0x50, R113 ;  /* 0xffffffb0210a7824 */ /* 0x000fe200078e0271 */
[----:B------:R-:W-:Y:S01]  /*27a0*/  SHF.L.U64.HI R172, R20, R172, c[0x0][0x23c] ;  /* 0x00008f0014ac7619 */ /* 0x000fe200000102ac */
[----:B------:R-:W-:Y:S01]  /*27b0*/  IMAD R4, R27, c[0x0][0x24c], R4 ;  /* 0x000093001b047a24 */ /* 0x000fe200078e0204 */
[----:B------:R-:W-:Y:S01]  /*27c0*/  SHF.R.S32.HI R31, RZ, 0x1f, R82 ;  /* 0x0000001fff1f7819 */ /* 0x000fe20000011452 */
[----:B------:R-:W-:Y:S01]  /*27d0*/  IMAD.IADD R171, R149, 0x1, R171 ;  /* 0x0000000195ab7824 */ /* 0x000fe200078e02ab */
[----:B------:R-:W-:Y:S01]  /*27e0*/  ISETP.GE.AND P0, PT, R10, 0x1, PT ;  /* 0x000000010a00780c */ /* 0x000fe20003f06270 */
[----:B------:R-:W-:Y:S01]  /*27f0*/  IMAD.WIDE.U32 R182, R82, c[0x0][0x1e0], RZ ;  /* 0x0000780052b67a25 */ /* 0x000fe200078e00ff */
[----:B------:R-:W-:-:S02]  /*2800*/  IADD3 R19, R13, R159, RZ ;  /* 0x0000009f0d137210 */ /* 0x000fc40007ffe0ff */
[----:B------:R-:W-:Y:S01]  /*2810*/  IADD3 R102, R28, 0x20, RZ ;  /* 0x000000201c667810 */ /* 0x000fe20007ffe0ff */
[----:B-1----:R-:W-:Y:S01]  /*2820*/  IMAD.WIDE.U32 R2, R123, c[0x0][0x238], R134 ;  /* 0x00008e007b027a25 */ /* 0x002fe200078e0086 */
[----:B------:R-:W-:Y:S02]  /*2830*/  SHF.R.S32.HI R23, RZ, 0x1f, R19 ;  /* 0x0000001fff177819 */ /* 0x000fe40000011413 */
[----:B------:R-:W-:Y:S01]  /*2840*/  MOV R189, c[0x0][0x27c] ;  /* 0x00009f0000bd7a02 */ /* 0x000fe20000000f00 */
[----:B------:R-:W-:Y:S01]  /*2850*/  IMAD.IADD R3, R3, 0x1, R5 ;  /* 0x0000000103037824 */ /* 0x000fe200078e0205 */
[----:B------:R-:W-:Y:S01]  /*2860*/  MOV R169, 0x5 ;  /* 0x0000000500a97802 */ /* 0x000fe20000000f00 */
[----:B------:R-:W-:Y:S01]  /*2870*/  IMAD R9, R31, c[0x0][0x280], RZ ;  /* 0x0000a0001f097a24 */ /* 0x000fe200078e02ff */
[----:B------:R-:W-:Y:S01]  /*2880*/  P2R R133, PR, RZ, 0x20 ;  /* 0x00000020ff857803 */ /* 0x000fe20000000000 */
[----:B------:R-:W-:Y:S01]  /*2890*/  IMAD.WIDE.U32 R2, R32, c[0x0][0x240], R2 ;  /* 0x0000900020027a25 */ /* 0x000fe200078e0002 */
[----:B------:R-:W-:-:S03]  /*28a0*/  ISETP.GE.AND P6, PT, R28, c[0x0][0x1d4], PT ;  /* 0x000075001c007a0c */ /* 0x000fc60003fc6270 */
[----:B------:R-:W-:Y:S02]  /*28b0*/  IMAD R3, R32, c[0x0][0x244], R3 ;  /* 0x0000910020037a24 */ /* 0x000fe400078e0203 */
[----:B------:R-:W-:Y:S02]  /*28c0*/  IMAD R12, R82, c[0x0][0x284], R9 ;  /* 0x0000a100520c7a24 */ /* 0x000fe400078e0209 */
[----:B------:R-:W-:Y:S01]  /*28d0*/  IMAD.WIDE.U32 R116, R27, c[0x0][0x248], R2 ;  /* 0x000092001b747a25 */ /* 0x000fe200078e0002 */
[----:B------:R-:W-:-:S03]  /*28e0*/  SHF.R.S32.HI R3, RZ, 0x1f, R33 ;  /* 0x0000001fff037819 */ /* 0x000fc60000011421 */
[----:B------:R-:W-:Y:S01]  /*28f0*/  IMAD R2, R171, R33, RZ ;  /* 0x00000021ab027224 */ /* 0x000fe200078e02ff */
[----:B------:R-:W-:Y:S01]  /*2900*/  IADD3 R115, R117, R4, RZ ;  /* 0x0000000475737210 */ /* 0x000fe20007ffe0ff */
[----:B------:R-:W-:Y:S02]  /*2910*/  IMAD.MOV.U32 R114, RZ, RZ, R116 ;  /* 0x000000ffff727224 */ /* 0x000fe400078e0074 */
[-C--:B------:R-:W-:Y:S02]  /*2920*/  IMAD R4, R3, R148.reuse, R2 ;  /* 0x0000009403047224 */ /* 0x080fe400078e0202 */
[----:B------:R-:W-:-:S04]  /*2930*/  IMAD.WIDE.U32 R2, R33, R148, R114 ;  /* 0x0000009421027225 */ /* 0x000fc800078e0072 */
[----:B------:R-:W-:Y:S01]  /*2940*/  IMAD.MOV.U32 R152, RZ, RZ, c[0x0][0x280] ;  /* 0x0000a000ff987624 */ /* 0x000fe200078e00ff */
[----:B------:R-:W-:Y:S01]  /*2950*/  IADD3 R3, R3, R4, RZ ;  /* 0x0000000403037210 */ /* 0x000fe20007ffe0ff */
[----:B------:R-:W-:Y:S01]  /*2960*/  IMAD.MOV.U32 R153, RZ, RZ, c[0x0][0x290] ;  /* 0x0000a400ff997624 */ /* 0x000fe200078e00ff */
[----:B------:R-:W-:Y:S01]  /*2970*/  @P0 LEA R4, P1, R2, c[0x0][0x220], 0x1 ;  /* 0x0000880002040a11 */ /* 0x000fe200078208ff */
[C---:B------:R-:W-:Y:S01]  /*2980*/  IMAD.SHL.U32 R175, R152.reuse, 0x20, RZ ;  /* 0x0000002098af7824 */ /* 0x040fe200078e00ff */
[-C--:B------:R-:W-:Y:S02]  /*2990*/  SHF.L.U64.HI R154, R152, R169.reuse, c[0x0][0x284] ;  /* 0x0000a100989a7619 */ /* 0x080fe400000102a9 */
[----:B------:R-:W-:Y:S02]  /*29a0*/  @P0 LEA.HI.X R5, R2, c[0x0][0x224], R3, 0x1, P1 ;  /* 0x0000890002050a11 */ /* 0x000fe400008f0c03 */
[----:B------:R-:W-:Y:S02]  /*29b0*/  ISETP.GE.AND P1, PT, R10, 0x11, PT ;  /* 0x000000110a00780c */ /* 0x000fe40003f26270 */
[C---:B------:R-:W-:Y:S01]  /*29c0*/  SHF.L.U64.HI R155, R153.reuse, R169, c[0x0][0x294] ;  /* 0x0000a500999b7619 */ /* 0x040fe200000102a9 */
[----:B------:R-:W-:Y:S01]  /*29d0*/  @!PT LDS RZ, [RZ] ;  /* 0x00000000fffff984 */ /* 0x000fe20000000800 */
[----:B------:R-:W-:Y:S01]  /*29e0*/  @!PT LDS RZ, [RZ] ;  /* 0x00000000fffff984 */ /* 0x000fe20000000800 */
[----:B------:R-:W-:Y:S01]  /*29f0*/  @!PT LDS RZ, [RZ] ;  /* 0x00000000fffff984 */ /* 0x000fe20000000800 */
[----:B------:R1:W-:Y:S01]  /*2a00*/  @P0 LDGSTS.E.BYPASS.LTC128B.128 [R221+0x2900], [R4.64], !P5 ;  /* 0x0290000004dd0fae */ /* 0x0003e2000e901d48 */
[----:B------:R-:W-:-:S09]  /*2a10*/  SHF.L.U32 R176, R153, 0x5, RZ ;  /* 0x0000000599b07819 */ /* 0x000fd200000006ff */
[----:B-1----:R-:W-:-:S05]  /*2a20*/  @P1 IADD3 R5, P0, R177, R2, RZ ;  /* 0x00000002b1051210 */ /* 0x002fca0007f1e0ff */
[----:B------:R-:W-:Y:S01]  /*2a30*/  @P1 IMAD.X R6, R3, 0x1, R172, P0 ;  /* 0x0000000103061824 */ /* 0x000fe200000e06ac */
[----:B------:R-:W-:-:S04]  /*2a40*/  @P1 LEA R4, P0, R5, c[0x0][0x220], 0x1 ;  /* 0x0000880005041a11 */ /* 0x000fc800078008ff */
[----:B------:R-:W-:Y:S02]  /*2a50*/  @P1 LEA.HI.X R5, R5, c[0x0][0x224], R6, 0x1, P0 ;  /* 0x0000890005051a11 */ /* 0x000fe400000f0c06 */
[----:B------:R-:W-:-:S03]  /*2a60*/  ISETP.GE.AND P0, PT, R10, 0x21, PT ;  /* 0x000000210a00780c */ /* 0x000fc60003f06270 */
[----:B------:R1:W-:Y:S10]  /*2a70*/  @P1 LDGSTS.E.BYPASS.LTC128B.128 [R221+0x3100], [R4.64], !P5 ;  /* 0x0310000004dd1fae */ /* 0x0003f4000e901d48 */
[----:B------:R-:W-:-:S02]  /*2a80*/  @P0 MOV R6, c[0x0][0x23c] ;  /* 0x00008f0000060a02 */ /* 0x000fc40000000f00 */
[----:B-1----:R-:W-:-:S04]  /*2a90*/  @P0 LEA R4, P1, R20, R2, 0x5 ;  /* 0x0000000214040211 */ /* 0x002fc800078228ff */
[----:B------:R-:W-:Y:S02]  /*2aa0*/  @P0 LEA.HI.X R5, R20, R3, R6, 0x5, P1 ;  /* 0x0000000314050211 */ /* 0x000fe400008f2c06 */
[----:B------:R-:W-:-:S04]  /*2ab0*/  @P0 LEA R6, P1, R4, c[0x0][0x220], 0x1 ;  /* 0x0000880004060a11 */ /* 0x000fc800078208ff */
[----:B------:R-:W-:Y:S02]  /*2ac0*/  @P0 LEA.HI.X R7, R4, c[0x0][0x224], R5, 0x1, P1 ;  /* 0x0000890004070a11 */ /* 0x000fe400008f0c05 */
[----:B------:R-:W-:-:S03]  /*2ad0*/  ISETP.GE.AND P1, PT, R10, 0x31, PT ;  /* 0x000000310a00780c */ /* 0x000fc60003f26270 */
[----:B------:R1:W-:Y:S10]  /*2ae0*/  @P0 LDGSTS.E.BYPASS.LTC128B.128 [R221+0x3900], [R6.64], !P5 ;  /* 0x0390000006dd0fae */ /* 0x0003f4000e901d48 */
[----:B------:R-:W-:-:S04]  /*2af0*/  @P1 IMAD.MOV.U32 R4, RZ, RZ, c[0x0][0x23c] ;  /* 0x00008f00ff041624 */ /* 0x000fc800078e00ff */
[----:B------:R-:W-:Y:S02]  /*2b00*/  @P1 IMAD R8, R4, 0x30, RZ ;  /* 0x0000003004081824 */ /* 0x000fe400078e02ff */
[----:B------:R-:W-:-:S04]  /*2b10*/  @P1 IMAD.WIDE.U32 R4, R20, 0x30, R2 ;  /* 0x0000003014041825 */ /* 0x000fc800078e0002 */
[----:B------:R-:W-:Y:S01]  /*2b20*/  @P1 IMAD.IADD R5, R5, 0x1, R8 ;  /* 0x0000000105051824 */ /* 0x000fe200078e0208 */
[----:B------:R-:W-:-:S04]  /*2b30*/  @P1 LEA R8, P0, R4, c[0x0][0x220], 0x1 ;  /* 0x0000880004081a11 */ /* 0x000fc800078008ff */
[----:B------:R-:W-:Y:S01]  /*2b40*/  @P1 LEA.HI.X R9, R4, c[0x0][0x224], R5, 0x1, P0 ;  /* 0x0000890004091a11 */ /* 0x000fe200000f0c05 */
[----:B------:R-:W-:Y:S01]  /*2b50*/  IMAD.WIDE.U32 R4, R19, c[0x0][0x1e0], RZ ;  /* 0x0000780013047a25 */ /* 0x000fe200078e00ff */
[----:B------:R-:W-:-:S03]  /*2b60*/  ISETP.GE.AND P0, PT, R10, 0x41, PT ;  /* 0x000000410a00780c */ /* 0x000fc60003f06270 */
[----:B-1----:R-:W-:Y:S01]  /*2b70*/  IMAD.WIDE.U32 R6, R82, c[0x0][0x280], R24 ;  /* 0x0000a00052067a25 */ /* 0x002fe200078e0018 */
[----:B------:R1:W-:Y:S03]  /*2b80*/  @P1 LDGSTS.E.BYPASS.LTC128B.128 [R221+0x4100], [R8.64], !P5 ;  /* 0x0410000008dd1fae */ /* 0x0003e6000e901d48 */
[----:B------:R-:W-:Y:S01]  /*2b90*/  IMAD.MOV.U32 R14, RZ, RZ, R6 ;  /* 0x000000ffff0e7224 */ /* 0x000fe200078e0006 */
[----:B------:R-:W-:Y:S01]  /*2ba0*/  IADD3 R15, R7, R12, RZ ;  /* 0x0000000c070f7210 */ /* 0x000fe20007ffe0ff */
[----:B------:R-:W-:-:S04]  /*2bb0*/  IMAD R7, R23, c[0x0][0x1e0], RZ ;  /* 0x0000780017077a24 */ /* 0x000fc800078e02ff */
[----:B------:R-:W-:Y:S01]  /*2bc0*/  @P0 LEA R18, P1, R20, R2, 0x6 ;  /* 0x0000000214120211 */ /* 0x000fe200078230ff */
[----:B------:R-:W-:Y:S02]  /*2bd0*/  IMAD R10, R19, c[0x0][0x1e4], R7 ;  /* 0x00007900130a7a24 */ /* 0x000fe400078e0207 */
[----:B------:R-:W-:Y:S02]  /*2be0*/  @P0 IMAD.MOV.U32 R2, RZ, RZ, c[0x0][0x23c] ;  /* 0x00008f00ff020624 */ /* 0x000fe400078e00ff */
[----:B------:R-:W-:Y:S01]  /*2bf0*/  IMAD.WIDE.U32 R6, R82, c[0x0][0x290], R24 ;  /* 0x0000a40052067a25 */ /* 0x000fe200078e0018 */
[----:B------:R-:W-:Y:S02]  /*2c00*/  IADD3 R5, R5, R10, RZ ;  /* 0x0000000a05057210 */ /* 0x000fe40007ffe0ff */
[----:B------:R-:W-:Y:S01]  /*2c10*/  @P0 LEA.HI.X R20, R20, R3, R2, 0x6, P1 ;  /* 0x0000000314140211 */ /* 0x000fe200008f3402 */
[----:B------:R-:W-:Y:S01]  /*2c20*/  IMAD.WIDE.U32 R2, R82, c[0x0][0x290], R28 ;  /* 0x0000a40052027a25 */ /* 0x000fe200078e001c */
[----:B------:R-:W-:-:S02]  /*2c30*/  @P0 LEA R16, P1, R18, c[0x0][0x220], 0x1 ;  /* 0x0000880012100a11 */ /* 0x000fc400078208ff */
[----:B------:R-:W-:Y:S01]  /*2c40*/  MOV R10, R6 ;  /* 0x00000006000a7202 */ /* 0x000fe20000000f00 */
[----:B-----5:R-:W-:-:S04]  /*2c50*/  IMAD.WIDE.U32 R100, R137, c[0x0][0x280], R14 ;  /* 0x0000a00089647a25 */ /* 0x020fc800078e000e */
[----:B-1----:R-:W-:-:S04]  /*2c60*/  IMAD R8, R31, c[0x0][0x290], RZ ;  /* 0x0000a4001f087a24 */ /* 0x002fc800078e02ff */
[C---:B------:R-:W-:Y:S02]  /*2c70*/  IMAD R17, R82.reuse, c[0x0][0x294], R8 ;  /* 0x0000a50052117a24 */ /* 0x040fe400078e0208 */
[----:B------:R-:W-:-:S03]  /*2c80*/  IMAD.WIDE.U32 R8, R82, c[0x0][0x280], R28 ;  /* 0x0000a00052087a25 */ /* 0x000fc600078e001c */
[----:B------:R-:W-:Y:S01]  /*2c90*/  IADD3 R11, R7, R17, RZ ;  /* 0x00000011070b7210 */ /* 0x000fe20007ffe0ff */
[----:B------:R-:W-:Y:S02]  /*2ca0*/  IMAD.IADD R9, R12, 0x1, R9 ;  /* 0x000000010c097824 */ /* 0x000fe400078e0209 */
[----:B------:R-:W-:Y:S01]  /*2cb0*/  IMAD.WIDE.U32 R12, R32, c[0x0][0x1e8], R4 ;  /* 0x00007a00200c7a25 */ /* 0x000fe200078e0004 */
[----:B------:R-:W-:-:S03]  /*2cc0*/  MOV R4, R2 ;  /* 0x0000000200047202 */ /* 0x000fc60000000f00 */
[----:B------:R-:W-:Y:S01]  /*2cd0*/  IMAD.IADD R5, R17, 0x1, R3 ;  /* 0x0000000111057824 */ /* 0x000fe200078e0203 */
[----:B------:R-:W-:Y:S01]  /*2ce0*/  @P0 LEA.HI.X R17, R18, c[0x0][0x224], R20, 0x1, P1 ;  /* 0x0000890012110a11 */ /* 0x000fe200008f0c14 */
[----:B------:R-:W-:Y:S02]  /*2cf0*/  IMAD R7, R32, c[0x0][0x1ec], R13 ;  /* 0x00007b0020077a24 */ /* 0x000fe400078e020d */
[----:B------:R-:W-:Y:S02]  /*2d00*/  IMAD.MOV.U32 R6, RZ, RZ, R12 ;  /* 0x000000ffff067224 */ /* 0x000fe400078e000c */
[----:B------:R1:W-:Y:S01]  /*2d10*/  @P0 LDGSTS.E.BYPASS.LTC128B.128 [R221+0x4900], [R16.64], !P5 ;  /* 0x0490000010dd0fae */ /* 0x0003e2000e901d48 */
[----:B------:R-:W-:Y:S01]  /*2d20*/  ISETP.GE.AND P0, PT, R102, c[0x0][0x1d4], PT ;  /* 0x0000750066007a0c */ /* 0x000fe20003f06270 */
[C---:B------:R-:W-:Y:S02]  /*2d30*/  IMAD.WIDE.U32 R98, R137.reuse, c[0x0][0x290], R10 ;  /* 0x0000a40089627a25 */ /* 0x040fe400078e000a */
[----:B------:R-:W0:Y:S01]  /*2d40*/  LDGDEPBAR ;  /* 0x00000000000079af */ /* 0x000e220000000000 */
[----:B------:R-:W-:Y:S01]  /*2d50*/  P2R R91, PR, RZ, 0x1 ;  /* 0x00000001ff5b7803 */ /* 0x000fe20000000000 */
[C---:B------:R-:W-:Y:S01]  /*2d60*/  IMAD.WIDE.U32 R96, R137.reuse, c[0x0][0x280], R8 ;  /* 0x0000a00089607a25 */ /* 0x040fe200078e0008 */
[----:B------:R-:W-:Y:S03]  /*2d70*/  WARPSYNC 0xffffffff ;  /* 0xffffffff00007948 */ /* 0x000fe60003800000 */
[----:B------:R-:W-:-:S04]  /*2d80*/  IMAD.WIDE.U32 R94, R137, c[0x0][0x290], R4 ;  /* 0x0000a400895e7a25 */ /* 0x000fc800078e0004 */
[----:B------:R-:W-:Y:S01]  /*2d90*/  IMAD.SHL.U32 R12, R189, 0x2, RZ ;  /* 0x00000002bd0c7824 */ /* 0x000fe200078e00ff */
[----:B--2---:R-:W-:Y:S01]  /*2da0*/  @P2 MOV R2, R22 ;  /* 0x0000001600022202 */ /* 0x004fe20000000f00 */
[----:B------:R-:W-:Y:S01]  /*2db0*/  @!P2 IMAD.MOV.U32 R2, RZ, RZ, R34 ;  /* 0x000000ffff02a224 */ /* 0x000fe200078e0022 */
[----:B------:R-:W-:Y:S02]  /*2dc0*/  @P2 SHF.R.S32.HI R3, RZ, 0x1f, R22 ;  /* 0x0000001fff032819 */ /* 0x000fe40000011416 */
[----:B------:R-:W-:Y:S02]  /*2dd0*/  @!P2 MOV R3, R21 ;  /* 0x000000150003a202 */ /* 0x000fe40000000f00 */
[----:B------:R-:W-:Y:S02]  /*2de0*/  SEL R18, R2, RZ, !P4 ;  /* 0x000000ff02127207 */ /* 0x000fe40006000000 */
[----:B------:R-:W-:Y:S02]  /*2df0*/  SHF.R.S32.HI R2, RZ, 0x1f, R137 ;  /* 0x0000001fff027819 */ /* 0x000fe40000011489 */
[----:B-1----:R-:W-:Y:S01]  /*2e00*/  SEL R17, R3, RZ, !P4 ;  /* 0x000000ff03117207 */ /* 0x002fe20006000000 */
[----:B------:R-:W-:-:S04]  /*2e10*/  IMAD.WIDE.U32 R84, R18, c[0x0][0x1f0], R6 ;  /* 0x00007c0012547a25 */ /* 0x000fc800078e0006 */
[----:B------:R-:W-:Y:S01]  /*2e20*/  IMAD R3, R2, c[0x0][0x280], RZ ;  /* 0x0000a00002037a24 */ /* 0x000fe200078e02ff */
[----:B------:R-:W-:Y:S01]  /*2e30*/  IADD3 R111, P1, P0, R84, R182, R28 ;  /* 0x000000b6546f7210 */ /* 0x000fe2000783e01c */
[----:B------:R-:W-:Y:S02]  /*2e40*/  IMAD R16, R2, c[0x0][0x290], RZ ;  /* 0x0000a40002107a24 */ /* 0x000fe400078e02ff */
[----:B------:R-:W-:Y:S02]  /*2e50*/  IMAD R2, R31, c[0x0][0x1e0], RZ ;  /* 0x000078001f027a24 */ /* 0x000fe400078e02ff */
[C---:B------:R-:W-:Y:S02]  /*2e60*/  IMAD R3, R137.reuse, c[0x0][0x284], R3 ;  /* 0x0000a10089037a24 */ /* 0x040fe400078e0203 */
[----:B------:R-:W-:Y:S02]  /*2e70*/  IMAD R13, R82, c[0x0][0x1e4], R2 ;  /* 0x00007900520d7a24 */ /* 0x000fe400078e0202 */
[----:B------:R-:W-:-:S02]  /*2e80*/  IMAD R2, R137, c[0x0][0x294], R16 ;  /* 0x0000a50089027a24 */ /* 0x000fc400078e0210 */
[----:B------:R-:W-:Y:S01]  /*2e90*/  IMAD.IADD R112, R101, 0x1, R3 ;  /* 0x0000000165707824 */ /* 0x000fe200078e0203 */
[----:B------:R-:W-:Y:S01]  /*2ea0*/  IADD3 R119, R183, R13, RZ ;  /* 0x0000000db7777210 */ /* 0x000fe20007ffe0ff */
[----:B------:R-:W-:Y:S01]  /*2eb0*/  IMAD R13, R17, c[0x0][0x1f0], RZ ;  /* 0x00007c00110d7a24 */ /* 0x000fe200078e02ff */
[----:B------:R-:W-:Y:S01]  /*2ec0*/  IADD3 R110, R99, R2, RZ ;  /* 0x00000002636e7210 */ /* 0x000fe20007ffe0ff */
[----:B------:R-:W-:Y:S02]  /*2ed0*/  IMAD.IADD R109, R3, 0x1, R97 ;  /* 0x00000001036d7824 */ /* 0x000fe400078e0261 */
[----:B------:R-:W-:Y:S02]  /*2ee0*/  IMAD R6, R18, c[0x0][0x1f4], R13 ;  /* 0x00007d0012067a24 */ /* 0x000fe400078e020d */
[----:B------:R-:W-:-:S03]  /*2ef0*/  IMAD.IADD R108, R2, 0x1, R95 ;  /* 0x00000001026c7824 */ /* 0x000fc600078e025f */
[----:B------:R-:W-:-:S04]  /*2f00*/  IADD3 R88, R85, R6, RZ ;  /* 0x0000000655587210 */ /* 0x000fc80007ffe0ff */
[----:B------:R-:W-:Y:S02]  /*2f10*/  IADD3.X R107, R88, R119, R29, P1, P0 ;  /* 0x00000077586b7210 */ /* 0x000fe40000fe041d */
[----:B------:R-:W-:Y:S01]  /*2f20*/  ISETP.GE.AND P0, PT, R28, c[0x0][0x27c], PT ;  /* 0x00009f001c007a0c */ /* 0x000fe20003f06270 */
[----:B------:R-:W-:Y:S01]  /*2f30*/  IMAD.WIDE.U32 R2, R32, c[0x0][0x260], R134 ;  /* 0x0000980020027a25 */ /* 0x000fe200078e0086 */
[----:B------:R-:W-:Y:S01]  /*2f40*/  BAR.SYNC.DEFER_BLOCKING 0x0 ;  /* 0x0000000000007b1d */ /* 0x000fe20000010000 */
[----:B------:R-:W-:Y:S02]  /*2f50*/  SHF.L.U32 R173, R152, 0x6, RZ ;  /* 0x0000000698ad7819 */ /* 0x000fe400000006ff */
[----:B------:R-:W-:Y:S01]  /*2f60*/  IMAD.WIDE.U32 R6, R32, c[0x0][0x210], R28 ;  /* 0x0000840020067a25 */ /* 0x000fe200078e001c */
[----:B------:R-:W-:Y:S02]  /*2f70*/  IADD3 R131, P1, R82, R19, RZ ;  /* 0x0000001352837210 */ /* 0x000fe40007f3e0ff */
[----:B------:R-:W-:Y:S01]  /*2f80*/  ULDC.U8 UR4, c[0x0][0x298] ;  /* 0x0000a60000047ab9 */ /* 0x000fe20000000000 */
[C---:B------:R-:W-:Y:S02]  /*2f90*/  IMAD R5, R32.reuse, c[0x0][0x264], R3 ;  /* 0x0000990020057a24 */ /* 0x040fe400078e0203 */
[----:B------:R-:W-:Y:S01]  /*2fa0*/  IMAD R3, R32, c[0x0][0x214], R7 ;  /* 0x0000850020037a24 */ /* 0x000fe200078e0207 */
[----:B------:R-:W-:Y:S01]  /*2fb0*/  SEL R7, RZ, c[0x0][0x27c], !P0 ;  /* 0x00009f00ff077a07 */ /* 0x000fe20004000000 */
[----:B------:R-:W-:Y:S01]  /*2fc0*/  IMAD.MOV.U32 R4, RZ, RZ, R2 ;  /* 0x000000ffff047224 */ /* 0x000fe200078e0002 */
[----:B------:R-:W-:Y:S01]  /*2fd0*/  @P0 IADD3 R12, -R12, c[0x0][0x1d4], RZ ;  /* 0x000075000c0c0a10 */ /* 0x000fe20007ffe1ff */
[----:B------:R-:W-:Y:S01]  /*2fe0*/  IMAD.MOV.U32 R2, RZ, RZ, R6 ;  /* 0x000000ffff027224 */ /* 0x000fe200078e0006 */
[----:B------:R-:W-:Y:S01]  /*2ff0*/  IADD3 R6, R28, R7, RZ ;  /* 0x000000071c067210 */ /* 0x000fe20007ffe0ff */
[----:B------:R-:W-:Y:S01]  /*3000*/  IMAD.WIDE.U32 R86, R27, c[0x0][0x268], R4 ;  /* 0x00009a001b567a25 */ /* 0x000fe200078e0004 */
[----:B------:R-:W-:-:S02]  /*3010*/  SHF.R.S32.HI R4, RZ, 0x1f, R12 ;  /* 0x0000001fff047819 */ /* 0x000fc4000001140c */
        /* <DEDUP_REMOVED lines=10> */
[----:B------:R-:W-:-:S02]  /*30c0*/  ISETP.NE.AND P0, PT, RZ, UR4, PT ;  /* 0x00000004ff007c0c */ /* 0x000fc4000bf05270 */
[----:B------:R-:W-:Y:S01]  /*30d0*/  SHF.R.S32.HI R106, RZ, 0x1f, R104 ;  /* 0x0000001fff6a7819 */ /* 0x000fe20000011468 */
[----:B------:R-:W-:Y:S01]  /*30e0*/  IMAD R3, R6, c[0x0][0x1e0], RZ ;  /* 0x0000780006037a24 */ /* 0x000fe200078e02ff */
[----:B------:R-:W-:Y:S01]  /*30f0*/  P2R R128, PR, RZ, 0x1 ;  /* 0x00000001ff807803 */ /* 0x000fe20000000000 */
[----:B------:R-:W-:Y:S02]  /*3100*/  IMAD R4, R139, c[0x0][0x1e4], R4 ;  /* 0x000079008b047a24 */ /* 0x000fe400078e0204 */
[----:B------:R-:W-:Y:S02]  /*3110*/  IMAD R3, R146, c[0x0][0x1e4], R3 ;  /* 0x0000790092037a24 */ /* 0x000fe400078e0203 */
[----:B------:R-:W-:Y:S01]  /*3120*/  IMAD.IADD R127, R181, 0x1, R4 ;  /* 0x00000001b57f7824 */ /* 0x000fe200078e0204 */
[----:B------:R-:W-:Y:S01]  /*3130*/  SHF.R.S32.HI R4, RZ, 0x4, R5 ;  /* 0x00000004ff047819 */ /* 0x000fe20000011405 */
[----:B------:R-:W-:Y:S01]  /*3140*/  IMAD.IADD R126, R179, 0x1, R3 ;  /* 0x00000001b37e7824 */ /* 0x000fe200078e0203 */
[--C-:B------:R-:W-:Y:S01]  /*3150*/  LOP3.LUT R3, R151, 0x38, R2.reuse, 0xf8, !PT ;  /* 0x0000003897037812 */ /* 0x100fe200078ef802 */
[----:B------:R-:W-:Y:S01]  /*3160*/  IMAD.MOV.U32 R168, RZ, RZ, 0x6 ;  /* 0x00000006ffa87424 */ /* 0x000fe200078e00ff */
[----:B------:R-:W-:Y:S01]  /*3170*/  LEA.HI.SX32 R6, R2, R4, 0x1d ;  /* 0x0000000402067211 */ /* 0x000fe200078feaff */
[----:B------:R-:W-:Y:S01]  /*3180*/  IMAD.MOV.U32 R7, RZ, RZ, c[0x0][0x1e0] ;  /* 0x00007800ff077624 */ /* 0x000fe200078e00ff */
[--C-:B------:R-:W-:Y:S01]  /*3190*/  LOP3.LUT R5, R147, 0x38, R2.reuse, 0xf8, !PT ;  /* 0x0000003893057812 */ /* 0x100fe200078ef802 */
[----:B------:R-:W-:Y:S01]  /*31a0*/  IMAD.SHL.U32 R174, R153, 0x40, RZ ;  /* 0x0000004099ae7824 */ /* 0x000fe200078e00ff */
[----:B------:R-:W-:Y:S01]  /*31b0*/  LOP3.LUT R4, R150, 0x38, R2, 0xf8, !PT ;  /* 0x0000003896047812 */ /* 0x000fe200078ef802 */
[----:B------:R-:W-:Y:S01]  /*31c0*/  IMAD.SHL.U32 R83, R6, 0x8, RZ ;  /* 0x0000000806537824 */ /* 0x000fe200078e00ff */
[----:B------:R-:W-:Y:S01]  /*31d0*/  LOP3.LUT R3, R3, R188, RZ, 0x3c, !PT ;  /* 0x000000bc03037212 */ /* 0x000fe200078e3cff */
[----:B------:R-:W-:Y:S01]  /*31e0*/  IMAD.WIDE.U32 R144, R153, 0x50, RZ ;  /* 0x0000005099907825 */ /* 0x000fe200078e00ff */
[----:B------:R-:W-:-:S02]  /*31f0*/  LOP3.LUT R5, R5, R156, RZ, 0x3c, !PT ;  /* 0x0000009c05057212 */ /* 0x000fc400078e3cff */
[----:B------:R-:W-:Y:S01]  /*3200*/  LOP3.LUT R2, R4, R187, RZ, 0x3c, !PT ;  /* 0x000000bb04027212 */ /* 0x000fe200078e3cff */
[----:B------:R-:W-:Y:S01]  /*3210*/  IMAD.WIDE.U32 R140, R7, 0x50, RZ ;  /* 0x00000050078c7825 */ /* 0x000fe200078e00ff */
[-C--:B------:R-:W-:Y:S02]  /*3220*/  SHF.L.U64.HI R152, R152, R168.reuse, c[0x0][0x284] ;  /* 0x0000a10098987619 */ /* 0x080fe400000102a8 */
[-C--:B------:R-:W-:Y:S01]  /*3230*/  SHF.L.U64.HI R153, R153, R168.reuse, c[0x0][0x294] ;  /* 0x0000a50099997619 */ /* 0x080fe200000102a8 */
[C---:B------:R-:W-:Y:S01]  /*3240*/  IMAD.SHL.U32 R185, R7.reuse, 0x40, RZ ;  /* 0x0000004007b97824 */ /* 0x040fe200078e00ff */
[C---:B------:R-:W-:Y:S01]  /*3250*/  SHF.L.U64.HI R169, R7.reuse, R169, c[0x0][0x1e4] ;  /* 0x0000790007a97619 */ /* 0x040fe200000102a9 */
[C---:B------:R-:W-:Y:S01]  /*3260*/  IMAD.SHL.U32 R184, R7.reuse, 0x20, RZ ;  /* 0x0000002007b87824 */ /* 0x040fe200078e00ff */
[----:B------:R-:W-:Y:S01]  /*3270*/  SHF.L.U64.HI R168, R7, R168, c[0x0][0x1e4] ;  /* 0x0000790007a87619 */ /* 0x000fe200000102a8 */
[----:B------:R-:W-:Y:S01]  /*3280*/  IMAD.IADD R7, R162, 0x1, R3 ;  /* 0x00000001a2077824 */ /* 0x000fe200078e0203 */
[----:B------:R-:W-:Y:S01]  /*3290*/  IADD3 R5, R157, R5, RZ ;  /* 0x000000059d057210 */ /* 0x000fe20007ffe0ff */
[----:B------:R-:W-:Y:S01]  /*32a0*/  IMAD.IADD R6, R161, 0x1, R2 ;  /* 0x00000001a1067824 */ /* 0x000fe200078e0202 */
[--C-:B------:R-:W-:Y:S01]  /*32b0*/  LOP3.LUT R3, R147, 0x38, R83.reuse, 0xf8, !PT ;  /* 0x0000003893037812 */ /* 0x100fe200078ef853 */
[----:B------:R-:W-:Y:S01]  /*32c0*/  IMAD R8, R30, c[0x0][0x268], RZ ;  /* 0x00009a001e087a24 */ /* 0x000fe200078e02ff */
[--C-:B------:R-:W-:Y:S01]  /*32d0*/  LOP3.LUT R2, R150, 0x38, R83.reuse, 0xf8, !PT ;  /* 0x0000003896027812 */ /* 0x100fe200078ef853 */
[----:B------:R-:W-:Y:S01]  /*32e0*/  IMAD R9, R17, c[0x0][0x218], RZ ;  /* 0x0000860011097a24 */ /* 0x000fe200078e02ff */
[----:B------:R-:W-:Y:S01]  /*32f0*/  LOP3.LUT R4, R151, 0x38, R83, 0xf8, !PT ;  /* 0x0000003897047812 */ /* 0x000fe200078ef853 */
[C---:B------:R-:W-:Y:S01]  /*3300*/  IMAD R166, R142.reuse, c[0x0][0x294], RZ ;  /* 0x0000a5008ea67a24 */ /* 0x040fe200078e02ff */
[----:B------:R-:W-:Y:S01]  /*3310*/  SHF.L.U32 R125, R5, 0x1, RZ ;  /* 0x00000001057d7819 */ /* 0x000fe200000006ff */
[C---:B------:R-:W-:Y:S01]  /*3320*/  IMAD R167, R142.reuse, c[0x0][0x284], RZ ;  /* 0x0000a1008ea77a24 */ /* 0x040fe200078e02ff */
[----:B------:R-:W-:Y:S01]  /*3330*/  LOP3.LUT R5, R3, R156, RZ, 0x3c, !PT ;  /* 0x0000009c03057212 */ /* 0x000fe200078e3cff */
[----:B------:R-:W-:Y:S01]  /*3340*/  IMAD R165, R142, c[0x0][0x1e4], RZ ;  /* 0x000079008ea57a24 */ /* 0x000fe200078e02ff */
[----:B------:R-:W-:Y:S01]  /*3350*/  LOP3.LUT R3, R2, R187, RZ, 0x3c, !PT ;  /* 0x000000bb02037212 */ /* 0x000fe200078e3cff */
[----:B------:R-:W-:Y:S01]  /*3360*/  IMAD R8, R27, c[0x0][0x26c], R8 ;  /* 0x00009b001b087a24 */ /* 0x000fe200078e0208 */
[----:B------:R-:W-:Y:S01]  /*3370*/  LOP3.LUT R2, R4, R188, RZ, 0x3c, !PT ;  /* 0x000000bc04027212 */ /* 0x000fe200078e3cff */
[----:B------:R-:W-:Y:S01]  /*3380*/  IMAD.WIDE.U32 R142, R142, c[0x0][0x280], RZ ;  /* 0x0000a0008e8e7a25 */ /* 0x000fe200078e00ff */
[----:B------:R-:W-:-:S02]  /*3390*/  IADD3 R3, R161, R3, RZ ;  /* 0x00000003a1037210 */ /* 0x000fc40007ffe0ff */
[----:B------:R-:W-:Y:S01]  /*33a0*/  IADD3 R165, R141, R165, RZ ;  /* 0x000000a58da57210 */ /* 0x000fe20007ffe0ff */
[----:B------:R-:W-:Y:S01]  /*33b0*/  IMAD.IADD R4, R157, 0x1, R5 ;  /* 0x000000019d047824 */ /* 0x000fe200078e0205 */
[----:B------:R-:W-:Y:S01]  /*33c0*/  IADD3 R167, R143, R167, RZ ;  /* 0x000000a78fa77210 */ /* 0x000fe20007ffe0ff */
[----:B------:R-:W-:Y:S01]  /*33d0*/  IMAD.IADD R2, R162, 0x1, R2 ;  /* 0x00000001a2027824 */ /* 0x000fe200078e0202 */
[----:B------:R-:W-:Y:S01]  /*33e0*/  IADD3 R90, R87, R8, RZ ;  /* 0x00000008575a7210 */ /* 0x000fe20007ffe0ff */
[----:B------:R-:W-:Y:S01]  /*33f0*/  IMAD R9, R18, c[0x0][0x21c], R9 ;  /* 0x0000870012097a24 */ /* 0x000fe200078e0209 */
[----:B------:R-:W-:Y:S01]  /*3400*/  SHF.R.S32.HI R105, RZ, 0x1f, R83 ;  /* 0x0000001fff697819 */ /* 0x000fe20000011453 */
[----:B------:R-:W-:Y:S01]  /*3410*/  IMAD.X R130, R23, 0x1, R31, P1 ;  /* 0x0000000117827824 */ /* 0x000fe200008e061f */
[----:B------:R-:W-:Y:S01]  /*3420*/  ISETP.GE.AND P1, PT, R189, 0x1, PT ;  /* 0x00000001bd00780c */ /* 0x000fe20003f26270 */
[----:B------:R-:W-:Y:S01]  /*3430*/  IMAD.IADD R166, R145, 0x1, R166 ;  /* 0x0000000191a67824 */ /* 0x000fe200078e02a6 */
[----:B------:R-:W-:Y:S01]  /*3440*/  SHF.L.U32 R121, R4, 0x1, RZ ;  /* 0x0000000104797819 */ /* 0x000fe200000006ff */
[----:B------:R-:W-:Y:S01]  /*3450*/  IMAD.IADD R103, R93, 0x1, R9 ;  /* 0x000000015d677824 */ /* 0x000fe200078e0209 */
[----:B------:R-:W-:Y:S01]  /*3460*/  SHF.L.U32 R118, R2, 0x1, RZ ;  /* 0x0000000102767819 */ /* 0x000fe200000006ff */
[----:B------:R-:W-:-:S02]  /*3470*/  IMAD.SHL.U32 R124, R6, 0x2, RZ ;  /* 0x00000002067c7824 */ /* 0x000fc400078e00ff */
[----:B------:R-:W-:Y:S02]  /*3480*/  IMAD.SHL.U32 R122, R7, 0x2, RZ ;  /* 0x00000002077a7824 */ /* 0x000fe400078e00ff */
[----:B------:R-:W-:Y:S02]  /*3490*/  IMAD.SHL.U32 R120, R3, 0x2, RZ ;  /* 0x0000000203787824 */ /* 0x000fe400078e00ff */
.L_x_839:
        /* <DEDUP_REMOVED lines=11> */
[----:B------:R-:W-:Y:S04]  /*3550*/  IADD3 R4, P1, P0, R111, R64, R185 ;  /* 0x000000406f047210 */ /* 0x000fe8000783e0b9 */
[----:B------:R-:W-:Y:S02]  /*3560*/  IADD3.X R7, R107, R68, R168, P1, P0 ;  /* 0x000000446b077210 */ /* 0x000fe40000fe04a8 */
[----:B------:R-:W-:Y:S05]  /*3570*/  IADD3 R2, P0, R111, R64, RZ ;  /* 0x000000406f027210 */ /* 0x000fea0007f1e0ff */
[----:B------:R-:W-:Y:S01]  /*3580*/  IMAD.X R5, R68, 0x1, R107, P0 ;  /* 0x0000000144057824 */ /* 0x000fe200000e066b */
[C---:B------:R-:W-:Y:S04]  /*3590*/  LEA R54, P0, R2.reuse, c[0x0][0x1c8], 0x1 ;  /* 0x0000720002367a11 */ /* 0x040fe800078008ff */
[----:B------:R-:W-:Y:S01]  /*35a0*/  LEA.HI.X R55, R2, c[0x0][0x1cc], R5, 0x1, P0 ;  /* 0x0000730002377a11 */ /* 0x000fe200000f0c05 */
[----:B------:R-:W-:Y:S01]  /*35b0*/  BSSY B2, `(.L_x_805) ;  /* 0x00003a2000027945 */ /* 0x000fe20003800000 */
[C---:B------:R-:W-:Y:S04]  /*35c0*/  LEA R60, P0, R3.reuse, c[0x0][0x1c8], 0x1 ;  /* 0x00007200033c7a11 */ /* 0x040fe800078008ff */
[----:B------:R-:W-:Y:S02]  /*35d0*/  LEA.HI.X R61, R3, c[0x0][0x1cc], R6, 0x1, P0 ;  /* 0x00007300033d7a11 */ /* 0x000fe400000f0c06 */
[C---:B------:R-:W-:Y:S04]  /*35e0*/  LEA R62, P0, R4.reuse, c[0x0][0x1c8], 0x1 ;  /* 0x00007200043e7a11 */ /* 0x040fe800078008ff */
[----:B------:R-:W-:Y:S01]  /*35f0*/  LEA.HI.X R63, R4, c[0x0][0x1cc], R7, 0x1, P0 ;  /* 0x00007300043f7a11 */ /* 0x000fe200000f0c07 */
[----:B------:R-:W-:-:S05]  /*3600*/  @!P2 BRA `(.L_x_806) ;  /* 0x000038000000a947 */ /* 0x000fca0003800000 */
[-C--:B------:R-:W-:Y:S01]  /*3610*/  IMAD R4, R167, R33.reuse, RZ ;  /* 0x00000021a7047224 */ /* 0x080fe200078e02ff */
[----:B------:R-:W-:Y:S01]  /*3620*/  ISETP.NE.AND P2, PT, R128, RZ, PT ;  /* 0x000000ff8000720c */ /* 0x000fe20003f45270 */
        /* <DEDUP_REMOVED lines=38> */
.L_x_809:
[----:B------:R-:W-:Y:S05]  /*3890*/  BSYNC B0 ;  /* 0x0000000000007941 */ /* 0x000fea0003800000 */
.L_x_808:
        /* <DEDUP_REMOVED lines=38> */
.L_x_811:
[----:B------:R-:W-:Y:S05]  /*3b00*/  BSYNC B0 ;  /* 0x0000000000007941 */ /* 0x000fea0003800000 */
.L_x_810:
        /* <DEDUP_REMOVED lines=37> */
.L_x_813:
[----:B------:R-:W-:Y:S05]  /*3d60*/  BSYNC B0 ;  /* 0x0000000000007941 */ /* 0x000fea0003800000 */
.L_x_812:
        /* <DEDUP_REMOVED lines=68> */
.L_x_817:
[----:B------:R-:W-:Y:S05]  /*41b0*/  BSYNC B0 ;  /* 0x0000000000007941 */ /* 0x000fea0003800000 */
.L_x_816:
[----:B------:R-:W-:Y:S11]  /*41c0*/  ISETP.NE.AND P0, PT, R91, RZ, PT ;  /* 0x000000ff5b00720c */ /* 0x000ff60003f05270 */
        /* <DEDUP_REMOVED lines=54> */
.L_x_815:
[----:B------:R-:W-:Y:S05]  /*4530*/  BSYNC B1 ;  /* 0x0000000000017941 */ /* 0x000fea0003800000 */
.L_x_814:
        /* <DEDUP_REMOVED lines=56> */
.L_x_821:
[----:B------:R-:W-:Y:S05]  /*48c0*/  BSYNC B0 ;  /* 0x0000000000007941 */ /* 0x000fea0003800000 */
.L_x_820:
        /* <DEDUP_REMOVED lines=55> */
.L_x_819:
[----:B------:R-:W-:Y:S05]  /*4c40*/  BSYNC B1 ;  /* 0x0000000000017941 */ /* 0x000fea0003800000 */
.L_x_818:
        /* <DEDUP_REMOVED lines=55> */
.L_x_824:
[----:B------:R-:W-:Y:S05]  /*4fc0*/  BSYNC B0 ;  /* 0x0000000000007941 */ /* 0x000fea0003800000 */
.L_x_823:
        /* <DEDUP_REMOVED lines=56> */
.L_x_807:
        /* <DEDUP_REMOVED lines=36> */
[----:B------:R1:W4:Y:S08]  /*5590*/  @!P1 LDG.E.128 R56, [R6.64] ;  /* 0x0000000806389981 */ /* 0x000330000c1e1d00 */
[----:B---3--:R-:W-:Y:S05]  /*55a0*/  @!P0 IADD3 R2, P1, R96, R30, RZ ;  /* 0x0000001e60028210 */ /* 0x008fea0007f3e0ff */
[----:B------:R-:W-:Y:S01]  /*55b0*/  @!P0 IMAD.X R3, R32, 0x1, R109, P1 ;  /* 0x0000000120038824 */ /* 0x000fe200008e066d */
[C---:B-1----:R-:W-:Y:S04]  /*55c0*/  @!P0 LEA R8, P1, R2.reuse, c[0x0][0x270], 0x1 ;  /* 0x00009c0002088a11 */ /* 0x042fe800078208ff */
[----:B------:R-:W-:Y:S02]  /*55d0*/  @!P0 LEA.HI.X R9, R2, c[0x0][0x274], R3, 0x1, P1 ;  /* 0x00009d0002098a11 */ /* 0x000fe400008f0c03 */
[----:B------:R-:W-:Y:S01]  /*55e0*/  @!P0 IADD3 R3, P1, R94, R10, RZ ;  /* 0x0000000a5e038210 */ /* 0x000fe20007f3e0ff */
[----:B------:R-:W-:Y:S04]  /*55f0*/  CS2R R6, SRZ ;  /* 0x0000000000067805 */ /* 0x000fe8000001ff00 */
[----:B------:R-:W-:Y:S01]  /*5600*/  @!P0 IMAD.X R4, R36, 0x1, R108, P1 ;  /* 0x0000000124048824 */ /* 0x000fe200008e066c */
[C---:B------:R-:W-:Y:S01]  /*5610*/  @!P0 LEA R2, P1, R3.reuse, c[0x0][0x288], 0x1 ;  /* 0x0000a20003028a11 */ /* 0x040fe200078208ff */
[----:B------:R-:W-:Y:S03]  /*5620*/  CS2R R36, SRZ ;  /* 0x0000000000247805 */ /* 0x000fe6000001ff00 */
[----:B------:R-:W-:Y:S02]  /*5630*/  @!P0 LEA.HI.X R3, R3, c[0x0][0x28c], R4, 0x1, P1 ;  /* 0x0000a30003038a11 */ /* 0x000fe400008f0c04 */
[----:B------:R-:W-:Y:S01]  /*5640*/  CS2R R4, SRZ ;  /* 0x0000000000047805 */ /* 0x000fe2000001ff00 */
[----:B------:R-:W-:Y:S02]  /*5650*/  ISETP.GE.AND P1, PT, R28, c[0x0][0x27c], PT ;  /* 0x00009f001c007a0c */ /* 0x000fe40003f26270 */
[----:B------:R1:W5:Y:S08]  /*5660*/  @!P0 LDG.E.128 R36, [R2.64] ;  /* 0x0000000802248981 */ /* 0x000370000c1e1d00 */
[----:B------:R2:W5:Y:S01]  /*5670*/  @!P0 LDG.E.128 R4, [R8.64] ;  /* 0x0000000808048981 */ /* 0x000562000c1e1d00 */
[----:B------:R-:W-:Y:S01]  /*5680*/  ISETP.GE.OR P0, PT, R82, R66, P6 ;  /* 0x000000425200720c */ /* 0x000fe20003706670 */
        /* <DEDUP_REMOVED lines=25> */
[----:B------:R-:W-:Y:S01]  /*5820*/  IADD3 R2, P0, R182, R64, RZ ;  /* 0x00000040b6027210 */ /* 0x000fe20007f1e0ff */
        /* <DEDUP_REMOVED lines=117> */
.L_x_826:
[----:B------:R-:W-:Y:S05]  /*5f80*/  BSYNC B0 ;  /* 0x0000000000007941 */ /* 0x000fea0003800000 */
.L_x_825:
        /* <DEDUP_REMOVED lines=115> */
.L_x_828:
[----:B------:R-:W-:Y:S05]  /*66c0*/  BSYNC B0 ;  /* 0x0000000000007941 */ /* 0x000fea0003800000 */
.L_x_827:
[----:B-1----:R-:W-:Y:S05]  /*66d0*/  IADD3 R51, P0, R178, R64, RZ ;  /* 0x00000040b2337210 */ /* 0x002fea0007f1e0ff */
[----:B------:R-:W-:Y:S01]  /*66e0*/  IMAD.X R50, R68, 0x1, R126, P0 ;  /* 0x0000000144327824 */ /* 0x000fe200000e067e */
[----:B------:R-:W-:Y:S11]  /*66f0*/  ISETP.GE.OR P0, PT, R146, R66, P6 ;  /* 0x000000429200720c */ /* 0x000ff60003706670 */
[----:B------:R-:W-:Y:S02]  /*6700*/  @!UPT UIADD3 URZ, URZ, URZ, URZ ;  /* 0x0000003f3f3ff290 */ /* 0x000fe4000fffe03f */
[----:B------:R-:W-:-:S05]  /*6710*/  @P0 BRA `(.L_x_822) ;  /* 0x000008b000000947 */ /* 0x000fca0003800000 */
[----:B------:R-:W-:Y:S01]  /*6720*/  IADD3 R2, P2, P0, R84, R51, R104 ;  /* 0x0000003354027210 */ /* 0x000fe2000785e068 */
[----:B------:R-:W1:Y:S01]  /*6730*/  LDS.128 R12, [R118+0x2900] ;  /* 0x00290000760c7984 */ /* 0x000e620000000c00 */
[----:B-----5:R-:W-:Y:S02]  /*6740*/  @!P1 SHF.R.U64 R6, R56, 0x10, R57 ;  /* 0x0000001038069819 */ /* 0x020fe40000001239 */
[----:B------:R-:W-:Y:S02]  /*6750*/  IADD3.X R3, R88, R50, R106, P2, P0 ;  /* 0x0000003258037210 */ /* 0x000fe400017e046a */
[----:B------:R-:W-:Y:S02]  /*6760*/  LEA R48, P0, R2, c[0x0][0x1c8], 0x1 ;  /* 0x0000720002307a11 */ /* 0x000fe400078008ff */
[----:B------:R-:W-:Y:S01]  /*6770*/  @!P1 PRMT R17, R62, 0x5410, R6 ;  /* 0x000054103e119816 */ /* 0x000fe20000000006 */
[----:B------:R-:W2:Y:S01]  /*6780*/  LDS.128 R36, [R122+0x2900] ;  /* 0x002900007a247984 */ /* 0x000ea20000000c00 */
[----:B------:R-:W-:Y:S02]  /*6790*/  LEA.HI.X R49, R2, c[0x0][0x1cc], R3, 0x1, P0 ;  /* 0x0000730002317a11 */ /* 0x000fe400000f0c03 */
[----:B------:R-:W-:Y:S02]  /*67a0*/  @!P1 SHF.R.U32.HI R9, RZ, 0x10, R59 ;  /* 0x00000010ff099819 */ /* 0x000fe4000001163b */
[----:B------:R-:W-:Y:S02]  /*67b0*/  @!P1 SHF.R.U32.HI R7, RZ, 0x10, R57 ;  /* 0x00000010ff079819 */ /* 0x000fe40000011639 */
[--C-:B------:R-:W-:Y:S02]  /*67c0*/  @!P1 SHF.R.U64 R2, R20, 0x10, R21.reuse ;  /* 0x0000001014029819 */ /* 0x100fe40000001215 */
[----:B------:R-:W-:Y:S02]  /*67d0*/  @!P1 SHF.R.U32.HI R3, RZ, 0x10, R21 ;  /* 0x00000010ff039819 */ /* 0x000fe40000011615 */
[----:B------:R-:W-:Y:S01]  /*67e0*/  @!P1 PRMT R16, R62, 0x5432, R7 ;  /* 0x000054323e109816 */ /* 0x000fe20000000007 */
[----:B------:R-:W-:Y:S01]  /*67f0*/  @!P1 IMAD.U32 R7, R17, 0x10000, RZ ;  /* 0x0001000011079824 */ /* 0x000fe200078e00ff */
[----:B------:R-:W-:Y:S02]  /*6800*/  @!P1 SHF.R.U64 R11, R58, 0x10, R59 ;  /* 0x000000103a0b9819 */ /* 0x000fe4000000123b */
[----:B------:R-:W-:Y:S01]  /*6810*/  @!P1 SHF.R.U64 R4, R22, 0x10, R23 ;  /* 0x0000001016049819 */ /* 0x000fe20000001217 */
[----:B------:R-:W-:Y:S01]  /*6820*/  @!P1 IMAD.U32 R18, R16, 0x10000, RZ ;  /* 0x0001000010129824 */ /* 0x000fe200078e00ff */
[C---:B------:R-:W-:Y:S02]  /*6830*/  @!P1 PRMT R22, R63.reuse, 0x5410, R9 ;  /* 0x000054103f169816 */ /* 0x040fe40000000009 */
[----:B------:R-:W-:Y:S02]  /*6840*/  @!P1 SHF.R.U32.HI R5, RZ, 0x10, R23 ;  /* 0x00000010ff059819 */ /* 0x000fe40000011617 */
[----:B------:R-:W-:Y:S02]  /*6850*/  @!P1 PRMT R27, R63, 0x5432, R11 ;  /* 0x000054323f1b9816 */ /* 0x000fe4000000000b */
[C---:B------:R-:W-:Y:S02]  /*6860*/  @!P1 PRMT R11, R32.reuse, 0x5432, R4 ;  /* 0x00005432200b9816 */ /* 0x040fe40000000004 */
[----:B------:R-:W-:Y:S02]  /*6870*/  @!P1 PRMT R10, R32, 0x5410, R5 ;  /* 0x00005410200a9816 */ /* 0x000fe40000000005 */
[----:B------:R-:W-:Y:S02]  /*6880*/  @!P1 LOP3.LUT R34, R22, 0xffff0000, RZ, 0xc0, !PT ;  /* 0xffff000016229812 */ /* 0x000fe400078ec0ff */
[C---:B------:R-:W-:Y:S02]  /*6890*/  @!P1 PRMT R8, R31.reuse, 0x5432, R2 ;  /* 0x000054321f089816 */ /* 0x040fe40000000002 */
[----:B------:R-:W-:Y:S01]  /*68a0*/  @!P1 PRMT R6, R31, 0x5410, R3 ;  /* 0x000054101f069816 */ /* 0x000fe20000000003 */
[----:B-1----:R-:W-:Y:S01]  /*68b0*/  @!P1 IMAD.U32 R2, R12, 0x10000, RZ ;  /* 0x000100000c029824 */ /* 0x002fe200078e00ff */
[C---:B------:R-:W-:Y:S01]  /*68c0*/  @!P1 SHF.L.U32 R3, R8.reuse, 0x10, RZ ;  /* 0x0000001008039819 */ /* 0x040fe200000006ff */
[----:B------:R-:W-:Y:S01]  /*68d0*/  @!P1 IMAD.U32 R4, R13, 0x10000, RZ ;  /* 0x000100000d049824 */ /* 0x000fe200078e00ff */
[----:B------:R-:W-:Y:S01]  /*68e0*/  @!P1 LOP3.LUT R8, R8, 0xffff0000, RZ, 0xc0, !PT ;  /* 0xffff000008089812 */ /* 0x000fe200078ec0ff */
[----:B------:R-:W-:Y:S01]  /*68f0*/  @!P1 FMUL.FTZ R20, R2, R7 ;  /* 0x0000000702149220 */ /* 0x000fe20000410000 */
[----:B------:R-:W-:Y:S01]  /*6900*/  @!P1 SHF.L.U32 R31, R22, 0x10, RZ ;  /* 0x00000010161f9819 */ /* 0x000fe200000006ff */
[C---:B------:R-:W-:Y:S01]  /*6910*/  @!P1 IMAD.U32 R5, R6.reuse, 0x10000, RZ ;  /* 0x0001000006059824 */ /* 0x040fe200078e00ff */
[----:B------:R-:W-:Y:S01]  /*6920*/  @!P1 LOP3.LUT R6, R6, 0xffff0000, RZ, 0xc0, !PT ;  /* 0xffff000006069812 */ /* 0x000fe200078ec0ff */
[----:B--2---:R-:W-:Y:S01]  /*6930*/  @!P1 IMAD.U32 R9, R36, 0x10000, RZ ;  /* 0x0001000024099824 */ /* 0x004fe200078e00ff */
[----:B------:R-:W-:Y:S01]  /*6940*/  @!P1 SHF.L.U32 R19, R37, 0x10, RZ ;  /* 0x0000001025139819 */ /* 0x000fe200000006ff */
[-C--:B------:R-:W-:Y:S01]  /*6950*/  @!P1 FMUL.FTZ R2, R2, R3.reuse ;  /* 0x0000000302029220 */ /* 0x080fe20000410000 */
[----:B------:R-:W-:Y:S01]  /*6960*/  @!P1 LOP3.LUT R35, R39, 0xffff0000, RZ, 0xc0, !PT ;  /* 0xffff000027239812 */ /* 0x000fe200078ec0ff */
[----:B------:R-:W-:Y:S01]  /*6970*/  @!P1 FMUL.FTZ R21, R4, R18 ;  /* 0x0000001204159220 */ /* 0x000fe20000410000 */
[----:B------:R-:W-:Y:S01]  /*6980*/  @!P1 LOP3.LUT R30, R38, 0xffff0000, RZ, 0xc0, !PT ;  /* 0xffff0000261e9812 */ /* 0x000fe200078ec0ff */
        /* <DEDUP_REMOVED lines=8> */
[----:B------:R-:W-:Y:S01]  /*6a10*/  @!P1 IMAD.U32 R32, R39, 0x10000, RZ ;  /* 0x0001000027209824 */ /* 0x000fe200078e00ff */
[----:B------:R-:W-:Y:S02]  /*6a20*/  @!P1 LOP3.LUT R7, R12, 0xffff0000, RZ, 0xc0, !PT ;  /* 0xffff00000c079812 */ /* 0x000fe400078ec0ff */
[----:B------:R-:W-:Y:S02]  /*6a30*/  @!P1 LOP3.LUT R3, R13, 0xffff0000, RZ, 0xc0, !PT ;  /* 0xffff00000d039812 */ /* 0x000fe400078ec0ff */
[----:B------:R-:W-:Y:S01]  /*6a40*/  ISETP.GE.AND P0, PT, R83, c[0x0][0x1d4], PT ;  /* 0x0000750053007a0c */ /* 0x000fe20003f06270 */
[----:B------:R-:W-:Y:S02]  /*6a50*/  @!P1 FMUL.FTZ R23, R7, R16 ;  /* 0x0000001007179220 */ /* 0x000fe40000410000 */
[C---:B------:R-:W-:Y:S02]  /*6a60*/  @!P1 FMUL.FTZ R9, R3.reuse, R20 ;  /* 0x0000001403099220 */ /* 0x040fe40000410000 */
[-C--:B------:R-:W-:Y:S02]  /*6a70*/  @!P1 FMUL.FTZ R5, R3, R6.reuse ;  /* 0x0000000603059220 */ /* 0x080fe40000410000 */
[----:B------:R-:W-:Y:S01]  /*6a80*/  @!P1 FFMA.FTZ R46, R21, R6, -R9 ;  /* 0x00000006152e9223 */ /* 0x000fe20000010809 */
[C---:B------:R-:W-:Y:S01]  /*6a90*/  @!P1 LOP3.LUT R9, R15.reuse, 0xffff0000, RZ, 0xc0, !PT ;  /* 0xffff00000f099812 */ /* 0x040fe200078ec0ff */
[----:B------:R-:W-:Y:S02]  /*6aa0*/  @!P1 IMAD.U32 R6, R15, 0x10000, RZ ;  /* 0x000100000f069824 */ /* 0x000fe400078e00ff */
[-C--:B------:R-:W-:Y:S02]  /*6ab0*/  @!P1 FMUL.FTZ R3, R7, R8.reuse ;  /* 0x0000000807039220 */ /* 0x080fe40000410000 */
[C---:B------:R-:W-:Y:S01]  /*6ac0*/  @!P1 IMAD.U32 R7, R10.reuse, 0x10000, RZ ;  /* 0x000100000a079824 */ /* 0x040fe200078e00ff */
[----:B------:R-:W-:Y:S01]  /*6ad0*/  @!P1 LOP3.LUT R10, R10, 0xffff0000, RZ, 0xc0, !PT ;  /* 0xffff00000a0a9812 */ /* 0x000fe200078ec0ff */
[----:B------:R-:W-:Y:S02]  /*6ae0*/  @!P1 FFMA.FTZ R45, R17, R8, -R23 ;  /* 0x00000008112d9223 */ /* 0x000fe40000010817 */
[C---:B------:R-:W-:Y:S02]  /*6af0*/  @!P1 FMUL.FTZ R22, R6.reuse, R31 ;  /* 0x0000001f06169220 */ /* 0x040fe40000410000 */
[C---:B------:R-:W-:Y:S02]  /*6b00*/  @!P1 FMUL.FTZ R23, R9.reuse, R34 ;  /* 0x0000002209179220 */ /* 0x040fe40000410000 */
[-C--:B------:R-:W-:Y:S01]  /*6b10*/  @!P1 FMUL.FTZ R8, R6, R7.reuse ;  /* 0x0000000706089220 */ /* 0x080fe20000410000 */
[----:B------:R-:W-:Y:S01]  /*6b20*/  @!P1 SHF.L.U32 R6, R14, 0x10, RZ ;  /* 0x000000100e069819 */ /* 0x000fe200000006ff */
        /* <DEDUP_REMOVED lines=11> */
[----:B------:R-:W-:Y:S01]  /*6be0*/  @!P1 FFMA.FTZ R43, R23, R7, -R40 ;  /* 0x00000007172b9223 */ /* 0x000fe20000010828 */
[----:B------:R-:W-:Y:S01]  /*6bf0*/  @!P1 F2FP.BF16.PACK_AB R40, R46, R47 ;  /* 0x0000002f2e28923e */ /* 0x000fe200000010ff */
[----:B------:R-:W-:Y:S02]  /*6c00*/  @!P1 FFMA.FTZ R41, R30, R11, -R41 ;  /* 0x0000000b1e299223 */ /* 0x000fe40000010829 */
[----:B------:R-:W-:Y:S02]  /*6c10*/  @!P1 FMUL.FTZ R6, R6, R7 ;  /* 0x0000000706069220 */ /* 0x000fe40000410000 */
[----:B------:R-:W-:Y:S01]  /*6c20*/  @!P1 FMUL.FTZ R7, R10, R11 ;  /* 0x0000000b0a079220 */ /* 0x000fe20000410000 */
[----:B------:R-:W-:Y:S01]  /*6c30*/  @!P1 F2FP.BF16.PACK_AB R11, R41, R43 ;  /* 0x0000002b290b923e */ /* 0x000fe200000010ff */
[----:B------:R-:W-:Y:S01]  /*6c40*/  @!P1 FFMA.FTZ R3, R16, R17, R3 ;  /* 0x0000001110039223 */ /* 0x000fe20000010003 */
[----:B------:R-:W-:Y:S01]  /*6c50*/  @!P1 F2FP.BF16.PACK_AB R17, R45, R52 ;  /* 0x000000342d11923e */ /* 0x000fe200000010ff */
[----:B------:R-:W-:Y:S01]  /*6c60*/  @!P1 IMAD.MOV.U32 R37, RZ, RZ, R40 ;  /* 0x000000ffff259224 */ /* 0x000fe200078e0028 */
[----:B------:R-:W-:Y:S01]  /*6c70*/  @!P1 F2FP.BF16.PACK_AB R16, R42, R44 ;  /* 0x0000002c2a10923e */ /* 0x000fe200000010ff */
[----:B------:R-:W-:Y:S01]  /*6c80*/  @!P1 IMAD.MOV.U32 R38, RZ, RZ, R11 ;  /* 0x000000ffff269224 */ /* 0x000fe200078e000b */
[----:B------:R-:W-:Y:S01]  /*6c90*/  @!P1 MOV R36, R17 ;  /* 0x0000001100249202 */ /* 0x000fe20000000f00 */
[----:B------:R-:W-:Y:S01]  /*6ca0*/  @!P1 FFMA.FTZ R4, R18, R19, R4 ;  /* 0x0000001312049223 */ /* 0x000fe20000010004 */
[----:B------:R-:W-:Y:S01]  /*6cb0*/  @!P1 MOV R39, R16 ;  /* 0x0000001000279202 */ /* 0x000fe20000000f00 */
[----:B------:R-:W-:Y:S01]  /*6cc0*/  @!P1 FFMA.FTZ R5, R20, R21, R5 ;  /* 0x0000001514059223 */ /* 0x000fe20000010005 */
[----:B------:R-:W-:Y:S01]  /*6cd0*/  @!P1 F2FP.BF16.PACK_AB R10, R3, R2 ;  /* 0x00000002030a923e */ /* 0x000fe200000010ff */
[----:B------:R-:W-:Y:S02]  /*6ce0*/  @!P1 FFMA.FTZ R6, R22, R23, R6 ;  /* 0x0000001716069223 */ /* 0x000fe40000010006 */
[----:B------:R-:W-:Y:S01]  /*6cf0*/  @!P1 FFMA.FTZ R7, R27, R30, R7 ;  /* 0x0000001e1b079223 */ /* 0x000fe20000010007 */
[----:B------:R1:W-:Y:S01]  /*6d00*/  STG.E.128 [R48.64], R36 ;  /* 0x0000002430007986 */ /* 0x0003e2000c101d08 */
[----:B------:R-:W-:Y:S01]  /*6d10*/  @!P1 FFMA.FTZ R8, R31, R32, R8 ;  /* 0x000000201f089223 */ /* 0x000fe20000010008 */
[----:B------:R-:W-:Y:S01]  /*6d20*/  @!P1 F2FP.BF16.PACK_AB R4, R5, R4 ;  /* 0x000000040504923e */ /* 0x000fe200000010ff */
        /* <DEDUP_REMOVED lines=14> */
.L_x_806:
[----:B------:R-:W-:Y:S01]  /*6e10*/  ISETP.NE.AND P1, PT, R91, RZ, PT ;  /* 0x000000ff5b00720c */ /* 0x000fe20003f25270 */
        /* <DEDUP_REMOVED lines=10> */
.L_x_830:
[----:B------:R-:W-:Y:S05]  /*6ec0*/  BSYNC B0 ;  /* 0x0000000000007941 */ /* 0x000fea0003800000 */
.L_x_829:
        /* <DEDUP_REMOVED lines=8> */
.L_x_832:
[----:B------:R-:W-:Y:S05]  /*6f50*/  BSYNC B0 ;  /* 0x0000000000007941 */ /* 0x000fea0003800000 */
.L_x_831:
[----:B------:R-:W-:Y:S11]  /*6f60*/  ISETP.GE.AND P0, PT, R146, R2, PT ;  /* 0x000000029200720c */ /* 0x000ff60003f06270 */
[----:B------:R-:W-:Y:S02]  /*6f70*/  @!UPT UIADD3 URZ, URZ, URZ, URZ ;  /* 0x0000003f3f3ff290 */ /* 0x000fe4000fffe03f */
[----:B------:R-:W-:-:S05]  /*6f80*/  @P0 BRA `(.L_x_822) ;  /* 0x0000004000000947 */ /* 0x000fca0003800000 */
[----:B-1----:R-:W1:Y:S04]  /*6f90*/  @!P6 LDS.128 R8, [R80+0x4800] ;  /* 0x004800005008e984 */ /* 0x002e680000000c00 */
[----:B------:R-:W2:Y:S04]  /*6fa0*/  @!P1 LDS.128 R4, [R81+0x4800] ;  /* 0x0048000051049984 */ /* 0x000ea80000000c00 */
[----:B-1----:R1:W-:Y:S04]  /*6fb0*/  @!P6 STG.E.128 [R62.64], R8 ;  /* 0x000000083e00e986 */ /* 0x0023e8000c101d08 */
[----:B--2---:R1:W-:Y:S02]  /*6fc0*/  @!P1 STG.E.128 [R62.64+0x40], R4 ;  /* 0x000040043e009986 */ /* 0x0043e4000c101d08 */
.L_x_822:
[----:B------:R-:W-:Y:S05]  /*6fd0*/  BSYNC B2 ;  /* 0x0000000000027941 */ /* 0x000fea0003800000 */
.L_x_805:
[----:B--2---:R-:W-:Y:S01]  /*6fe0*/  IMAD R2, R89, 0x50, RZ ;  /* 0x0000005059027824 */ /* 0x004fe200078e02ff */
[----:B------:R-:W-:Y:S01]  /*6ff0*/  BSSY B0, `(.L_x_833) ;  /* 0x000005e000007945 */ /* 0x000fe20003800000 */
[----:B------:R-:W-:Y:S04]  /*7000*/  IMAD.WIDE.U32 R16, R33, 0x50, RZ ;  /* 0x0000005021107825 */ /* 0x000fe800078e00ff */
[----:B------:R-:W-:Y:S01]  /*7010*/  IMAD.IADD R18, R17, 0x1, R2 ;  /* 0x0000000111127824 */ /* 0x000fe200078e0202 */
[----:B------:R-:W-:Y:S01]  /*7020*/  IADD3 R2, P0, R123, R16, RZ ;  /* 0x000000107b027210 */ /* 0x000fe20007f1e0ff */
[----:B------:R-:W-:Y:S04]  /*7030*/  IMAD R17, R33, -0x50, RZ ;  /* 0xffffffb021117824 */ /* 0x000fe800078e02ff */
[----:B------:R-:W-:Y:S01]  /*7040*/  IMAD.X R3, R18, 0x1, R132, P0 ;  /* 0x0000000112037824 */ /* 0x000fe200000e0684 */
[----:B-1---5:R-:W-:Y:S04]  /*7050*/  IADD3 R4, R113, R17, RZ ;  /* 0x0000001171047210 */ /* 0x022fe80007ffe0ff */
[C---:B------:R-:W-:Y:S02]  /*7060*/  ISETP.GE.AND P3, PT, R4.reuse, 0x11, PT ;  /* 0x000000110400780c */ /* 0x040fe40003f66270 */
[C---:B------:R-:W-:Y:S02]  /*7070*/  ISETP.GE.AND P4, PT, R4.reuse, 0x1, PT ;  /* 0x000000010400780c */ /* 0x040fe40003f86270 */
[C---:B------:R-:W-:Y:S02]  /*7080*/  ISETP.GE.AND P2, PT, R4.reuse, 0x21, PT ;  /* 0x000000210400780c */ /* 0x040fe40003f46270 */
[----:B------:R-:W-:Y:S07]  /*7090*/  ISETP.GE.AND P1, PT, R4, 0x31, PT ;  /* 0x000000310400780c */ /* 0x000fee0003f26270 */
        /* <DEDUP_REMOVED lines=22> */
[----:B------:R-:W-:Y:S03]  /*7200*/  @P2 MOV R6, R86 ;  /* 0x0000005600062202 */ /* 0x000fe60000000f00 */
        /* <DEDUP_REMOVED lines=15> */
[C---:B------:R-:W-:Y:S03]  /*7300*/  @P1 LEA R8, P5, R2.reuse, c[0x0][0x250], 0x1 ;  /* 0x0000940002081a11 */ /* 0x040fe600078a08ff */
        /* <DEDUP_REMOVED lines=9> */
[----:B------:R-:W-:Y:S02]  /*73a0*/  @P0 LEA.HI.X R5, R2, c[0x0][0x254], R3, 0x1, P5 ;  /* 0x0000950002050a11 */ /* 0x000fe400028f0c03 */
[----:B------:R-:W-:Y:S02]  /*73b0*/  ISETP.NE.AND P5, PT, R133, RZ, PT ;  /* 0x000000ff8500720c */ /* 0x000fe40003fa5270 */
[----:B------:R-:W-:Y:S04]  /*73c0*/  IADD3 R2, R17, R0, RZ ;  /* 0x0000000011027210 */ /* 0x000fe80007ffe0ff */
[----:B------:R-:W-:Y:S07]  /*73d0*/  IMNMX R7, R2, 0x50, PT ;  /* 0x0000005002077817 */ /* 0x000fee0003800200 */
[----:B------:R-:W-:Y:S01]  /*73e0*/  @!PT LDS RZ, [RZ] ;  /* 0x00000000fffff984 */ /* 0x000fe20000000800 */
[----:B------:R-:W-:Y:S01]  /*73f0*/  @!PT LDS RZ, [RZ] ;  /* 0x00000000fffff984 */ /* 0x000fe20000000800 */
[----:B------:R-:W-:Y:S01]  /*7400*/  @!PT LDS RZ, [RZ] ;  /* 0x00000000fffff984 */ /* 0x000fe20000000800 */
[----:B------:R1:W-:Y:S08]  /*7410*/  @P4 LDGSTS.E.BYPASS.LTC128B.128 [R221+0x100], [R14.64], !P5 ;  /* 0x001000000edd4fae */ /* 0x0003f0000e901d48 */
[----:B------:R2:W-:Y:S08]  /*7420*/  @P3 LDGSTS.E.BYPASS.LTC128B.128 [R221+0x900], [R12.64], !P5 ;  /* 0x009000000cdd3fae */ /* 0x0005f0000e901d48 */
[----:B------:R1:W-:Y:S01]  /*7430*/  @P2 LDGSTS.E.BYPASS.LTC128B.128 [R221+0x1100], [R10.64], !P5 ;  /* 0x011000000add2fae */ /* 0x0003e2000e901d48 */
[----:B------:R-:W-:Y:S07]  /*7440*/  IADD3 R6, P2, R131, R16, RZ ;  /* 0x0000001083067210 */ /* 0x000fee0007f5e0ff */
[----:B------:R1:W-:Y:S08]  /*7450*/  @P1 LDGSTS.E.BYPASS.LTC128B.128 [R221+0x1900], [R8.64], !P5 ;  /* 0x0190000008dd1fae */ /* 0x0003f0000e901d48 */
[----:B------:R1:W-:Y:S01]  /*7460*/  @P0 LDGSTS.E.BYPASS.LTC128B.128 [R221+0x2100], [R4.64], !P5 ;  /* 0x0210000004dd0fae */ /* 0x0003e2000e901d48 */
[----:B------:R-:W-:Y:S01]  /*7470*/  ISETP.GE.AND P0, PT, R82, R7, PT ;  /* 0x000000075200720c */ /* 0x000fe20003f06270 */
[----:B--2---:R-:W-:Y:S06]  /*7480*/  IMAD.X R12, R18, 0x1, R130, P2 ;  /* 0x00000001120c7824 */ /* 0x004fec00010e0682 */
[----:B------:R-:W0:Y:S01]  /*7490*/  LDGDEPBAR ;  /* 0x00000000000079af */ /* 0x000e220000000000 */
[----:B------:R-:W-:Y:S07]  /*74a0*/  DEPBAR.LE SB0, 0x0 ;  /* 0x000080000000791a */ /* 0x000fee0000000000 */
[----:B------:R-:W-:Y:S06]  /*74b0*/  BAR.SYNC.DEFER_BLOCKING 0x0 ;  /* 0x0000000000007b1d */ /* 0x000fec0000010000 */
[----:B------:R-:W-:-:S05]  /*74c0*/  @P0 BRA `(.L_x_834) ;  /* 0x0000010000000947 */ /* 0x000fca0003800000 */
[----:B-1----:R-:W-:Y:S01]  /*74d0*/  MOV R5, R103 ;  /* 0x0000006700057202 */ /* 0x002fe20000000f00 */
[----:B------:R-:W-:Y:S02]  /*74e0*/  IMAD R2, R12, c[0x0][0x208], RZ ;  /* 0x000082000c027a24 */ /* 0x000fe400078e02ff */
[----:B------:R-:W-:Y:S02]  /*74f0*/  IMAD.MOV.U32 R4, RZ, RZ, R92 ;  /* 0x000000ffff047224 */ /* 0x000fe400078e005c */
[C---:B------:R-:W-:Y:S02]  /*7500*/  IMAD R2, R6.reuse, c[0x0][0x20c], R2 ;  /* 0x0000830006027a24 */ /* 0x040fe400078e0202 */
[----:B------:R-:W-:Y:S04]  /*7510*/  IMAD.WIDE.U32 R4, R6, c[0x0][0x208], R4 ;  /* 0x0000820006047a25 */ /* 0x000fe800078e0004 */
[----:B------:R-:W-:Y:S01]  /*7520*/  IMAD.IADD R3, R5, 0x1, R2 ;  /* 0x0000000105037824 */ /* 0x000fe200078e0202 */
[C---:B------:R-:W-:Y:S04]  /*7530*/  LEA R2, P0, R4.reuse, c[0x0][0x1f8], 0x1 ;  /* 0x00007e0004027a11 */ /* 0x040fe800078008ff */
[----:B------:R-:W-:Y:S02]  /*7540*/  LEA.HI.X R3, R4, c[0x0][0x1fc], R3, 0x1, P0 ;  /* 0x00007f0004037a11 */ /* 0x000fe400000f0c03 */
[----:B------:R-:W-:Y:S11]  /*7550*/  ISETP.GE.AND P0, PT, R28, c[0x0][0x1d4], PT ;  /* 0x000075001c007a0c */ /* 0x000ff60003f06270 */
[----:B------:R-:W-:Y:S02]  /*7560*/  @!UPT UIADD3 URZ, URZ, URZ, URZ ;  /* 0x0000003f3f3ff290 */ /* 0x000fe4000fffe03f */
[----:B------:R-:W1:Y:S04]  /*7570*/  @!P0 LDS.128 R8, [R80] ;  /* 0x0000000050088984 */ /* 0x000e680000000c00 */
[----:B-1----:R-:W-:Y:S01]  /*7580*/  @!P0 STG.E.128 [R2.64], R8 ;  /* 0x0000000802008986 */ /* 0x002fe2000c101d08 */
[----:B------:R-:W-:Y:S11]  /*7590*/  ISETP.GE.AND P0, PT, R102, c[0x0][0x1d4], PT ;  /* 0x0000750066007a0c */ /* 0x000ff60003f06270 */
[----:B------:R-:W-:Y:S02]  /*75a0*/  @!UPT UIADD3 URZ, URZ, URZ, URZ ;  /* 0x0000003f3f3ff290 */ /* 0x000fe4000fffe03f */
[----:B------:R-:W1:Y:S04]  /*75b0*/  @!P0 LDS.128 R8, [R81] ;  /* 0x0000000051088984 */ /* 0x000e680000000c00 */
[----:B-1----:R1:W-:Y:S02]  /*75c0*/  @!P0 STG.E.128 [R2.64+0x40], R8 ;  /* 0x0000400802008986 */ /* 0x0023e4000c101d08 */
.L_x_834:
[----:B-1----:R-:W-:Y:S05]  /*75d0*/  BSYNC B0 ;  /* 0x0000000000007941 */ /* 0x002fea0003800000 */
.L_x_833:
[----:B------:R-:W-:Y:S01]  /*75e0*/  ISETP.GE.AND P0, PT, R139, R7, PT ;  /* 0x000000078b00720c */ /* 0x000fe20003f06270 */
[----:B------:R-:W-:Y:S01]  /*75f0*/  @!UPT UIADD3 URZ, URZ, URZ, URZ ;  /* 0x0000003f3f3ff290 */ /* 0x000fe2000fffe03f */
[----:B------:R-:W-:Y:S11]  /*7600*/  BSSY B0, `(.L_x_835) ;  /* 0x0000014000007945 */ /* 0x000ff60003800000 */
[----:B------:R-:W-:-:S05]  /*7610*/  @P0 BRA `(.L_x_836) ;  /* 0x0000012000000947 */ /* 0x000fca0003800000 */
[----:B------:R-:W-:Y:S01]  /*7620*/  IADD3 R2, P0, R6, 0x20, RZ ;  /* 0x0000002006027810 */ /* 0x000fe20007f1e0ff */
[----:B------:R-:W-:Y:S01]  /*7630*/  IMAD.MOV.U32 R4, RZ, RZ, R92 ;  /* 0x000000ffff047224 */ /* 0x000fe200078e005c */
[----:B------:R-:W-:Y:S03]  /*7640*/  MOV R5, R103 ;  /* 0x0000006700057202 */ /* 0x000fe60000000f00 */
[----:B------:R-:W-:Y:S02]  /*7650*/  IMAD.X R3, RZ, RZ, R12, P0 ;  /* 0x000000ffff037224 */ /* 0x000fe400000e060c */
[C---:B------:R-:W-:Y:S04]  /*7660*/  IMAD.WIDE.U32 R4, R2.reuse, c[0x0][0x208], R4 ;  /* 0x0000820002047a25 */ /* 0x040fe800078e0004 */
[----:B------:R-:W-:Y:S04]  /*7670*/  IMAD R3, R3, c[0x0][0x208], RZ ;  /* 0x0000820003037a24 */ /* 0x000fe800078e02ff */
[----:B------:R-:W-:Y:S01]  /*7680*/  IMAD R3, R2, c[0x0][0x20c], R3 ;  /* 0x0000830002037a24 */ /* 0x000fe200078e0203 */
[C---:B------:R-:W-:Y:S03]  /*7690*/  LEA R2, P0, R4.reuse, c[0x0][0x1f8], 0x1 ;  /* 0x00007e0004027a11 */ /* 0x040fe600078008ff */
[----:B------:R-:W-:Y:S05]  /*76a0*/  IMAD.IADD R3, R5, 0x1, R3 ;  /* 0x0000000105037824 */ /* 0x000fea00078e0203 */
[----:B------:R-:W-:Y:S02]  /*76b0*/  LEA.HI.X R3, R4, c[0x0][0x1fc], R3, 0x1, P0 ;  /* 0x00007f0004037a11 */ /* 0x000fe400000f0c03 */
[----:B------:R-:W-:Y:S11]  /*76c0*/  ISETP.GE.AND P0, PT, R28, c[0x0][0x1d4], PT ;  /* 0x000075001c007a0c */ /* 0x000ff60003f06270 */
[----:B------:R-:W-:Y:S02]  /*76d0*/  @!UPT UIADD3 URZ, URZ, URZ, URZ ;  /* 0x0000003f3f3ff290 */ /* 0x000fe4000fffe03f */
[----:B------:R-:W1:Y:S04]  /*76e0*/  @!P0 LDS.128 R8, [R80+0x1000] ;  /* 0x0010000050088984 */ /* 0x000e680000000c00 */
[----:B-1----:R-:W-:Y:S01]  /*76f0*/  @!P0 STG.E.128 [R2.64], R8 ;  /* 0x0000000802008986 */ /* 0x002fe2000c101d08 */
[----:B------:R-:W-:Y:S11]  /*7700*/  ISETP.GE.AND P0, PT, R102, c[0x0][0x1d4], PT ;  /* 0x0000750066007a0c */ /* 0x000ff60003f06270 */
[----:B------:R-:W-:Y:S02]  /*7710*/  @!UPT UIADD3 URZ, URZ, URZ, URZ ;  /* 0x0000003f3f3ff290 */ /* 0x000fe4000fffe03f */
[----:B------:R-:W1:Y:S04]  /*7720*/  @!P0 LDS.128 R8, [R81+0x1000] ;  /* 0x0010000051088984 */ /* 0x000e680000000c00 */
[----:B-1----:R1:W-:Y:S02]  /*7730*/  @!P0 STG.E.128 [R2.64+0x40], R8 ;  /* 0x0000400802008986 */ /* 0x0023e4000c101d08 */
.L_x_836:
[----:B------:R-:W-:Y:S05]  /*7740*/  BSYNC B0 ;  /* 0x0000000000007941 */ /* 0x000fea0003800000 */
.L_x_835:
[----:B------:R-:W-:Y:S01]  /*7750*/  ISETP.GE.AND P0, PT, R146, R7, PT ;  /* 0x000000079200720c */ /* 0x000fe20003f06270 */
[----:B------:R-:W-:Y:S01]  /*7760*/  @!UPT UIADD3 URZ, URZ, URZ, URZ ;  /* 0x0000003f3f3ff290 */ /* 0x000fe2000fffe03f */
[----:B------:R-:W-:Y:S11]  /*7770*/  BSSY B0, `(.L_x_837) ;  /* 0x0000014000007945 */ /* 0x000ff60003800000 */
[----:B------:R-:W-:-:S05]  /*7780*/  @P0 BRA `(.L_x_838) ;  /* 0x0000012000000947 */ /* 0x000fca0003800000 */
[----:B-1----:R-:W-:Y:S01]  /*7790*/  IADD3 R2, P0, R6, 0x40, RZ ;  /* 0x0000004006027810 */ /* 0x002fe20007f1e0ff */
        /* <DEDUP_REMOVED lines=17> */
.L_x_838:
[----:B------:R-:W-:Y:S05]  /*78b0*/  BSYNC B0 ;  /* 0x0000000000007941 */ /* 0x000fea0003800000 */
.L_x_837:
[C---:B------:R-:W-:Y:S02]  /*78c0*/  ISETP.GT.AND P0, PT, R33.reuse, R129, PT ;  /* 0x000000812100720c */ /* 0x040fe40003f04270 */
[----:B------:R-:W-:Y:S11]  /*78d0*/  IADD3 R33, R33, -0x1, RZ ;  /* 0xffffffff21217810 */ /* 0x000ff60007ffe0ff */
[----:B-1----:R-:W-:Y:S01]  /*78e0*/  @P0 SHF.R.S32.HI R5, RZ, 0x1f, R33 ;  /* 0x0000001fff050819 */ /* 0x002fe20000011421 */
[----:B------:R-:W-:Y:S01]  /*78f0*/  @P0 IMAD R4, R171, R33, RZ ;  /* 0x00000021ab040224 */ /* 0x000fe200078e02ff */
[----:B------:R-:W-:Y:S01]  /*7900*/  @P0 SHF.L.U64.HI R10, R177, 0x1, R172 ;  /* 0x00000001b10a0819 */ /* 0x000fe200000102ac */
[----:B------:R-:W-:Y:S02]  /*7910*/  @P0 IMAD.MOV.U32 R2, RZ, RZ, R116 ;  /* 0x000000ffff020224 */ /* 0x000fe400078e0074 */
[----:B------:R-:W-:Y:S02]  /*7920*/  @P0 IMAD.MOV.U32 R3, RZ, RZ, R115 ;  /* 0x000000ffff030224 */ /* 0x000fe400078e0073 */
[-C--:B------:R-:W-:Y:S02]  /*7930*/  @P0 IMAD R4, R5, R148.reuse, R4 ;  /* 0x0000009405040224 */ /* 0x080fe400078e0204 */
[----:B------:R-:W-:Y:S04]  /*7940*/  @P0 IMAD.WIDE.U32 R2, R33, R148, R2 ;  /* 0x0000009421020225 */ /* 0x000fe800078e0002 */
[----:B------:R-:W-:Y:S01]  /*7950*/  @P0 IMAD.IADD R3, R3, 0x1, R4 ;  /* 0x0000000103030824 */ /* 0x000fe200078e0204 */
[C---:B------:R-:W-:Y:S01]  /*7960*/  @P0 LEA R8, P1, R2.reuse, c[0x0][0x220], 0x1 ;  /* 0x0000880002080a11 */ /* 0x040fe200078208ff */
[----:B------:R-:W-:Y:S03]  /*7970*/  @P0 IMAD.SHL.U32 R11, R177, 0x2, RZ ;  /* 0x00000002b10b0824 */ /* 0x000fe600078e00ff */
        /* <DEDUP_REMOVED lines=21> */
.L_x_804:
[----:B------:R-:W2:Y:S01]  /*7ad0*/  LDL R18, [R1+0x44] ;  /* 0x0000440001127983 */ /* 0x000ea20000100800 */
[----:B------:R-:W-:-:S03]  /*7ae0*/  IMAD.MOV.U32 R0, RZ, RZ, c[0x0][0x2c4] ;  /* 0x0000b100ff007624 */ /* 0x000fc600078e00ff */
[----:B-1----:R-:W3:Y:S04]  /*7af0*/  LDL R5, [R1+0x14] ;  /* 0x0000140001057983 */ /* 0x002ee80000100800 */
[----:B------:R-:W3:Y:S01]  /*7b00*/  LDL R2, [R1+0x18] ;  /* 0x0000180001027983 */ /* 0x000ee20000100800 */
[----:B------:R-:W-:Y:S01]  /*7b10*/  ISETP.NE.AND P3, PT, R0, 0x1, PT ;  /* 0x000000010000780c */ /* 0x000fe20003f65270 */
[----:B------:R-:W-:-:S05]  /*7b20*/  IMAD.MOV.U32 R4, RZ, RZ, c[0x0][0x32c] ;  /* 0x0000cb00ff047624 */ /* 0x000fca00078e00ff */
[----:B------:R-:W-:Y:S01]  /*7b30*/  ISETP.GE.AND P1, PT, R4, 0x1, PT ;  /* 0x000000010400780c */ /* 0x000fe20003f26270 */
[----:B------:R-:W-:Y:S01]  /*7b40*/  IMAD.IADD R11, R159, 0x1, R160 ;  /* 0x000000019f0b7824 */ /* 0x000fe200078e02a0 */
[----:B--2---:R-:W-:-:S05]  /*7b50*/  IADD3 R0, R18, 0x7f, RZ ;  /* 0x0000007f12007810 */ /* 0x004fca0007ffe0ff */
[----:B------:R-:W-:Y:S01]  /*7b60*/  @P3 IMAD.HI.U32 R3, R0, c[0x0][0x2c8], RZ ;  /* 0x0000b20000033a27 */ /* 0x000fe200078e00ff */
[----:B---3--:R-:W-:-:S04]  /*7b70*/  IADD3 R2, R2, 0x1, -R5 ;  /* 0x0000000102027810 */ /* 0x008fc80007ffe805 */
[----:B------:R-:W-:-:S05]  /*7b80*/  @P3 SHF.R.U32.HI R0, RZ, c[0x0][0x2cc], R3 ;  /* 0x0000b300ff003a19 */ /* 0x000fca0000011603 */
[----:B------:R-:W-:-:S05]  /*7b90*/  IMAD.IADD R0, R2, 0x1, R0 ;  /* 0x0000000102007824 */ /* 0x000fca00078e0200 */
[----:B------:R-:W-:Y:S01]  /*7ba0*/  IADD3 R3, R0, c[0x0][0x328], RZ ;  /* 0x0000ca0000037a10 */ /* 0x000fe20007ffe0ff */
[----:B------:R-:W-:Y:S05]  /*7bb0*/  @!P1 BRA `(.L_x_840) ;  /* 0x0000011000009947 */ /* 0x000fea0003800000 */
[C---:B------:R-:W-:Y:S01]  /*7bc0*/  ISETP.GT.AND P0, PT, R0.reuse, RZ, PT ;  /* 0x000000ff0000720c */ /* 0x040fe20003f04270 */
[----:B------:R-:W-:Y:S01]  /*7bd0*/  BSSY B0, `(.L_x_841) ;  /* 0x000000d000007945 */ /* 0x000fe20003800000 */
[----:B------:R-:W-:Y:S01]  /*7be0*/  IADD3 R2, R0, -0x1, RZ ;  /* 0xffffffff00027810 */ /* 0x000fe20007ffe0ff */
        /* <DEDUP_REMOVED lines=8> */
.L_x_842:
[----:B------:R-:W-:-:S13]  /*7c70*/  ISETP.NE.AND P0, PT, R4, 0x1, PT ;  /* 0x000000010400780c */ /* 0x000fda0003f05270 */
[----:B------:R-:W-:-:S05]  /*7c80*/  @P0 IMAD.HI.U32 R0, R2, c[0x0][0x330], RZ ;  /* 0x0000cc0002000a27 */ /* 0x000fca00078e00ff */
[----:B------:R-:W-:Y:S02]  /*7c90*/  @P0 SHF.R.U32.HI R2, RZ, c[0x0][0x334], R0 ;  /* 0x0000cd00ff020a19 */ /* 0x000fe40000011600 */
.L_x_843:
[----:B------:R-:W-:Y:S05]  /*7ca0*/  BSYNC B0 ;  /* 0x0000000000007941 */ /* 0x000fea0003800000 */
.L_x_841:
[----:B------:R-:W-:-:S05]  /*7cb0*/  IMAD R2, R2, R4, c[0x0][0x32c] ;  /* 0x0000cb0002027624 */ /* 0x000fca00078e0204 */
[----:B------:R-:W-:-:S03]  /*7cc0*/  IMNMX R3, R3, R2, PT ;  /* 0x0000000203037217 */ /* 0x000fc60003800200 */
.L_x_840:
[----:B------:R-:W2:Y:S01]  /*7cd0*/  LDL R4, [R1] ;  /* 0x0000000001047983 */ /* 0x000ea20000100800 */
[----:B------:R-:W-:Y:S01]  /*7ce0*/  IADD3 R3, R3, 0x4f, RZ ;  /* 0x0000004f03037810 */ /* 0x000fe20007ffe0ff */
[----:B------:R-:W-:-:S04]  /*7cf0*/  @P3 IMAD.HI.U32 R2, R18, c[0x0][0x2c8], RZ ;  /* 0x0000b20012023a27 */ /* 0x000fc800078e00ff */
[----:B------:R-:W-:-:S04]  /*7d00*/  IMAD.HI R3, R3, 0x66666667, RZ ;  /* 0x6666666703037827 */ /* 0x000fc800078e02ff */
[----:B------:R-:W-:Y:S01]  /*7d10*/  IMAD.MOV.U32 R0, RZ, RZ, R18 ;  /* 0x000000ffff007224 */ /* 0x000fe200078e0012 */
[----:B------:R-:W-:Y:S02]  /*7d20*/  @P3 SHF.R.U32.HI R0, RZ, c[0x0][0x2cc], R2 ;  /* 0x0000b300ff003a19 */ /* 0x000fe40000011602 */
[----:B------:R-:W-:-:S04]  /*7d30*/  SHF.R.U32.HI R2, RZ, 0x1f, R3 ;  /* 0x0000001fff027819 */ /* 0x000fc80000011603 */
[----:B------:R-:W-:-:S04]  /*7d40*/  LEA.HI.SX32 R3, R3, R2, 0x1b ;  /* 0x0000000203037211 */ /* 0x000fc800078fdaff */
[----:B------:R-:W-:Y:S01]  /*7d50*/  IMNMX R7, R170, R3, PT ;  /* 0x00000003aa077217 */ /* 0x000fe20003800200 */
[----:B--2---:R-:W-:-:S05]  /*7d60*/  IMAD.IADD R0, R4, 0x1, R0 ;  /* 0x0000000104007824 */ /* 0x004fca00078e0200 */
        /* <DEDUP_REMOVED lines=12> */
.L_x_846:
[----:B------:R-:W-:-:S04]  /*7e30*/  MOV R3, c[0x0][0x32c] ;  /* 0x0000cb0000037a02 */ /* 0x000fc80000000f00 */
[----:B------:R-:W-:-:S13]  /*7e40*/  ISETP.NE.AND P0, PT, R3, 0x1, PT ;  /* 0x000000010300780c */ /* 0x000fda0003f05270 */
[----:B------:R-:W-:-:S05]  /*7e50*/  @P0 IMAD.HI.U32 R3, R0, c[0x0][0x330], RZ ;  /* 0x0000cc0000030a27 */ /* 0x000fca00078e00ff */
[----:B------:R-:W-:Y:S02]  /*7e60*/  @P0 SHF.R.U32.HI R0, RZ, c[0x0][0x334], R3 ;  /* 0x0000cd00ff000a19 */ /* 0x000fe40000011603 */
.L_x_847:
[----:B------:R-:W-:Y:S05]  /*7e70*/  BSYNC B0 ;  /* 0x0000000000007941 */ /* 0x000fea0003800000 */
.L_x_845:
[----:B------:R-:W-:-:S05]  /*7e80*/  IMAD R0, R0, c[0x0][0x32c], RZ ;  /* 0x0000cb0000007a24 */ /* 0x000fca00078e02ff */
[----:B------:R-:W-:-:S05]  /*7e90*/  IMNMX R2, R2, R0, !PT ;  /* 0x0000000002027217 */ /* 0x000fca0007800200 */
.L_x_844:
[----:B------:R-:W-:Y:S01]  /*7ea0*/  IMAD.HI R2, R2, 0x66666667, RZ ;  /* 0x6666666702027827 */ /* 0x000fe200078e02ff */
[----:B------:R-:W-:Y:S04]  /*7eb0*/  BSSY B0, `(.L_x_848) ;  /* 0x0000024000007945 */ /* 0x000fe80003800000 */
[----:B------:R-:W-:-:S04]  /*7ec0*/  SHF.R.U32.HI R0, RZ, 0x1f, R2 ;  /* 0x0000001fff007819 */ /* 0x000fc80000011602 */
[----:B------:R-:W-:Y:S01]  /*7ed0*/  LEA.HI.SX32 R2, R2, R0, 0x1b ;  /* 0x0000000002027211 */ /* 0x000fe200078fdaff */
[----:B------:R-:W-:-:S03]  /*7ee0*/  IMAD.MOV.U32 R0, RZ, RZ, RZ ;  /* 0x000000ffff007224 */ /* 0x000fc600078e00ff */
[----:B------:R-:W-:-:S04]  /*7ef0*/  IMNMX R6, RZ, R2, !PT ;  /* 0x00000002ff067217 */ /* 0x000fc80007800200 */
[----:B------:R-:W-:-:S13]  /*7f00*/  ISETP.GT.AND P0, PT, R7, R6, PT ;  /* 0x000000060700720c */ /* 0x000fda0003f04270 */
[----:B------:R-:W-:Y:S05]  /*7f10*/  @!P0 BRA `(.L_x_849) ;  /* 0x000001d000008947 */ /* 0x000fea0003800000 */
[----:B------:R-:W-:Y:S02]  /*7f20*/  IABS R2, R136 ;  /* 0x0000008800027213 */ /* 0x000fe40000000000 */
[----:B------:R-:W-:Y:S02]  /*7f30*/  IADD3 R3, R136, -0x1, R7 ;  /* 0xffffffff88037810 */ /* 0x000fe40007ffe007 */
        /* <DEDUP_REMOVED lines=27> */
.L_x_849:
[----:B------:R-:W-:Y:S05]  /*80f0*/  BSYNC B0 ;  /* 0x0000000000007941 */ /* 0x000fea0003800000 */
.L_x_848:
[----:B------:R-:W2:Y:S01]  /*8100*/  LDL R3, [R1+0x50] ;  /* 0x0000500001037983 */ /* 0x000ea20000100800 */
[----:B------:R-:W-:Y:S01]  /*8110*/  PRMT R2, RZ, 0x7610, R2 ;  /* 0x00007610ff027816 */ /* 0x000fe20000000002 */
[----:B------:R-:W-:Y:S01]  /*8120*/  IMAD.MOV.U32 R27, RZ, RZ, RZ ;  /* 0x000000ffff1b7224 */ /* 0x000fe200078e00ff */
[----:B------:R-:W-:Y:S01]  /*8130*/  MOV R19, RZ ;  /* 0x000000ff00137202 */ /* 0x000fe20000000f00 */
        /* <DEDUP_REMOVED lines=33> */
[----:B--2---:R-:W-:-:S04]  /*8350*/  IMAD R240, R3, R0, R6 ;  /* 0x0000000003f07224 */ /* 0x004fc800078e0206 */
[----:B------:R-:W-:-:S05]  /*8360*/  IMAD.IADD R0, R240, 0x1, R0 ;  /* 0x00000001f0007824 */ /* 0x000fca00078e0200 */
[----:B------:R-:W-:-:S04]  /*8370*/  IMNMX R226, R7, R0, PT ;  /* 0x0000000007e27217 */ /* 0x000fc80003800200 */
[----:B------:R-:W-:-:S13]  /*8380*/  ISETP.GT.AND P0, PT, R226, R240, PT ;  /* 0x000000f0e200720c */ /* 0x000fda0003f04270 */
[----:B------:R-:W-:Y:S05]  /*8390*/  @!P0 BRA `(.L_x_850) ;  /* 0x0001791000008947 */ /* 0x000fea0003800000 */
[----:B------:R-:W2:Y:S01]  /*83a0*/  LDL R17, [R1+0x54] ;  /* 0x0000540001117983 */ /* 0x000ea20000100800 */
[----:B------:R-:W-:-:S03]  /*83b0*/  ISETP.NE.U32.AND P0, PT, RZ, c[0x0][0x340], PT ;  /* 0x0000d000ff007a0c */ /* 0x000fc60003f05070 */
[----:B------:R-:W3:Y:S01]  /*83c0*/  LDL R20, [R1+0x5c] ;  /* 0x00005c0001147983 */ /* 0x000ee20000100800 */
[----:B------:R-:W-:-:S13]  /*83d0*/  ISETP.NE.AND.EX P1, PT, RZ, c[0x0][0x344], PT, P0 ;  /* 0x0000d100ff007a0c */ /* 0x000fda0003f25300 */
[----:B------:R-:W-:Y:S02]  /*83e0*/  @P1 MOV R2, 0x4 ;  /* 0x0000000400021802 */ /* 0x000fe40000000f00 */
[----:B------:R-:W-:Y:S01]  /*83f0*/  SHF.R.S32.HI R0, RZ, 0x1f, R158 ;  /* 0x0000001fff007819 */ /* 0x000fe2000001149e */
[----:B------:R-:W-:-:S04]  /*8400*/  IMAD.WIDE.U32 R4, R158, c[0x0][0x178], RZ ;  /* 0x00005e009e047a25 */ /* 0x000fc800078e00ff */
[----:B------:R-:W-:Y:S02]  /*8410*/  IMAD R0, R0, c[0x0][0x178], RZ ;  /* 0x00005e0000007a24 */ /* 0x000fe400078e02ff */
[----:B------:R-:W-:Y:S02]  /*8420*/  IMAD.MOV.U32 R7, RZ, RZ, R135 ;  /* 0x000000ffff077224 */ /* 0x000fe400078e0087 */
[----:B--2---:R-:W-:-:S05]  /*8430*/  @P1 IMAD.WIDE R2, R17, R2, c[0x0][0x340] ;  /* 0x0000d00011021625 */ /* 0x004fca00078e0202 */
[----:B------:R1:W2:Y:S01]  /*8440*/  @P1 LDG.E R16, [R2.64] ;  /* 0x0000000802101981 */ /* 0x0002a2000c1e1900 */
[----:B------:R-:W-:Y:S02]  /*8450*/  SHF.R.S32.HI R15, RZ, 0x1f, R17 ;  /* 0x0000001fff0f7819 */ /* 0x000fe40000011411 */
[----:B-1----:R-:W-:Y:S01]  /*8460*/  LEA R2, R164, R138, 0x4 ;  /* 0x0000008aa4027211 */ /* 0x002fe200078e20ff */
[----:B------:R-:W-:-:S03]  /*8470*/  IMAD R3, R158, c[0x0][0x17c], R0 ;  /* 0x00005f009e037a24 */ /* 0x000fc600078e0200 */
[----:B------:R-:W-:Y:S02]  /*8480*/  IADD3 R12, R2, R18, RZ ;  /* 0x00000012020c7210 */ /* 0x000fe40007ffe0ff */
[----:B------:R-:W-:-:S03]  /*8490*/  IADD3 R2, P0, R138, R11, RZ ;  /* 0x0000000b8a027210 */ /* 0x000fc60007f1e0ff */
[----:B------:R-:W-:Y:S01]  /*84a0*/  @P3 IMAD.HI.U32 R6, R12, c[0x0][0x2c8], RZ ;  /* 0x0000b2000c063a27 */ /* 0x000fe200078e00ff */
[----:B------:R-:W-:Y:S02]  /*84b0*/  IADD3 R5, R5, R3, RZ ;  /* 0x0000000305057210 */ /* 0x000fe40007ffe0ff */
[----:B------:R-:W-:Y:S01]  /*84c0*/  LEA.HI.X.SX32 R3, R11, R186, 0x1, P0 ;  /* 0x000000ba0b037211 */ /* 0x000fe200000f0eff */
[----:B------:R-:W-:Y:S01]  /*84d0*/  IMAD.MOV.U32 R0, RZ, RZ, R12 ;  /* 0x000000ffff007224 */ /* 0x000fe200078e000c */
[----:B------:R-:W-:Y:S02]  /*84e0*/  @P3 SHF.R.U32.HI R0, RZ, c[0x0][0x2cc], R6 ;  /* 0x0000b300ff003a19 */ /* 0x000fe40000011606 */
[----:B------:R-:W-:Y:S02]  /*84f0*/  ISETP.NE.U32.AND P0, PT, RZ, c[0x0][0x348], PT ;  /* 0x0000d200ff007a0c */ /* 0x000fe40003f05070 */
[----:B------:R-:W-:Y:S02]  /*8500*/  MOV R6, R134 ;  /* 0x0000008600067202 */ /* 0x000fe40000000f00 */
[----:B------:R-:W-:Y:S01]  /*8510*/  ISETP.NE.AND.EX P0, PT, RZ, c[0x0][0x34c], PT, P0 ;  /* 0x0000d300ff007a0c */ /* 0x000fe20003f05300 */
[----:B------:R-:W-:-:S02]  /*8520*/  IMAD R13, R3, c[0x0][0x1e0], RZ ;  /* 0x00007800030d7a24 */ /* 0x000fc400078e02ff */
[----:B------:R-:W-:-:S04]  /*8530*/  IMAD.WIDE.U32 R10, R2, c[0x0][0x1e0], R6 ;  /* 0x00007800020a7a25 */ /* 0x000fc800078e0006 */
[----:B------:R-:W-:Y:S01]  /*8540*/  IMAD.WIDE.U32 R8, R2, c[0x0][0x208], R6 ;  /* 0x0000820002087a25 */ /* 0x000fe200078e0006 */
[----:B------:R-:W-:-:S03]  /*8550*/  SEL R6, R15, RZ, !P0 ;  /* 0x000000ff0f067207 */ /* 0x000fc60004000000 */
[----:B---3--:R-:W-:-:S04]  /*8560*/  IMAD.WIDE.U32 R4, R20, c[0x0][0x1b8], R4 ;  /* 0x00006e0014047a25 */ /* 0x008fc800078e0004 */
[----:B------:R-:W-:Y:S02]  /*8570*/  IMAD R7, R3, c[0x0][0x208], RZ ;  /* 0x0000820003077a24 */ /* 0x000fe400078e02ff */
[----:B------:R-:W-:Y:S02]  /*8580*/  IMAD R14, R2, c[0x0][0x1e4], R13 ;  /* 0x00007900020e7a24 */ /* 0x000fe400078e020d */
[----:B------:R-:W-:Y:S01]  /*8590*/  IMAD R3, R20, c[0x0][0x1bc], R5 ;  /* 0x00006f0014037a24 */ /* 0x000fe200078e0205 */
[----:B------:R-:W-:Y:S01]  /*85a0*/  SEL R5, R17, RZ, !P0 ;  /* 0x000000ff11057207 */ /* 0x000fe20004000000 */
[----:B------:R-:W-:Y:S01]  /*85b0*/  IMAD R13, R2, c[0x0][0x20c], R7 ;  /* 0x00008300020d7a24 */ /* 0x000fe200078e0207 */
[----:B------:R-:W-:Y:S01]  /*85c0*/  MOV R2, R4 ;  /* 0x0000000400027202 */ /* 0x000fe20000000f00 */
[----:B------:R-:W-:-:S04]  /*85d0*/  IMAD R6, R6, c[0x0][0x1c0], RZ ;  /* 0x0000700006067a24 */ /* 0x000fc800078e02ff */
[C---:B------:R-:W-:Y:S02]  /*85e0*/  IMAD R6, R5.reuse, c[0x0][0x1c4], R6 ;  /* 0x0000710005067a24 */ /* 0x040fe400078e0206 */
[----:B------:R-:W-:-:S04]  /*85f0*/  IMAD.WIDE.U32 R2, R5, c[0x0][0x1c0], R2 ;  /* 0x0000700005027a25 */ /* 0x000fc800078e0002 */
[----:B------:R-:W-:Y:S01]  /*8600*/  IMAD.IADD R5, R9, 0x1, R13 ;  /* 0x0000000109057824 */ /* 0x000fe200078e020d */
[----:B------:R-:W-:Y:S01]  /*8610*/  SHF.R.S32.HI R9, RZ, 0x1f, R0 ;  /* 0x0000001fff097819 */ /* 0x000fe20000011400 */
[----:B------:R-:W-:Y:S01]  /*8620*/  IMAD.MOV.U32 R4, RZ, RZ, R8 ;  /* 0x000000ffff047224 */ /* 0x000fe200078e0008 */
[----:B------:R-:W-:-:S03]  /*8630*/  IADD3 R3, R3, R6, RZ ;  /* 0x0000000603037210 */ /* 0x000fc60007ffe0ff */
[----:B------:R-:W-:Y:S01]  /*8640*/  IMAD R8, R9, c[0x0][0x1b0], RZ ;  /* 0x00006c0009087a24 */ /* 0x000fe200078e02ff */
[C---:B------:R-:W-:Y:S02]  /*8650*/  IADD3 R9, -R0.reuse, RZ, RZ ;  /* 0x000000ff00097210 */ /* 0x040fe40007ffe1ff */
[----:B------:R-:W-:Y:S01]  /*8660*/  IADD3 R7, R11, R14, RZ ;  /* 0x0000000e0b077210 */ /* 0x000fe20007ffe0ff */
[C---:B------:R-:W-:Y:S01]  /*8670*/  IMAD R8, R0.reuse, c[0x0][0x1b4], R8 ;  /* 0x00006d0000087a24 */ /* 0x040fe200078e0208 */
[----:B------:R-:W-:Y:S01]  /*8680*/  MOV R6, R10 ;  /* 0x0000000a00067202 */ /* 0x000fe20000000f00 */
[----:B------:R-:W-:Y:S01]  /*8690*/  IMAD.WIDE.U32 R10, R0, c[0x0][0x1b0], R2 ;  /* 0x00006c00000a7a25 */ /* 0x000fe200078e0002 */
[----:B------:R-:W-:-:S03]  /*86a0*/  ISETP.NE.U32.AND P0, PT, RZ, c[0x0][0x350], PT ;  /* 0x0000d400ff007a0c */ /* 0x000fc60003f05070 */
[----:B------:R-:W-:-:S04]  /*86b0*/  IMAD.WIDE.U32 R2, R20, c[0x0][0x210], R4 ;  /* 0x0000840014027a25 */ /* 0x000fc800078e0004 */
[----:B------:R-:W-:Y:S01]  /*86c0*/  IMAD R0, R9, c[0x0][0x2c4], R12 ;  /* 0x0000b10009007a24 */ /* 0x000fe200078e020c */
[----:B------:R-:W-:Y:S01]  /*86d0*/  IADD3 R5, R11, R8, RZ ;  /* 0x000000080b057210 */ /* 0x000fe20007ffe0ff */
[----:B------:R-:W-:Y:S01]  /*86e0*/  IMAD R9, R20, c[0x0][0x214], R3 ;  /* 0x0000850014097a24 */ /* 0x000fe200078e0203 */
[----:B------:R-:W-:Y:S02]  /*86f0*/  ISETP.NE.AND.EX P0, PT, RZ, c[0x0][0x354], PT, P0 ;  /* 0x0000d500ff007a0c */ /* 0x000fe40003f05300 */
[----:B------:R-:W-:Y:S02]  /*8700*/  SHF.R.S32.HI R11, RZ, 0x1f, R0 ;  /* 0x0000001fff0b7819 */ /* 0x000fe40000011400 */
[----:B------:R-:W-:Y:S01]  /*8710*/  MOV R8, R2 ;  /* 0x0000000200087202 */ /* 0x000fe20000000f00 */
[----:B------:R-:W-:Y:S02]  /*8720*/  IMAD.MOV.U32 R4, RZ, RZ, R10 ;  /* 0x000000ffff047224 */ /* 0x000fe400078e000a */
[----:B------:R-:W-:-:S02]  /*8730*/  IMAD R12, R11, c[0x0][0x1a8], RZ ;  /* 0x00006a000b0c7a24 */ /* 0x000fc400078e02ff */
[----:B------:R-:W-:-:S04]  /*8740*/  IMAD.WIDE.U32 R6, R20, c[0x0][0x1e8], R6 ;  /* 0x00007a0014067a25 */ /* 0x000fc800078e0006 */
[----:B------:R-:W-:Y:S02]  /*8750*/  IMAD R12, R0, c[0x0][0x1ac], R12 ;  /* 0x00006b00000c7a24 */ /* 0x000fe400078e020c */
[----:B------:R-:W-:Y:S01]  /*8760*/  IMAD R7, R20, c[0x0][0x1ec], R7 ;  /* 0x00007b0014077a24 */ /* 0x000fe200078e0207 */
[----:B------:R-:W-:Y:S02]  /*8770*/  ISETP.GE.AND P2, PT, R134, c[0x0][0x198], PT ;  /* 0x0000660086007a0c */ /* 0x000fe40003f46270 */
[----:B------:R-:W-:Y:S02]  /*8780*/  IADD3 R78, R226, -0x1, RZ ;  /* 0xffffffffe24e7810 */ /* 0x000fe40007ffe0ff */
[----:B--2---:R-:W-:Y:S02]  /*8790*/  @P1 SHF.R.S32.HI R3, RZ, 0x1f, R16 ;  /* 0x0000001fff031819 */ /* 0x004fe40000011410 */
[----:B------:R-:W-:Y:S02]  /*87a0*/  @!P1 MOV R3, R15 ;  /* 0x0000000f00039202 */ /* 0x000fe40000000f00 */
[----:B------:R-:W-:-:S02]  /*87b0*/  @P1 MOV R2, R16 ;  /* 0x0000001000021202 */ /* 0x000fc40000000f00 */
[----:B------:R-:W-:Y:S02]  /*87c0*/  @!P1 MOV R2, R17 ;  /* 0x0000001100029202 */ /* 0x000fe40000000f00 */
[----:B------:R-:W-:Y:S02]  /*87d0*/  SEL R10, R3, RZ, !P0 ;  /* 0x000000ff030a7207 */ /* 0x000fe40004000000 */
[----:B------:R-:W-:Y:S01]  /*87e0*/  SEL R11, R2, RZ, !P0 ;  /* 0x000000ff020b7207 */ /* 0x000fe20004000000 */
[----:B------:R-:W-:-:S04]  /*87f0*/  IMAD.WIDE.U32 R2, R0, c[0x0][0x1a8], R4 ;  /* 0x00006a0000027a25 */ /* 0x000fc800078e0004 */
[C---:B------:R-:W-:Y:S02]  /*8800*/  IMAD R0, R10.reuse, c[0x0][0x218], RZ ;  /* 0x000086000a007a24 */ /* 0x040fe400078e02ff */
[----:B------:R-:W-:Y:S02]  /*8810*/  IMAD R4, R10, c[0x0][0x1f0], RZ ;  /* 0x00007c000a047a24 */ /* 0x000fe400078e02ff */
[----:B------:R-:W-:Y:S01]  /*8820*/  IMAD.WIDE.U32 R16, R11, c[0x0][0x1f0], R6 ;  /* 0x00007c000b107a25 */ /* 0x000fe200078e0006 */
[----:B------:R-:W-:-:S03]  /*8830*/  LEA R6, P0, R2, c[0x0][0x160], 0x1 ;  /* 0x0000580002067a11 */ /* 0x000fc600078008ff */
[----:B------:R-:W-:Y:S02]  /*8840*/  IMAD.IADD R5, R3, 0x1, R12 ;  /* 0x0000000103057824 */ /* 0x000fe400078e020c */
[----:B------:R-:W-:-:S04]  /*8850*/  IMAD.WIDE.U32 R8, R11, c[0x0][0x218], R8 ;  /* 0x000086000b087a25 */ /* 0x000fc800078e0008 */
[C---:B------:R-:W-:Y:S02]  /*8860*/  IMAD R0, R11.reuse, c[0x0][0x21c], R0 ;  /* 0x000087000b007a24 */ /* 0x040fe400078e0200 */
[----:B------:R-:W-:Y:S01]  /*8870*/  IMAD R3, R11, c[0x0][0x1f4], R4 ;  /* 0x00007d000b037a24 */ /* 0x000fe200078e0204 */
[----:B------:R-:W-:Y:S02]  /*8880*/  LEA.HI.X R5, R2, c[0x0][0x164], R5, 0x1, P0 ;  /* 0x0000590002057a11 */ /* 0x000fe400000f0c05 */
[----:B------:R-:W-:Y:S02]  /*8890*/  IADD3 R0, R9, R0, RZ ;  /* 0x0000000009007210 */ /* 0x000fe40007ffe0ff */
[----:B------:R-:W-:Y:S01]  /*88a0*/  IADD3 R2, R17, R3, RZ ;  /* 0x0000000311027210 */ /* 0x000fe20007ffe0ff */
[----:B------:R1:W-:Y:S04]  /*88b0*/  STL.64 [R1+0x30], R16 ;  /* 0x0000301001007387 */ /* 0x0003e80000100a00 */
[----:B------:R1:W-:Y:S04]  /*88c0*/  STL.64 [R1+0x28], R8 ;  /* 0x0000280801007387 */ /* 0x0003e80000100a00 */
[----:B------:R1:W-:Y:S04]  /*88d0*/  STL [R1+0x38], R0 ;  /* 0x0000380001007387 */ /* 0x0003e80000100800 */
[----:B------:R1:W-:Y:S01]  /*88e0*/  STL [R1+0x3c], R2 ;  /* 0x00003c0201007387 */ /* 0x0003e20000100800 */
[----:B------:R-:W-:Y:S01]  /*88f0*/  IADD3 R4, R138, R18, RZ ;  /* 0x000000128a047210 */ /* 0x000fe20007ffe0ff */
[----:B------:R-:W-:Y:S05]  /*8900*/  BRA.DIV ~URZ, `(.L_x_851) ;  /* 0x0001b7727f007947 */ /* 0x000fea000b800000 */
[----:B------:R2:W3:Y:S02]  /*8910*/  SHFL.IDX PT, R7, R5, RZ, 0x181f ;  /* 0x00181fff05077589 */ /* 0x0004e400000e0000 */
.L_x_1053:
[----:B------:R-:W-:Y:S05]  /*8920*/  BRA.DIV ~URZ, `(.L_x_852) ;  /* 0x0001b7c27f007947 */ /* 0x000fea000b800000 */
[----:B-1----:R1:W4:Y:S02]  /*8930*/  SHFL.IDX PT, R2, R6, RZ, 0x181f ;  /* 0x00181fff06027589 */ /* 0x00232400000e0000 */
.L_x_1054:
[----:B--2---:R-:W2:Y:S01]  /*8940*/  LDL R0, [R1+0x14] ;  /* 0x0000140001007983 */ /* 0x004ea20000100800 */
[----:B------:R-:W-:Y:S01]  /*8950*/  BSSY B0, `(.L_x_853) ;  /* 0x000000a000007945 */ /* 0x000fe20003800000 */
[----:B--2---:R-:W-:-:S05]  /*8960*/  IMAD R0, R0, c[0x0][0x2c4], RZ ;  /* 0x0000b10000007a24 */ /* 0x004fca00078e02ff */
        /* <DEDUP_REMOVED lines=8> */
.L_x_854:
[----:B------:R-:W-:Y:S05]  /*89f0*/  BSYNC B0 ;  /* 0x0000000000007941 */ /* 0x000fea0003800000 */
.L_x_853:
[----:B------:R-:W-:Y:S05]  /*8a00*/  BRA.DIV ~URZ, `(.L_x_855) ;  /* 0x0001b7527f007947 */ /* 0x000fea000b800000 */
[----:B---3--:R3:W1:Y:S04]  /*8a10*/  SHFL.IDX PT, R7, R5, 0x1, 0x181f ;  /* 0x00381f0005077f89 */ /* 0x00866800000e0000 */
[----:B--2-4-:R3:W2:Y:S02]  /*8a20*/  SHFL.IDX PT, R2, R6, 0x1, 0x181f ;  /* 0x00381f0006027f89 */ /* 0x0146a400000e0000 */
.L_x_1055:
        /* <DEDUP_REMOVED lines=10> */
.L_x_857:
[----:B------:R-:W-:Y:S05]  /*8ad0*/  BSYNC B0 ;  /* 0x0000000000007941 */ /* 0x000fea0003800000 */
.L_x_856:
[----:B------:R-:W-:Y:S05]  /*8ae0*/  BRA.DIV ~URZ, `(.L_x_858) ;  /* 0x0001b7427f007947 */ /* 0x000fea000b800000 */
[----:B-1----:R1:W4:Y:S02]  /*8af0*/  SHFL.IDX PT, R7, R5, 0x2, 0x181f ;  /* 0x00581f0005077f89 */ /* 0x00232400000e0000 */
.L_x_1056:
[----:B------:R-:W-:Y:S05]  /*8b00*/  BRA.DIV ~URZ, `(.L_x_859) ;  /* 0x0001b7927f007947 */ /* 0x000fea000b800000 */
[----:B--2---:R2:W1:Y:S02]  /*8b10*/  SHFL.IDX PT, R2, R6, 0x2, 0x181f ;  /* 0x00581f0006027f89 */ /* 0x00446400000e0000 */
.L_x_1057:
[----:B------:R-:W-:Y:S01]  /*8b20*/  IADD3 R3, R4, 0x20, RZ ;  /* 0x0000002004037810 */ /* 0x000fe20007ffe0ff */
[----:B------:R-:W-:Y:S03]  /*8b30*/  BSSY B0, `(.L_x_860) ;  /* 0x0000009000007945 */ /* 0x000fe60003800000 */
        /* <DEDUP_REMOVED lines=8> */
.L_x_861:
[----:B------:R-:W-:Y:S05]  /*8bc0*/  BSYNC B0 ;  /* 0x0000000000007941 */ /* 0x000fea0003800000 */
.L_x_860:
[----:B------:R-:W-:Y:S05]  /*8bd0*/  BRA.DIV ~URZ, `(.L_x_862) ;  /* 0x0001b7327f007947 */ /* 0x000fea000b800000 */
[----:B----4-:R4:W2:Y:S04]  /*8be0*/  SHFL.IDX PT, R7, R5, 0x3, 0x181f ;  /* 0x00781f0005077f89 */ /* 0x0108a800000e0000 */
[----:B-1----:R4:W1:Y:S02]  /*8bf0*/  SHFL.IDX PT, R2, R6, 0x3, 0x181f ;  /* 0x00781f0006027f89 */ /* 0x00286400000e0000 */
.L_x_1058:
        /* <DEDUP_REMOVED lines=10> */
.L_x_864:
[----:B------:R-:W-:Y:S05]  /*8ca0*/  BSYNC B0 ;  /* 0x0000000000007941 */ /* 0x000fea0003800000 */
.L_x_863:
[----:B------:R-:W-:Y:S05]  /*8cb0*/  BRA.DIV ~URZ, `(.L_x_865) ;  /* 0x0001b7227f007947 */ /* 0x000fea000b800000 */
[----:B--2---:R2:W3:Y:S02]  /*8cc0*/  SHFL.IDX PT, R7, R5, 0x4, 0x181f ;  /* 0x00981f0005077f89 */ /* 0x0044e400000e0000 */
.L_x_1059:
[----:B------:R-:W-:Y:S05]  /*8cd0*/  BRA.DIV ~URZ, `(.L_x_866) ;  /* 0x0001b7727f007947 */ /* 0x000fea000b800000 */
[----:B-1----:R1:W2:Y:S02]  /*8ce0*/  SHFL.IDX PT, R2, R6, 0x4, 0x181f ;  /* 0x00981f0006027f89 */ /* 0x0022a400000e0000 */
.L_x_1060:
        /* <DEDUP_REMOVED lines=10> */
.L_x_868:
[----:B------:R-:W-:Y:S05]  /*8d90*/  BSYNC B0 ;  /* 0x0000000000007941 */ /* 0x000fea0003800000 */
.L_x_867:
[----:B------:R-:W-:Y:S05]  /*8da0*/  BRA.DIV ~URZ, `(.L_x_869) ;  /* 0x0001b7127f007947 */ /* 0x000fea000b800000 */
[----:B---3--:R3:W1:Y:S04]  /*8db0*/  SHFL.IDX PT, R7, R5, 0x5, 0x181f ;  /* 0x00b81f0005077f89 */ /* 0x00866800000e0000 */
[----:B--2---:R3:W2:Y:S02]  /*8dc0*/  SHFL.IDX PT, R2, R6, 0x5, 0x181f ;  /* 0x00b81f0006027f89 */ /* 0x0046a400000e0000 */
.L_x_1061:
        /* <DEDUP_REMOVED lines=10> */
.L_x_871:
[----:B------:R-:W-:Y:S05]  /*8e70*/  BSYNC B0 ;  /* 0x0000000000007941 */ /* 0x000fea0003800000 */
.L_x_870:
[----:B------:R-:W-:Y:S05]  /*8e80*/  BRA.DIV ~URZ, `(.L_x_872) ;  /* 0x0001b7027f007947 */ /* 0x000fea000b800000 */
[----:B-1----:R1:W3:Y:S02]  /*8e90*/  SHFL.IDX PT, R7, R5, 0x6, 0x181f ;  /* 0x00d81f0005077f89 */ /* 0x0022e400000e0000 */
.L_x_1062:
[----:B------:R-:W-:Y:S05]  /*8ea0*/  BRA.DIV ~URZ, `(.L_x_873) ;  /* 0x0001b7527f007947 */ /* 0x000fea000b800000 */
[----:B--2---:R2:W1:Y:S02]  /*8eb0*/  SHFL.IDX PT, R2, R6, 0x6, 0x181f ;  /* 0x00d81f0006027f89 */ /* 0x00446400000e0000 */
.L_x_1063:
        /* <DEDUP_REMOVED lines=10> */
.L_x_875:
[----:B------:R-:W-:Y:S05]  /*8f60*/  BSYNC B0 ;  /* 0x0000000000007941 */ /* 0x000fea0003800000 */
.L_x_874:
[----:B------:R-:W-:Y:S05]  /*8f70*/  BRA.DIV ~URZ, `(.L_x_876) ;  /* 0x0001b6f27f007947 */ /* 0x000fea000b800000 */
[----:B-1-34-:R-:W1:Y:S04]  /*8f80*/  SHFL.IDX PT, R5, R5, 0x7, 0x181f ;  /* 0x00f81f0005057f89 */ /* 0x01ae6800000e0000 */
[----:B------:R3:W4:Y:S02]  /*8f90*/  SHFL.IDX PT, R3, R6, 0x7, 0x181f ;  /* 0x00f81f0006037f89 */ /* 0x00072400000e0000 */
.L_x_1064:
[----:B--23--:R-:W2:Y:S01]  /*8fa0*/  LDL.LU R6, [R1+0x40] ;  /* 0x0000400001067983 */ /* 0x00cea20000300800 */
[----:B------:R-:W-:Y:S02]  /*8fb0*/  ISETP.GE.AND P6, PT, R134, c[0x0][0x1d4], PT ;  /* 0x0000750086007a0c */ /* 0x000fe40003fc6270 */
[----:B------:R-:W-:-:S04]  /*8fc0*/  IADD3 R2, R4, 0x70, RZ ;  /* 0x0000007004027810 */ /* 0x000fc80007ffe0ff */
[----:B------:R-:W-:-:S13]  /*8fd0*/  ISETP.GE.AND P0, PT, R2, R0, PT ;  /* 0x000000000200720c */ /* 0x000fda0003f06270 */
[----:B----4-:R-:W-:-:S04]  /*8fe0*/  @!P0 LEA R2, P1, R134, R3, 0x1 ;  /* 0x0000000386028211 */ /* 0x010fc800078208ff */
[----:B-1----:R-:W-:-:S05]  /*8ff0*/  @!P0 LEA.HI.X R3, R134, R5, R135, 0x1, P1 ;  /* 0x0000000586038211 */ /* 0x002fca00008f0c87 */
[----:B------:R-:W-:Y:S01]  /*9000*/  @!PT LDS RZ, [RZ] ;  /* 0x00000000fffff984 */ /* 0x000fe20000000800 */
[----:B------:R-:W-:Y:S01]  /*9010*/  @!PT LDS RZ, [RZ] ;  /* 0x00000000fffff984 */ /* 0x000fe20000000800 */
[----:B------:R-:W-:Y:S01]  /*9020*/  @!PT LDS RZ, [RZ] ;  /* 0x00000000fffff984 */ /* 0x000fe20000000800 */
[----:B------:R1:W-:Y:S04]  /*9030*/  @!P0 LDGSTS.E.BYPASS.LTC128B.128 [R221+0x8900], [R2.64], !P2 ;  /* 0x0890000002dd8fae */ /* 0x0003e8000d101d48 */
[----:B------:R-:W0:Y:S01]  /*9040*/  LDGDEPBAR ;  /* 0x00000000000079af */ /* 0x000e220000000000 */
[----:B------:R-:W-:Y:S01]  /*9050*/  WARPSYNC 0xffffffff ;  /* 0xffffffff00007948 */ /* 0x000fe20003800000 */
[----:B--2---:R-:W-:-:S04]  /*9060*/  LOP3.LUT R6, R6, 0xffffff7f, RZ, 0xc0, !PT ;  /* 0xffffff7f06067812 */ /* 0x004fc800078ec0ff */
[----:B------:R-:W-:-:S05]  /*9070*/  @P6 LOP3.LUT R6, R6, 0x80, RZ, 0xfc, !PT ;  /* 0x0000008006066812 */ /* 0x000fca00078efcff */
[----:B------:R1:W-:Y:S02]  /*9080*/  STL [R1+0x40], R6 ;  /* 0x0000400601007387 */ /* 0x0003e40000100800 */
[----:B------:R-:W2:Y:S04]  /*9090*/  LDL R190, [R1+0x18] ;  /* 0x0000180001be7983 */ /* 0x000ea80000100800 */
[----:B------:R-:W3:Y:S04]  /*90a0*/  LDL R8, [R1+0x3c] ;  /* 0x00003c0001087983 */ /* 0x000ee80000100800 */
[----:B-1----:R-:W4:Y:S01]  /*90b0*/  LDL.64 R6, [R1+0x30] ;  /* 0x0000300001067983 */ /* 0x002f220000100a00 */
[----:B------:R-:W-:Y:S01]  /*90c0*/  IMAD.MOV.U32 R76, RZ, RZ, -0x50 ;  /* 0xffffffb0ff4c7424 */ /* 0x000fe200078e00ff */
[----:B------:R-:W-:-:S03]  /*90d0*/  SHF.R.S32.HI R79, RZ, 0x1f, R78 ;  /* 0x0000001fff4f7819 */ /* 0x000fc6000001144e */
[----:B------:R-:W-:Y:S02]  /*90e0*/  IMAD R76, R226, R76, 0x50 ;  /* 0x00000050e24c7424 */ /* 0x000fe400078e024c */
[----:B------:R-:W-:Y:S02]  /*90f0*/  IMAD R4, R79, c[0x0][0x1e0], RZ ;  /* 0x000078004f047a24 */ /* 0x000fe400078e02ff */
[----:B------:R-:W-:-:S04]  /*9100*/  IMAD.WIDE.U32 R2, R78, c[0x0][0x1e0], RZ ;  /* 0x000078004e027a25 */ /* 0x000fc800078e00ff */
[----:B------:R-:W-:-:S04]  /*9110*/  IMAD R4, R78, c[0x0][0x1e4], R4 ;  /* 0x000079004e047a24 */ /* 0x000fc800078e0204 */
[----:B------:R-:W-:Y:S02]  /*9120*/  IMAD.IADD R3, R3, 0x1, R4 ;  /* 0x0000000103037824 */ /* 0x000fe400078e0204 */
[----:B------:R-:W-:Y:S02]  /*9130*/  IMAD.MOV.U32 R182, RZ, RZ, c[0x0][0x1e0] ;  /* 0x00007800ffb67624 */ /* 0x000fe400078e00ff */
[----:B------:R-:W-:Y:S01]  /*9140*/  IMAD.MOV.U32 R183, RZ, RZ, c[0x0][0x1e4] ;  /* 0x00007900ffb77624 */ /* 0x000fe200078e00ff */
[----:B------:R-:W-:Y:S01]  /*9150*/  BSSY B0, `(.L_x_877) ;  /* 0x000002c000007945 */ /* 0x000fe20003800000 */
[----:B------:R-:W-:Y:S01]  /*9160*/  BAR.SYNC.DEFER_BLOCKING 0x0 ;  /* 0x0000000000007b1d */ /* 0x000fe20000010000 */
[----:B--2---:R-:W-:-:S04]  /*9170*/  IADD3 R77, R76, R190, -R138 ;  /* 0x000000be4c4d7210 */ /* 0x004fc80007ffe88a */
[C---:B------:R-:W-:Y:S01]  /*9180*/  ISETP.GE.AND P0, PT, R77.reuse, 0x1, PT ;  /* 0x000000014d00780c */ /* 0x040fe20003f06270 */
[----:B---3--:R-:W-:Y:S02]  /*9190*/  IMAD.MOV.U32 R181, RZ, RZ, R8 ;  /* 0x000000ffffb57224 */ /* 0x008fe400078e0008 */
[----:B----4-:R-:W-:Y:S01]  /*91a0*/  IMAD.MOV.U32 R180, RZ, RZ, R6 ;  /* 0x000000ffffb47224 */ /* 0x010fe200078e0006 */
[----:B------:R-:W-:-:S03]  /*91b0*/  ISETP.GE.AND P3, PT, R77, 0x11, PT ;  /* 0x000000114d00780c */ /* 0x000fc60003f66270 */
[----:B------:R-:W-:-:S04]  /*91c0*/  IMAD.WIDE.U32 R4, R2, 0x50, R180 ;  /* 0x0000005002047825 */ /* 0x000fc800078e00b4 */
[----:B------:R-:W-:Y:S02]  /*91d0*/  IMAD R2, R3, 0x50, RZ ;  /* 0x0000005003027824 */ /* 0x000fe400078e02ff */
[----:B------:R-:W-:Y:S02]  /*91e0*/  @P0 LEA R6, P1, R4, c[0x0][0x1c8], 0x1 ;  /* 0x0000720004060a11 */ /* 0x000fe400078208ff */
[----:B------:R-:W-:Y:S01]  /*91f0*/  IMAD.IADD R3, R5, 0x1, R2 ;  /* 0x0000000105037824 */ /* 0x000fe200078e0202 */
[C---:B------:R-:W-:Y:S02]  /*9200*/  ISETP.GE.AND P2, PT, R77.reuse, 0x21, PT ;  /* 0x000000214d00780c */ /* 0x040fe40003f46270 */
[----:B------:R-:W-:Y:S02]  /*9210*/  @P3 LEA R2, P4, R182, R4, 0x4 ;  /* 0x00000004b6023211 */ /* 0x000fe400078820ff */
[----:B------:R-:W-:Y:S02]  /*9220*/  @P0 LEA.HI.X R7, R4, c[0x0][0x1cc], R3, 0x1, P1 ;  /* 0x0000730004070a11 */ /* 0x000fe400008f0c03 */
[----:B------:R-:W-:Y:S01]  /*9230*/  ISETP.GE.AND P1, PT, R77, 0x31, PT ;  /* 0x000000314d00780c */ /* 0x000fe20003f26270 */
[----:B------:R-:W-:-:S02]  /*9240*/  IMAD.WIDE.U32 R8, R182, 0x20, RZ ;  /* 0x00000020b6087825 */ /* 0x000fc400078e00ff */
[----:B------:R-:W-:Y:S01]  /*9250*/  @!PT LDS RZ, [RZ] ;  /* 0x00000000fffff984 */ /* 0x000fe20000000800 */
[----:B------:R-:W-:Y:S01]  /*9260*/  @!PT LDS RZ, [RZ] ;  /* 0x00000000fffff984 */ /* 0x000fe20000000800 */
[----:B------:R-:W-:Y:S01]  /*9270*/  @!PT LDS RZ, [RZ] ;  /* 0x00000000fffff984 */ /* 0x000fe20000000800 */
[----:B------:R1:W-:Y:S01]  /*9280*/  @P0 LDGSTS.E.BYPASS.LTC128B.128 [R221+0x2900], [R6.64], !P6 ;  /* 0x0290000006dd0fae */ /* 0x0003e2000f101d48 */
[----:B------:R-:W-:-:S09]  /*9290*/  @P3 LEA R12, P0, R2, c[0x0][0x1c8], 0x1 ;  /* 0x00007200020c3a11 */ /* 0x000fd200078008ff */
[----:B------:R-:W-:Y:S01]  /*92a0*/  @P1 IMAD R14, R183, 0x30, RZ ;  /* 0x00000030b70e1824 */ /* 0x000fe200078e02ff */
[----:B-1----:R-:W-:-:S04]  /*92b0*/  @P3 LEA.HI.X R6, R182, R3, R183, 0x4, P4 ;  /* 0x00000003b6063211 */ /* 0x002fc800020f24b7 */
[----:B------:R-:W-:Y:S01]  /*92c0*/  @P3 LEA.HI.X R13, R2, c[0x0][0x1cc], R6, 0x1, P0 ;  /* 0x00007300020d3a11 */ /* 0x000fe200000f0c06 */
[----:B------:R-:W-:Y:S01]  /*92d0*/  IMAD.SHL.U32 R2, R183, 0x20, RZ ;  /* 0x00000020b7027824 */ /* 0x000fe200078e00ff */
[----:B------:R-:W-:-:S03]  /*92e0*/  @P2 IADD3 R8, P0, R4, R8, RZ ;  /* 0x0000000804082210 */ /* 0x000fc60007f1e0ff */
[----:B------:R1:W-:Y:S01]  /*92f0*/  @P3 LDGSTS.E.BYPASS.LTC128B.128 [R221+0x3100], [R12.64], !P6 ;  /* 0x031000000cdd3fae */ /* 0x0003e2000f101d48 */
[----:B------:R-:W-:Y:S01]  /*9300*/  @P2 IADD3.X R9, R3, R9, R2, P0, !PT ;  /* 0x0000000903092210 */ /* 0x000fe200007fe402 */
[----:B------:R-:W-:Y:S01]  /*9310*/  @P1 IMAD.MOV.U32 R2, RZ, RZ, R4 ;  /* 0x000000ffff021224 */ /* 0x000fe200078e0004 */
[----:B------:R-:W-:-:S03]  /*9320*/  @P2 LEA R10, P0, R8, c[0x0][0x1c8], 0x1 ;  /* 0x00007200080a2a11 */ /* 0x000fc600078008ff */
[----:B------:R-:W-:Y:S01]  /*9330*/  @P1 IMAD.WIDE.U32 R6, R182, 0x30, R2 ;  /* 0x00000030b6061825 */ /* 0x000fe200078e0002 */
[----:B------:R-:W-:-:S03]  /*9340*/  @P2 LEA.HI.X R11, R8, c[0x0][0x1cc], R9, 0x1, P0 ;  /* 0x00007300080b2a11 */ /* 0x000fc600000f0c09 */
[----:B------:R-:W-:Y:S01]  /*9350*/  @P1 IMAD.IADD R7, R7, 0x1, R14 ;  /* 0x0000000107071824 */ /* 0x000fe200078e020e */
[C---:B------:R-:W-:Y:S01]  /*9360*/  @P1 LEA R8, P0, R6.reuse, c[0x0][0x1c8], 0x1 ;  /* 0x0000720006081a11 */ /* 0x040fe200078008ff */
[----:B------:R1:W-:Y:S03]  /*9370*/  @P2 LDGSTS.E.BYPASS.LTC128B.128 [R221+0x3900], [R10.64], !P6 ;  /* 0x039000000add2fae */ /* 0x0003e6000f101d48 */
[----:B------:R-:W-:-:S05]  /*9380*/  @P1 LEA.HI.X R9, R6, c[0x0][0x1cc], R7, 0x1, P0 ;  /* 0x0000730006091a11 */ /* 0x000fca00000f0c07 */
        /* <DEDUP_REMOVED lines=8> */
.L_x_878:
[----:B------:R-:W-:Y:S05]  /*9410*/  BSYNC B0 ;  /* 0x0000000000007941 */ /* 0x000fea0003800000 */
.L_x_877:
[----:B------:R3:W5:Y:S01]  /*9420*/  LDL R189, [R1+0x44] ;  /* 0x0000440001bd7983 */ /* 0x0007620000100800 */
[----:B------:R-:W-:Y:S01]  /*9430*/  ISETP.LT.AND P0, PT, RZ, c[0x0][0x27c], PT ;  /* 0x00009f00ff007a0c */ /* 0x000fe20003f01270 */
[----:B--2---:R-:W-:Y:S02]  /*9440*/  IMAD.MOV.U32 R2, RZ, RZ, c[0x0][0x2c4] ;  /* 0x0000b100ff027624 */ /* 0x004fe400078e00ff */
[----:B------:R-:W0:Y:S03]  /*9450*/  LDGDEPBAR ;  /* 0x00000000000079af */ /* 0x000e260000000000 */
[----:B------:R-:W-:-:S07]  /*9460*/  ISETP.NE.AND P5, PT, R2, 0x1, PT ;  /* 0x000000010200780c */ /* 0x000fce0003fa5270 */
[----:B------:R-:W-:Y:S05]  /*9470*/  @P0 BRA `(.L_x_879) ;  /* 0x0000002000000947 */ /* 0x000fea0003800000 */
[----:B------:R-:W-:-:S04]  /*9480*/  DEPBAR.LE SB0, 0x1 ;  /* 0x000080400000791a */ /* 0x000fc80000000000 */
[----:B------:R-:W-:Y:S05]  /*9490*/  BRA `(.L_x_880) ;  /* 0x00004bd000007947 */ /* 0x000fea0003800000 */
.L_x_879:
[----:B------:R-:W-:Y:S01]  /*94a0*/  ULDC.U8 UR4, c[0x0][0x298] ;  /* 0x0000a60000047ab9 */ /* 0x000fe20000000000 */
[----:B-----5:R-:W-:Y:S01]  /*94b0*/  SHF.R.S32.HI R2, RZ, 0x1f, R137 ;  /* 0x0000001fff027819 */ /* 0x020fe20000011489 */
[C---:B------:R-:W-:Y:S01]  /*94c0*/  IMAD.WIDE.U32 R6, R137.reuse, c[0x0][0x280], RZ ;  /* 0x0000a00089067a25 */ /* 0x040fe200078e00ff */
[----:B------:R-:W-:Y:S01]  /*94d0*/  ISETP.NE.AND P0, PT, RZ, UR4, PT ;  /* 0x00000004ff007c0c */ /* 0x000fe2000bf05270 */
[----:B------:R-:W-:Y:S01]  /*94e0*/  BSSY B2, `(.L_x_880) ;  /* 0x00004b8000027945 */ /* 0x000fe20003800000 */
[----:B------:R-:W-:Y:S01]  /*94f0*/  IADD3 R20, R82, R189, RZ ;  /* 0x000000bd52147210 */ /* 0x000fe20007ffe0ff */
[----:B------:R-:W-:Y:S01]  /*9500*/  IMAD R3, R2, c[0x0][0x280], RZ ;  /* 0x0000a00002037a24 */ /* 0x000fe200078e02ff */
[----:B------:R-:W-:Y:S01]  /*9510*/  IADD3 R65, R82, 0x60, RZ ;  /* 0x0000006052417810 */ /* 0x000fe20007ffe0ff */
[----:B------:R-:W-:Y:S02]  /*9520*/  IMAD R2, R2, c[0x0][0x290], RZ ;  /* 0x0000a40002027a24 */ /* 0x000fe400078e02ff */
[----:B-1----:R-:W-:-:S02]  /*9530*/  IMAD R8, R137, c[0x0][0x284], R3 ;  /* 0x0000a10089087a24 */ /* 0x002fc400078e0203 */
[----:B------:R-:W-:Y:S01]  /*9540*/  IMAD R3, R137, c[0x0][0x294], R2 ;  /* 0x0000a50089037a24 */ /* 0x000fe200078e0202 */
[----:B------:R-:W-:Y:S01]  /*9550*/  LEA R2, R163, R20, 0x5 ;  /* 0x00000014a3027211 */ /* 0x000fe200078e28ff */
[----:B------:R-:W-:Y:S01]  /*9560*/  IMAD.WIDE.U32 R4, R137, c[0x0][0x290], RZ ;  /* 0x0000a40089047a25 */ /* 0x000fe200078e00ff */
[----:B------:R-:W-:-:S04]  /*9570*/  IADD3 R8, R8, R7, RZ ;  /* 0x0000000708087210 */ /* 0x000fc80007ffe0ff */
[----:B------:R-:W-:Y:S01]  /*9580*/  IADD3 R9, R3, R5, RZ ;  /* 0x0000000503097210 */ /* 0x000fe20007ffe0ff */
[----:B------:R-:W-:Y:S05]  /*9590*/  @!P0 BRA `(.L_x_881) ;  /* 0x0000269000008947 */ /* 0x000fea0003800000 */
[----:B------:R-:W-:Y:S01]  /*95a0*/  @P5 IMAD.HI.U32 R3, R2, c[0x0][0x2c8], RZ ;  /* 0x0000b20002035a27 */ /* 0x000fe200078e00ff */
[----:B------:R-:W-:Y:S01]  /*95b0*/  BSSY B0, `(.L_x_882) ;  /* 0x0000033000007945 */ /* 0x000fe20003800000 */
[----:B------:R-:W-:Y:S01]  /*95c0*/  SHF.R.S32.HI R28, RZ, 0x1f, R26 ;  /* 0x0000001fff1c7819 */ /* 0x000fe2000001141a */
[----:B------:R-:W-:Y:S01]  /*95d0*/  CS2R R42, SRZ ;  /* 0x00000000002a7805 */ /* 0x000fe2000001ff00 */
[----:B------:R-:W-:Y:S01]  /*95e0*/  IMAD.MOV.U32 R5, RZ, RZ, R9 ;  /* 0x000000ffff057224 */ /* 0x000fe200078e0009 */
[----:B------:R-:W-:Y:S01]  /*95f0*/  @P5 SHF.R.U32.HI R2, RZ, c[0x0][0x2cc], R3 ;  /* 0x0000b300ff025a19 */ /* 0x000fe20000011603 */
[----:B------:R-:W-:-:S03]  /*9600*/  IMAD.MOV.U32 R7, RZ, RZ, R8 ;  /* 0x000000ffff077224 */ /* 0x000fc600078e0008 */
[----:B------:R-:W-:Y:S01]  /*9610*/  SHF.R.S32.HI R3, RZ, 0x1f, R2 ;  /* 0x0000001fff037819 */ /* 0x000fe20000011402 */
[----:B------:R-:W-:-:S04]  /*9620*/  IMAD.WIDE.U32 R6, R2, c[0x0][0x280], R6 ;  /* 0x0000a00002067a25 */ /* 0x000fc800078e0006 */
[C---:B------:R-:W-:Y:S01]  /*9630*/  IMAD R9, R3.reuse, c[0x0][0x280], RZ ;  /* 0x0000a00003097a24 */ /* 0x040fe200078e02ff */
[----:B------:R-:W-:Y:S01]  /*9640*/  LEA R29, P1, R6, c[0x0][0x270], 0x1 ;  /* 0x00009c00061d7a11 */ /* 0x000fe200078208ff */
[----:B------:R-:W-:Y:S02]  /*9650*/  IMAD R8, R3, c[0x0][0x290], RZ ;  /* 0x0000a40003087a24 */ /* 0x000fe400078e02ff */
[C---:B------:R-:W-:Y:S02]  /*9660*/  IMAD.WIDE.U32 R4, R2.reuse, c[0x0][0x290], R4 ;  /* 0x0000a40002047a25 */ /* 0x040fe400078e0004 */
[----:B------:R1:W2:Y:S02]  /*9670*/  SHFL.IDX PT, R10, R29, RZ, 0x1c1f ;  /* 0x001c1fff1d0a7589 */ /* 0x0002a400000e0000 */
[----:B------:R-:W-:Y:S01]  /*9680*/  IMAD R3, R2, c[0x0][0x284], R9 ;  /* 0x0000a10002037a24 */ /* 0x000fe200078e0209 */
[----:B------:R-:W-:Y:S01]  /*9690*/  LEA R30, P0, R4, c[0x0][0x288], 0x1 ;  /* 0x0000a200041e7a11 */ /* 0x000fe200078008ff */
[----:B------:R-:W-:-:S02]  /*96a0*/  IMAD R2, R2, c[0x0][0x294], R8 ;  /* 0x0000a50002027a24 */ /* 0x000fc400078e0208 */
[----:B------:R-:W-:Y:S01]  /*96b0*/  CS2R R8, SRZ ;  /* 0x0000000000087805 */ /* 0x000fe2000001ff00 */
[----:B------:R-:W-:Y:S01]  /*96c0*/  IADD3 R3, R7, R3, RZ ;  /* 0x0000000307037210 */ /* 0x000fe20007ffe0ff */
[----:B------:R1:W4:Y:S01]  /*96d0*/  SHFL.IDX PT, R11, R30, RZ, 0x1c1f ;  /* 0x001c1fff1e0b7589 */ /* 0x00032200000e0000 */
[----:B------:R-:W-:Y:S02]  /*96e0*/  IADD3 R2, R5, R2, RZ ;  /* 0x0000000205027210 */ /* 0x000fe40007ffe0ff */
[----:B------:R-:W-:Y:S02]  /*96f0*/  LEA.HI.X R27, R6, c[0x0][0x274], R3, 0x1, P1 ;  /* 0x00009d00061b7a11 */ /* 0x000fe400008f0c03 */
[----:B------:R-:W-:Y:S01]  /*9700*/  LEA.HI.X R23, R4, c[0x0][0x28c], R2, 0x1, P0 ;  /* 0x0000a30004177a11 */ /* 0x000fe200000f0c02 */
[----:B------:R-:W-:Y:S01]  /*9710*/  CS2R R6, SRZ ;  /* 0x0000000000067805 */ /* 0x000fe2000001ff00 */
[----:B------:R-:W-:Y:S01]  /*9720*/  ISETP.GE.AND P0, PT, R20, R0, PT ;  /* 0x000000001400720c */ /* 0x000fe20003f06270 */
[----:B------:R1:W3:Y:S01]  /*9730*/  SHFL.IDX PT, R17, R27, RZ, 0x1c1f ;  /* 0x001c1fff1b117589 */ /* 0x0002e200000e0000 */
[----:B------:R-:W-:Y:S01]  /*9740*/  CS2R R4, SRZ ;  /* 0x0000000000047805 */ /* 0x000fe2000001ff00 */
[----:B------:R-:W-:-:S02]  /*9750*/  CS2R R2, SRZ ;  /* 0x0000000000027805 */ /* 0x000fc4000001ff00 */
[----:B------:R1:W1:Y:S08]  /*9760*/  SHFL.IDX PT, R16, R23, RZ, 0x1c1f ;  /* 0x001c1fff17107589 */ /* 0x00027000000e0000 */
[----:B------:R-:W-:Y:S05]  /*9770*/  @P0 BRA `(.L_x_883) ;  /* 0x0000016000000947 */ /* 0x000fea0003800000 */
[----:B--2---:R-:W-:Y:S01]  /*9780*/  ISETP.GE.AND P1, PT, R24, c[0x0][0x27c], PT ;  /* 0x00009f0018007a0c */ /* 0x004fe20003f26270 */
[----:B------:R-:W-:Y:S01]  /*9790*/  CS2R R8, SRZ ;  /* 0x0000000000087805 */ /* 0x000fe2000001ff00 */
[----:B------:R-:W-:Y:S01]  /*97a0*/  ISETP.GE.AND P0, PT, R26, c[0x0][0x27c], PT ;  /* 0x00009f001a007a0c */ /* 0x000fe20003f06270 */
[----:B------:R-:W-:-:S10]  /*97b0*/  CS2R R6, SRZ ;  /* 0x0000000000067805 */ /* 0x000fd4000001ff00 */
[C---:B------:R-:W-:Y:S01]  /*97c0*/  @!P1 IMAD.SHL.U32 R2, R24.reuse, 0x2, RZ ;  /* 0x0000000218029824 */ /* 0x040fe200078e00ff */
[----:B------:R-:W-:Y:S01]  /*97d0*/  @!P1 SHF.L.U64.HI R3, R24, 0x1, R25 ;  /* 0x0000000118039819 */ /* 0x000fe20000010219 */
[C---:B------:R-:W-:Y:S01]  /*97e0*/  @!P0 IMAD.SHL.U32 R4, R26.reuse, 0x2, RZ ;  /* 0x000000021a048824 */ /* 0x040fe200078e00ff */
[----:B------:R-:W-:Y:S02]  /*97f0*/  @!P0 SHF.L.U64.HI R5, R26, 0x1, R28 ;  /* 0x000000011a058819 */ /* 0x000fe4000001021c */
[CC--:B------:R-:W-:Y:S02]  /*9800*/  @!P1 IADD3 R14, P2, R10.reuse, R2.reuse, RZ ;  /* 0x000000020a0e9210 */ /* 0x0c0fe40007f5e0ff */
[----:B----4-:R-:W-:Y:S02]  /*9810*/  @!P1 IADD3 R12, P4, R11, R2, RZ ;  /* 0x000000020b0c9210 */ /* 0x010fe40007f9e0ff */
[-C--:B------:R-:W-:Y:S01]  /*9820*/  @!P0 IADD3 R2, P3, R10, R4.reuse, RZ ;  /* 0x000000040a028210 */ /* 0x080fe20007f7e0ff */
[--C-:B---3--:R-:W-:Y:S01]  /*9830*/  @!P1 IMAD.X R15, R17, 0x1, R3.reuse, P2 ;  /* 0x00000001110f9824 */ /* 0x108fe200010e0603 */
[----:B------:R-:W-:Y:S01]  /*9840*/  @!P0 IADD3 R10, P2, R11, R4, RZ ;  /* 0x000000040b0a8210 */ /* 0x000fe20007f5e0ff */
[----:B-1----:R-:W-:-:S02]  /*9850*/  @!P1 IMAD.X R13, R16, 0x1, R3, P4 ;  /* 0x00000001100d9824 */ /* 0x002fc400020e0603 */
[--C-:B------:R-:W-:Y:S01]  /*9860*/  @!P0 IMAD.X R3, R17, 0x1, R5.reuse, P3 ;  /* 0x0000000111038824 */ /* 0x100fe200018e0605 */
[----:B------:R1:W5:Y:S01]  /*9870*/  @!P1 LD.E.64 R6, [R14.64] ;  /* 0x000000080e069980 */ /* 0x000362000c101b00 */
[----:B------:R-:W-:Y:S02]  /*9880*/  @!P0 IMAD.X R11, R16, 0x1, R5, P2 ;  /* 0x00000001100b8824 */ /* 0x000fe400010e0605 */
[----:B------:R-:W-:Y:S01]  /*9890*/  CS2R R4, SRZ ;  /* 0x0000000000047805 */ /* 0x000fe2000001ff00 */
[----:B------:R2:W5:Y:S05]  /*98a0*/  @!P0 LD.E.64 R8, [R2.64] ;  /* 0x0000000802088980 */ /* 0x00056a000c101b00 */
[----:B------:R1:W5:Y:S01]  /*98b0*/  @!P0 LD.E.64 R4, [R10.64] ;  /* 0x000000080a048980 */ /* 0x000362000c101b00 */
[----:B--2---:R-:W-:-:S06]  /*98c0*/  CS2R R2, SRZ ;  /* 0x0000000000027805 */ /* 0x004fcc000001ff00 */
[----:B------:R1:W5:Y:S02]  /*98d0*/  @!P1 LD.E.64 R2, [R12.64] ;  /* 0x000000080c029980 */ /* 0x000364000c101b00 */
.L_x_883:
[----:B--2---:R-:W-:Y:S05]  /*98e0*/  BSYNC B0 ;  /* 0x0000000000007941 */ /* 0x004fea0003800000 */
.L_x_882:
[----:B-1----:R-:W-:Y:S01]  /*98f0*/  IADD3 R10, R20, 0x20, RZ ;  /* 0x00000020140a7810 */ /* 0x002fe20007ffe0ff */
[----:B-----5:R-:W-:Y:S01]  /*9900*/  IMAD.MOV.U32 R14, RZ, RZ, R8 ;  /* 0x000000ffff0e7224 */ /* 0x020fe200078e0008 */
[----:B------:R1:W2:Y:S01]  /*9910*/  SHFL.IDX PT, R22, R27, 0x1, 0x1c1f ;  /* 0x003c1f001b167f89 */ /* 0x0002a200000e0000 */
[----:B------:R-:W-:Y:S01]  /*9920*/  IMAD.MOV.U32 R13, RZ, RZ, R9 ;  /* 0x000000ffff0d7224 */ /* 0x000fe200078e0009 */
[----:B------:R-:W-:Y:S01]  /*9930*/  ISETP.GE.AND P0, PT, R10, R0, PT ;  /* 0x000000000a00720c */ /* 0x000fe20003f06270 */
[----:B------:R-:W-:Y:S01]  /*9940*/  IMAD.MOV.U32 R12, RZ, RZ, R6 ;  /* 0x000000ffff0c7224 */ /* 0x000fe200078e0006 */
[----:B----4-:R1:W4:Y:S01]  /*9950*/  SHFL.IDX PT, R11, R29, 0x1, 0x1c1f ;  /* 0x003c1f001d0b7f89 */ /* 0x01032200000e0000 */
[----:B------:R-:W-:Y:S01]  /*9960*/  IMAD.MOV.U32 R10, RZ, RZ, R7 ;  /* 0x000000ffff0a7224 */ /* 0x000fe200078e0007 */
[----:B------:R-:W-:Y:S01]  /*9970*/  PRMT R55, R13, 0x5410, R14 ;  /* 0x000054100d377816 */ /* 0x000fe2000000000e */
[----:B------:R-:W-:Y:S01]  /*9980*/  IMAD.MOV.U32 R13, RZ, RZ, R5 ;  /* 0x000000ffff0d7224 */ /* 0x000fe200078e0005 */
[----:B------:R-:W-:Y:S01]  /*9990*/  MOV R14, R4 ;  /* 0x00000004000e7202 */ /* 0x000fe20000000f00 */
[----:B------:R1:W3:Y:S01]  /*99a0*/  SHFL.IDX PT, R21, R23, 0x1, 0x1c1f ;  /* 0x003c1f0017157f89 */ /* 0x0002e200000e0000 */
[----:B------:R-:W-:Y:S01]  /*99b0*/  PRMT R53, R10, 0x5410, R12 ;  /* 0x000054100a357816 */ /* 0x000fe2000000000c */
[----:B------:R-:W-:Y:S01]  /*99c0*/  IMAD.MOV.U32 R12, RZ, RZ, R2 ;  /* 0x000000ffff0c7224 */ /* 0x000fe200078e0002 */
[----:B------:R-:W-:Y:S01]  /*99d0*/  MOV R10, R3 ;  /* 0x00000003000a7202 */ /* 0x000fe20000000f00 */
[----:B------:R1:W1:Y:S01]  /*99e0*/  SHFL.IDX PT, R18, R30, 0x1, 0x1c1f ;  /* 0x003c1f001e127f89 */ /* 0x00026200000e0000 */
[----:B------:R-:W-:Y:S01]  /*99f0*/  BSSY B0, `(.L_x_884) ;  /* 0x000001d000007945 */ /* 0x000fe20003800000 */
[----:B------:R-:W-:Y:S01]  /*9a00*/  PRMT R54, R13, 0x5410, R14 ;  /* 0x000054100d367816 */ /* 0x000fe2000000000e */
[----:B------:R-:W-:Y:S01]  /*9a10*/  CS2R R32, SRZ ;  /* 0x0000000000207805 */ /* 0x000fe2000001ff00 */
[----:B------:R-:W-:Y:S01]  /*9a20*/  PRMT R52, R10, 0x5410, R12 ;  /* 0x000054100a347816 */ /* 0x000fe2000000000c */
[----:B------:R-:W-:Y:S01]  /*9a30*/  CS2R R36, SRZ ;  /* 0x0000000000247805 */ /* 0x000fe2000001ff00 */
[----:B------:R-:W-:Y:S01]  /*9a40*/  CS2R R34, SRZ ;  /* 0x0000000000227805 */ /* 0x000fe2000001ff00 */
[----:B------:R-:W-:Y:S05]  /*9a50*/  @P0 BRA `(.L_x_885) ;  /* 0x0000016000000947 */ /* 0x000fea0003800000 */
[----:B------:R-:W-:Y:S01]  /*9a60*/  ISETP.GE.AND P1, PT, R24, c[0x0][0x27c], PT ;  /* 0x00009f0018007a0c */ /* 0x000fe20003f26270 */
[----:B------:R-:W-:Y:S01]  /*9a70*/  CS2R R42, SRZ ;  /* 0x00000000002a7805 */ /* 0x000fe2000001ff00 */
[----:B------:R-:W-:Y:S01]  /*9a80*/  ISETP.GE.AND P0, PT, R26, c[0x0][0x27c], PT ;  /* 0x00009f001a007a0c */ /* 0x000fe20003f06270 */
[----:B------:R-:W-:-:S10]  /*9a90*/  CS2R R32, SRZ ;  /* 0x0000000000207805 */ /* 0x000fd4000001ff00 */
[C---:B------:R-:W-:Y:S01]  /*9aa0*/  @!P1 IMAD.SHL.U32 R10, R24.reuse, 0x2, RZ ;  /* 0x00000002180a9824 */ /* 0x040fe200078e00ff */
[----:B------:R-:W-:Y:S01]  /*9ab0*/  @!P1 SHF.L.U64.HI R15, R24, 0x1, R25 ;  /* 0x00000001180f9819 */ /* 0x000fe20000010219 */
[C---:B------:R-:W-:Y:S01]  /*9ac0*/  @!P0 IMAD.SHL.U32 R13, R26.reuse, 0x2, RZ ;  /* 0x000000021a0d8824 */ /* 0x040fe200078e00ff */
[----:B------:R-:W-:Y:S02]  /*9ad0*/  @!P0 SHF.L.U64.HI R19, R26, 0x1, R28 ;  /* 0x000000011a138819 */ /* 0x000fe4000001021c */
[CC--:B----4-:R-:W-:Y:S02]  /*9ae0*/  @!P1 IADD3 R16, P2, R11.reuse, R10.reuse, RZ ;  /* 0x0000000a0b109210 */ /* 0x0d0fe40007f5e0ff */
[----:B-1----:R-:W-:Y:S02]  /*9af0*/  @!P1 IADD3 R14, P4, R18, R10, RZ ;  /* 0x0000000a120e9210 */ /* 0x002fe40007f9e0ff */
[-C--:B------:R-:W-:Y:S01]  /*9b00*/  @!P0 IADD3 R12, P3, R11, R13.reuse, RZ ;  /* 0x0000000d0b0c8210 */ /* 0x080fe20007f7e0ff */
[--C-:B--23--:R-:W-:Y:S01]  /*9b10*/  @!P1 IMAD.X R17, R22, 0x1, R15.reuse, P2 ;  /* 0x0000000116119824 */ /* 0x10cfe200010e060f */
[----:B------:R-:W-:Y:S01]  /*9b20*/  @!P0 IADD3 R10, P2, R18, R13, RZ ;  /* 0x0000000d120a8210 */ /* 0x000fe20007f5e0ff */
[----:B------:R-:W-:Y:S01]  /*9b30*/  CS2R R34, SRZ ;  /* 0x0000000000227805 */ /* 0x000fe2000001ff00 */
[----:B------:R-:W-:Y:S01]  /*9b40*/  CS2R R36, SRZ ;  /* 0x0000000000247805 */ /* 0x000fe2000001ff00 */
[----:B------:R-:W-:Y:S01]  /*9b50*/  @!P1 IMAD.X R15, R21, 0x1, R15, P4 ;  /* 0x00000001150f9824 */ /* 0x000fe200020e060f */
[----:B------:R1:W5:Y:S01]  /*9b60*/  @!P1 LD.E.64 R32, [R16.64] ;  /* 0x0000000810209980 */ /* 0x000362000c101b00 */
[----:B------:R-:W-:-:S02]  /*9b70*/  @!P0 IMAD.X R13, R22, 0x1, R19, P3 ;  /* 0x00000001160d8824 */ /* 0x000fc400018e0613 */
[----:B------:R-:W-:Y:S01]  /*9b80*/  @!P0 IMAD.X R11, R21, 0x1, R19, P2 ;  /* 0x00000001150b8824 */ /* 0x000fe200010e0613 */
[----:B------:R1:W5:Y:S04]  /*9b90*/  @!P1 LD.E.64 R34, [R14.64] ;  /* 0x000000080e229980 */ /* 0x000368000c101b00 */
[----:B------:R1:W5:Y:S04]  /*9ba0*/  @!P0 LD.E.64 R42, [R12.64] ;  /* 0x000000080c2a8980 */ /* 0x000368000c101b00 */
[----:B------:R1:W5:Y:S02]  /*9bb0*/  @!P0 LD.E.64 R36, [R10.64] ;  /* 0x000000080a248980 */ /* 0x000364000c101b00 */
.L_x_885:
[----:B------:R-:W-:Y:S05]  /*9bc0*/  BSYNC B0 ;  /* 0x0000000000007941 */ /* 0x000fea0003800000 */
.L_x_884:
[----:B-1----:R-:W-:Y:S01]  /*9bd0*/  IADD3 R10, R20, 0x40, RZ ;  /* 0x00000040140a7810 */ /* 0x002fe20007ffe0ff */
[----:B-----5:R-:W-:Y:S01]  /*9be0*/  IMAD.MOV.U32 R14, RZ, RZ, R42 ;  /* 0x000000ffff0e7224 */ /* 0x020fe200078e002a */
[----:B--2---:R1:W2:Y:S01]  /*9bf0*/  SHFL.IDX PT, R22, R27, 0x2, 0x1c1f ;  /* 0x005c1f001b167f89 */ /* 0x0042a200000e0000 */
        /* <DEDUP_REMOVED lines=8> */
[----:B---3--:R1:W3:Y:S01]  /*9c80*/  SHFL.IDX PT, R21, R23, 0x2, 0x1c1f ;  /* 0x005c1f0017157f89 */ /* 0x0082e200000e0000 */
        /* <DEDUP_REMOVED lines=24> */
[--C-:B--2---:R-:W-:Y:S01]  /*9e10*/  @!P1 IMAD.X R17, R22, 0x1, R15.reuse, P2 ;  /* 0x0000000116119824 */ /* 0x104fe200010e060f */
[----:B------:R-:W-:Y:S01]  /*9e20*/  @!P0 IADD3 R10, P2, R18, R13, RZ ;  /* 0x0000000d120a8210 */ /* 0x000fe20007f5e0ff */
[----:B------:R-:W-:Y:S01]  /*9e30*/  CS2R R40, SRZ ;  /* 0x0000000000287805 */ /* 0x000fe2000001ff00 */
[----:B------:R-:W-:Y:S01]  /*9e40*/  CS2R R44, SRZ ;  /* 0x00000000002c7805 */ /* 0x000fe2000001ff00 */
[----:B---3--:R-:W-:Y:S01]  /*9e50*/  @!P1 IMAD.X R15, R21, 0x1, R15, P4 ;  /* 0x00000001150f9824 */ /* 0x008fe200020e060f */
[----:B------:R1:W5:Y:S01]  /*9e60*/  @!P1 LD.E.64 R38, [R16.64] ;  /* 0x0000000810269980 */ /* 0x000362000c101b00 */
[----:B------:R-:W-:-:S02]  /*9e70*/  @!P0 IMAD.X R13, R22, 0x1, R19, P3 ;  /* 0x00000001160d8824 */ /* 0x000fc400018e0613 */
[----:B------:R-:W-:Y:S01]  /*9e80*/  @!P0 IMAD.X R11, R21, 0x1, R19, P2 ;  /* 0x00000001150b8824 */ /* 0x000fe200010e0613 */
[----:B------:R1:W5:Y:S04]  /*9e90*/  @!P1 LD.E.64 R40, [R14.64] ;  /* 0x000000080e289980 */ /* 0x000368000c101b00 */
[----:B------:R1:W5:Y:S04]  /*9ea0*/  @!P0 LD.E.64 R46, [R12.64] ;  /* 0x000000080c2e8980 */ /* 0x000368000c101b00 */
[----:B------:R1:W5:Y:S02]  /*9eb0*/  @!P0 LD.E.64 R44, [R10.64] ;  /* 0x000000080a2c8980 */ /* 0x000364000c101b00 */
.L_x_887:
[----:B------:R-:W-:Y:S05]  /*9ec0*/  BSYNC B0 ;  /* 0x0000000000007941 */ /* 0x000fea0003800000 */
.L_x_886:
[----:B-1----:R-:W-:Y:S01]  /*9ed0*/  IADD3 R10, R20, 0x60, RZ ;  /* 0x00000060140a7810 */ /* 0x002fe20007ffe0ff */
[----:B-----5:R-:W-:Y:S01]  /*9ee0*/  IMAD.MOV.U32 R14, RZ, RZ, R46 ;  /* 0x000000ffff0e7224 */ /* 0x020fe200078e002e */
[----:B---3--:R-:W1:Y:S01]  /*9ef0*/  SHFL.IDX PT, R21, R27, 0x3, 0x1c1f ;  /* 0x007c1f001b157f89 */ /* 0x008e6200000e0000 */
        /* <DEDUP_REMOVED lines=8> */
[----:B------:R2:W1:Y:S01]  /*9f80*/  SHFL.IDX PT, R20, R23, 0x3, 0x1c1f ;  /* 0x007c1f0017147f89 */ /* 0x00046200000e0000 */
[----:B------:R-:W-:Y:S01]  /*9f90*/  PRMT R60, R10, 0x5410, R12 ;  /* 0x000054100a3c7816 */ /* 0x000fe2000000000c */
[----:B------:R-:W-:Y:S01]  /*9fa0*/  IMAD.MOV.U32 R12, RZ, RZ, R40 ;  /* 0x000000ffff0c7224 */ /* 0x000fe200078e0028 */
[----:B------:R-:W-:Y:S01]  /*9fb0*/  MOV R10, R41 ;  /* 0x00000029000a7202 */ /* 0x000fe20000000f00 */
[----:B------:R1:W4:Y:S01]  /*9fc0*/  SHFL.IDX PT, R18, R30, 0x3, 0x1c1f ;  /* 0x007c1f001e127f89 */ /* 0x00032200000e0000 */
[----:B------:R-:W-:Y:S01]  /*9fd0*/  BSSY B0, `(.L_x_888) ;  /* 0x000001d000007945 */ /* 0x000fe20003800000 */
[----:B------:R-:W-:Y:S01]  /*9fe0*/  PRMT R61, R13, 0x5410, R14 ;  /* 0x000054100d3d7816 */ /* 0x000fe2000000000e */
[----:B------:R-:W-:Y:S01]  /*9ff0*/  CS2R R48, SRZ ;  /* 0x0000000000307805 */ /* 0x000fe2000001ff00 */
[----:B---3--:R-:W-:Y:S01]  /*a000*/  PRMT R29, R10, 0x5410, R12 ;  /* 0x000054100a1d7816 */ /* 0x008fe2000000000c */
[----:B--2---:R-:W-:Y:S01]  /*a010*/  CS2R R22, SRZ ;  /* 0x0000000000167805 */ /* 0x004fe2000001ff00 */
[----:B-1----:R-:W-:Y:S01]  /*a020*/  CS2R R30, SRZ ;  /* 0x00000000001e7805 */ /* 0x002fe2000001ff00 */
[----:B------:R-:W-:Y:S05]  /*a030*/  @P0 BRA `(.L_x_889) ;  /* 0x0000016000000947 */ /* 0x000fea0003800000 */
[----:B----4-:R-:W-:Y:S01]  /*a040*/  ISETP.GE.AND P1, PT, R24, c[0x0][0x27c], PT ;  /* 0x00009f0018007a0c */ /* 0x010fe20003f26270 */
        /* <DEDUP_REMOVED lines=8> */
[C---:B------:R-:W-:Y:S02]  /*a0d0*/  @!P1 IADD3 R14, P4, R18.reuse, R10, RZ ;  /* 0x0000000a120e9210 */ /* 0x040fe40007f9e0ff */
[-C--:B------:R-:W-:Y:S01]  /*a0e0*/  @!P0 IADD3 R12, P3, R11, R13.reuse, RZ ;  /* 0x0000000d0b0c8210 */ /* 0x080fe20007f7e0ff */
[C-C-:B------:R-:W-:Y:S01]  /*a0f0*/  @!P1 IMAD.X R17, R21.reuse, 0x1, R15.reuse, P2 ;  /* 0x0000000115119824 */ /* 0x140fe200010e060f */
        /* <DEDUP_REMOVED lines=10> */
.L_x_889:
[----:B----4-:R-:W-:Y:S05]  /*a1a0*/  BSYNC B0 ;  /* 0x0000000000007941 */ /* 0x010fea0003800000 */
.L_x_888:
[----:B-1----:R-:W-:Y:S01]  /*a1b0*/  IMAD.IADD R12, R0, 0x1, -R189 ;  /* 0x00000001000c7824 */ /* 0x002fe200078e0abd */
[----:B-----5:R-:W-:Y:S01]  /*a1c0*/  MOV R0, R23 ;  /* 0x0000001700007202 */ /* 0x020fe20000000f00 */
[----:B------:R-:W-:Y:S01]  /*a1d0*/  IMAD.MOV.U32 R10, RZ, RZ, R50 ;  /* 0x000000ffff0a7224 */ /* 0x000fe200078e0032 */
[----:B------:R-:W-:-:S04]  /*a1e0*/  DEPBAR.LE SB0, 0x1 ;  /* 0x000080400000791a */ /* 0x000fc80000000000 */
[----:B------:R-:W-:Y:S01]  /*a1f0*/  IMNMX R27, R12, 0x80, PT ;  /* 0x000000800c1b7817 */ /* 0x000fe20003800200 */
[----:B------:R-:W-:Y:S01]  /*a200*/  IMAD.MOV.U32 R11, RZ, RZ, R51 ;  /* 0x000000ffff0b7224 */ /* 0x000fe200078e0033 */
[----:B------:R-:W-:Y:S01]  /*a210*/  PRMT R66, R66, 0x5410, R10 ;  /* 0x0000541042427816 */ /* 0x000fe2000000000a */
[----:B------:R-:W-:Y:S01]  /*a220*/  IMAD.MOV.U32 R10, RZ, RZ, R22 ;  /* 0x000000ffff0a7224 */ /* 0x000fe200078e0016 */
[----:B------:R-:W-:Y:S01]  /*a230*/  BAR.SYNC.DEFER_BLOCKING 0x0 ;  /* 0x0000000000007b1d */ /* 0x000fe20000010000 */
[----:B------:R-:W-:Y:S01]  /*a240*/  ISETP.GE.AND P0, PT, R82, R27, PT ;  /* 0x0000001b5200720c */ /* 0x000fe20003f06270 */
[----:B------:R-:W-:Y:S01]  /*a250*/  IMAD.MOV.U32 R12, RZ, RZ, R48 ;  /* 0x000000ffff0c7224 */ /* 0x000fe200078e0030 */
[----:B------:R-:W-:Y:S01]  /*a260*/  PRMT R66, R11, 0x7610, R66 ;  /* 0x000076100b427816 */ /* 0x000fe20000000042 */
[----:B------:R-:W-:Y:S01]  /*a270*/  IMAD.MOV.U32 R11, RZ, RZ, R49 ;  /* 0x000000ffff0b7224 */ /* 0x000fe200078e0031 */
[----:B------:R-:W-:Y:S01]  /*a280*/  PRMT R63, R0, 0x5410, R10 ;  /* 0x00005410003f7816 */ /* 0x000fe2000000000a */
[----:B------:R-:W-:Y:S01]  /*a290*/  IMAD.MOV.U32 R0, RZ, RZ, R31 ;  /* 0x000000ffff007224 */ /* 0x000fe200078e001f */
[----:B------:R-:W-:Y:S01]  /*a2a0*/  MOV R10, R30 ;  /* 0x0000001e000a7202 */ /* 0x000fe20000000f00 */
[----:B------:R-:W-:Y:S01]  /*a2b0*/  BSSY B1, `(.L_x_890) ;  /* 0x0000066000017945 */ /* 0x000fe20003800000 */
[----:B------:R-:W-:-:S02]  /*a2c0*/  PRMT R64, R11, 0x5410, R12 ;  /* 0x000054100b407816 */ /* 0x000fc4000000000c */
[----:B------:R-:W-:-:S03]  /*a2d0*/  PRMT R28, R0, 0x5410, R10 ;  /* 0x00005410001c7816 */ /* 0x000fc6000000000a */
[----:B------:R-:W-:Y:S05]  /*a2e0*/  @P0 BRA `(.L_x_891) ;  /* 0x0000062000000947 */ /* 0x000fea0003800000 */
[----:B------:R-:W-:Y:S01]  /*a2f0*/  ISETP.GE.AND P0, PT, R24, c[0x0][0x27c], PT ;  /* 0x00009f0018007a0c */ /* 0x000fe20003f06270 */
[----:B------:R-:W-:-:S12]  /*a300*/  BSSY B0, `(.L_x_892) ;  /* 0x0000030000007945 */ /* 0x000fd80003800000 */
[----:B------:R-:W-:Y:S05]  /*a310*/  @P0 BRA `(.L_x_893) ;  /* 0x000002e000000947 */ /* 0x000fea0003800000 */
[----:B------:R-:W1:Y:S01]  /*a320*/  LDS.128 R12, [R80+0x5000] ;  /* 0x00500000500c7984 */ /* 0x000e620000000c00 */
[--C-:B------:R-:W-:Y:S02]  /*a330*/  SHF.R.U64 R6, R6, 0x10, R7.reuse ;  /* 0x0000001006067819 */ /* 0x100fe40000001207 */
[----:B------:R-:W-:Y:S02]  /*a340*/  SHF.R.U32.HI R0, RZ, 0x10, R7 ;  /* 0x00000010ff007819 */ /* 0x000fe40000011607 */
[--C-:B------:R-:W-:Y:S02]  /*a350*/  SHF.R.U64 R7, R2, 0x10, R3.reuse ;  /* 0x0000001002077819 */ /* 0x100fe40000001203 */
[----:B------:R-:W-:Y:S02]  /*a360*/  SHF.R.U32.HI R2, RZ, 0x10, R3 ;  /* 0x00000010ff027819 */ /* 0x000fe40000011603 */
[----:B------:R-:W-:Y:S02]  /*a370*/  PRMT R10, R53, 0x5410, R0 ;  /* 0x00005410350a7816 */ /* 0x000fe40000000000 */
[----:B------:R-:W-:-:S02]  /*a380*/  PRMT R0, R52, 0x5410, R2 ;  /* 0x0000541034007816 */ /* 0x000fc40000000002 */
[----:B------:R-:W-:Y:S02]  /*a390*/  PRMT R17, R53, 0x5432, R6 ;  /* 0x0000543235117816 */ /* 0x000fe40000000006 */
[----:B------:R-:W-:Y:S01]  /*a3a0*/  PRMT R16, R52, 0x5432, R7 ;  /* 0x0000543234107816 */ /* 0x000fe20000000007 */
[C---:B------:R-:W-:Y:S01]  /*a3b0*/  IMAD.U32 R19, R0.reuse, 0x10000, RZ ;  /* 0x0001000000137824 */ /* 0x040fe200078e00ff */
[----:B------:R-:W-:Y:S02]  /*a3c0*/  LOP3.LUT R21, R0, 0xffff0000, RZ, 0xc0, !PT ;  /* 0xffff000000157812 */ /* 0x000fe400078ec0ff */
[----:B------:R-:W-:Y:S01]  /*a3d0*/  LOP3.LUT R20, R10, 0xffff0000, RZ, 0xc0, !PT ;  /* 0xffff00000a147812 */ /* 0x000fe200078ec0ff */
[C---:B-1----:R-:W-:Y:S01]  /*a3e0*/  IMAD.U32 R18, R14.reuse, 0x10000, RZ ;  /* 0x000100000e127824 */ /* 0x042fe200078e00ff */
[----:B------:R-:W-:Y:S01]  /*a3f0*/  LOP3.LUT R11, R14, 0xffff0000, RZ, 0xc0, !PT ;  /* 0xffff00000e0b7812 */ /* 0x000fe200078ec0ff */
[C---:B------:R-:W-:Y:S01]  /*a400*/  IMAD.U32 R14, R15.reuse, 0x10000, RZ ;  /* 0x000100000f0e7824 */ /* 0x040fe200078e00ff */
[----:B------:R-:W-:Y:S01]  /*a410*/  LOP3.LUT R2, R15, 0xffff0000, RZ, 0xc0, !PT ;  /* 0xffff00000f027812 */ /* 0x000fe200078ec0ff */
[----:B------:R-:W-:Y:S01]  /*a420*/  IMAD.U32 R15, R10, 0x10000, RZ ;  /* 0x000100000a0f7824 */ /* 0x000fe200078e00ff */
[----:B------:R-:W-:-:S02]  /*a430*/  SHF.L.U32 R7, R12, 0x10, RZ ;  /* 0x000000100c077819 */ /* 0x000fc400000006ff */
[----:B------:R-:W-:Y:S01]  /*a440*/  LOP3.LUT R6, R12, 0xffff0000, RZ, 0xc0, !PT ;  /* 0xffff00000c067812 */ /* 0x000fe200078ec0ff */
[----:B------:R-:W-:Y:S01]  /*a450*/  FMUL.FTZ R12, R11, R19 ;  /* 0x000000130b0c7220 */ /* 0x000fe20000410000 */
[----:B------:R-:W-:Y:S01]  /*a460*/  SHF.L.U32 R3, R13, 0x10, RZ ;  /* 0x000000100d037819 */ /* 0x000fe200000006ff */
[-C--:B------:R-:W-:Y:S01]  /*a470*/  FMUL.FTZ R11, R11, R15.reuse ;  /* 0x0000000f0b0b7220 */ /* 0x080fe20000410000 */
[----:B------:R-:W-:Y:S01]  /*a480*/  LOP3.LUT R0, R13, 0xffff0000, RZ, 0xc0, !PT ;  /* 0xffff00000d007812 */ /* 0x000fe200078ec0ff */
[C---:B------:R-:W-:Y:S02]  /*a490*/  FFMA.FTZ R13, R18.reuse, R15, -R12 ;  /* 0x0000000f120d7223 */ /* 0x040fe4000001080c */
[----:B------:R-:W-:Y:S01]  /*a4a0*/  FFMA.FTZ R12, R18, R19, R11 ;  /* 0x00000013120c7223 */ /* 0x000fe2000001000b */
[C---:B------:R-:W-:Y:S01]  /*a4b0*/  SHF.L.U32 R18, R17.reuse, 0x10, RZ ;  /* 0x0000001011127819 */ /* 0x040fe200000006ff */
[----:B------:R-:W-:Y:S01]  /*a4c0*/  FMUL.FTZ R10, R2, R21 ;  /* 0x00000015020a7220 */ /* 0x000fe20000410000 */
[----:B------:R-:W-:Y:S01]  /*a4d0*/  LOP3.LUT R17, R17, 0xffff0000, RZ, 0xc0, !PT ;  /* 0xffff000011117812 */ /* 0x000fe200078ec0ff */
[C---:B------:R-:W-:Y:S01]  /*a4e0*/  IMAD.U32 R19, R16.reuse, 0x10000, RZ ;  /* 0x0001000010137824 */ /* 0x040fe200078e00ff */
[----:B------:R-:W-:Y:S01]  /*a4f0*/  LOP3.LUT R16, R16, 0xffff0000, RZ, 0xc0, !PT ;  /* 0xffff000010107812 */ /* 0x000fe200078ec0ff */
[----:B------:R-:W-:-:S02]  /*a500*/  FMUL.FTZ R2, R2, R20 ;  /* 0x0000001402027220 */ /* 0x000fc40000410000 */
[C---:B------:R-:W-:Y:S02]  /*a510*/  FFMA.FTZ R15, R14.reuse, R20, -R10 ;  /* 0x000000140e0f7223 */ /* 0x040fe4000001080a */
[----:B------:R-:W-:Y:S01]  /*a520*/  FFMA.FTZ R11, R14, R21, R2 ;  /* 0x000000150e0b7223 */ /* 0x000fe20000010002 */
[----:B------:R-:W-:Y:S01]  /*a530*/  F2FP.BF16.PACK_AB R14, R12, R13 ;  /* 0x0000000d0c0e723e */ /* 0x000fe200000010ff */
[----:B------:R-:W-:Y:S02]  /*a540*/  FMUL.FTZ R10, R6, R19 ;  /* 0x00000013060a7220 */ /* 0x000fe40000410000 */
[----:B------:R-:W-:Y:S01]  /*a550*/  FMUL.FTZ R2, R0, R16 ;  /* 0x0000001000027220 */ /* 0x000fe20000410000 */
[----:B------:R-:W-:Y:S01]  /*a560*/  F2FP.BF16.PACK_AB R15, R11, R15 ;  /* 0x0000000f0b0f723e */ /* 0x000fe200000010ff */
[----:B------:R-:W-:Y:S02]  /*a570*/  FMUL.FTZ R6, R6, R18 ;  /* 0x0000001206067220 */ /* 0x000fe40000410000 */
[----:B------:R-:W-:-:S02]  /*a580*/  FMUL.FTZ R0, R0, R17 ;  /* 0x0000001100007220 */ /* 0x000fc40000410000 */
[C---:B------:R-:W-:Y:S02]  /*a590*/  FFMA.FTZ R10, R7.reuse, R18, -R10 ;  /* 0x00000012070a7223 */ /* 0x040fe4000001080a */
[----:B------:R-:W-:Y:S02]  /*a5a0*/  FFMA.FTZ R6, R7, R19, R6 ;  /* 0x0000001307067223 */ /* 0x000fe40000010006 */
[C---:B------:R-:W-:Y:S02]  /*a5b0*/  FFMA.FTZ R2, R3.reuse, R17, -R2 ;  /* 0x0000001103027223 */ /* 0x040fe40000010802 */
[----:B------:R-:W-:Y:S01]  /*a5c0*/  FFMA.FTZ R0, R3, R16, R0 ;  /* 0x0000001003007223 */ /* 0x000fe20000010000 */
[----:B------:R-:W-:-:S04]  /*a5d0*/  F2FP.BF16.PACK_AB R12, R6, R10 ;  /* 0x0000000a060c723e */ /* 0x000fc800000010ff */
[----:B------:R-:W-:-:S05]  /*a5e0*/  F2FP.BF16.PACK_AB R13, R0, R2 ;  /* 0x00000002000d723e */ /* 0x000fca00000010ff */
[----:B------:R1:W-:Y:S02]  /*a5f0*/  STS.128 [R80+0x5000], R12 ;  /* 0x0050000c50007388 */ /* 0x0003e40000000c00 */
.L_x_893:
[----:B------:R-:W-:Y:S05]  /*a600*/  BSYNC B0 ;  /* 0x0000000000007941 */ /* 0x000fea0003800000 */
.L_x_892:
[----:B------:R-:W-:-:S13]  /*a610*/  ISETP.GE.AND P0, PT, R26, c[0x0][0x27c], PT ;  /* 0x00009f001a007a0c */ /* 0x000fda0003f06270 */
[----:B------:R-:W-:Y:S05]  /*a620*/  @P0 BRA `(.L_x_891) ;  /* 0x000002e000000947 */ /* 0x000fea0003800000 */
[----:B-1----:R-:W1:Y:S01]  /*a630*/  LDS.128 R12, [R81+0x5000] ;  /* 0x00500000510c7984 */ /* 0x002e620000000c00 */
[----:B------:R-:W-:Y:S02]  /*a640*/  SHF.R.U32.HI R0, RZ, 0x10, R9 ;  /* 0x00000010ff007819 */ /* 0x000fe40000011609 */
[--C-:B------:R-:W-:Y:S02]  /*a650*/  SHF.R.U32.HI R2, RZ, 0x10, R5.reuse ;  /* 0x00000010ff027819 */ /* 0x100fe40000011605 */
[----:B------:R-:W-:Y:S02]  /*a660*/  PRMT R6, R55, 0x5410, R0 ;  /* 0x0000541037067816 */ /* 0x000fe40000000000 */
[----:B------:R-:W-:Y:S02]  /*a670*/  PRMT R0, R54, 0x5410, R2 ;  /* 0x0000541036007816 */ /* 0x000fe40000000002 */
[----:B------:R-:W-:Y:S02]  /*a680*/  SHF.R.U64 R4, R4, 0x10, R5 ;  /* 0x0000001004047819 */ /* 0x000fe40000001205 */
[----:B------:R-:W-:-:S02]  /*a690*/  SHF.R.U64 R3, R8, 0x10, R9 ;  /* 0x0000001008037819 */ /* 0x000fc40000001209 */
[----:B------:R-:W-:Y:S02]  /*a6a0*/  LOP3.LUT R17, R0, 0xffff0000, RZ, 0xc0, !PT ;  /* 0xffff000000117812 */ /* 0x000fe400078ec0ff */
[----:B------:R-:W-:Y:S02]  /*a6b0*/  PRMT R8, R54, 0x5432, R4 ;  /* 0x0000543236087816 */ /* 0x000fe40000000004 */
[----:B------:R-:W-:Y:S02]  /*a6c0*/  LOP3.LUT R16, R6, 0xffff0000, RZ, 0xc0, !PT ;  /* 0xffff000006107812 */ /* 0x000fe400078ec0ff */
[----:B------:R-:W-:Y:S02]  /*a6d0*/  PRMT R9, R55, 0x5432, R3 ;  /* 0x0000543237097816 */ /* 0x000fe40000000003 */
[C---:B-1----:R-:W-:Y:S01]  /*a6e0*/  LOP3.LUT R7, R14.reuse, 0xffff0000, RZ, 0xc0, !PT ;  /* 0xffff00000e077812 */ /* 0x042fe200078ec0ff */
[C---:B------:R-:W-:Y:S01]  /*a6f0*/  IMAD.U32 R10, R15.reuse, 0x10000, RZ ;  /* 0x000100000f0a7824 */ /* 0x040fe200078e00ff */
[----:B------:R-:W-:Y:S01]  /*a700*/  LOP3.LUT R2, R15, 0xffff0000, RZ, 0xc0, !PT ;  /* 0xffff00000f027812 */ /* 0x000fe200078ec0ff */
[----:B------:R-:W-:Y:S01]  /*a710*/  IMAD.U32 R11, R14, 0x10000, RZ ;  /* 0x000100000e0b7824 */ /* 0x000fe200078e00ff */
[----:B------:R-:W-:Y:S01]  /*a720*/  SHF.L.U32 R5, R12, 0x10, RZ ;  /* 0x000000100c057819 */ /* 0x000fe200000006ff */
[----:B------:R-:W-:Y:S01]  /*a730*/  IMAD.U32 R15, R0, 0x10000, RZ ;  /* 0x00010000000f7824 */ /* 0x000fe200078e00ff */
[----:B------:R-:W-:Y:S01]  /*a740*/  LOP3.LUT R4, R12, 0xffff0000, RZ, 0xc0, !PT ;  /* 0xffff00000c047812 */ /* 0x000fe200078ec0ff */
[----:B------:R-:W-:Y:S01]  /*a750*/  IMAD.U32 R14, R6, 0x10000, RZ ;  /* 0x00010000060e7824 */ /* 0x000fe200078e00ff */
[----:B------:R-:W-:Y:S01]  /*a760*/  SHF.L.U32 R3, R13, 0x10, RZ ;  /* 0x000000100d037819 */ /* 0x000fe200000006ff */
[----:B------:R-:W-:Y:S01]  /*a770*/  FMUL.FTZ R12, R7, R15 ;  /* 0x0000000f070c7220 */ /* 0x000fe20000410000 */
[----:B------:R-:W-:Y:S01]  /*a780*/  LOP3.LUT R0, R13, 0xffff0000, RZ, 0xc0, !PT ;  /* 0xffff00000d007812 */ /* 0x000fe200078ec0ff */
[----:B------:R-:W-:-:S02]  /*a790*/  FMUL.FTZ R7, R7, R14 ;  /* 0x0000000e07077220 */ /* 0x000fc40000410000 */
[C---:B------:R-:W-:Y:S02]  /*a7a0*/  FMUL.FTZ R6, R2.reuse, R17 ;  /* 0x0000001102067220 */ /* 0x040fe40000410000 */
[----:B------:R-:W-:Y:S01]  /*a7b0*/  FFMA.FTZ R13, R11, R14, -R12 ;  /* 0x0000000e0b0d7223 */ /* 0x000fe2000001080c */
[----:B------:R-:W-:Y:S01]  /*a7c0*/  SHF.L.U32 R14, R9, 0x10, RZ ;  /* 0x00000010090e7819 */ /* 0x000fe200000006ff */
[----:B------:R-:W-:Y:S01]  /*a7d0*/  FFMA.FTZ R12, R11, R15, R7 ;  /* 0x0000000f0b0c7223 */ /* 0x000fe20000010007 */
[----:B------:R-:W-:Y:S01]  /*a7e0*/  LOP3.LUT R9, R9, 0xffff0000, RZ, 0xc0, !PT ;  /* 0xffff000009097812 */ /* 0x000fe200078ec0ff */
[-C--:B------:R-:W-:Y:S02]  /*a7f0*/  FMUL.FTZ R2, R2, R16.reuse ;  /* 0x0000001002027220 */ /* 0x080fe40000410000 */
[----:B------:R-:W-:Y:S01]  /*a800*/  FFMA.FTZ R11, R10, R16, -R6 ;  /* 0x000000100a0b7223 */ /* 0x000fe20000010806 */
[C---:B------:R-:W-:Y:S01]  /*a810*/  LOP3.LUT R16, R8.reuse, 0xffff0000, RZ, 0xc0, !PT ;  /* 0xffff000008107812 */ /* 0x040fe200078ec0ff */
[----:B------:R-:W-:-:S02]  /*a820*/  IMAD.U32 R15, R8, 0x10000, RZ ;  /* 0x00010000080f7824 */ /* 0x000fc400078e00ff */
[----:B------:R-:W-:Y:S02]  /*a830*/  FFMA.FTZ R7, R10, R17, R2 ;  /* 0x000000110a077223 */ /* 0x000fe40000010002 */
[----:B------:R-:W-:Y:S02]  /*a840*/  FMUL.FTZ R6, R4, R15 ;  /* 0x0000000f04067220 */ /* 0x000fe40000410000 */
[----:B------:R-:W-:Y:S01]  /*a850*/  FMUL.FTZ R2, R0, R16 ;  /* 0x0000001000027220 */ /* 0x000fe20000410000 */
[----:B------:R-:W-:Y:S01]  /*a860*/  F2FP.BF16.PACK_AB R7, R7, R11 ;  /* 0x0000000b0707723e */ /* 0x000fe200000010ff */
[-C--:B------:R-:W-:Y:S02]  /*a870*/  FMUL.FTZ R4, R4, R14.reuse ;  /* 0x0000000e04047220 */ /* 0x080fe40000410000 */
[----:B------:R-:W-:Y:S02]  /*a880*/  FMUL.FTZ R0, R0, R9 ;  /* 0x0000000900007220 */ /* 0x000fe40000410000 */
[C---:B------:R-:W-:Y:S01]  /*a890*/  FFMA.FTZ R8, R5.reuse, R14, -R6 ;  /* 0x0000000e05087223 */ /* 0x040fe20000010806 */
[----:B------:R-:W-:Y:S01]  /*a8a0*/  F2FP.BF16.PACK_AB R6, R12, R13 ;  /* 0x0000000d0c06723e */ /* 0x000fe200000010ff */
[----:B------:R-:W-:-:S02]  /*a8b0*/  FFMA.FTZ R4, R5, R15, R4 ;  /* 0x0000000f05047223 */ /* 0x000fc40000010004 */
[C---:B------:R-:W-:Y:S02]  /*a8c0*/  FFMA.FTZ R2, R3.reuse, R9, -R2 ;  /* 0x0000000903027223 */ /* 0x040fe40000010802 */
[----:B------:R-:W-:Y:S01]  /*a8d0*/  FFMA.FTZ R0, R3, R16, R0 ;  /* 0x0000001003007223 */ /* 0x000fe20000010000 */
[----:B------:R-:W-:-:S04]  /*a8e0*/  F2FP.BF16.PACK_AB R4, R4, R8 ;  /* 0x000000080404723e */ /* 0x000fc800000010ff */
[----:B------:R-:W-:-:S05]  /*a8f0*/  F2FP.BF16.PACK_AB R5, R0, R2 ;  /* 0x000000020005723e */ /* 0x000fca00000010ff */
[----:B------:R1:W-:Y:S02]  /*a900*/  STS.128 [R81+0x5000], R4 ;  /* 0x0050000451007388 */ /* 0x0003e40000000c00 */
.L_x_891:
[----:B------:R-:W-:Y:S05]  /*a910*/  BSYNC B1 ;  /* 0x0000000000017941 */ /* 0x000fea0003800000 */
.L_x_890:
[----:B------:R-:W-:Y:S01]  /*a920*/  ISETP.GE.AND P0, PT, R139, R27, PT ;  /* 0x0000001b8b00720c */ /* 0x000fe20003f06270 */
[----:B------:R-:W-:-:S12]  /*a930*/  BSSY B1, `(.L_x_894) ;  /* 0x0000064000017945 */ /* 0x000fd80003800000 */
[----:B------:R-:W-:Y:S05]  /*a940*/  @P0 BRA `(.L_x_895) ;  /* 0x0000062000000947 */ /* 0x000fea0003800000 */
[----:B------:R-:W-:Y:S01]  /*a950*/  ISETP.GE.AND P0, PT, R24, c[0x0][0x27c], PT ;  /* 0x00009f0018007a0c */ /* 0x000fe20003f06270 */
[----:B------:R-:W-:-:S12]  /*a960*/  BSSY B0, `(.L_x_896) ;  /* 0x0000030000007945 */ /* 0x000fd80003800000 */
[----:B------:R-:W-:Y:S05]  /*a970*/  @P0 BRA `(.L_x_897) ;  /* 0x000002e000000947 */ /* 0x000fea0003800000 */
[----:B-1----:R-:W1:Y:S01]  /*a980*/  LDS.128 R4, [R80+0x6000] ;  /* 0x0060000050047984 */ /* 0x002e620000000c00 */
[--C-:B------:R-:W-:Y:S02]  /*a990*/  SHF.R.U64 R0, R32, 0x10, R33.reuse ;  /* 0x0000001020007819 */ /* 0x100fe40000001221 */
[----:B------:R-:W-:Y:S02]  /*a9a0*/  SHF.R.U32.HI R2, RZ, 0x10, R33 ;  /* 0x00000010ff027819 */ /* 0x000fe40000011621 */
[----:B------:R-:W-:Y:S02]  /*a9b0*/  SHF.R.U32.HI R9, RZ, 0x10, R35 ;  /* 0x00000010ff097819 */ /* 0x000fe40000011623 */
[C---:B------:R-:W-:Y:S02]  /*a9c0*/  PRMT R11, R57.reuse, 0x5432, R0 ;  /* 0x00005432390b7816 */ /* 0x040fe40000000000 */
[----:B------:R-:W-:Y:S02]  /*a9d0*/  PRMT R8, R57, 0x5410, R2 ;  /* 0x0000541039087816 */ /* 0x000fe40000000002 */
[----:B------:R-:W-:-:S02]  /*a9e0*/  PRMT R0, R56, 0x5410, R9 ;  /* 0x0000541038007816 */ /* 0x000fc40000000009 */
[----:B------:R-:W-:Y:S01]  /*a9f0*/  SHF.R.U64 R3, R34, 0x10, R35 ;  /* 0x0000001022037819 */ /* 0x000fe20000001223 */
[----:B------:R-:W-:Y:S01]  /*aa00*/  IMAD.U32 R14, R8, 0x10000, RZ ;  /* 0x00010000080e7824 */ /* 0x000fe200078e00ff */
[C---:B------:R-:W-:Y:S01]  /*aa10*/  LOP3.LUT R17, R0.reuse, 0xffff0000, RZ, 0xc0, !PT ;  /* 0xffff000000117812 */ /* 0x040fe200078ec0ff */
[----:B------:R-:W-:Y:S01]  /*aa20*/  IMAD.U32 R15, R0, 0x10000, RZ ;  /* 0x00010000000f7824 */ /* 0x000fe200078e00ff */
[----:B------:R-:W-:Y:S02]  /*aa30*/  PRMT R10, R56, 0x5432, R3 ;  /* 0x00005432380a7816 */ /* 0x000fe40000000003 */
[----:B------:R-:W-:Y:S02]  /*aa40*/  LOP3.LUT R16, R8, 0xffff0000, RZ, 0xc0, !PT ;  /* 0xffff000008107812 */ /* 0x000fe400078ec0ff */
[C---:B-1----:R-:W-:Y:S01]  /*aa50*/  LOP3.LUT R9, R6.reuse, 0xffff0000, RZ, 0xc0, !PT ;  /* 0xffff000006097812 */ /* 0x042fe200078ec0ff */
[C---:B------:R-:W-:Y:S01]  /*aa60*/  IMAD.U32 R12, R7.reuse, 0x10000, RZ ;  /* 0x00010000070c7824 */ /* 0x040fe200078e00ff */
[----:B------:R-:W-:Y:S01]  /*aa70*/  LOP3.LUT R2, R7, 0xffff0000, RZ, 0xc0, !PT ;  /* 0xffff000007027812 */ /* 0x000fe200078ec0ff */
[----:B------:R-:W-:Y:S01]  /*aa80*/  IMAD.U32 R13, R6, 0x10000, RZ ;  /* 0x00010000060d7824 */ /* 0x000fe200078e00ff */
[C---:B------:R-:W-:Y:S01]  /*aa90*/  SHF.L.U32 R6, R4.reuse, 0x10, RZ ;  /* 0x0000001004067819 */ /* 0x040fe200000006ff */
[----:B------:R-:W-:Y:S01]  /*aaa0*/  FMUL.FTZ R7, R9, R14 ;  /* 0x0000000e09077220 */ /* 0x000fe20000410000 */
[----:B------:R-:W-:Y:S01]  /*aab0*/  SHF.L.U32 R3, R5, 0x10, RZ ;  /* 0x0000001005037819 */ /* 0x000fe200000006ff */
[-C--:B------:R-:W-:Y:S01]  /*aac0*/  FMUL.FTZ R8, R9, R15.reuse ;  /* 0x0000000f09087220 */ /* 0x080fe20000410000 */
[----:B------:R-:W-:Y:S01]  /*aad0*/  LOP3.LUT R0, R5, 0xffff0000, RZ, 0xc0, !PT ;  /* 0xffff000005007812 */ /* 0x000fe200078ec0ff */
[----:B------:R-:W-:Y:S01]  /*aae0*/  FFMA.FTZ R9, R13, R15, R7 ;  /* 0x0000000f0d097223 */ /* 0x000fe20000010007 */
[----:B------:R-:W-:Y:S01]  /*aaf0*/  LOP3.LUT R4, R4, 0xffff0000, RZ, 0xc0, !PT ;  /* 0xffff000004047812 */ /* 0x000fe200078ec0ff */
[----:B------:R-:W-:-:S02]  /*ab00*/  FMUL.FTZ R5, R2, R17 ;  /* 0x0000001102057220 */ /* 0x000fc40000410000 */
[----:B------:R-:W-:Y:S01]  /*ab10*/  FFMA.FTZ R14, R13, R14, -R8 ;  /* 0x0000000e0d0e7223 */ /* 0x000fe20000010808 */
[C---:B------:R-:W-:Y:S01]  /*ab20*/  SHF.L.U32 R13, R11.reuse, 0x10, RZ ;  /* 0x000000100b0d7819 */ /* 0x040fe200000006ff */
[C---:B------:R-:W-:Y:S01]  /*ab30*/  IMAD.U32 R15, R10.reuse, 0x10000, RZ ;  /* 0x000100000a0f7824 */ /* 0x040fe200078e00ff */
[----:B------:R-:W-:Y:S01]  /*ab40*/  LOP3.LUT R10, R10, 0xffff0000, RZ, 0xc0, !PT ;  /* 0xffff00000a0a7812 */ /* 0x000fe200078ec0ff */
[-C--:B------:R-:W-:Y:S01]  /*ab50*/  FMUL.FTZ R2, R2, R16.reuse ;  /* 0x0000001002027220 */ /* 0x080fe20000410000 */
[----:B------:R-:W-:Y:S01]  /*ab60*/  LOP3.LUT R11, R11, 0xffff0000, RZ, 0xc0, !PT ;  /* 0xffff00000b0b7812 */ /* 0x000fe200078ec0ff */
[C---:B------:R-:W-:Y:S02]  /*ab70*/  FFMA.FTZ R8, R12.reuse, R16, -R5 ;  /* 0x000000100c087223 */ /* 0x040fe40000010805 */
[----:B------:R-:W-:Y:S02]  /*ab80*/  FFMA.FTZ R7, R12, R17, R2 ;  /* 0x000000110c077223 */ /* 0x000fe40000010002 */
[----:B------:R-:W-:-:S02]  /*ab90*/  FMUL.FTZ R5, R4, R15 ;  /* 0x0000000f04057220 */ /* 0x000fc40000410000 */
[----:B------:R-:W-:Y:S01]  /*aba0*/  FMUL.FTZ R4, R4, R13 ;  /* 0x0000000d04047220 */ /* 0x000fe20000410000 */
[----:B------:R-:W-:Y:S01]  /*abb0*/  F2FP.BF16.PACK_AB R7, R7, R8 ;  /* 0x000000080707723e */ /* 0x000fe200000010ff */
[C---:B------:R-:W-:Y:S02]  /*abc0*/  FMUL.FTZ R2, R0.reuse, R10 ;  /* 0x0000000a00027220 */ /* 0x040fe40000410000 */
[----:B------:R-:W-:Y:S02]  /*abd0*/  FMUL.FTZ R0, R0, R11 ;  /* 0x0000000b00007220 */ /* 0x000fe40000410000 */
[C---:B------:R-:W-:Y:S02]  /*abe0*/  FFMA.FTZ R5, R6.reuse, R13, -R5 ;  /* 0x0000000d06057223 */ /* 0x040fe40000010805 */
[----:B------:R-:W-:Y:S01]  /*abf0*/  FFMA.FTZ R4, R6, R15, R4 ;  /* 0x0000000f06047223 */ /* 0x000fe20000010004 */
[----:B------:R-:W-:Y:S01]  /*ac00*/  F2FP.BF16.PACK_AB R6, R9, R14 ;  /* 0x0000000e0906723e */ /* 0x000fe200000010ff */
[----:B------:R-:W-:-:S02]  /*ac10*/  FFMA.FTZ R2, R3, R11, -R2 ;  /* 0x0000000b03027223 */ /* 0x000fc40000010802 */
[----:B------:R-:W-:Y:S01]  /*ac20*/  FFMA.FTZ R0, R3, R10, R0 ;  /* 0x0000000a03007223 */ /* 0x000fe20000010000 */
[----:B------:R-:W-:-:S04]  /*ac30*/  F2FP.BF16.PACK_AB R4, R4, R5 ;  /* 0x000000050404723e */ /* 0x000fc800000010ff */
[----:B------:R-:W-:-:S05]  /*ac40*/  F2FP.BF16.PACK_AB R5, R0, R2 ;  /* 0x000000020005723e */ /* 0x000fca00000010ff */
[----:B------:R1:W-:Y:S02]  /*ac50*/  STS.128 [R80+0x6000], R4 ;  /* 0x0060000450007388 */ /* 0x0003e40000000c00 */
.L_x_897:
[----:B------:R-:W-:Y:S05]  /*ac60*/  BSYNC B0 ;  /* 0x0000000000007941 */ /* 0x000fea0003800000 */
.L_x_896:
[----:B------:R-:W-:-:S13]  /*ac70*/  ISETP.GE.AND P0, PT, R26, c[0x0][0x27c], PT ;  /* 0x00009f001a007a0c */ /* 0x000fda0003f06270 */
        /* <DEDUP_REMOVED lines=47> */
.L_x_895:
[----:B------:R-:W-:Y:S05]  /*af70*/  BSYNC B1 ;  /* 0x0000000000017941 */ /* 0x000fea0003800000 */
.L_x_894:
        /* <DEDUP_REMOVED lines=52> */
.L_x_901:
[----:B------:R-:W-:Y:S05]  /*b2c0*/  BSYNC B0 ;  /* 0x0000000000007941 */ /* 0x000fea0003800000 */
.L_x_900:
        /* <DEDUP_REMOVED lines=48> */
.L_x_899:
[----:B------:R-:W-:Y:S05]  /*b5d0*/  BSYNC B1 ;  /* 0x0000000000017941 */ /* 0x000fea0003800000 */
.L_x_898:
[----:B------:R-:W-:-:S13]  /*b5e0*/  ISETP.GE.AND P0, PT, R65, R27, PT ;  /* 0x0000001b4100720c */ /* 0x000fda0003f06270 */
        /* <DEDUP_REMOVED lines=50> */
.L_x_904:
[----:B------:R-:W-:Y:S05]  /*b910*/  BSYNC B0 ;  /* 0x0000000000007941 */ /* 0x000fea0003800000 */
.L_x_903:
[----:B------:R-:W-:-:S13]  /*b920*/  ISETP.GE.AND P0, PT, R26, c[0x0][0x27c], PT ;  /* 0x00009f001a007a0c */ /* 0x000fda0003f06270 */
[----:B------:R-:W-:Y:S05]  /*b930*/  @P0 BRA `(.L_x_902) ;  /* 0x0000272000000947 */ /* 0x000fea0003800000 */
[----:B-1----:R-:W1:Y:S01]  /*b940*/  LDS.128 R4, [R81+0x8000] ;  /* 0x0080000051047984 */ /* 0x002e620000000c00 */
[----:B------:R-:W-:Y:S02]  /*b950*/  SHF.R.U64 R0, R50, 0x10, R51 ;  /* 0x0000001032007819 */ /* 0x000fe40000001233 */
[----:B------:R-:W-:Y:S02]  /*b960*/  SHF.R.U32.HI R11, RZ, 0x10, R49 ;  /* 0x00000010ff0b7819 */ /* 0x000fe40000011631 */
[----:B------:R-:W-:Y:S02]  /*b970*/  SHF.R.U32.HI R2, RZ, 0x10, R51 ;  /* 0x00000010ff027819 */ /* 0x000fe40000011633 */
[----:B------:R-:W-:Y:S02]  /*b980*/  PRMT R10, R66, 0x5432, R0 ;  /* 0x00005432420a7816 */ /* 0x000fe40000000000 */
[----:B------:R-:W-:Y:S02]  /*b990*/  PRMT R0, R64, 0x5410, R11 ;  /* 0x0000541040007816 */ /* 0x000fe4000000000b */
[----:B------:R-:W-:-:S02]  /*b9a0*/  PRMT R8, R66, 0x5410, R2 ;  /* 0x0000541042087816 */ /* 0x000fc40000000002 */
[----:B------:R-:W-:Y:S01]  /*b9b0*/  SHF.R.U64 R3, R48, 0x10, R49 ;  /* 0x0000001030037819 */ /* 0x000fe20000001231 */
[----:B------:R-:W-:Y:S01]  /*b9c0*/  IMAD.U32 R15, R0, 0x10000, RZ ;  /* 0x00010000000f7824 */ /* 0x000fe200078e00ff */
[C---:B------:R-:W-:Y:S01]  /*b9d0*/  LOP3.LUT R16, R8.reuse, 0xffff0000, RZ, 0xc0, !PT ;  /* 0xffff000008107812 */ /* 0x040fe200078ec0ff */
[----:B------:R-:W-:Y:S01]  /*b9e0*/  IMAD.U32 R14, R8, 0x10000, RZ ;  /* 0x00010000080e7824 */ /* 0x000fe200078e00ff */
[----:B------:R-:W-:Y:S02]  /*b9f0*/  PRMT R9, R64, 0x5432, R3 ;  /* 0x0000543240097816 */ /* 0x000fe40000000003 */
[----:B------:R-:W-:Y:S01]  /*ba00*/  LOP3.LUT R17, R0, 0xffff0000, RZ, 0xc0, !PT ;  /* 0xffff000000117812 */ /* 0x000fe200078ec0ff */
[C---:B-1----:R-:W-:Y:S01]  /*ba10*/  IMAD.U32 R12, R6.reuse, 0x10000, RZ ;  /* 0x00010000060c7824 */ /* 0x042fe200078e00ff */
[----:B------:R-:W-:Y:S01]  /*ba20*/  LOP3.LUT R6, R6, 0xffff0000, RZ, 0xc0, !PT ;  /* 0xffff000006067812 */ /* 0x000fe200078ec0ff */
[C---:B------:R-:W-:Y:S01]  /*ba30*/  IMAD.U32 R11, R7.reuse, 0x10000, RZ ;  /* 0x00010000070b7824 */ /* 0x040fe200078e00ff */
[----:B------:R-:W-:-:S02]  /*ba40*/  LOP3.LUT R2, R7, 0xffff0000, RZ, 0xc0, !PT ;  /* 0xffff000007027812 */ /* 0x000fc400078ec0ff */
[----:B------:R-:W-:Y:S01]  /*ba50*/  SHF.L.U32 R7, R4, 0x10, RZ ;  /* 0x0000001004077819 */ /* 0x000fe200000006ff */
[----:B------:R-:W-:Y:S01]  /*ba60*/  FMUL.FTZ R8, R6, R15 ;  /* 0x0000000f06087220 */ /* 0x000fe20000410000 */
[----:B------:R-:W-:Y:S01]  /*ba70*/  LOP3.LUT R3, R4, 0xffff0000, RZ, 0xc0, !PT ;  /* 0xffff000004037812 */ /* 0x000fe200078ec0ff */
[-C--:B------:R-:W-:Y:S01]  /*ba80*/  FMUL.FTZ R6, R6, R14.reuse ;  /* 0x0000000e06067220 */ /* 0x080fe20000410000 */
[C---:B------:R-:W-:Y:S01]  /*ba90*/  LOP3.LUT R0, R5.reuse, 0xffff0000, RZ, 0xc0, !PT ;  /* 0xffff000005007812 */ /* 0x040fe200078ec0ff */
[----:B------:R-:W-:Y:S01]  /*baa0*/  FMUL.FTZ R4, R2, R17 ;  /* 0x0000001102047220 */ /* 0x000fe20000410000 */
[----:B------:R-:W-:Y:S01]  /*bab0*/  SHF.L.U32 R13, R5, 0x10, RZ ;  /* 0x00000010050d7819 */ /* 0x000fe200000006ff */
[C---:B------:R-:W-:Y:S02]  /*bac0*/  FFMA.FTZ R6, R12.reuse, R15, R6 ;  /* 0x0000000f0c067223 */ /* 0x040fe40000010006 */
[----:B------:R-:W-:Y:S01]  /*bad0*/  FFMA.FTZ R14, R12, R14, -R8 ;  /* 0x0000000e0c0e7223 */ /* 0x000fe20000010808 */
[----:B------:R-:W-:Y:S01]  /*bae0*/  SHF.L.U32 R12, R10, 0x10, RZ ;  /* 0x000000100a0c7819 */ /* 0x000fe200000006ff */
[C---:B------:R-:W-:Y:S01]  /*baf0*/  IMAD.U32 R15, R9.reuse, 0x10000, RZ ;  /* 0x00010000090f7824 */ /* 0x040fe200078e00ff */
[----:B------:R-:W-:Y:S01]  /*bb00*/  LOP3.LUT R9, R9, 0xffff0000, RZ, 0xc0, !PT ;  /* 0xffff000009097812 */ /* 0x000fe200078ec0ff */
[-C--:B------:R-:W-:Y:S01]  /*bb10*/  FMUL.FTZ R2, R2, R16.reuse ;  /* 0x0000001002027220 */ /* 0x080fe20000410000 */
[----:B------:R-:W-:Y:S01]  /*bb20*/  LOP3.LUT R10, R10, 0xffff0000, RZ, 0xc0, !PT ;  /* 0xffff00000a0a7812 */ /* 0x000fe200078ec0ff */
[C---:B------:R-:W-:Y:S01]  /*bb30*/  FFMA.FTZ R8, R11.reuse, R16, -R4 ;  /* 0x000000100b087223 */ /* 0x040fe20000010804 */
[----:B------:R-:W-:Y:S01]  /*bb40*/  F2FP.BF16.PACK_AB R6, R6, R14 ;  /* 0x0000000e0606723e */ /* 0x000fe200000010ff */
[----:B------:R-:W-:-:S02]  /*bb50*/  FFMA.FTZ R5, R11, R17, R2 ;  /* 0x000000110b057223 */ /* 0x000fc40000010002 */
[C---:B------:R-:W-:Y:S02]  /*bb60*/  FMUL.FTZ R4, R3.reuse, R15 ;  /* 0x0000000f03047220 */ /* 0x040fe40000410000 */
[C---:B------:R-:W-:Y:S02]  /*bb70*/  FMUL.FTZ R2, R0.reuse, R9 ;  /* 0x0000000900027220 */ /* 0x040fe40000410000 */
[----:B------:R-:W-:Y:S02]  /*bb80*/  FMUL.FTZ R3, R3, R12 ;  /* 0x0000000c03037220 */ /* 0x000fe40000410000 */
        /* <DEDUP_REMOVED lines=10> */
.L_x_881:
[----:B------:R-:W-:Y:S01]  /*bc30*/  @P5 IMAD.HI.U32 R3, R2, c[0x0][0x2c8], RZ ;  /* 0x0000b20002035a27 */ /* 0x000fe200078e00ff */
[----:B------:R-:W-:Y:S01]  /*bc40*/  ISETP.GE.AND P2, PT, R28, c[0x0][0x27c], PT ;  /* 0x00009f001c007a0c */ /* 0x000fe20003f46270 */
[----:B------:R-:W-:Y:S01]  /*bc50*/  CS2R R18, SRZ ;  /* 0x0000000000127805 */ /* 0x000fe2000001ff00 */
[----:B------:R-:W-:Y:S01]  /*bc60*/  CS2R R16, SRZ ;  /* 0x0000000000107805 */ /* 0x000fe2000001ff00 */
[----:B------:R-:W-:Y:S01]  /*bc70*/  IMAD.MOV.U32 R7, RZ, RZ, R8 ;  /* 0x000000ffff077224 */ /* 0x000fe200078e0008 */
[----:B------:R-:W-:-:S04]  /*bc80*/  @P5 SHF.R.U32.HI R2, RZ, c[0x0][0x2cc], R3 ;  /* 0x0000b300ff025a19 */ /* 0x000fc80000011603 */
[----:B------:R-:W-:Y:S01]  /*bc90*/  SHF.R.S32.HI R3, RZ, 0x1f, R2 ;  /* 0x0000001fff037819 */ /* 0x000fe20000011402 */
[----:B------:R-:W-:-:S04]  /*bca0*/  IMAD.WIDE.U32 R6, R2, c[0x0][0x280], R6 ;  /* 0x0000a00002067a25 */ /* 0x000fc800078e0006 */
[C---:B------:R-:W-:Y:S01]  /*bcb0*/  IMAD R5, R3.reuse, c[0x0][0x280], RZ ;  /* 0x0000a00003057a24 */ /* 0x040fe200078e02ff */
[----:B------:R-:W-:Y:S01]  /*bcc0*/  LEA R26, P0, R6, c[0x0][0x270], 0x1 ;  /* 0x00009c00061a7a11 */ /* 0x000fe200078008ff */
[----:B------:R-:W-:Y:S02]  /*bcd0*/  IMAD R3, R3, c[0x0][0x290], RZ ;  /* 0x0000a40003037a24 */ /* 0x000fe400078e02ff */
[C---:B------:R-:W-:Y:S02]  /*bce0*/  IMAD R8, R2.reuse, c[0x0][0x284], R5 ;  /* 0x0000a10002087a24 */ /* 0x040fe400078e0205 */
[----:B------:R-:W-:Y:S02]  /*bcf0*/  IMAD.MOV.U32 R5, RZ, RZ, R9 ;  /* 0x000000ffff057224 */ /* 0x000fe400078e0009 */
[----:B------:R-:W-:Y:S02]  /*bd00*/  IMAD.IADD R7, R7, 0x1, R8 ;  /* 0x0000000107077824 */ /* 0x000fe400078e0208 */
[----:B------:R-:W-:Y:S01]  /*bd10*/  IMAD.WIDE.U32 R4, R2, c[0x0][0x290], R4 ;  /* 0x0000a40002047a25 */ /* 0x000fe200078e0004 */
[----:B------:R-:W1:Y:S02]  /*bd20*/  SHFL.IDX PT, R8, R26, RZ, 0x1c1f ;  /* 0x001c1fff1a087589 */ /* 0x000e6400000e0000 */
[----:B------:R-:W-:Y:S01]  /*bd30*/  LEA.HI.X R21, R6, c[0x0][0x274], R7, 0x1, P0 ;  /* 0x00009d0006157a11 */ /* 0x000fe200000f0c07 */
[----:B------:R-:W-:Y:S01]  /*bd40*/  IMAD R2, R2, c[0x0][0x294], R3 ;  /* 0x0000a50002027a24 */ /* 0x000fe200078e0203 */
[----:B------:R-:W-:-:S03]  /*bd50*/  LEA R3, P0, R4, c[0x0][0x288], 0x1 ;  /* 0x0000a20004037a11 */ /* 0x000fc600078008ff */
[----:B------:R-:W-:Y:S02]  /*bd60*/  IMAD.IADD R2, R5, 0x1, R2 ;  /* 0x0000000105027824 */ /* 0x000fe400078e0202 */
[----:B------:R-:W2:Y:S03]  /*bd70*/  SHFL.IDX PT, R5, R21, RZ, 0x1c1f ;  /* 0x001c1fff15057589 */ /* 0x000ea600000e0000 */
[----:B------:R-:W-:Y:S01]  /*bd80*/  LEA.HI.X R2, R4, c[0x0][0x28c], R2, 0x1, P0 ;  /* 0x0000a30004027a11 */ /* 0x000fe200000f0c02 */
[----:B------:R-:W4:Y:S01]  /*bd90*/  SHFL.IDX PT, R9, R3, RZ, 0x1c1f ;  /* 0x001c1fff03097589 */ /* 0x000f2200000e0000 */
[----:B------:R-:W-:-:S03]  /*bda0*/  ISETP.GE.OR P0, PT, R20, R0, P2 ;  /* 0x000000001400720c */ /* 0x000fc60001706670 */
[----:B------:R-:W5:Y:S10]  /*bdb0*/  SHFL.IDX PT, R10, R2, RZ, 0x1c1f ;  /* 0x001c1fff020a7589 */ /* 0x000f7400000e0000 */
[C---:B------:R-:W-:Y:S01]  /*bdc0*/  @!P0 IMAD.SHL.U32 R6, R28.reuse, 0x2, RZ ;  /* 0x000000021c068824 */ /* 0x040fe200078e00ff */
[----:B------:R-:W-:-:S04]  /*bdd0*/  @!P0 SHF.L.U64.HI R7, R28, 0x1, R29 ;  /* 0x000000011c078819 */ /* 0x000fc8000001021d */
[----:B-1----:R-:W-:-:S04]  /*bde0*/  @!P0 IADD3 R4, P1, R8, R6, RZ ;  /* 0x0000000608048210 */ /* 0x002fc80007f3e0ff */
[----:B--2---:R-:W-:Y:S02]  /*bdf0*/  @!P0 IADD3.X R5, R5, R7, RZ, P1, !PT ;  /* 0x0000000705058210 */ /* 0x004fe40000ffe4ff */
[----:B----4-:R-:W-:Y:S01]  /*be00*/  @!P0 IADD3 R6, P1, R9, R6, RZ ;  /* 0x0000000609068210 */ /* 0x010fe20007f3e0ff */
[----:B------:R-:W-:Y:S01]  /*be10*/  CS2R R14, SRZ ;  /* 0x00000000000e7805 */ /* 0x000fe2000001ff00 */
[----:B------:R-:W-:Y:S01]  /*be20*/  CS2R R12, SRZ ;  /* 0x00000000000c7805 */ /* 0x000fe2000001ff00 */
[----:B------:R1:W2:Y:S02]  /*be30*/  @!P0 LD.E.128 R16, [R4.64] ;  /* 0x0000000804108980 */ /* 0x0002a4000c101d00 */
[----:B-----5:R-:W-:-:S05]  /*be40*/  @!P0 IMAD.X R7, R10, 0x1, R7, P1 ;  /* 0x000000010a078824 */ /* 0x020fca00008e0607 */
[----:B------:R2:W4:Y:S01]  /*be50*/  @!P0 LD.E.128 R12, [R6.64] ;  /* 0x00000008060c8980 */ /* 0x000522000c101d00 */
[----:B------:R-:W-:Y:S01]  /*be60*/  BSSY B0, `(.L_x_905) ;  /* 0x0000026000007945 */ /* 0x000fe20003800000 */
[----:B------:R-:W-:Y:S01]  /*be70*/  CS2R R10, SRZ ;  /* 0x00000000000a7805 */ /* 0x000fe2000001ff00 */
[----:B------:R-:W-:Y:S01]  /*be80*/  CS2R R8, SRZ ;  /* 0x0000000000087805 */ /* 0x000fe2000001ff00 */
[----:B------:R3:W2:Y:S04]  /*be90*/  SHFL.IDX PT, R22, R26, 0x1, 0x1c1f ;  /* 0x003c1f001a167f89 */ /* 0x0006a800000e0000 */
[----:B------:R3:W2:Y:S04]  /*bea0*/  SHFL.IDX PT, R23, R3, 0x1, 0x1c1f ;  /* 0x003c1f0003177f89 */ /* 0x0006a800000e0000 */
[----:B------:R3:W2:Y:S04]  /*beb0*/  SHFL.IDX PT, R25, R21, 0x1, 0x1c1f ;  /* 0x003c1f0015197f89 */ /* 0x0006a800000e0000 */
[----:B------:R3:W2:Y:S01]  /*bec0*/  SHFL.IDX PT, R24, R2, 0x1, 0x1c1f ;  /* 0x003c1f0002187f89 */ /* 0x0006a200000e0000 */
[----:B-1----:R-:W-:-:S04]  /*bed0*/  IADD3 R4, R20, 0x20, RZ ;  /* 0x0000002014047810 */ /* 0x002fc80007ffe0ff */
[----:B------:R-:W-:Y:S01]  /*bee0*/  ISETP.GE.AND P0, PT, R4, R0, PT ;  /* 0x000000000400720c */ /* 0x000fe20003f06270 */
[----:B--2---:R-:W-:Y:S01]  /*bef0*/  IMAD.MOV.U32 R7, RZ, RZ, R18 ;  /* 0x000000ffff077224 */ /* 0x004fe200078e0012 */
[----:B------:R-:W-:Y:S01]  /*bf00*/  MOV R5, R16 ;  /* 0x0000001000057202 */ /* 0x000fe20000000f00 */
[----:B------:R-:W-:Y:S02]  /*bf10*/  IMAD.MOV.U32 R6, RZ, RZ, R19 ;  /* 0x000000ffff067224 */ /* 0x000fe400078e0013 */
[----:B------:R-:W-:Y:S01]  /*bf20*/  IMAD.MOV.U32 R4, RZ, RZ, R17 ;  /* 0x000000ffff047224 */ /* 0x000fe200078e0011 */
[----:B------:R-:W-:Y:S02]  /*bf30*/  PRMT R31, R5, 0x7610, R31 ;  /* 0x00007610051f7816 */ /* 0x000fe4000000001f */
[----:B------:R-:W-:Y:S01]  /*bf40*/  PRMT R34, R6, 0x5410, R7 ;  /* 0x0000541006227816 */ /* 0x000fe20000000007 */
[----:B----4-:R-:W-:Y:S01]  /*bf50*/  IMAD.MOV.U32 R7, RZ, RZ, R14 ;  /* 0x000000ffff077224 */ /* 0x010fe200078e000e */
[----:B------:R-:W-:Y:S01]  /*bf60*/  PRMT R33, R4, 0x7610, R33 ;  /* 0x0000761004217816 */ /* 0x000fe20000000021 */
[----:B------:R-:W-:Y:S01]  /*bf70*/  IMAD.MOV.U32 R6, RZ, RZ, R15 ;  /* 0x000000ffff067224 */ /* 0x000fe200078e000f */
[----:B------:R-:W-:Y:S01]  /*bf80*/  MOV R5, R12 ;  /* 0x0000000c00057202 */ /* 0x000fe20000000f00 */
[----:B------:R-:W-:Y:S01]  /*bf90*/  IMAD.MOV.U32 R4, RZ, RZ, R13 ;  /* 0x000000ffff047224 */ /* 0x000fe200078e000d */
[----:B------:R-:W-:-:S02]  /*bfa0*/  PRMT R33, R33, 0x5410, R7 ;  /* 0x0000541021217816 */ /* 0x000fc40000000007 */
[----:B------:R-:W-:Y:S02]  /*bfb0*/  PRMT R35, R6, 0x7610, R35 ;  /* 0x0000761006237816 */ /* 0x000fe40000000023 */
[----:B------:R-:W-:Y:S01]  /*bfc0*/  PRMT R32, R4, 0x5410, R5 ;  /* 0x0000541004207816 */ /* 0x000fe20000000005 */
[----:B------:R-:W-:Y:S01]  /*bfd0*/  CS2R R6, SRZ ;  /* 0x0000000000067805 */ /* 0x000fe2000001ff00 */
[----:B------:R-:W-:Y:S01]  /*bfe0*/  CS2R R4, SRZ ;  /* 0x0000000000047805 */ /* 0x000fe2000001ff00 */
[----:B------:R-:W-:Y:S05]  /*bff0*/  @P0 BRA `(.L_x_906) ;  /* 0x000000c000000947 */ /* 0x000fea0003800000 */
[----:B---3--:R-:W-:Y:S01]  /*c000*/  CS2R R8, SRZ ;  /* 0x0000000000087805 */ /* 0x008fe2000001ff00 */
[----:B------:R-:W-:Y:S01]  /*c010*/  CS2R R6, SRZ ;  /* 0x0000000000067805 */ /* 0x000fe2000001ff00 */
[----:B------:R-:W-:Y:S01]  /*c020*/  CS2R R4, SRZ ;  /* 0x0000000000047805 */ /* 0x000fe2000001ff00 */
[----:B------:R-:W-:Y:S05]  /*c030*/  @P2 BRA `(.L_x_906) ;  /* 0x0000008000002947 */ /* 0x000fea0003800000 */
[C---:B------:R-:W-:Y:S01]  /*c040*/  IMAD.SHL.U32 R6, R28.reuse, 0x2, RZ ;  /* 0x000000021c067824 */ /* 0x040fe200078e00ff */
[----:B------:R-:W-:-:S04]  /*c050*/  SHF.L.U64.HI R7, R28, 0x1, R29 ;  /* 0x000000011c077819 */ /* 0x000fc8000001021d */
[-C--:B------:R-:W-:Y:S02]  /*c060*/  IADD3 R4, P1, R22, R6.reuse, RZ ;  /* 0x0000000616047210 */ /* 0x080fe40007f3e0ff */
[----:B------:R-:W-:-:S03]  /*c070*/  IADD3 R6, P0, R23, R6, RZ ;  /* 0x0000000617067210 */ /* 0x000fc60007f1e0ff */
[--C-:B------:R-:W-:Y:S02]  /*c080*/  IMAD.X R5, R25, 0x1, R7.reuse, P1 ;  /* 0x0000000119057824 */ /* 0x100fe400008e0607 */
[----:B------:R-:W-:-:S03]  /*c090*/  IMAD.X R7, R24, 0x1, R7, P0 ;  /* 0x0000000118077824 */ /* 0x000fc600000e0607 */
[----:B------:R1:W5:Y:S04]  /*c0a0*/  LD.E.128 R8, [R4.64] ;  /* 0x0000000804087980 */ /* 0x000368000c101d00 */
[----:B-1----:R-:W5:Y:S02]  /*c0b0*/  LD.E.128 R4, [R6.64] ;  /* 0x0000000806047980 */ /* 0x002f64000c101d00 */
.L_x_906:
[----:B---3--:R-:W-:Y:S05]  /*c0c0*/  BSYNC B0 ;  /* 0x0000000000007941 */ /* 0x008fea0003800000 */
.L_x_905:
[----:B------:R-:W1:Y:S01]  /*c0d0*/  SHFL.IDX PT, R24, R26, 0x2, 0x1c1f ;  /* 0x005c1f001a187f89 */ /* 0x000e6200000e0000 */
[----:B------:R-:W-:Y:S01]  /*c0e0*/  IADD3 R22, R20, 0x40, RZ ;  /* 0x0000004014167810 */ /* 0x000fe20007ffe0ff */
[----:B------:R-:W-:Y:S01]  /*c0f0*/  CS2R R50, SRZ ;  /* 0x0000000000327805 */ /* 0x000fe2000001ff00 */
[----:B------:R-:W-:Y:S01]  /*c100*/  CS2R R48, SRZ ;  /* 0x0000000000307805 */ /* 0x000fe2000001ff00 */
[----:B------:R-:W2:Y:S01]  /*c110*/  SHFL.IDX PT, R25, R21, 0x2, 0x1c1f ;  /* 0x005c1f0015197f89 */ /* 0x000ea200000e0000 */
[----:B------:R-:W-:-:S03]  /*c120*/  ISETP.GE.OR P0, PT, R22, R0, P2 ;  /* 0x000000001600720c */ /* 0x000fc60001706670 */
[----:B------:R-:W3:Y:S04]  /*c130*/  SHFL.IDX PT, R27, R3, 0x2, 0x1c1f ;  /* 0x005c1f00031b7f89 */ /* 0x000ee800000e0000 */
[----:B------:R-:W4:Y:S06]  /*c140*/  SHFL.IDX PT, R30, R2, 0x2, 0x1c1f ;  /* 0x005c1f00021e7f89 */ /* 0x000f2c00000e0000 */
[C---:B------:R-:W-:Y:S01]  /*c150*/  @!P0 IMAD.SHL.U32 R22, R28.reuse, 0x2, RZ ;  /* 0x000000021c168824 */ /* 0x040fe200078e00ff */
[----:B------:R-:W-:-:S04]  /*c160*/  @!P0 SHF.L.U64.HI R23, R28, 0x1, R29 ;  /* 0x000000011c178819 */ /* 0x000fc8000001021d */
[----:B-1----:R-:W-:-:S05]  /*c170*/  @!P0 IADD3 R24, P1, R24, R22, RZ ;  /* 0x0000001618188210 */ /* 0x002fca0007f3e0ff */
[----:B--2---:R-:W-:Y:S01]  /*c180*/  @!P0 IMAD.X R25, R25, 0x1, R23, P1 ;  /* 0x0000000119198824 */ /* 0x004fe200008e0617 */
[----:B---3--:R-:W-:Y:S01]  /*c190*/  @!P0 IADD3 R22, P1, R27, R22, RZ ;  /* 0x000000161b168210 */ /* 0x008fe20007f3e0ff */
[----:B------:R-:W-:-:S03]  /*c1a0*/  CS2R R46, SRZ ;  /* 0x00000000002e7805 */ /* 0x000fc6000001ff00 */
[----:B------:R1:W2:Y:S01]  /*c1b0*/  @!P0 LD.E.128 R48, [R24.64] ;  /* 0x0000000818308980 */ /* 0x0002a2000c101d00 */
[----:B------:R-:W-:Y:S01]  /*c1c0*/  CS2R R44, SRZ ;  /* 0x00000000002c7805 */ /* 0x000fe2000001ff00 */
[----:B----4-:R-:W-:-:S05]  /*c1d0*/  @!P0 IMAD.X R23, R30, 0x1, R23, P1 ;  /* 0x000000011e178824 */ /* 0x010fca00008e0617 */
[----:B------:R3:W4:Y:S01]  /*c1e0*/  @!P0 LD.E.128 R44, [R22.64] ;  /* 0x00000008162c8980 */ /* 0x000722000c101d00 */
[----:B------:R-:W-:Y:S01]  /*c1f0*/  IADD3 R20, R20, 0x60, RZ ;  /* 0x0000006014147810 */ /* 0x000fe20007ffe0ff */
[----:B------:R-:W-:Y:S01]  /*c200*/  BSSY B0, `(.L_x_907) ;  /* 0x000002f000007945 */ /* 0x000fe20003800000 */
[----:B------:R-:W-:Y:S01]  /*c210*/  CS2R R58, SRZ ;  /* 0x00000000003a7805 */ /* 0x000fe2000001ff00 */
[----:B------:R-:W-:Y:S01]  /*c220*/  CS2R R56, SRZ ;  /* 0x0000000000387805 */ /* 0x000fe2000001ff00 */
[----:B------:R-:W-:Y:S01]  /*c230*/  ISETP.GE.AND P0, PT, R20, R0, PT ;  /* 0x000000001400720c */ /* 0x000fe20003f06270 */
[----:B------:R-:W-:Y:S01]  /*c240*/  CS2R R54, SRZ ;  /* 0x0000000000367805 */ /* 0x000fe2000001ff00 */
[----:B-----5:R-:W-:Y:S01]  /*c250*/  MOV R20, R9 ;  /* 0x0000000900147202 */ /* 0x020fe20000000f00 */
[----:B------:R-:W-:Y:S01]  /*c260*/  CS2R R52, SRZ ;  /* 0x0000000000347805 */ /* 0x000fe2000001ff00 */
[----:B-1----:R-:W-:Y:S01]  /*c270*/  IMAD.MOV.U32 R24, RZ, RZ, R10 ;  /* 0x000000ffff187224 */ /* 0x002fe200078e000a */
[----:B------:R1:W1:Y:S01]  /*c280*/  SHFL.IDX PT, R25, R21, 0x3, 0x1c1f ;  /* 0x007c1f0015197f89 */ /* 0x00026200000e0000 */
[----:B---3--:R-:W-:-:S02]  /*c290*/  IMAD.MOV.U32 R23, RZ, RZ, R11 ;  /* 0x000000ffff177224 */ /* 0x008fc400078e000b */
[----:B------:R-:W-:-:S03]  /*c2a0*/  IMAD.MOV.U32 R22, RZ, RZ, R8 ;  /* 0x000000ffff167224 */ /* 0x000fc600078e0008 */
[----:B------:R-:W-:Y:S01]  /*c2b0*/  PRMT R64, R23, 0x5410, R24 ;  /* 0x0000541017407816 */ /* 0x000fe20000000018 */
[----:B------:R-:W-:Y:S01]  /*c2c0*/  IMAD.MOV.U32 R24, RZ, RZ, R6 ;  /* 0x000000ffff187224 */ /* 0x000fe200078e0006 */
[----:B------:R-:W-:Y:S01]  /*c2d0*/  PRMT R62, R20, 0x5410, R22 ;  /* 0x00005410143e7816 */ /* 0x000fe20000000016 */
[----:B------:R-:W-:Y:S02]  /*c2e0*/  IMAD.MOV.U32 R23, RZ, RZ, R7 ;  /* 0x000000ffff177224 */ /* 0x000fe400078e0007 */
[----:B------:R-:W-:Y:S02]  /*c2f0*/  IMAD.MOV.U32 R22, RZ, RZ, R4 ;  /* 0x000000ffff167224 */ /* 0x000fe400078e0004 */
[----:B------:R-:W-:Y:S01]  /*c300*/  IMAD.MOV.U32 R20, RZ, RZ, R5 ;  /* 0x000000ffff147224 */ /* 0x000fe200078e0005 */
[----:B------:R-:W-:Y:S02]  /*c310*/  PRMT R63, R23, 0x5410, R24 ;  /* 0x00005410173f7816 */ /* 0x000fe40000000018 */
[----:B------:R3:W1:Y:S02]  /*c320*/  SHFL.IDX PT, R23, R3, 0x3, 0x1c1f ;  /* 0x007c1f0003177f89 */ /* 0x00066400000e0000 */
[----:B------:R-:W-:-:S02]  /*c330*/  PRMT R61, R20, 0x5410, R22 ;  /* 0x00005410143d7816 */ /* 0x000fc40000000016 */
[----:B------:R1:W1:Y:S04]  /*c340*/  SHFL.IDX PT, R24, R2, 0x3, 0x1c1f ;  /* 0x007c1f0002187f89 */ /* 0x00026800000e0000 */
[----:B------:R1:W1:Y:S01]  /*c350*/  SHFL.IDX PT, R22, R26, 0x3, 0x1c1f ;  /* 0x007c1f001a167f89 */ /* 0x00026200000e0000 */
[----:B--2---:R-:W-:Y:S01]  /*c360*/  IMAD.MOV.U32 R20, RZ, RZ, R51 ;  /* 0x000000ffff147224 */ /* 0x004fe200078e0033 */
[----:B-1----:R-:W-:Y:S01]  /*c370*/  MOV R21, R50 ;  /* 0x0000003200157202 */ /* 0x002fe20000000f00 */
[----:B---3--:R-:W-:Y:S02]  /*c380*/  IMAD.MOV.U32 R3, RZ, RZ, R48 ;  /* 0x000000ffff037224 */ /* 0x008fe400078e0030 */
[----:B------:R-:W-:Y:S01]  /*c390*/  IMAD.MOV.U32 R2, RZ, RZ, R49 ;  /* 0x000000ffff027224 */ /* 0x000fe200078e0031 */
[----:B------:R-:W-:Y:S01]  /*c3a0*/  PRMT R69, R20, 0x5410, R21 ;  /* 0x0000541014457816 */ /* 0x000fe20000000015 */
[----:B----4-:R-:W-:-:S03]  /*c3b0*/  IMAD.MOV.U32 R21, RZ, RZ, R46 ;  /* 0x000000ffff157224 */ /* 0x010fc600078e002e */
[----:B------:R-:W-:Y:S01]  /*c3c0*/  PRMT R67, R2, 0x5410, R3 ;  /* 0x0000541002437816 */ /* 0x000fe20000000003 */
[----:B------:R-:W-:Y:S01]  /*c3d0*/  IMAD.MOV.U32 R3, RZ, RZ, R44 ;  /* 0x000000ffff037224 */ /* 0x000fe200078e002c */
[----:B------:R-:W-:Y:S01]  /*c3e0*/  MOV R20, R47 ;  /* 0x0000002f00147202 */ /* 0x000fe20000000f00 */
[----:B------:R-:W-:-:S03]  /*c3f0*/  IMAD.MOV.U32 R2, RZ, RZ, R45 ;  /* 0x000000ffff027224 */ /* 0x000fc600078e002d */
[----:B------:R-:W-:Y:S02]  /*c400*/  PRMT R68, R20, 0x5410, R21 ;  /* 0x0000541014447816 */ /* 0x000fe40000000015 */
[----:B------:R-:W-:Y:S01]  /*c410*/  PRMT R66, R2, 0x5410, R3 ;  /* 0x0000541002427816 */ /* 0x000fe20000000003 */
[----:B------:R-:W-:Y:S05]  /*c420*/  @P0 BRA `(.L_x_908) ;  /* 0x000000c000000947 */ /* 0x000fea0003800000 */
[----:B------:R-:W-:Y:S01]  /*c430*/  CS2R R56, SRZ ;  /* 0x0000000000387805 */ /* 0x000fe2000001ff00 */
        /* <DEDUP_REMOVED lines=10> */
[----:B------:R1:W5:Y:S02]  /*c4e0*/  LD.E.128 R52, [R2.64] ;  /* 0x0000000802347980 */ /* 0x000364000c101d00 */
.L_x_908:
[----:B------:R-:W-:Y:S05]  /*c4f0*/  BSYNC B0 ;  /* 0x0000000000007941 */ /* 0x000fea0003800000 */
.L_x_907:
        /* <DEDUP_REMOVED lines=9> */
[----:B------:R-:W-:Y:S01]  /*c590*/  ISETP.GE.OR P0, PT, R82, R60, P2 ;  /* 0x0000003c5200720c */ /* 0x000fe20001706670 */
        /* <DEDUP_REMOVED lines=10> */
[----:B------:R-:W-:Y:S02]  /*c640*/  IADD3 R2, R28, c[0x0][0x27c], RZ ;  /* 0x00009f001c027a10 */ /* 0x000fe40007ffe0ff */
[C---:B------:R-:W-:Y:S02]  /*c650*/  LOP3.LUT R0, R147.reuse, 0x38, R28, 0xf8, !PT ;  /* 0x0000003893007812 */ /* 0x040fe400078ef81c */
[----:B------:R-:W-:Y:S02]  /*c660*/  LOP3.LUT R2, R147, 0x38, R2, 0xf8, !PT ;  /* 0x0000003893027812 */ /* 0x000fe400078ef802 */
[----:B------:R-:W-:Y:S02]  /*c670*/  LOP3.LUT R0, R157, R0, R156, 0xf6, !PT ;  /* 0x000000009d007212 */ /* 0x000fe400078ef69c */
[----:B------:R-:W-:Y:S02]  /*c680*/  LOP3.LUT R2, R2, R156, RZ, 0x3c, !PT ;  /* 0x0000009c02027212 */ /* 0x000fe400078e3cff */
[----:B------:R-:W-:-:S02]  /*c690*/  LEA R41, R0, 0x5100, 0x1 ;  /* 0x0000510000297811 */ /* 0x000fc400078e08ff */
[----:B------:R-:W-:Y:S01]  /*c6a0*/  SHF.R.U64 R12, R12, 0x10, R13 ;  /* 0x000000100c0c7819 */ /* 0x000fe2000000120d */
[----:B------:R-:W-:Y:S01]  /*c6b0*/  IMAD.IADD R2, R157, 0x1, R2 ;  /* 0x000000019d027824 */ /* 0x000fe200078e0202 */
[--C-:B------:R-:W-:Y:S01]  /*c6c0*/  SHF.R.U64 R16, R16, 0x10, R17.reuse ;  /* 0x0000001010107819 */ /* 0x100fe20000001211 */
[----:B------:R-:W1:Y:S01]  /*c6d0*/  LDS.128 R24, [R41] ;  /* 0x0000000029187984 */ /* 0x000e620000000c00 */
[----:B------:R-:W-:Y:S01]  /*c6e0*/  SHF.R.U32.HI R0, RZ, 0x10, R17 ;  /* 0x00000010ff007819 */ /* 0x000fe20000011611 */
[----:B------:R-:W-:Y:S01]  /*c6f0*/  IMAD.SHL.U32 R40, R2, 0x2, RZ ;  /* 0x0000000202287824 */ /* 0x000fe200078e00ff */
[--C-:B------:R-:W-:Y:S02]  /*c700*/  SHF.R.U64 R17, R18, 0x10, R19.reuse ;  /* 0x0000001012117819 */ /* 0x100fe40000001213 */
[----:B------:R-:W-:Y:S02]  /*c710*/  SHF.R.U32.HI R2, RZ, 0x10, R19 ;  /* 0x00000010ff027819 */ /* 0x000fe40000011613 */
[----:B------:R-:W2:Y:S01]  /*c720*/  LDS.128 R20, [R40+0x5100] ;  /* 0x0051000028147984 */ /* 0x000ea20000000c00 */
[----:B------:R-:W-:-:S02]  /*c730*/  PRMT R19, R32, 0x5432, R12 ;  /* 0x0000543220137816 */ /* 0x000fc4000000000c */
[----:B------:R-:W-:Y:S02]  /*c740*/  SHF.R.U32.HI R3, RZ, 0x10, R13 ;  /* 0x00000010ff037819 */ /* 0x000fe4000001160d */
[----:B------:R-:W-:Y:S02]  /*c750*/  SHF.R.U64 R13, R14, 0x10, R15 ;  /* 0x000000100e0d7819 */ /* 0x000fe4000000120f */
[C---:B------:R-:W-:Y:S02]  /*c760*/  PRMT R38, R34.reuse, 0x5432, R17 ;  /* 0x0000543222267816 */ /* 0x040fe40000000011 */
[----:B------:R-:W-:Y:S02]  /*c770*/  PRMT R37, R34, 0x5410, R2 ;  /* 0x0000541022257816 */ /* 0x000fe40000000002 */
[----:B------:R-:W-:Y:S02]  /*c780*/  SHF.R.U32.HI R14, RZ, 0x10, R15 ;  /* 0x00000010ff0e7819 */ /* 0x000fe4000001160f */
[----:B------:R-:W-:-:S02]  /*c790*/  PRMT R31, R31, 0x5410, R16 ;  /* 0x000054101f1f7816 */ /* 0x000fc40000000010 */
[----:B------:R-:W-:Y:S02]  /*c7a0*/  PRMT R36, R33, 0x5432, R13 ;  /* 0x0000543221247816 */ /* 0x000fe4000000000d */
[----:B------:R-:W-:Y:S02]  /*c7b0*/  PRMT R35, R35, 0x5410, R14 ;  /* 0x0000541023237816 */ /* 0x000fe4000000000e */
[----:B------:R-:W-:Y:S02]  /*c7c0*/  PRMT R30, R33, 0x5410, R0 ;  /* 0x00005410211e7816 */ /* 0x000fe40000000000 */
[----:B------:R-:W-:Y:S02]  /*c7d0*/  PRMT R18, R32, 0x5410, R3 ;  /* 0x0000541020127816 */ /* 0x000fe40000000003 */
[----:B------:R-:W-:Y:S01]  /*c7e0*/  LOP3.LUT R43, R19, 0xffff0000, RZ, 0xc0, !PT ;  /* 0xffff0000132b7812 */ /* 0x000fe200078ec0ff */
[C---:B-1----:R-:W-:Y:S01]  /*c7f0*/  IMAD.U32 R34, R26.reuse, 0x10000, RZ ;  /* 0x000100001a227824 */ /* 0x042fe200078e00ff */
[----:B------:R-:W-:Y:S01]  /*c800*/  LOP3.LUT R39, R26, 0xffff0000, RZ, 0xc0, !PT ;  /* 0xffff00001a277812 */ /* 0x000fe200078ec0ff */
[C---:B------:R-:W-:Y:S01]  /*c810*/  IMAD.U32 R17, R27.reuse, 0x10000, RZ ;  /* 0x000100001b117824 */ /* 0x040fe200078e00ff */
[----:B------:R-:W-:Y:S01]  /*c820*/  LOP3.LUT R26, R27, 0xffff0000, RZ, 0xc0, !PT ;  /* 0xffff00001b1a7812 */ /* 0x000fe200078ec0ff */
[----:B------:R-:W-:Y:S01]  /*c830*/  IMAD.U32 R27, R19, 0x10000, RZ ;  /* 0x00010000131b7824 */ /* 0x000fe200078e00ff */
[C---:B------:R-:W-:Y:S01]  /*c840*/  LOP3.LUT R32, R24.reuse, 0xffff0000, RZ, 0xc0, !PT ;  /* 0xffff000018207812 */ /* 0x040fe200078ec0ff */
[----:B------:R-:W-:Y:S01]  /*c850*/  IMAD.U32 R33, R24, 0x10000, RZ ;  /* 0x0001000018217824 */ /* 0x000fe200078e00ff */
[C---:B--2---:R-:W-:Y:S01]  /*c860*/  SHF.L.U32 R16, R20.reuse, 0x10, RZ ;  /* 0x0000001014107819 */ /* 0x044fe200000006ff */
[----:B------:R-:W-:Y:S01]  /*c870*/  IMAD.U32 R14, R21, 0x10000, RZ ;  /* 0x00010000150e7824 */ /* 0x000fe200078e00ff */
[----:B------:R-:W-:Y:S01]  /*c880*/  LOP3.LUT R15, R20, 0xffff0000, RZ, 0xc0, !PT ;  /* 0xffff0000140f7812 */ /* 0x000fe200078ec0ff */
[----:B------:R-:W-:Y:S01]  /*c890*/  IMAD.U32 R2, R23, 0x10000, RZ ;  /* 0x0001000017027824 */ /* 0x000fe200078e00ff */
[----:B------:R-:W-:Y:S01]  /*c8a0*/  LOP3.LUT R13, R21, 0xffff0000, RZ, 0xc0, !PT ;  /* 0xffff0000150d7812 */ /* 0x000fe200078ec0ff */
[----:B------:R-:W-:Y:S01]  /*c8b0*/  IMAD.U32 R21, R31, 0x10000, RZ ;  /* 0x000100001f157824 */ /* 0x000fe200078e00ff */
[----:B------:R-:W-:Y:S01]  /*c8c0*/  SHF.L.U32 R12, R22, 0x10, RZ ;  /* 0x00000010160c7819 */ /* 0x000fe200000006ff */
[----:B------:R-:W-:Y:S01]  /*c8d0*/  FMUL.FTZ R20, R16, R27 ;  /* 0x0000001b10147220 */ /* 0x000fe20000410000 */
[----:B------:R-:W-:Y:S01]  /*c8e0*/  LOP3.LUT R3, R22, 0xffff0000, RZ, 0xc0, !PT ;  /* 0xffff000016037812 */ /* 0x000fe200078ec0ff */
[-C--:B------:R-:W-:Y:S01]  /*c8f0*/  FMUL.FTZ R16, R16, R21.reuse ;  /* 0x0000001510107220 */ /* 0x080fe20000410000 */
[----:B------:R-:W-:Y:S01]  /*c900*/  LOP3.LUT R0, R23, 0xffff0000, RZ, 0xc0, !PT ;  /* 0xffff000017007812 */ /* 0x000fe200078ec0ff */
[----:B------:R-:W-:Y:S01]  /*c910*/  FFMA.FTZ R42, R33, R21, -R20 ;  /* 0x00000015212a7223 */ /* 0x000fe20000010814 */
[----:B------:R-:W-:Y:S01]  /*c920*/  LOP3.LUT R20, R31, 0xffff0000, RZ, 0xc0, !PT ;  /* 0xffff00001f147812 */ /* 0x000fe200078ec0ff */
[----:B------:R-:W-:-:S02]  /*c930*/  IMAD.U32 R22, R18, 0x10000, RZ ;  /* 0x0001000012167824 */ /* 0x000fc400078e00ff */
[----:B------:R-:W-:Y:S02]  /*c940*/  FMUL.FTZ R19, R15, R43 ;  /* 0x0000002b0f137220 */ /* 0x000fe40000410000 */
[----:B------:R-:W-:Y:S02]  /*c950*/  IMAD.U32 R23, R30, 0x10000, RZ ;  /* 0x000100001e177824 */ /* 0x000fe400078e00ff */
[----:B------:R-:W-:Y:S02]  /*c960*/  FFMA.FTZ R33, R33, R27, R16 ;  /* 0x0000001b21217223 */ /* 0x000fe40000010010 */
[----:B------:R-:W-:Y:S02]  /*c970*/  FMUL.FTZ R16, R15, R20 ;  /* 0x000000140f107220 */ /* 0x000fe40000410000 */
[C---:B------:R-:W-:Y:S01]  /*c980*/  IMAD.U32 R24, R25.reuse, 0x10000, RZ ;  /* 0x0001000019187824 */ /* 0x040fe200078e00ff */
[----:B------:R-:W-:Y:S01]  /*c990*/  LOP3.LUT R25, R25, 0xffff0000, RZ, 0xc0, !PT ;  /* 0xffff000019197812 */ /* 0x000fe200078ec0ff */
[----:B------:R-:W-:-:S02]  /*c9a0*/  FMUL.FTZ R15, R14, R22 ;  /* 0x000000160e0f7220 */ /* 0x000fc40000410000 */
[----:B------:R-:W-:Y:S01]  /*c9b0*/  FFMA.FTZ R31, R32, R20, -R19 ;  /* 0x00000014201f7223 */ /* 0x000fe20000010813 */
[----:B------:R-:W-:Y:S01]  /*c9c0*/  LOP3.LUT R19, R18, 0xffff0000, RZ, 0xc0, !PT ;  /* 0xffff000012137812 */ /* 0x000fe200078ec0ff */
[-C--:B------:R-:W-:Y:S02]  /*c9d0*/  FMUL.FTZ R14, R14, R23.reuse ;  /* 0x000000170e0e7220 */ /* 0x080fe40000410000 */
[----:B------:R-:W-:Y:S02]  /*c9e0*/  IMAD.U32 R20, R35, 0x10000, RZ ;  /* 0x0001000023147824 */ /* 0x000fe400078e00ff */
[----:B------:R-:W-:Y:S01]  /*c9f0*/  FFMA.FTZ R23, R24, R23, -R15 ;  /* 0x0000001718177223 */ /* 0x000fe2000001080f */
[----:B------:R-:W-:Y:S01]  /*ca00*/  SHF.L.U32 R15, R37, 0x10, RZ ;  /* 0x00000010250f7819 */ /* 0x000fe200000006ff */
[----:B------:R-:W-:Y:S01]  /*ca10*/  FFMA.FTZ R27, R32, R43, R16 ;  /* 0x0000002b201b7223 */ /* 0x000fe20000010010 */
[----:B------:R-:W-:Y:S01]  /*ca20*/  LOP3.LUT R16, R30, 0xffff0000, RZ, 0xc0, !PT ;  /* 0xffff00001e107812 */ /* 0x000fe200078ec0ff */
[----:B------:R-:W-:Y:S01]  /*ca30*/  FFMA.FTZ R22, R24, R22, R14 ;  /* 0x0000001618167223 */ /* 0x000fe2000001000e */
[----:B------:R-:W-:Y:S01]  /*ca40*/  LOP3.LUT R24, R36, 0xffff0000, RZ, 0xc0, !PT ;  /* 0xffff000024187812 */ /* 0x000fe200078ec0ff */
[----:B------:R-:W-:-:S02]  /*ca50*/  FMUL.FTZ R14, R2, R20 ;  /* 0x00000014020e7220 */ /* 0x000fc40000410000 */
[----:B------:R-:W-:Y:S02]  /*ca60*/  IMAD.U32 R30, R36, 0x10000, RZ ;  /* 0x00010000241e7824 */ /* 0x000fe400078e00ff */
[-C--:B------:R-:W-:Y:S02]  /*ca70*/  FMUL.FTZ R2, R2, R15.reuse ;  /* 0x0000000f02027220 */ /* 0x080fe40000410000 */
[----:B------:R-:W-:Y:S02]  /*ca80*/  FFMA.FTZ R21, R17, R15, -R14 ;  /* 0x0000000f11157223 */ /* 0x000fe4000001080e */
[----:B------:R-:W-:Y:S02]  /*ca90*/  IMAD.U32 R18, R38, 0x10000, RZ ;  /* 0x0001000026127824 */ /* 0x000fe400078e00ff */
[C---:B------:R-:W-:Y:S02]  /*caa0*/  FMUL.FTZ R15, R13.reuse, R19 ;  /* 0x000000130d0f7220 */ /* 0x040fe40000410000 */
[----:B------:R-:W-:-:S02]  /*cab0*/  FMUL.FTZ R14, R13, R16 ;  /* 0x000000100d0e7220 */ /* 0x000fc40000410000 */
[----:B------:R-:W-:Y:S02]  /*cac0*/  FMUL.FTZ R13, R12, R30 ;  /* 0x0000001e0c0d7220 */ /* 0x000fe40000410000 */
[----:B------:R-:W-:Y:S02]  /*cad0*/  FFMA.FTZ R20, R17, R20, R2 ;  /* 0x0000001411147223 */ /* 0x000fe40000010002 */
[----:B------:R-:W-:Y:S01]  /*cae0*/  FFMA.FTZ R17, R25, R16, -R15 ;  /* 0x0000001019117223 */ /* 0x000fe2000001080f */
[----:B------:R-:W-:Y:S01]  /*caf0*/  LOP3.LUT R16, R35, 0xffff0000, RZ, 0xc0, !PT ;  /* 0xffff000023107812 */ /* 0x000fe200078ec0ff */
[----:B------:R-:W-:Y:S01]  /*cb00*/  FFMA.FTZ R19, R25, R19, R14 ;  /* 0x0000001319137223 */ /* 0x000fe2000001000e */
[----:B------:R-:W-:Y:S01]  /*cb10*/  LOP3.LUT R14, R38, 0xffff0000, RZ, 0xc0, !PT ;  /* 0xffff0000260e7812 */ /* 0x000fe200078ec0ff */
[-C--:B------:R-:W-:Y:S01]  /*cb20*/  FMUL.FTZ R2, R12, R18.reuse ;  /* 0x000000120c027220 */ /* 0x080fe20000410000 */
[----:B------:R-:W-:Y:S01]  /*cb30*/  F2FP.BF16.PACK_AB R17, R17, R23 ;  /* 0x000000171111723e */ /* 0x000fe200000010ff */
[C---:B------:R-:W-:Y:S01]  /*cb40*/  FFMA.FTZ R18, R34.reuse, R18, -R13 ;  /* 0x0000001222127223 */ /* 0x040fe2000001080d */
[----:B------:R-:W-:Y:S01]  /*cb50*/  LOP3.LUT R13, R37, 0xffff0000, RZ, 0xc0, !PT ;  /* 0xffff0000250d7812 */ /* 0x000fe200078ec0ff */
[----:B------:R-:W-:-:S02]  /*cb60*/  FFMA.FTZ R15, R34, R30, R2 ;  /* 0x0000001e220f7223 */ /* 0x000fc40000010002 */
[C---:B------:R-:W-:Y:S02]  /*cb70*/  FMUL.FTZ R12, R3.reuse, R24 ;  /* 0x00000018030c7220 */ /* 0x040fe40000410000 */
[----:B------:R-:W-:Y:S02]  /*cb80*/  FMUL.FTZ R3, R3, R14 ;  /* 0x0000000e03037220 */ /* 0x000fe40000410000 */
[C---:B------:R-:W-:Y:S02]  /*cb90*/  FMUL.FTZ R2, R0.reuse, R16 ;  /* 0x0000001000027220 */ /* 0x040fe40000410000 */
[----:B------:R-:W-:Y:S02]  /*cba0*/  FMUL.FTZ R0, R0, R13 ;  /* 0x0000000d00007220 */ /* 0x000fe40000410000 */
[----:B------:R-:W-:Y:S01]  /*cbb0*/  FFMA.FTZ R14, R39, R14, -R12 ;  /* 0x0000000e270e7223 */ /* 0x000fe2000001080c */
[----:B------:R-:W-:Y:S01]  /*cbc0*/  F2FP.BF16.PACK_AB R12, R27, R33 ;  /* 0x000000211b0c723e */ /* 0x000fe200000010ff */
[----:B------:R-:W-:-:S02]  /*cbd0*/  FFMA.FTZ R3, R39, R24, R3 ;  /* 0x0000001827037223 */ /* 0x000fc40000010003 */
[C---:B------:R-:W-:Y:S01]  /*cbe0*/  FFMA.FTZ R2, R26.reuse, R13, -R2 ;  /* 0x0000000d1a027223 */ /* 0x040fe20000010802 */
[----:B------:R-:W-:Y:S01]  /*cbf0*/  F2FP.BF16.PACK_AB R13, R19, R22 ;  /* 0x00000016130d723e */ /* 0x000fe200000010ff */
[----:B------:R-:W-:Y:S01]  /*cc00*/  FFMA.FTZ R0, R26, R16, R0 ;  /* 0x000000101a007223 */ /* 0x000fe20000010000 */
[----:B------:R-:W-:Y:S02]  /*cc10*/  F2FP.BF16.PACK_AB R18, R14, R18 ;  /* 0x000000120e12723e */ /* 0x000fe400000010ff */
[----:B------:R-:W-:Y:S02]  /*cc20*/  F2FP.BF16.PACK_AB R16, R31, R42 ;  /* 0x0000002a1f10723e */ /* 0x000fe400000010ff */
[----:B------:R-:W-:Y:S02]  /*cc30*/  F2FP.BF16.PACK_AB R14, R3, R15 ;  /* 0x0000000f030e723e */ /* 0x000fe400000010ff */
[----:B------:R-:W-:Y:S02]  /*cc40*/  F2FP.BF16.PACK_AB R19, R2, R21 ;  /* 0x000000150213723e */ /* 0x000fe400000010ff */
[----:B------:R-:W-:-:S03]  /*cc50*/  F2FP.BF16.PACK_AB R15, R0, R20 ;  /* 0x00000014000f723e */ /* 0x000fc600000010ff */
[----:B------:R1:W-:Y:S04]  /*cc60*/  STS.128 [R41], R16 ;  /* 0x0000001029007388 */ /* 0x0003e80000000c00 */
[----:B------:R1:W-:Y:S02]  /*cc70*/  STS.128 [R40+0x5100], R12 ;  /* 0x0051000c28007388 */ /* 0x0003e40000000c00 */
.L_x_910:
[----:B------:R-:W-:Y:S05]  /*cc80*/  BSYNC B0 ;  /* 0x0000000000007941 */ /* 0x000fea0003800000 */
.L_x_909:
        /* <DEDUP_REMOVED lines=12> */
[----:B-1----:R-:W1:Y:S01]  /*cd50*/  LDS.128 R16, [R33] ;  /* 0x0000000021107984 */ /* 0x002e620000000c00 */
[----:B------:R-:W-:Y:S01]  /*cd60*/  SHF.R.U32.HI R9, RZ, 0x10, R9 ;  /* 0x00000010ff097819 */ /* 0x000fe20000011609 */
[----:B------:R-:W-:Y:S01]  /*cd70*/  IMAD.SHL.U32 R32, R2, 0x2, RZ ;  /* 0x0000000202207824 */ /* 0x000fe200078e00ff */
[----:B------:R-:W-:Y:S02]  /*cd80*/  SHF.R.U32.HI R2, RZ, 0x10, R5 ;  /* 0x00000010ff027819 */ /* 0x000fe40000011605 */
[--C-:B------:R-:W-:Y:S02]  /*cd90*/  SHF.R.U64 R5, R6, 0x10, R7.reuse ;  /* 0x0000001006057819 */ /* 0x100fe40000001207 */
[----:B------:R-:W2:Y:S01]  /*cda0*/  LDS.128 R12, [R32+0x5100] ;  /* 0x00510000200c7984 */ /* 0x000ea20000000c00 */
[----:B------:R-:W-:-:S02]  /*cdb0*/  SHF.R.U32.HI R0, RZ, 0x10, R7 ;  /* 0x00000010ff007819 */ /* 0x000fc40000011607 */
[----:B------:R-:W-:Y:S02]  /*cdc0*/  PRMT R7, R61, 0x5432, R4 ;  /* 0x000054323d077816 */ /* 0x000fe40000000004 */
[----:B------:R-:W-:Y:S02]  /*cdd0*/  PRMT R8, R62, 0x5432, R8 ;  /* 0x000054323e087816 */ /* 0x000fe40000000008 */
[--C-:B------:R-:W-:Y:S01]  /*cde0*/  SHF.R.U64 R10, R10, 0x10, R11.reuse ;  /* 0x000000100a0a7819 */ /* 0x100fe2000000120b */
[----:B------:R-:W-:Y:S01]  /*cdf0*/  IMAD.U32 R31, R7, 0x10000, RZ ;  /* 0x00010000071f7824 */ /* 0x000fe200078e00ff */
[----:B------:R-:W-:Y:S02]  /*ce00*/  SHF.R.U32.HI R3, RZ, 0x10, R11 ;  /* 0x00000010ff037819 */ /* 0x000fe4000001160b */
[----:B------:R-:W-:Y:S02]  /*ce10*/  PRMT R21, R62, 0x5410, R9 ;  /* 0x000054103e157816 */ /* 0x000fe40000000009 */
[----:B------:R-:W-:-:S02]  /*ce20*/  PRMT R25, R64, 0x5410, R3 ;  /* 0x0000541040197816 */ /* 0x000fc40000000003 */
[----:B------:R-:W-:Y:S02]  /*ce30*/  PRMT R20, R61, 0x5410, R2 ;  /* 0x000054103d147816 */ /* 0x000fe40000000002 */
[C---:B------:R-:W-:Y:S02]  /*ce40*/  PRMT R24, R63.reuse, 0x5432, R5 ;  /* 0x000054323f187816 */ /* 0x040fe40000000005 */
[----:B------:R-:W-:Y:S02]  /*ce50*/  PRMT R23, R63, 0x5410, R0 ;  /* 0x000054103f177816 */ /* 0x000fe40000000000 */
[----:B------:R-:W-:Y:S02]  /*ce60*/  LOP3.LUT R30, R7, 0xffff0000, RZ, 0xc0, !PT ;  /* 0xffff0000071e7812 */ /* 0x000fe400078ec0ff */
[----:B------:R-:W-:Y:S01]  /*ce70*/  PRMT R27, R64, 0x5432, R10 ;  /* 0x00005432401b7816 */ /* 0x000fe2000000000a */
[C---:B-1----:R-:W-:Y:S01]  /*ce80*/  IMAD.U32 R9, R16.reuse, 0x10000, RZ ;  /* 0x0001000010097824 */ /* 0x042fe200078e00ff */
[----:B------:R-:W-:Y:S01]  /*ce90*/  LOP3.LUT R11, R16, 0xffff0000, RZ, 0xc0, !PT ;  /* 0xffff0000100b7812 */ /* 0x000fe200078ec0ff */
[C---:B------:R-:W-:Y:S01]  /*cea0*/  IMAD.U32 R22, R18.reuse, 0x10000, RZ ;  /* 0x0001000012167824 */ /* 0x040fe200078e00ff */
[----:B------:R-:W-:Y:S01]  /*ceb0*/  LOP3.LUT R26, R18, 0xffff0000, RZ, 0xc0, !PT ;  /* 0xffff0000121a7812 */ /* 0x000fe200078ec0ff */
[C---:B------:R-:W-:Y:S01]  /*cec0*/  IMAD.U32 R16, R19.reuse, 0x10000, RZ ;  /* 0x0001000013107824 */ /* 0x040fe200078e00ff */
[----:B------:R-:W-:Y:S01]  /*ced0*/  LOP3.LUT R18, R19, 0xffff0000, RZ, 0xc0, !PT ;  /* 0xffff000013127812 */ /* 0x000fe200078ec0ff */
[----:B------:R-:W-:Y:S01]  /*cee0*/  IMAD.U32 R19, R8, 0x10000, RZ ;  /* 0x0001000008137824 */ /* 0x000fe200078e00ff */
[C---:B--2---:R-:W-:Y:S01]  /*cef0*/  SHF.L.U32 R6, R12.reuse, 0x10, RZ ;  /* 0x000000100c067819 */ /* 0x044fe200000006ff */
[C---:B------:R-:W-:Y:S01]  /*cf00*/  IMAD.U32 R4, R13.reuse, 0x10000, RZ ;  /* 0x000100000d047824 */ /* 0x040fe200078e00ff */
[----:B------:R-:W-:Y:S01]  /*cf10*/  LOP3.LUT R3, R13, 0xffff0000, RZ, 0xc0, !PT ;  /* 0xffff00000d037812 */ /* 0x000fe200078ec0ff */
[----:B------:R-:W-:Y:S01]  /*cf20*/  IMAD.U32 R0, R15, 0x10000, RZ ;  /* 0x000100000f007824 */ /* 0x000fe200078e00ff */
[----:B------:R-:W-:Y:S01]  /*cf30*/  LOP3.LUT R5, R12, 0xffff0000, RZ, 0xc0, !PT ;  /* 0xffff00000c057812 */ /* 0x000fe200078ec0ff */
[----:B------:R-:W-:Y:S01]  /*cf40*/  FMUL.FTZ R13, R6, R31 ;  /* 0x0000001f060d7220 */ /* 0x000fe20000410000 */
[----:B------:R-:W-:Y:S01]  /*cf50*/  SHF.L.U32 R2, R14, 0x10, RZ ;  /* 0x000000100e027819 */ /* 0x000fe200000006ff */
[-C--:B------:R-:W-:Y:S01]  /*cf60*/  FMUL.FTZ R6, R6, R19.reuse ;  /* 0x0000001306067220 */ /* 0x080fe20000410000 */
[----:B------:R-:W-:Y:S01]  /*cf70*/  LOP3.LUT R12, R14, 0xffff0000, RZ, 0xc0, !PT ;  /* 0xffff00000e0c7812 */ /* 0x000fe200078ec0ff */
[C---:B------:R-:W-:Y:S01]  /*cf80*/  FFMA.FTZ R34, R9.reuse, R19, -R13 ;  /* 0x0000001309227223 */ /* 0x040fe2000001080d */
[----:B------:R-:W-:Y:S01]  /*cf90*/  LOP3.LUT R8, R8, 0xffff0000, RZ, 0xc0, !PT ;  /* 0xffff000008087812 */ /* 0x000fe200078ec0ff */
[----:B------:R-:W-:Y:S01]  /*cfa0*/  FFMA.FTZ R31, R9, R31, R6 ;  /* 0x0000001f091f7223 */ /* 0x000fe20000010006 */
[----:B------:R-:W-:Y:S01]  /*cfb0*/  LOP3.LUT R14, R15, 0xffff0000, RZ, 0xc0, !PT ;  /* 0xffff00000f0e7812 */ /* 0x000fe200078ec0ff */
[----:B------:R-:W-:-:S02]  /*cfc0*/  IMAD.U32 R15, R20, 0x10000, RZ ;  /* 0x00010000140f7824 */ /* 0x000fc400078e00ff */
[C---:B------:R-:W-:Y:S02]  /*cfd0*/  FMUL.FTZ R7, R5.reuse, R30 ;  /* 0x0000001e05077220 */ /* 0x040fe40000410000 */
[----:B------:R-:W-:Y:S02]  /*cfe0*/  FMUL.FTZ R6, R5, R8 ;  /* 0x0000000805067220 */ /* 0x000fe40000410000 */
[C---:B------:R-:W-:Y:S01]  /*cff0*/  IMAD.U32 R10, R17.reuse, 0x10000, RZ ;  /* 0x00010000110a7824 */ /* 0x040fe200078e00ff */
[----:B------:R-:W-:Y:S01]  /*d000*/  LOP3.LUT R17, R17, 0xffff0000, RZ, 0xc0, !PT ;  /* 0xffff000011117812 */ /* 0x000fe200078ec0ff */
[----:B------:R-:W-:Y:S02]  /*d010*/  IMAD.U32 R9, R21, 0x10000, RZ ;  /* 0x0001000015097824 */ /* 0x000fe400078e00ff */
[C---:B------:R-:W-:Y:S02]  /*d020*/  FMUL.FTZ R5, R4.reuse, R15 ;  /* 0x0000000f04057220 */ /* 0x040fe40000410000 */
[----:B------:R-:W-:-:S02]  /*d030*/  FMUL.FTZ R4, R4, R9 ;  /* 0x0000000904047220 */ /* 0x000fc40000410000 */
[----:B------:R-:W-:Y:S01]  /*d040*/  FFMA.FTZ R19, R10, R9, -R5 ;  /* 0x000000090a137223 */ /* 0x000fe20000010805 */
[----:B------:R-:W-:Y:S01]  /*d050*/  SHF.L.U32 R5, R25, 0x10, RZ ;  /* 0x0000001019057819 */ /* 0x000fe200000006ff */
[----:B------:R-:W-:Y:S01]  /*d060*/  IMAD.U32 R13, R23, 0x10000, RZ ;  /* 0x00010000170d7824 */ /* 0x000fe200078e00ff */
[----:B------:R-:W-:Y:S01]  /*d070*/  LOP3.LUT R9, R21, 0xffff0000, RZ, 0xc0, !PT ;  /* 0xffff000015097812 */ /* 0x000fe200078ec0ff */
[----:B------:R-:W-:Y:S01]  /*d080*/  FFMA.FTZ R8, R11, R8, -R7 ;  /* 0x000000080b087223 */ /* 0x000fe20000010807 */
[----:B------:R-:W-:Y:S01]  /*d090*/  LOP3.LUT R7, R20, 0xffff0000, RZ, 0xc0, !PT ;  /* 0xffff000014077812 */ /* 0x000fe200078ec0ff */
[----:B------:R-:W-:Y:S01]  /*d0a0*/  FFMA.FTZ R15, R10, R15, R4 ;  /* 0x0000000f0a0f7223 */ /* 0x000fe20000010004 */
[----:B------:R-:W-:Y:S01]  /*d0b0*/  LOP3.LUT R20, R24, 0xffff0000, RZ, 0xc0, !PT ;  /* 0xffff000018147812 */ /* 0x000fe200078ec0ff */
[----:B------:R-:W-:Y:S01]  /*d0c0*/  FMUL.FTZ R4, R0, R13 ;  /* 0x0000000d00047220 */ /* 0x000fe20000410000 */
[----:B------:R-:W-:Y:S01]  /*d0d0*/  F2FP.BF16.PACK_AB R8, R8, R34 ;  /* 0x000000220808723e */ /* 0x000fe200000010ff */
[----:B------:R-:W-:-:S02]  /*d0e0*/  FMUL.FTZ R0, R0, R5 ;  /* 0x0000000500007220 */ /* 0x000fc40000410000 */
[----:B------:R-:W-:Y:S02]  /*d0f0*/  IMAD.U32 R21, R24, 0x10000, RZ ;  /* 0x0001000018157824 */ /* 0x000fe400078e00ff */
[----:B------:R-:W-:Y:S02]  /*d100*/  FFMA.FTZ R30, R11, R30, R6 ;  /* 0x0000001e0b1e7223 */ /* 0x000fe40000010006 */
[C---:B------:R-:W-:Y:S02]  /*d110*/  FFMA.FTZ R11, R16.reuse, R5, -R4 ;  /* 0x00000005100b7223 */ /* 0x040fe40000010804 */
[----:B------:R-:W-:Y:S02]  /*d120*/  FMUL.FTZ R4, R3, R7 ;  /* 0x0000000703047220 */ /* 0x000fe40000410000 */
[----:B------:R-:W-:Y:S01]  /*d130*/  FFMA.FTZ R13, R16, R13, R0 ;  /* 0x0000000d100d7223 */ /* 0x000fe20000010000 */
[----:B------:R-:W-:Y:S01]  /*d140*/  LOP3.LUT R16, R25, 0xffff0000, RZ, 0xc0, !PT ;  /* 0xffff000019107812 */ /* 0x000fe200078ec0ff */
[----:B------:R-:W-:-:S02]  /*d150*/  IMAD.U32 R6, R27, 0x10000, RZ ;  /* 0x000100001b067824 */ /* 0x000fc400078e00ff */
[----:B------:R-:W-:Y:S02]  /*d160*/  FMUL.FTZ R3, R3, R9 ;  /* 0x0000000903037220 */ /* 0x000fe40000410000 */
[C---:B------:R-:W-:Y:S02]  /*d170*/  FMUL.FTZ R0, R2.reuse, R21 ;  /* 0x0000001502007220 */ /* 0x040fe40000410000 */
[C---:B------:R-:W-:Y:S02]  /*d180*/  FFMA.FTZ R9, R17.reuse, R9, -R4 ;  /* 0x0000000911097223 */ /* 0x040fe40000010804 */
[----:B------:R-:W-:Y:S01]  /*d190*/  FFMA.FTZ R5, R17, R7, R3 ;  /* 0x0000000711057223 */ /* 0x000fe20000010003 */
[----:B------:R-:W-:Y:S01]  /*d1a0*/  LOP3.LUT R17, R23, 0xffff0000, RZ, 0xc0, !PT ;  /* 0xffff000017117812 */ /* 0x000fe200078ec0ff */
[-C--:B------:R-:W-:Y:S01]  /*d1b0*/  FMUL.FTZ R2, R2, R6.reuse ;  /* 0x0000000602027220 */ /* 0x080fe20000410000 */
[----:B------:R-:W-:Y:S01]  /*d1c0*/  F2FP.BF16.PACK_AB R9, R9, R19 ;  /* 0x000000130909723e */ /* 0x000fe200000010ff */
[C---:B------:R-:W-:Y:S01]  /*d1d0*/  FFMA.FTZ R10, R22.reuse, R6, -R0 ;  /* 0x00000006160a7223 */ /* 0x040fe20000010800 */
[----:B------:R-:W-:Y:S01]  /*d1e0*/  LOP3.LUT R6, R27, 0xffff0000, RZ, 0xc0, !PT ;  /* 0xffff00001b067812 */ /* 0x000fe200078ec0ff */
[----:B------:R-:W-:Y:S01]  /*d1f0*/  FFMA.FTZ R7, R22, R21, R2 ;  /* 0x0000001516077223 */ /* 0x000fe20000010002 */
[----:B------:R-:W-:Y:S01]  /*d200*/  F2FP.BF16.PACK_AB R5, R5, R15 ;  /* 0x0000000f0505723e */ /* 0x000fe200000010ff */
[----:B------:R-:W-:-:S02]  /*d210*/  FMUL.FTZ R4, R12, R20 ;  /* 0x000000140c047220 */ /* 0x000fc40000410000 */
[----:B------:R-:W-:Y:S02]  /*d220*/  FMUL.FTZ R3, R12, R6 ;  /* 0x000000060c037220 */ /* 0x000fe40000410000 */
[C---:B------:R-:W-:Y:S02]  /*d230*/  FMUL.FTZ R2, R14.reuse, R17 ;  /* 0x000000110e027220 */ /* 0x040fe40000410000 */
[----:B------:R-:W-:Y:S02]  /*d240*/  FMUL.FTZ R0, R14, R16 ;  /* 0x000000100e007220 */ /* 0x000fe40000410000 */
[----:B------:R-:W-:Y:S01]  /*d250*/  FFMA.FTZ R6, R26, R6, -R4 ;  /* 0x000000061a067223 */ /* 0x000fe20000010804 */
[----:B------:R-:W-:Y:S01]  /*d260*/  F2FP.BF16.PACK_AB R4, R30, R31 ;  /* 0x0000001f1e04723e */ /* 0x000fe200000010ff */
[----:B------:R-:W-:Y:S02]  /*d270*/  FFMA.FTZ R3, R26, R20, R3 ;  /* 0x000000141a037223 */ /* 0x000fe40000010003 */
[----:B------:R-:W-:Y:S01]  /*d280*/  FFMA.FTZ R2, R18, R16, -R2 ;  /* 0x0000001012027223 */ /* 0x000fe20000010802 */
[----:B------:R-:W-:Y:S01]  /*d290*/  F2FP.BF16.PACK_AB R10, R6, R10 ;  /* 0x0000000a060a723e */ /* 0x000fe200000010ff */
[----:B------:R-:W-:Y:S01]  /*d2a0*/  FFMA.FTZ R0, R18, R17, R0 ;  /* 0x0000001112007223 */ /* 0x000fe20000010000 */
[----:B------:R-:W-:-:S02]  /*d2b0*/  F2FP.BF16.PACK_AB R6, R3, R7 ;  /* 0x000000070306723e */ /* 0x000fc400000010ff */
[----:B------:R-:W-:Y:S02]  /*d2c0*/  F2FP.BF16.PACK_AB R11, R2, R11 ;  /* 0x0000000b020b723e */ /* 0x000fe400000010ff */
[----:B------:R-:W-:-:S03]  /*d2d0*/  F2FP.BF16.PACK_AB R7, R0, R13 ;  /* 0x0000000d0007723e */ /* 0x000fc600000010ff */
[----:B------:R1:W-:Y:S04]  /*d2e0*/  STS.128 [R33], R8 ;  /* 0x0000000821007388 */ /* 0x0003e80000000c00 */
[----:B------:R1:W-:Y:S02]  /*d2f0*/  STS.128 [R32+0x5100], R4 ;  /* 0x0051000420007388 */ /* 0x0003e40000000c00 */
.L_x_912:
[----:B------:R-:W-:Y:S05]  /*d300*/  BSYNC B0 ;  /* 0x0000000000007941 */ /* 0x000fea0003800000 */
.L_x_911:
        /* <DEDUP_REMOVED lines=9> */
[----:B-1----:R-:W-:Y:S01]  /*d3a0*/  SHF.R.U32.HI R12, RZ, 0x10, R51 ;  /* 0x00000010ff0c7819 */ /* 0x002fe20000011633 */
[----:B------:R-:W-:Y:S01]  /*d3b0*/  IMAD.IADD R2, R162, 0x1, R2 ;  /* 0x00000001a2027824 */ /* 0x000fe200078e0202 */
[--C-:B------:R-:W-:Y:S01]  /*d3c0*/  SHF.R.U64 R14, R44, 0x10, R45.reuse ;  /* 0x000000102c0e7819 */ /* 0x100fe2000000122d */
[----:B------:R-:W1:Y:S01]  /*d3d0*/  LDS.128 R8, [R31] ;  /* 0x000000001f087984 */ /* 0x000e620000000c00 */
[----:B------:R-:W-:Y:S01]  /*d3e0*/  SHF.R.U32.HI R15, RZ, 0x10, R45 ;  /* 0x00000010ff0f7819 */ /* 0x000fe2000001162d */
[----:B------:R-:W-:Y:S01]  /*d3f0*/  IMAD.SHL.U32 R30, R2, 0x2, RZ ;  /* 0x00000002021e7824 */ /* 0x000fe200078e00ff */
[----:B------:R-:W-:Y:S02]  /*d400*/  SHF.R.U64 R0, R48, 0x10, R49 ;  /* 0x0000001030007819 */ /* 0x000fe40000001231 */
[----:B------:R-:W-:Y:S02]  /*d410*/  PRMT R24, R69, 0x5410, R12 ;  /* 0x0000541045187816 */ /* 0x000fe4000000000c */
[----:B------:R-:W2:Y:S01]  /*d420*/  LDS.128 R4, [R30+0x5100] ;  /* 0x005100001e047984 */ /* 0x000ea20000000c00 */
[----:B------:R-:W-:-:S02]  /*d430*/  PRMT R12, R66, 0x5432, R14 ;  /* 0x00005432420c7816 */ /* 0x000fc4000000000e */
[----:B------:R-:W-:Y:S02]  /*d440*/  SHF.R.U32.HI R18, RZ, 0x10, R47 ;  /* 0x00000010ff127819 */ /* 0x000fe4000001162f */
[----:B------:R-:W-:Y:S01]  /*d450*/  PRMT R17, R66, 0x5410, R15 ;  /* 0x0000541042117816 */ /* 0x000fe2000000000f */
[----:B------:R-:W-:Y:S01]  /*d460*/  IMAD.U32 R33, R12, 0x10000, RZ ;  /* 0x000100000c217824 */ /* 0x000fe200078e00ff */
[----:B------:R-:W-:Y:S02]  /*d470*/  PRMT R13, R67, 0x5432, R0 ;  /* 0x00005432430d7816 */ /* 0x000fe40000000000 */
[----:B------:R-:W-:Y:S02]  /*d480*/  SHF.R.U64 R16, R46, 0x10, R47 ;  /* 0x000000102e107819 */ /* 0x000fe4000000122f */
[----:B------:R-:W-:Y:S02]  /*d490*/  PRMT R22, R68, 0x5410, R18 ;  /* 0x0000541044167816 */ /* 0x000fe40000000012 */
[----:B------:R-:W-:-:S02]  /*d4a0*/  SHF.R.U64 R3, R50, 0x10, R51 ;  /* 0x0000001032037819 */ /* 0x000fc40000001233 */
[----:B------:R-:W-:Y:S02]  /*d4b0*/  SHF.R.U32.HI R2, RZ, 0x10, R49 ;  /* 0x00000010ff027819 */ /* 0x000fe40000011631 */
[----:B------:R-:W-:Y:S02]  /*d4c0*/  PRMT R23, R68, 0x5432, R16 ;  /* 0x0000543244177816 */ /* 0x000fe40000000010 */
[----:B------:R-:W-:Y:S02]  /*d4d0*/  LOP3.LUT R12, R12, 0xffff0000, RZ, 0xc0, !PT ;  /* 0xffff00000c0c7812 */ /* 0x000fe400078ec0ff */
[----:B------:R-:W-:Y:S02]  /*d4e0*/  PRMT R27, R69, 0x5432, R3 ;  /* 0x00005432451b7816 */ /* 0x000fe40000000003 */
        /* <DEDUP_REMOVED lines=8> */
[----:B--2---:R-:W-:Y:S01]  /*d570*/  SHF.L.U32 R9, R4, 0x10, RZ ;  /* 0x0000001004097819 */ /* 0x004fe200000006ff */
[C---:B------:R-:W-:Y:S01]  /*d580*/  IMAD.U32 R14, R8.reuse, 0x10000, RZ ;  /* 0x00010000080e7824 */ /* 0x040fe200078e00ff */
[----:B------:R-:W-:Y:S01]  /*d590*/  LOP3.LUT R16, R8, 0xffff0000, RZ, 0xc0, !PT ;  /* 0xffff000008107812 */ /* 0x000fe200078ec0ff */
[----:B------:R-:W-:Y:S01]  /*d5a0*/  IMAD.U32 R0, R7, 0x10000, RZ ;  /* 0x0001000007007824 */ /* 0x000fe200078e00ff */
[----:B------:R-:W-:Y:S01]  /*d5b0*/  LOP3.LUT R8, R4, 0xffff0000, RZ, 0xc0, !PT ;  /* 0xffff000004087812 */ /* 0x000fe200078ec0ff */
[----:B------:R-:W-:Y:S01]  /*d5c0*/  FMUL.FTZ R10, R9, R33 ;  /* 0x00000021090a7220 */ /* 0x000fe20000410000 */
[C---:B------:R-:W-:Y:S01]  /*d5d0*/  LOP3.LUT R3, R5.reuse, 0xffff0000, RZ, 0xc0, !PT ;  /* 0xffff000005037812 */ /* 0x040fe200078ec0ff */
[----:B------:R-:W-:Y:S01]  /*d5e0*/  IMAD.U32 R4, R5, 0x10000, RZ ;  /* 0x0001000005047824 */ /* 0x000fe200078e00ff */
[C---:B------:R-:W-:Y:S01]  /*d5f0*/  SHF.L.U32 R2, R6.reuse, 0x10, RZ ;  /* 0x0000001006027819 */ /* 0x040fe200000006ff */
[-C--:B------:R-:W-:Y:S01]  /*d600*/  FMUL.FTZ R9, R9, R11.reuse ;  /* 0x0000000b09097220 */ /* 0x080fe20000410000 */
[----:B------:R-:W-:Y:S01]  /*d610*/  LOP3.LUT R5, R6, 0xffff0000, RZ, 0xc0, !PT ;  /* 0xffff000006057812 */ /* 0x000fe200078ec0ff */
[----:B------:R-:W-:Y:S01]  /*d620*/  FFMA.FTZ R34, R14, R11, -R10 ;  /* 0x0000000b0e227223 */ /* 0x000fe2000001080a */
[----:B------:R-:W-:Y:S01]  /*d630*/  LOP3.LUT R6, R7, 0xffff0000, RZ, 0xc0, !PT ;  /* 0xffff000007067812 */ /* 0x000fe200078ec0ff */
[----:B------:R-:W-:Y:S01]  /*d640*/  FMUL.FTZ R7, R8, R12 ;  /* 0x0000000c08077220 */ /* 0x000fe20000410000 */
[----:B------:R-:W-:Y:S01]  /*d650*/  LOP3.LUT R10, R13, 0xffff0000, RZ, 0xc0, !PT ;  /* 0xffff00000d0a7812 */ /* 0x000fe200078ec0ff */
[----:B------:R-:W-:-:S02]  /*d660*/  IMAD.U32 R11, R17, 0x10000, RZ ;  /* 0x00010000110b7824 */ /* 0x000fc400078e00ff */
[----:B------:R-:W-:Y:S02]  /*d670*/  FFMA.FTZ R33, R14, R33, R9 ;  /* 0x000000210e217223 */ /* 0x000fe40000010009 */
[----:B------:R-:W-:Y:S02]  /*d680*/  IMAD.U32 R9, R21, 0x10000, RZ ;  /* 0x0001000015097824 */ /* 0x000fe400078e00ff */
[-C--:B------:R-:W-:Y:S02]  /*d690*/  FFMA.FTZ R32, R16, R10.reuse, -R7 ;  /* 0x0000000a10207223 */ /* 0x080fe40000010807 */
[----:B------:R-:W-:Y:S02]  /*d6a0*/  FMUL.FTZ R7, R4, R11 ;  /* 0x0000000b04077220 */ /* 0x000fe40000410000 */
[----:B------:R-:W-:Y:S02]  /*d6b0*/  FMUL.FTZ R8, R8, R10 ;  /* 0x0000000a08087220 */ /* 0x000fe40000410000 */
[----:B------:R-:W-:-:S02]  /*d6c0*/  FMUL.FTZ R4, R4, R9 ;  /* 0x0000000904047220 */ /* 0x000fc40000410000 */
[----:B------:R-:W-:Y:S02]  /*d6d0*/  IMAD.U32 R10, R22, 0x10000, RZ ;  /* 0x00010000160a7824 */ /* 0x000fe400078e00ff */
[C---:B------:R-:W-:Y:S01]  /*d6e0*/  FFMA.FTZ R14, R15.reuse, R9, -R7 ;  /* 0x000000090f0e7223 */ /* 0x040fe20000010807 */
[----:B------:R-:W-:Y:S01]  /*d6f0*/  SHF.L.U32 R7, R24, 0x10, RZ ;  /* 0x0000001018077819 */ /* 0x000fe200000006ff */
[----:B------:R-:W-:Y:S01]  /*d700*/  FFMA.FTZ R15, R15, R11, R4 ;  /* 0x0000000b0f0f7223 */ /* 0x000fe20000010004 */
[----:B------:R-:W-:Y:S01]  /*d710*/  LOP3.LUT R11, R17, 0xffff0000, RZ, 0xc0, !PT ;  /* 0xffff0000110b7812 */ /* 0x000fe200078ec0ff */
[C---:B------:R-:W-:Y:S01]  /*d720*/  FMUL.FTZ R4, R0.reuse, R10 ;  /* 0x0000000a00047220 */ /* 0x040fe20000410000 */
[----:B------:R-:W-:Y:S01]  /*d730*/  LOP3.LUT R9, R21, 0xffff0000, RZ, 0xc0, !PT ;  /* 0xffff000015097812 */ /* 0x000fe200078ec0ff */
[-C--:B------:R-:W-:Y:S01]  /*d740*/  FMUL.FTZ R0, R0, R7.reuse ;  /* 0x0000000700007220 */ /* 0x080fe20000410000 */
[----:B------:R-:W-:Y:S01]  /*d750*/  LOP3.LUT R17, R27, 0xffff0000, RZ, 0xc0, !PT ;  /* 0xffff00001b117812 */ /* 0x000fe200078ec0ff */
[----:B------:R-:W-:-:S02]  /*d760*/  FFMA.FTZ R13, R18, R7, -R4 ;  /* 0x00000007120d7223 */ /* 0x000fc40000010804 */
[C---:B------:R-:W-:Y:S02]  /*d770*/  FMUL.FTZ R4, R3.reuse, R11 ;  /* 0x0000000b03047220 */ /* 0x040fe40000410000 */
[-C--:B------:R-:W-:Y:S02]  /*d780*/  FMUL.FTZ R3, R3, R9.reuse ;  /* 0x0000000903037220 */ /* 0x080fe40000410000 */
[----:B------:R-:W-:Y:S02]  /*d790*/  IMAD.U32 R21, R23, 0x10000, RZ ;  /* 0x0001000017157824 */ /* 0x000fe400078e00ff */
[----:B------:R-:W-:Y:S02]  /*d7a0*/  IMAD.U32 R7, R27, 0x10000, RZ ;  /* 0x000100001b077824 */ /* 0x000fe400078e00ff */
[----:B------:R-:W-:Y:S01]  /*d7b0*/  FFMA.FTZ R16, R16, R12, R8 ;  /* 0x0000000c10107223 */ /* 0x000fe20000010008 */
[----:B------:R-:W-:Y:S01]  /*d7c0*/  LOP3.LUT R8, R24, 0xffff0000, RZ, 0xc0, !PT ;  /* 0xffff000018087812 */ /* 0x000fe200078ec0ff */
[----:B------:R-:W-:Y:S01]  /*d7d0*/  FFMA.FTZ R12, R18, R10, R0 ;  /* 0x0000000a120c7223 */ /* 0x000fe20000010000 */
[----:B------:R-:W-:Y:S01]  /*d7e0*/  LOP3.LUT R18, R22, 0xffff0000, RZ, 0xc0, !PT ;  /* 0xffff000016127812 */ /* 0x000fe200078ec0ff */
[----:B------:R-:W-:-:S02]  /*d7f0*/  FFMA.FTZ R9, R19, R9, -R4 ;  /* 0x0000000913097223 */ /* 0x000fc40000010804 */
[----:B------:R-:W-:Y:S01]  /*d800*/  FFMA.FTZ R11, R19, R11, R3 ;  /* 0x0000000b130b7223 */ /* 0x000fe20000010003 */
[----:B------:R-:W-:Y:S01]  /*d810*/  LOP3.LUT R19, R23, 0xffff0000, RZ, 0xc0, !PT ;  /* 0xffff000017137812 */ /* 0x000fe200078ec0ff */
[C---:B------:R-:W-:Y:S01]  /*d820*/  FMUL.FTZ R0, R2.reuse, R21 ;  /* 0x0000001502007220 */ /* 0x040fe20000410000 */
[----:B------:R-:W-:Y:S01]  /*d830*/  F2FP.BF16.PACK_AB R9, R9, R14 ;  /* 0x0000000e0909723e */ /* 0x000fe200000010ff */
[-C--:B------:R-:W-:Y:S02]  /*d840*/  FMUL.FTZ R2, R2, R7.reuse ;  /* 0x0000000702027220 */ /* 0x080fe40000410000 */
[C---:B------:R-:W-:Y:S02]  /*d850*/  FFMA.FTZ R10, R20.reuse, R7, -R0 ;  /* 0x00000007140a7223 */ /* 0x040fe40000010800 */
[----:B------:R-:W-:Y:S02]  /*d860*/  FFMA.FTZ R7, R20, R21, R2 ;  /* 0x0000001514077223 */ /* 0x000fe40000010002 */
[----:B------:R-:W-:-:S02]  /*d870*/  FMUL.FTZ R4, R5, R19 ;  /* 0x0000001305047220 */ /* 0x000fc40000410000 */
[----:B------:R-:W-:Y:S01]  /*d880*/  FMUL.FTZ R3, R5, R17 ;  /* 0x0000001105037220 */ /* 0x000fe20000410000 */
[----:B------:R-:W-:Y:S01]  /*d890*/  F2FP.BF16.PACK_AB R5, R11, R15 ;  /* 0x0000000f0b05723e */ /* 0x000fe200000010ff */
[C---:B------:R-:W-:Y:S02]  /*d8a0*/  FMUL.FTZ R2, R6.reuse, R18 ;  /* 0x0000001206027220 */ /* 0x040fe40000410000 */
[-C--:B------:R-:W-:Y:S02]  /*d8b0*/  FMUL.FTZ R0, R6, R8.reuse ;  /* 0x0000000806007220 */ /* 0x080fe40000410000 */
[----:B------:R-:W-:Y:S01]  /*d8c0*/  FFMA.FTZ R6, R26, R17, -R4 ;  /* 0x000000111a067223 */ /* 0x000fe20000010804 */
[----:B------:R-:W-:Y:S01]  /*d8d0*/  F2FP.BF16.PACK_AB R4, R16, R33 ;  /* 0x000000211004723e */ /* 0x000fe200000010ff */
[----:B------:R-:W-:Y:S02]  /*d8e0*/  FFMA.FTZ R3, R26, R19, R3 ;  /* 0x000000131a037223 */ /* 0x000fe40000010003 */
[C---:B------:R-:W-:Y:S01]  /*d8f0*/  FFMA.FTZ R2, R25.reuse, R8, -R2 ;  /* 0x0000000819027223 */ /* 0x040fe20000010802 */
[----:B------:R-:W-:Y:S01]  /*d900*/  F2FP.BF16.PACK_AB R10, R6, R10 ;  /* 0x0000000a060a723e */ /* 0x000fe200000010ff */
[----:B------:R-:W-:Y:S01]  /*d910*/  FFMA.FTZ R0, R25, R18, R0 ;  /* 0x0000001219007223 */ /* 0x000fe20000010000 */
[----:B------:R-:W-:-:S02]  /*d920*/  F2FP.BF16.PACK_AB R8, R32, R34 ;  /* 0x000000222008723e */ /* 0x000fc400000010ff */
[----:B------:R-:W-:Y:S02]  /*d930*/  F2FP.BF16.PACK_AB R6, R3, R7 ;  /* 0x000000070306723e */ /* 0x000fe400000010ff */
[----:B------:R-:W-:Y:S02]  /*d940*/  F2FP.BF16.PACK_AB R11, R2, R13 ;  /* 0x0000000d020b723e */ /* 0x000fe400000010ff */
[----:B------:R-:W-:-:S03]  /*d950*/  F2FP.BF16.PACK_AB R7, R0, R12 ;  /* 0x0000000c0007723e */ /* 0x000fc600000010ff */
[----:B------:R1:W-:Y:S04]  /*d960*/  STS.128 [R31], R8 ;  /* 0x000000081f007388 */ /* 0x0003e80000000c00 */
[----:B------:R1:W-:Y:S02]  /*d970*/  STS.128 [R30+0x5100], R4 ;  /* 0x005100041e007388 */ /* 0x0003e40000000c00 */
.L_x_914:
[----:B------:R-:W-:Y:S05]  /*d980*/  BSYNC B0 ;  /* 0x0000000000007941 */ /* 0x000fea0003800000 */
.L_x_913:
[----:B------:R-:W-:-:S13]  /*d990*/  ISETP.GE.OR P0, PT, R65, R60, P2 ;  /* 0x0000003c4100720c */ /* 0x000fda0001706670 */
[----:B------:R-:W-:Y:S05]  /*d9a0*/  @P0 BRA `(.L_x_902) ;  /* 0x000006b000000947 */ /* 0x000fea0003800000 */
[----:B------:R-:W-:Y:S01]  /*d9b0*/  SHF.R.S32.HI R2, RZ, 0x1f, R65 ;  /* 0x0000001fff027819 */ /* 0x000fe20000011441 */
[----:B------:R-:W-:Y:S01]  /*d9c0*/  IMAD.SHL.U32 R0, R65, 0x40, RZ ;  /* 0x0000004041007824 */ /* 0x000fe200078e00ff */
[----:B-1----:R-:W-:Y:S02]  /*d9d0*/  IADD3 R5, R28, c[0x0][0x27c], RZ ;  /* 0x00009f001c057a10 */ /* 0x002fe40007ffe0ff */
[----:B------:R-:W-:Y:S02]  /*d9e0*/  LEA.HI R2, R2, R65, RZ, 0x3 ;  /* 0x0000004102027211 */ /* 0x000fe400078f18ff */
[----:B------:R-:W-:Y:S02]  /*d9f0*/  LOP3.LUT R0, R0, 0x1c0, RZ, 0xc0, !PT ;  /* 0x000001c000007812 */ /* 0x000fe400078ec0ff */
[----:B------:R-:W-:Y:S01]  /*da00*/  SHF.R.U64 R13, R52, 0x10, R53 ;  /* 0x00000010340d7819 */ /* 0x000fe20000001235 */
[----:B------:R-:W-:Y:S01]  /*da10*/  IMAD.SHL.U32 R3, R2, 0x40, RZ ;  /* 0x0000004002037824 */ /* 0x000fe200078e00ff */
[----:B------:R-:W-:-:S02]  /*da20*/  LOP3.LUT R4, R0, 0x38, R28, 0xf8, !PT ;  /* 0x0000003800047812 */ /* 0x000fc400078ef81c */
[----:B------:R-:W-:Y:S02]  /*da30*/  SHF.R.U32.HI R2, RZ, 0x3, R0 ;  /* 0x00000003ff027819 */ /* 0x000fe40000011600 */
[----:B------:R-:W-:Y:S02]  /*da40*/  LOP3.LUT R3, R3, 0xfffffe00, RZ, 0xc0, !PT ;  /* 0xfffffe0003037812 */ /* 0x000fe400078ec0ff */
[----:B------:R-:W-:Y:S02]  /*da50*/  LOP3.LUT R5, R0, 0x38, R5, 0xf8, !PT ;  /* 0x0000003800057812 */ /* 0x000fe400078ef805 */
[----:B------:R-:W-:Y:S02]  /*da60*/  LOP3.LUT R0, R3, R4, R2, 0xf6, !PT ;  /* 0x0000000403007212 */ /* 0x000fe400078ef602 */
[----:B------:R-:W-:Y:S02]  /*da70*/  LOP3.LUT R2, R5, R2, RZ, 0x3c, !PT ;  /* 0x0000000205027212 */ /* 0x000fe400078e3cff */
[----:B------:R-:W-:-:S02]  /*da80*/  LEA R30, R0, 0x5100, 0x1 ;  /* 0x00005100001e7811 */ /* 0x000fc400078e08ff */
[----:B------:R-:W-:Y:S01]  /*da90*/  SHF.R.U64 R0, R56, 0x10, R57 ;  /* 0x0000001038007819 */ /* 0x000fe20000001239 */
[----:B------:R-:W-:Y:S01]  /*daa0*/  IMAD.IADD R2, R3, 0x1, R2 ;  /* 0x0000000103027824 */ /* 0x000fe200078e0202 */
[----:B------:R-:W-:Y:S01]  /*dab0*/  SHF.R.U64 R17, R54, 0x10, R55 ;  /* 0x0000001036117819 */ /* 0x000fe20000001237 */
[----:B------:R-:W1:Y:S01]  /*dac0*/  LDS.128 R8, [R30] ;  /* 0x000000001e087984 */ /* 0x000e620000000c00 */
[----:B------:R-:W-:Y:S01]  /*dad0*/  PRMT R13, R70, 0x5432, R13 ;  /* 0x00005432460d7816 */ /* 0x000fe2000000000d */
[----:B------:R-:W-:Y:S01]  /*dae0*/  IMAD.SHL.U32 R28, R2, 0x2, RZ ;  /* 0x00000002021c7824 */ /* 0x000fe200078e00ff */
[----:B------:R-:W-:Y:S02]  /*daf0*/  SHF.R.U32.HI R12, RZ, 0x10, R59 ;  /* 0x00000010ff0c7819 */ /* 0x000fe4000001163b */
[----:B------:R-:W-:Y:S02]  /*db00*/  PRMT R14, R71, 0x5432, R0 ;  /* 0x00005432470e7816 */ /* 0x000fe40000000000 */
[----:B------:R-:W2:Y:S01]  /*db10*/  LDS.128 R4, [R28+0x5100] ;  /* 0x005100001c047984 */ /* 0x000ea20000000c00 */
[----:B------:R-:W-:-:S02]  /*db20*/  PRMT R23, R72, 0x5432, R17 ;  /* 0x0000543248177816 */ /* 0x000fc40000000011 */
[----:B------:R-:W-:Y:S02]  /*db30*/  SHF.R.U32.HI R15, RZ, 0x10, R53 ;  /* 0x00000010ff0f7819 */ /* 0x000fe40000011635 */
[----:B------:R-:W-:Y:S02]  /*db40*/  SHF.R.U32.HI R18, RZ, 0x10, R55 ;  /* 0x00000010ff127819 */ /* 0x000fe40000011637 */
[----:B------:R-:W-:Y:S02]  /*db50*/  SHF.L.U32 R31, R13, 0x10, RZ ;  /* 0x000000100d1f7819 */ /* 0x000fe400000006ff */
[----:B------:R-:W-:Y:S02]  /*db60*/  SHF.R.U64 R3, R58, 0x10, R59 ;  /* 0x000000103a037819 */ /* 0x000fe4000000123b */
[----:B------:R-:W-:Y:S02]  /*db70*/  PRMT R24, R73, 0x5410, R12 ;  /* 0x0000541049187816 */ /* 0x000fe4000000000c */
[----:B------:R-:W-:-:S02]  /*db80*/  SHF.R.U32.HI R2, RZ, 0x10, R57 ;  /* 0x00000010ff027819 */ /* 0x000fc40000011639 */
[----:B------:R-:W-:Y:S02]  /*db90*/  PRMT R12, R70, 0x5410, R15 ;  /* 0x00005410460c7816 */ /* 0x000fe4000000000f */
[----:B------:R-:W-:Y:S02]  /*dba0*/  PRMT R22, R72, 0x5410, R18 ;  /* 0x0000541048167816 */ /* 0x000fe40000000012 */
[----:B------:R-:W-:Y:S02]  /*dbb0*/  LOP3.LUT R13, R13, 0xffff0000, RZ, 0xc0, !PT ;  /* 0xffff00000d0d7812 */ /* 0x000fe400078ec0ff */
[----:B------:R-:W-:Y:S01]  /*dbc0*/  PRMT R27, R73, 0x5432, R3 ;  /* 0x00005432491b7816 */ /* 0x000fe20000000003 */
[----:B------:R-:W-:Y:S01]  /*dbd0*/  IMAD.U32 R33, R22, 0x10000, RZ ;  /* 0x0001000016217824 */ /* 0x000fe200078e00ff */
        /* <DEDUP_REMOVED lines=8> */
[----:B------:R-:W-:Y:S01]  /*dc60*/  LOP3.LUT R18, R8, 0xffff0000, RZ, 0xc0, !PT ;  /* 0xffff000008127812 */ /* 0x000fe200078ec0ff */
[----:B--2---:R-:W-:Y:S01]  /*dc70*/  IMAD.U32 R9, R4, 0x10000, RZ ;  /* 0x0001000004097824 */ /* 0x004fe200078e00ff */
[----:B------:R-:W-:Y:S01]  /*dc80*/  LOP3.LUT R3, R5, 0xffff0000, RZ, 0xc0, !PT ;  /* 0xffff000005037812 */ /* 0x000fe200078ec0ff */
[----:B------:R-:W-:Y:S01]  /*dc90*/  IMAD.U32 R15, R8, 0x10000, RZ ;  /* 0x00010000080f7824 */ /* 0x000fe200078e00ff */
[----:B------:R-:W-:Y:S01]  /*dca0*/  LOP3.LUT R8, R4, 0xffff0000, RZ, 0xc0, !PT ;  /* 0xffff000004087812 */ /* 0x000fe200078ec0ff */
[----:B------:R-:W-:-:S02]  /*dcb0*/  FMUL.FTZ R10, R9, R31 ;  /* 0x0000001f090a7220 */ /* 0x000fc40000410000 */
[----:B------:R-:W-:Y:S01]  /*dcc0*/  IMAD.U32 R4, R5, 0x10000, RZ ;  /* 0x0001000005047824 */ /* 0x000fe200078e00ff */
[C---:B------:R-:W-:Y:S01]  /*dcd0*/  LOP3.LUT R5, R6.reuse, 0xffff0000, RZ, 0xc0, !PT ;  /* 0xffff000006057812 */ /* 0x040fe200078ec0ff */
[-C--:B------:R-:W-:Y:S02]  /*dce0*/  FMUL.FTZ R9, R9, R11.reuse ;  /* 0x0000000b09097220 */ /* 0x080fe40000410000 */
[----:B------:R-:W-:Y:S01]  /*dcf0*/  IMAD.U32 R2, R6, 0x10000, RZ ;  /* 0x0001000006027824 */ /* 0x000fe200078e00ff */
[----:B------:R-:W-:Y:S01]  /*dd00*/  LOP3.LUT R6, R7, 0xffff0000, RZ, 0xc0, !PT ;  /* 0xffff000007067812 */ /* 0x000fe200078ec0ff */
[----:B------:R-:W-:Y:S01]  /*dd10*/  FFMA.FTZ R32, R15, R11, -R10 ;  /* 0x0000000b0f207223 */ /* 0x000fe2000001080a */
[----:B------:R-:W-:Y:S01]  /*dd20*/  LOP3.LUT R10, R14, 0xffff0000, RZ, 0xc0, !PT ;  /* 0xffff00000e0a7812 */ /* 0x000fe200078ec0ff */
[----:B------:R-:W-:Y:S02]  /*dd30*/  IMAD.U32 R0, R7, 0x10000, RZ ;  /* 0x0001000007007824 */ /* 0x000fe400078e00ff */
[----:B------:R-:W-:-:S02]  /*dd40*/  FMUL.FTZ R7, R8, R13 ;  /* 0x0000000d08077220 */ /* 0x000fc40000410000 */
[C---:B------:R-:W-:Y:S01]  /*dd50*/  IMAD.U32 R11, R12.reuse, 0x10000, RZ ;  /* 0x000100000c0b7824 */ /* 0x040fe200078e00ff */
[----:B------:R-:W-:Y:S01]  /*dd60*/  LOP3.LUT R12, R12, 0xffff0000, RZ, 0xc0, !PT ;  /* 0xffff00000c0c7812 */ /* 0x000fe200078ec0ff */
[----:B------:R-:W-:Y:S02]  /*dd70*/  FFMA.FTZ R31, R15, R31, R9 ;  /* 0x0000001f0f1f7223 */ /* 0x000fe40000010009 */
[----:B------:R-:W-:Y:S02]  /*dd80*/  IMAD.U32 R9, R16, 0x10000, RZ ;  /* 0x0001000010097824 */ /* 0x000fe400078e00ff */
[----:B------:R-:W-:Y:S02]  /*dd90*/  FFMA.FTZ R29, R18, R10, -R7 ;  /* 0x0000000a121d7223 */ /* 0x000fe40000010807 */
[C---:B------:R-:W-:Y:S02]  /*dda0*/  FMUL.FTZ R7, R4.reuse, R11 ;  /* 0x0000000b04077220 */ /* 0x040fe40000410000 */
[----:B------:R-:W-:-:S02]  /*ddb0*/  FMUL.FTZ R4, R4, R9 ;  /* 0x0000000904047220 */ /* 0x000fc40000410000 */
[----:B------:R-:W-:Y:S01]  /*ddc0*/  FMUL.FTZ R8, R8, R10 ;  /* 0x0000000a08087220 */ /* 0x000fe20000410000 */
[----:B------:R-:W-:Y:S01]  /*ddd0*/  SHF.L.U32 R10, R27, 0x10, RZ ;  /* 0x000000101b0a7819 */ /* 0x000fe200000006ff */
[C---:B------:R-:W-:Y:S01]  /*dde0*/  FFMA.FTZ R15, R17.reuse, R9, -R7 ;  /* 0x00000009110f7223 */ /* 0x040fe20000010807 */
[----:B------:R-:W-:Y:S01]  /*ddf0*/  LOP3.LUT R7, R16, 0xffff0000, RZ, 0xc0, !PT ;  /* 0xffff000010077812 */ /* 0x000fe200078ec0ff */
[----:B------:R-:W-:Y:S01]  /*de00*/  FFMA.FTZ R14, R17, R11, R4 ;  /* 0x0000000b110e7223 */ /* 0x000fe20000010004 */
[----:B------:R-:W-:Y:S01]  /*de10*/  LOP3.LUT R17, R22, 0xffff0000, RZ, 0xc0, !PT ;  /* 0xffff000016117812 */ /* 0x000fe200078ec0ff */
[----:B------:R-:W-:Y:S01]  /*de20*/  FFMA.FTZ R18, R18, R13, R8 ;  /* 0x0000000d12127223 */ /* 0x000fe20000010008 */
[----:B------:R-:W-:Y:S01]  /*de30*/  LOP3.LUT R16, R27, 0xffff0000, RZ, 0xc0, !PT ;  /* 0xffff00001b107812 */ /* 0x000fe200078ec0ff */
[----:B------:R-:W-:Y:S02]  /*de40*/  FMUL.FTZ R4, R3, R12 ;  /* 0x0000000c03047220 */ /* 0x000fe40000410000 */
[----:B------:R-:W-:-:S02]  /*de50*/  IMAD.U32 R8, R23, 0x10000, RZ ;  /* 0x0001000017087824 */ /* 0x000fc400078e00ff */
[-C--:B------:R-:W-:Y:S02]  /*de60*/  FFMA.FTZ R9, R19, R7.reuse, -R4 ;  /* 0x0000000713097223 */ /* 0x080fe40000010804 */
[----:B------:R-:W-:Y:S02]  /*de70*/  FMUL.FTZ R3, R3, R7 ;  /* 0x0000000703037220 */ /* 0x000fe40000410000 */
[C---:B------:R-:W-:Y:S01]  /*de80*/  FMUL.FTZ R4, R2.reuse, R8 ;  /* 0x0000000802047220 */ /* 0x040fe20000410000 */
[----:B------:R-:W-:Y:S01]  /*de90*/  F2FP.BF16.PACK_AB R9, R9, R15 ;  /* 0x0000000f0909723e */ /* 0x000fe200000010ff */
[----:B------:R-:W-:Y:S02]  /*dea0*/  FMUL.FTZ R2, R2, R10 ;  /* 0x0000000a02027220 */ /* 0x000fe40000410000 */
[----:B------:R-:W-:Y:S02]  /*deb0*/  IMAD.U32 R7, R24, 0x10000, RZ ;  /* 0x0001000018077824 */ /* 0x000fe400078e00ff */
[----:B------:R-:W-:Y:S01]  /*dec0*/  FFMA.FTZ R13, R19, R12, R3 ;  /* 0x0000000c130d7223 */ /* 0x000fe20000010003 */
[----:B------:R-:W-:Y:S01]  /*ded0*/  LOP3.LUT R19, R23, 0xffff0000, RZ, 0xc0, !PT ;  /* 0xffff000017137812 */ /* 0x000fe200078ec0ff */
[----:B------:R-:W-:-:S02]  /*dee0*/  FMUL.FTZ R3, R0, R33 ;  /* 0x0000002100037220 */ /* 0x000fc40000410000 */
[----:B------:R-:W-:Y:S01]  /*def0*/  FFMA.FTZ R12, R20, R8, R2 ;  /* 0x00000008140c7223 */ /* 0x000fe20000010002 */
[----:B------:R-:W-:Y:S01]  /*df00*/  LOP3.LUT R8, R24, 0xffff0000, RZ, 0xc0, !PT ;  /* 0xffff000018087812 */ /* 0x000fe200078ec0ff */
[-C--:B------:R-:W-:Y:S02]  /*df10*/  FMUL.FTZ R0, R0, R7.reuse ;  /* 0x0000000700007220 */ /* 0x080fe40000410000 */
[----:B------:R-:W-:Y:S02]  /*df20*/  FFMA.FTZ R10, R20, R10, -R4 ;  /* 0x0000000a140a7223 */ /* 0x000fe40000010804 */
[C---:B------:R-:W-:Y:S02]  /*df30*/  FFMA.FTZ R11, R21.reuse, R7, -R3 ;  /* 0x00000007150b7223 */ /* 0x040fe40000010803 */
[----:B------:R-:W-:Y:S02]  /*df40*/  FFMA.FTZ R7, R21, R33, R0 ;  /* 0x0000002115077223 */ /* 0x000fe40000010000 */
[----:B------:R-:W-:-:S02]  /*df50*/  FMUL.FTZ R4, R5, R19 ;  /* 0x0000001305047220 */ /* 0x000fc40000410000 */
[C---:B------:R-:W-:Y:S02]  /*df60*/  FMUL.FTZ R2, R6.reuse, R17 ;  /* 0x0000001106027220 */ /* 0x040fe40000410000 */
[----:B------:R-:W-:Y:S01]  /*df70*/  FMUL.FTZ R3, R5, R16 ;  /* 0x0000001005037220 */ /* 0x000fe20000410000 */
[----:B------:R-:W-:Y:S01]  /*df80*/  F2FP.BF16.PACK_AB R5, R13, R14 ;  /* 0x0000000e0d05723e */ /* 0x000fe200000010ff */
        /* <DEDUP_REMOVED lines=11> */
[----:B------:R1:W-:Y:S04]  /*e040*/  STS.128 [R30], R8 ;  /* 0x000000081e007388 */ /* 0x0003e80000000c00 */
[----:B------:R1:W-:Y:S02]  /*e050*/  STS.128 [R28+0x5100], R4 ;  /* 0x005100041c007388 */ /* 0x0003e40000000c00 */
.L_x_902:
[----:B------:R-:W-:Y:S05]  /*e060*/  BSYNC B2 ;  /* 0x0000000000027941 */ /* 0x000fea0003800000 */
.L_x_880:
[----:B------:R-:W2:Y:S01]  /*e070*/  LDL R66, [R1+0x38] ;  /* 0x0000380001427983 */ /* 0x000ea20000100800 */
[----:B------:R-:W-:-:S04]  /*e080*/  DEPBAR.LE SB0, 0x0 ;  /* 0x000080000000791a */ /* 0x000fc80000000000 */
[----:B------:R-:W4:Y:S01]  /*e090*/  LDL.64 R64, [R1+0x28] ;  /* 0x0000280001407983 */ /* 0x000f220000100a00 */
[----:B------:R-:W-:Y:S01]  /*e0a0*/  IMAD R0, R79, c[0x0][0x208], RZ ;  /* 0x000082004f007a24 */ /* 0x000fe200078e02ff */
[----:B------:R-:W-:Y:S01]  /*e0b0*/  ULDC.64 UR4, c[0x0][0x208] ;  /* 0x0000820000047ab9 */ /* 0x000fe20000000a00 */
[----:B------:R-:W-:Y:S01]  /*e0c0*/  IMAD.WIDE.U32 R2, R78, c[0x0][0x208], RZ ;  /* 0x000082004e027a25 */ /* 0x000fe200078e00ff */
[----:B------:R-:W-:Y:S01]  /*e0d0*/  BAR.SYNC.DEFER_BLOCKING 0x0 ;  /* 0x0000000000007b1d */ /* 0x000fe20000010000 */
[----:B------:R-:W-:Y:S01]  /*e0e0*/  USHF.L.U32 UR7, UR4, 0x5, URZ ;  /* 0x0000000504077899 */ /* 0x000fe2000800063f */
[----:B------:R-:W-:Y:S01]  /*e0f0*/  ISETP.GE.AND P1, PT, R134, c[0x0][0x1d4], PT ;  /* 0x0000750086007a0c */ /* 0x000fe20003f26270 */
[----:B------:R-:W-:-:S03]  /*e100*/  IMAD R0, R78, c[0x0][0x20c], R0 ;  /* 0x000083004e007a24 */ /* 0x000fc600078e0200 */
[----:B------:R-:W-:Y:S01]  /*e110*/  UMOV UR6, 0x5 ;  /* 0x0000000500067882 */ /* 0x000fe20000000000 */
[----:B------:R-:W-:Y:S01]  /*e120*/  IMAD.IADD R0, R3, 0x1, R0 ;  /* 0x0000000103007824 */ /* 0x000fe200078e0200 */
[----:B------:R-:W-:Y:S01]  /*e130*/  USHF.L.U64.HI UR5, UR4, UR6, UR5 ;  /* 0x0000000604057299 */ /* 0x000fe20008010205 */
[C---:B------:R-:W-:Y:S01]  /*e140*/  ISETP.LT.OR P3, PT, R77.reuse, 0x1, P1 ;  /* 0x000000014d00780c */ /* 0x040fe20000f61670 */
        /* <DEDUP_REMOVED lines=9> */
[----:B------:R-:W3:Y:S04]  /*e1e0*/  LDSM.16.M88.4 R4, [R211+0x2000] ;  /* 0x00200000d304783b */ /* 0x000ee80000000200 */
        /* <DEDUP_REMOVED lines=12> */
[----:B------:R-:W-:Y:S08]  /*e2b0*/  HMMA.16816.F32.BF16 R84, R8, R30, RZ ;  /* 0x0000001e0854723c */ /* 0x000ff000000418ff */
[C---:B---3--:R-:W-:Y:S08]  /*e2c0*/  HMMA.16816.F32.BF16 R40, R4.reuse, R16, RZ ;  /* 0x000000100428723c */ /* 0x048ff000000418ff */
[C---:B------:R-:W-:Y:S08]  /*e2d0*/  HMMA.16816.F32.BF16 R44, R4.reuse, R12, RZ ;  /* 0x0000000c042c723c */ /* 0x040ff000000418ff */
[C---:B------:R-:W-:Y:S08]  /*e2e0*/  HMMA.16816.F32.BF16 R48, R4.reuse, R20, RZ ;  /* 0x000000140430723c */ /* 0x040ff000000418ff */
[C---:B------:R-:W-:Y:S08]  /*e2f0*/  HMMA.16816.F32.BF16 R72, R4.reuse, R24, RZ ;  /* 0x000000180448723c */ /* 0x040ff000000418ff */
[C---:B------:R-:W-:Y:S08]  /*e300*/  HMMA.16816.F32.BF16 R52, R4.reuse, R28, RZ ;  /* 0x0000001c0434723c */ /* 0x040ff000000418ff */
[C---:B------:R-:W-:Y:S08]  /*e310*/  HMMA.16816.F32.BF16 R60, R4.reuse, R18, RZ ;  /* 0x00000012043c723c */ /* 0x040ff000000418ff */
[C---:B------:R-:W-:Y:S08]  /*e320*/  HMMA.16816.F32.BF16 R68, R4.reuse, R14, RZ ;  /* 0x0000000e0444723c */ /* 0x040ff000000418ff */
[C---:B------:R-:W-:Y:S01]  /*e330*/  HMMA.16816.F32.BF16 R96, R4.reuse, R22, RZ ;  /* 0x000000160460723c */ /* 0x040fe200000418ff */
[----:B------:R-:W-:Y:S07]  /*e340*/  LDSM.16.M88.4 R20, [R216] ;  /* 0x00000000d814783b */ /* 0x000fee0000000200 */
[C---:B------:R-:W-:Y:S01]  /*e350*/  HMMA.16816.F32.BF16 R112, R4.reuse, R26, RZ ;  /* 0x0000001a0470723c */ /* 0x040fe200000418ff */
[----:B------:R-:W-:Y:S07]  /*e360*/  LDSM.16.M88.4 R24, [R217] ;  /* 0x00000000d918783b */ /* 0x000fee0000000200 */
[----:B------:R-:W-:Y:S01]  /*e370*/  HMMA.16816.F32.BF16 R108, R4, R30, RZ ;  /* 0x0000001e046c723c */ /* 0x000fe200000418ff */
[----:B------:R-:W1:Y:S07]  /*e380*/  LDSM.16.M88.4 R4, [R214+0x2000] ;  /* 0x00200000d604783b */ /* 0x000e6e0000000200 */
[C---:B-1----:R-:W-:Y:S08]  /*e390*/  HMMA.16816.F32.BF16 R156, R4.reuse, R20, R52 ;  /* 0x00000014049c723c */ /* 0x042ff00000041834 */
[----:B------:R-:W-:Y:S01]  /*e3a0*/  HMMA.16816.F32.BF16 R80, R4, R56, R40 ;  /* 0x000000380450723c */ /* 0x000fe20000041828 */
[----:B--2---:R-:W-:-:S07]  /*e3b0*/  IMAD.MOV.U32 R9, RZ, RZ, R66 ;  /* 0x000000ffff097224 */ /* 0x004fce00078e0042 */
[----:B------:R-:W-:Y:S01]  /*e3c0*/  HMMA.16816.F32.BF16 R28, R4, R32, R48 ;  /* 0x00000020041c723c */ /* 0x000fe20000041830 */
[----:B----4-:R-:W-:-:S04]  /*e3d0*/  IMAD.MOV.U32 R8, RZ, RZ, R64 ;  /* 0x000000ffff087224 */ /* 0x010fc800078e0040 */
[----:B------:R-:W-:-:S03]  /*e3e0*/  IMAD.WIDE.U32 R2, R2, 0x50, R8 ;  /* 0x0000005002027825 */ /* 0x000fc600078e0008 */
[----:B------:R-:W-:Y:S01]  /*e3f0*/  HMMA.16816.F32.BF16 R64, R4, R36, R44 ;  /* 0x000000240440723c */ /* 0x000fe2000004182c */
[----:B------:R-:W1:Y:S01]  /*e400*/  LDSM.16.M88.4 R8, [R214] ;  /* 0x00000000d608783b */ /* 0x000e620000000200 */
[----:B------:R-:W-:Y:S01]  /*e410*/  IMAD.IADD R0, R3, 0x1, R0 ;  /* 0x0000000103007824 */ /* 0x000fe200078e0200 */
[----:B------:R-:W-:-:S04]  /*e420*/  LEA R16, P0, R2, c[0x0][0x1f8], 0x1 ;  /* 0x00007e0002107a11 */ /* 0x000fc800078008ff */
[----:B------:R-:W-:Y:S01]  /*e430*/  IADD3 R14, P2, R16, UR7, RZ ;  /* 0x00000007100e7c10 */ /* 0x000fe2000ff5e0ff */
[C---:B------:R-:W-:Y:S01]  /*e440*/  HMMA.16816.F32.BF16 R148, R4.reuse, R58, R60 ;  /* 0x0000003a0494723c */ /* 0x040fe2000004183c */
[----:B------:R-:W-:Y:S02]  /*e450*/  LEA.HI.X R17, R2, c[0x0][0x1fc], R0, 0x1, P0 ;  /* 0x00007f0002117a11 */ /* 0x000fe400000f0c00 */
[----:B------:R-:W-:Y:S02]  /*e460*/  IADD3 R12, P0, R14, UR7, RZ ;  /* 0x000000070e0c7c10 */ /* 0x000fe4000ff1e0ff */
[----:B------:R-:W-:Y:S01]  /*e470*/  IADD3.X R15, R17, UR5, RZ, P2, !PT ;  /* 0x00000005110f7c10 */ /* 0x000fe200097fe4ff */
[----:B------:R-:W-:Y:S01]  /*e480*/  @!PT LDS RZ, [RZ] ;  /* 0x00000000fffff984 */ /* 0x000fe20000000800 */
[----:B------:R-:W-:Y:S01]  /*e490*/  @!PT LDS RZ, [RZ] ;  /* 0x00000000fffff984 */ /* 0x000fe20000000800 */
[----:B------:R-:W-:Y:S01]  /*e4a0*/  @!PT LDS RZ, [RZ] ;  /* 0x00000000fffff984 */ /* 0x000fe20000000800 */
[----:B------:R2:W-:Y:S01]  /*e4b0*/  LDGSTS.E.BYPASS.LTC128B.128 [R221+0x100], [R16.64], !P3 ;  /* 0x0010000010dd7fae */ /* 0x0005e2000d901d48 */
[----:B------:R-:W-:Y:S01]  /*e4c0*/  IADD3 R2, P2, R12, UR7, RZ ;  /* 0x000000070c027c10 */ /* 0x000fe2000ff5e0ff */
[----:B------:R-:W-:Y:S01]  /*e4d0*/  HMMA.16816.F32.BF16 R72, R4, R24, R72 ;  /* 0x000000180448723c */ /* 0x000fe20000041848 */
[----:B------:R-:W-:Y:S01]  /*e4e0*/  IADD3.X R13, R15, UR5, RZ, P0, !PT ;  /* 0x000000050f0d7c10 */ /* 0x000fe200087fe4ff */
[----:B------:R3:W-:Y:S01]  /*e4f0*/  LDGSTS.E.BYPASS.LTC128B.128 [R221+0x900], [R14.64], !P4 ;  /* 0x009000000edd7fae */ /* 0x0007e2000e101d48 */
[----:B------:R-:W-:-:S02]  /*e500*/  IADD3 R18, P0, R2, UR7, RZ ;  /* 0x0000000702127c10 */ /* 0x000fc4000ff1e0ff */
[----:B------:R-:W-:Y:S02]  /*e510*/  IADD3.X R3, R13, UR5, RZ, P2, !PT ;  /* 0x000000050d037c10 */ /* 0x000fe400097fe4ff */
[----:B------:R-:W-:Y:S01]  /*e520*/  ISETP.LT.OR P3, PT, R77, 0x21, P1 ;  /* 0x000000214d00780c */ /* 0x000fe20000f61670 */
[----:B------:R-:W-:Y:S01]  /*e530*/  HMMA.16816.F32.BF16 R68, R4, R38, R68 ;  /* 0x000000260444723c */ /* 0x000fe20000041844 */
[----:B------:R-:W-:Y:S02]  /*e540*/  IADD3.X R19, R3, UR5, RZ, P0, !PT ;  /* 0x0000000503137c10 */ /* 0x000fe400087fe4ff */
[C---:B------:R-:W-:Y:S02]  /*e550*/  ISETP.LT.OR P2, PT, R77.reuse, 0x31, P1 ;  /* 0x000000314d00780c */ /* 0x040fe40000f41670 */
[----:B------:R-:W-:-:S03]  /*e560*/  ISETP.LT.OR P0, PT, R77, 0x41, P1 ;  /* 0x000000414d00780c */ /* 0x000fc60000f01670 */
[----:B------:R-:W-:Y:S04]  /*e570*/  HMMA.16816.F32.BF16 R140, R4, R22, R108 ;  /* 0x00000016048c723c */ /* 0x000fe8000004186c */
[----:B------:R3:W-:Y:S04]  /*e580*/  LDGSTS.E.BYPASS.LTC128B.128 [R221+0x1100], [R12.64], !P3 ;  /* 0x011000000cdd7fae */ /* 0x0007e8000d901d48 */
[----:B------:R4:W-:Y:S01]  /*e590*/  LDGSTS.E.BYPASS.LTC128B.128 [R221+0x1900], [R2.64], !P2 ;  /* 0x0190000002dd7fae */ /* 0x0009e2000d101d48 */
[----:B-1---5:R-:W-:Y:S03]  /*e5a0*/  HMMA.16816.F32.BF16 R136, R8, R56, R116 ;  /* 0x000000380888723c */ /* 0x022fe60000041874 */
[----:B------:R2:W-:Y:S01]  /*e5b0*/  LDGSTS.E.BYPASS.LTC128B.128 [R221+0x2100], [R18.64], !P0 ;  /* 0x0210000012dd7fae */ /* 0x0005e2000c101d48 */
[----:B------:R-:W-:-:S03]  /*e5c0*/  ISETP.GT.AND P0, PT, R78, R240, PT ;  /* 0x000000f04e00720c */ /* 0x000fc60003f04270 */
[----:B------:R-:W-:Y:S01]  /*e5d0*/  LDSM.16.M88.4 R44, [R210+0x1000] ;  /* 0x00100000d22c783b */ /* 0x000fe20000000200 */
[C---:B------:R-:W-:Y:S03]  /*e5e0*/  HMMA.16816.F32.BF16 R56, R8.reuse, R58, R152 ;  /* 0x0000003a0838723c */ /* 0x040fe60000041898 */
[----:B------:R-:W-:Y:S04]  /*e5f0*/  LDSM.16.M88.4 R52, [R210] ;  /* 0x00000000d234783b */ /* 0x000fe80000000200 */
[----:B------:R-:W-:Y:S01]  /*e600*/  LDSM.16.M88.4 R48, [R210+0x800] ;  /* 0x00080000d230783b */ /* 0x000fe20000000200 */
[C---:B------:R-:W-:Y:S03]  /*e610*/  HMMA.16816.F32.BF16 R144, R8.reuse, R36, R104 ;  /* 0x000000240890723c */ /* 0x040fe60000041868 */
[----:B------:R-:W-:Y:S04]  /*e620*/  LDSM.16.M88.4 R40, [R210+0x1800] ;  /* 0x00180000d228783b */ /* 0x000fe80000000200 */
[----:B------:R-:W-:Y:S01]  /*e630*/  LDSM.16.M88.4 R60, [R210+0x2000] ;  /* 0x00200000d23c783b */ /* 0x000fe20000000200 */
[----:B------:R-:W-:Y:S03]  /*e640*/  HMMA.16816.F32.BF16 R108, R8, R38, R128 ;  /* 0x00000026086c723c */ /* 0x000fe60000041880 */
[----:B---3--:R-:W-:Y:S04]  /*e650*/  LDSM.16.M88.4 R12, [R212] ;  /* 0x00000000d40c783b */ /* 0x008fe80000000200 */
[----:B--2---:R-:W1:Y:S01]  /*e660*/  LDSM.16.M88.4 R16, [R212+0x2000] ;  /* 0x00200000d410783b */ /* 0x004e620000000200 */
[----:B------:R-:W-:Y:S03]  /*e670*/  HMMA.16816.F32.BF16 R172, R4, R34, R96 ;  /* 0x0000002204ac723c */ /* 0x000fe60000041860 */
[----:B------:R-:W-:Y:S04]  /*e680*/  LDSM.16.M88.4 R36, [R207] ;  /* 0x00000000cf24783b */ /* 0x000fe80000000200 */
[----:B------:R-:W0:Y:S01]  /*e690*/  LDGDEPBAR ;  /* 0x00000000000079af */ /* 0x000e220000000000 */
[C---:B------:R-:W-:Y:S08]  /*e6a0*/  HMMA.16816.F32.BF16 R160, R8.reuse, R32, R100 ;  /* 0x0000002008a0723c */ /* 0x040ff00000041864 */
[----:B------:R-:W-:Y:S01]  /*e6b0*/  HMMA.16816.F32.BF16 R120, R8, R34, R120 ;  /* 0x000000220878723c */ /* 0x000fe20000041878 */
[----:B------:R-:W-:Y:S07]  /*e6c0*/  LDSM.16.M88.4 R32, [R207+0x800] ;  /* 0x00080000cf20783b */ /* 0x000fee0000000200 */
[----:B------:R-:W-:Y:S01]  /*e6d0*/  HMMA.16816.F32.BF16 R164, R4, R26, R112 ;  /* 0x0000001a04a4723c */ /* 0x000fe20000041870 */
[----:B------:R-:W-:Y:S07]  /*e6e0*/  LDSM.16.M88.4 R4, [R213+0x2000] ;  /* 0x00200000d504783b */ /* 0x000fee0000000200 */
[C---:B------:R-:W-:Y:S08]  /*e6f0*/  HMMA.16816.F32.BF16 R168, R8.reuse, R24, R92 ;  /* 0x0000001808a8723c */ /* 0x040ff0000004185c */
[C---:B------:R-:W-:Y:S08]  /*e700*/  HMMA.16816.F32.BF16 R176, R8.reuse, R20, R88 ;  /* 0x0000001408b0723c */ /* 0x040ff00000041858 */
[C---:B------:R-:W-:Y:S01]  /*e710*/  HMMA.16816.F32.BF16 R132, R8.reuse, R26, R124 ;  /* 0x0000001a0884723c */ /* 0x040fe2000004187c */
[----:B------:R-:W-:Y:S07]  /*e720*/  LDSM.16.M88.4 R24, [R207+0x1800] ;  /* 0x00180000cf18783b */ /* 0x000fee0000000200 */
[----:B------:R-:W-:Y:S01]  /*e730*/  HMMA.16816.F32.BF16 R128, R8, R22, R84 ;  /* 0x000000160880723c */ /* 0x000fe20000041854 */
[----:B------:R-:W2:Y:S04]  /*e740*/  LDSM.16.M88.4 R20, [R207+0x2000] ;  /* 0x00200000cf14783b */ /* 0x000ea80000000200 */
[----:B------:R-:W3:Y:S03]  /*e750*/  LDSM.16.M88.4 R8, [R213] ;  /* 0x00000000d508783b */ /* 0x000ee60000000200 */
[----:B-1----:R-:W-:Y:S01]  /*e760*/  HMMA.16816.F32.BF16 R112, R16, R44, R28 ;  /* 0x0000002c1070723c */ /* 0x002fe2000004181c */
[----:B------:R-:W1:Y:S01]  /*e770*/  LDSM.16.M88.4 R28, [R207+0x1000] ;  /* 0x00100000cf1c783b */ /* 0x000e620000000200 */
[----:B------:R-:W-:-:S06]  /*e780*/  DEPBAR.LE SB0, 0x0 ;  /* 0x000080000000791a */ /* 0x000fcc0000000000 */
[C---:B------:R-:W-:Y:S08]  /*e790*/  HMMA.16816.F32.BF16 R124, R16.reuse, R52, R80 ;  /* 0x00000034107c723c */ /* 0x040ff00000041850 */
[C---:B------:R-:W-:Y:S08]  /*e7a0*/  HMMA.16816.F32.BF16 R100, R16.reuse, R40, R72 ;  /* 0x000000281064723c */ /* 0x040ff00000041848 */
[C---:B------:R-:W-:Y:S08]  /*e7b0*/  HMMA.16816.F32.BF16 R92, R16.reuse, R50, R68 ;  /* 0x00000032105c723c */ /* 0x040ff00000041844 */
[C---:B------:R-:W-:Y:S08]  /*e7c0*/  HMMA.16816.F32.BF16 R80, R16.reuse, R62, R140 ;  /* 0x0000003e1050723c */ /* 0x040ff0000004188c */
[----:B------:R-:W-:Y:S08]  /*e7d0*/  HMMA.16816.F32.BF16 R116, R16, R48, R64 ;  /* 0x000000301074723c */ /* 0x000ff00000041840 */
[C---:B------:R-:W-:Y:S08]  /*e7e0*/  HMMA.16816.F32.BF16 R72, R12.reuse, R52, R136 ;  /* 0x000000340c48723c */ /* 0x040ff00000041888 */
[-C--:B------:R-:W-:Y:S08]  /*e7f0*/  HMMA.16816.F32.BF16 R68, R12, R54.reuse, R56 ;  /* 0x000000360c44723c */ /* 0x080ff00000041838 */
[----:B------:R-:W-:Y:S08]  /*e800*/  HMMA.16816.F32.BF16 R104, R16, R54, R148 ;  /* 0x000000361068723c */ /* 0x000ff00000041894 */
[C---:B------:R-:W-:Y:S08]  /*e810*/  HMMA.16816.F32.BF16 R64, R12.reuse, R48, R144 ;  /* 0x000000300c40723c */ /* 0x040ff00000041890 */
[----:B------:R-:W-:Y:S08]  /*e820*/  HMMA.16816.F32.BF16 R56, R12, R50, R108 ;  /* 0x000000320c38723c */ /* 0x000ff0000004186c */
        /* <DEDUP_REMOVED lines=9> */
[C---:B--2---:R-:W-:Y:S08]  /*e8c0*/  HMMA.16816.F32.BF16 R132, R4.reuse, R22, R80 ;  /* 0x000000160484723c */ /* 0x044ff00000041850 */
[-C--:B------:R-:W-:Y:S08]  /*e8d0*/  HMMA.16816.F32.BF16 R128, R4, R36.reuse, R124 ;  /* 0x000000240480723c */ /* 0x080ff0000004187c */
[----:B---3--:R-:W-:Y:S08]  /*e8e0*/  HMMA.16816.F32.BF16 R80, R8, R36, R72 ;  /* 0x000000240850723c */ /* 0x008ff00000041848 */
[-C--:B------:R-:W-:Y:S08]  /*e8f0*/  HMMA.16816.F32.BF16 R124, R4, R38.reuse, R104 ;  /* 0x00000026047c723c */ /* 0x080ff00000041868 */
[C---:B------:R-:W-:Y:S08]  /*e900*/  HMMA.16816.F32.BF16 R72, R8.reuse, R38, R68 ;  /* 0x000000260848723c */ /* 0x040ff00000041844 */
[-C--:B------:R-:W-:Y:S08]  /*e910*/  HMMA.16816.F32.BF16 R36, R8, R32.reuse, R64 ;  /* 0x000000200824723c */ /* 0x080ff00000041840 */
[----:B------:R-:W-:Y:S08]  /*e920*/  HMMA.16816.F32.BF16 R120, R4, R32, R116 ;  /* 0x000000200478723c */ /* 0x000ff00000041874 */
[C---:B------:R-:W-:Y:S08]  /*e930*/  HMMA.16816.F32.BF16 R68, R8.reuse, R34, R56 ;  /* 0x000000220844723c */ /* 0x040ff00000041838 */
[----:B-1----:R-:W-:Y:S08]  /*e940*/  HMMA.16816.F32.BF16 R64, R8, R28, R52 ;  /* 0x0000001c0840723c */ /* 0x002ff00000041834 */
[----:B------:R-:W-:Y:S08]  /*e950*/  HMMA.16816.F32.BF16 R116, R4, R34, R92 ;  /* 0x000000220474723c */ /* 0x000ff0000004185c */
[C---:B------:R-:W-:Y:S08]  /*e960*/  HMMA.16816.F32.BF16 R56, R8.reuse, R24, R44 ;  /* 0x000000180838723c */ /* 0x040ff0000004182c */
[----:B------:R-:W-:Y:S08]  /*e970*/  HMMA.16816.F32.BF16 R52, R8, R26, R40 ;  /* 0x0000001a0834723c */ /* 0x000ff00000041828 */
[C---:B------:R-:W-:Y:S08]  /*e980*/  HMMA.16816.F32.BF16 R104, R4.reuse, R28, R112 ;  /* 0x0000001c0468723c */ /* 0x040ff00000041870 */
[C---:B------:R-:W-:Y:S08]  /*e990*/  HMMA.16816.F32.BF16 R92, R4.reuse, R30, R88 ;  /* 0x0000001e045c723c */ /* 0x040ff00000041858 */
[C---:B------:R-:W-:Y:S08]  /*e9a0*/  HMMA.16816.F32.BF16 R100, R4.reuse, R24, R100 ;  /* 0x000000180464723c */ /* 0x040ff00000041864 */
[C---:B------:R-:W-:Y:S08]  /*e9b0*/  HMMA.16816.F32.BF16 R84, R4.reuse, R26, R84 ;  /* 0x0000001a0454723c */ /* 0x040ff00000041854 */
[----:B------:R-:W-:Y:S08]  /*e9c0*/  HMMA.16816.F32.BF16 R172, R4, R20, R96 ;  /* 0x0000001404ac723c */ /* 0x000ff00000041860 */
[C---:B------:R-:W-:Y:S08]  /*e9d0*/  HMMA.16816.F32.BF16 R60, R8.reuse, R30, R48 ;  /* 0x0000001e083c723c */ /* 0x040ff00000041830 */
[C---:B------:R-:W-:Y:S08]  /*e9e0*/  HMMA.16816.F32.BF16 R44, R8.reuse, R20, R16 ;  /* 0x00000014082c723c */ /* 0x040ff00000041810 */
[----:B------:R-:W-:Y:S01]  /*e9f0*/  HMMA.16816.F32.BF16 R40, R8, R22, R12 ;  /* 0x000000160828723c */ /* 0x000fe2000004180c */
[----:B------:R-:W-:Y:S06]  /*ea00*/  BAR.SYNC.DEFER_BLOCKING 0x0 ;  /* 0x0000000000007b1d */ /* 0x000fec0000010000 */
[----:B------:R-:W-:Y:S01]  /*ea10*/  @!UPT UIADD3 URZ, URZ, URZ, URZ ;  /* 0x0000003f3f3ff290 */ /* 0x000fe2000fffe03f */
[----:B------:R-:W-:Y:S11]  /*ea20*/  @!P0 BRA `(.L_x_916) ;  /* 0x000001d000008947 */ /* 0x000ff60003800000 */
[----:B----4-:R-:W-:Y:S01]  /*ea30*/  IADD3 R0, R226, -0x2, RZ ;  /* 0xfffffffee2007810 */ /* 0x010fe20007ffe0ff */
        /* <DEDUP_REMOVED lines=28> */
.L_x_916:
[----:B----4-:R-:W-:Y:S05]  /*ec00*/  BSYNC B0 ;  /* 0x0000000000007941 */ /* 0x010fea0003800000 */
.L_x_915:
[----:B------:R-:W2:Y:S04]  /*ec10*/  LDL R0, [R1+0x58] ;  /* 0x0000580001007983 */ /* 0x000ea80000100800 */
[----:B-1----:R-:W3:Y:S04]  /*ec20*/  LDL R4, [R1+0x1c] ;  /* 0x00001c0001047983 */ /* 0x002ee80000100800 */
[----:B------:R-:W4:Y:S01]  /*ec30*/  LDL R50, [R1+0x14] ;  /* 0x0000140001327983 */ /* 0x000f220000100800 */
[----:B------:R-:W-:Y:S01]  /*ec40*/  IMAD.MOV.U32 R51, RZ, RZ, c[0x0][0x32c] ;  /* 0x0000cb00ff337624 */ /* 0x000fe200078e00ff */
[----:B------:R-:W-:-:S02]  /*ec50*/  ULDC UR4, c[0x0][0x324] ;  /* 0x0000c90000047ab9 */ /* 0x000fc40000000800 */
[----:B------:R-:W-:Y:S01]  /*ec60*/  ULOP3.LUT UR4, URZ, UR4, URZ, 0x33, !UPT ;  /* 0x000000043f047292 */ /* 0x000fe2000f8e333f */
[----:B------:R-:W0:Y:S01]  /*ec70*/  LDGDEPBAR ;  /* 0x00000000000079af */ /* 0x000e220000000000 */
[----:B------:R-:W-:Y:S01]  /*ec80*/  ISETP.GE.AND P1, PT, R51, 0x1, PT ;  /* 0x000000013300780c */ /* 0x000fe20003f26270 */
[----:B--2---:R-:W-:-:S04]  /*ec90*/  IMAD.IADD R0, R0, 0x1, R189 ;  /* 0x0000000100007824 */ /* 0x004fc800078e02bd */
[----:B------:R-:W-:-:S04]  /*eca0*/  @P5 IMAD.HI.U32 R2, R0, c[0x0][0x2c8], RZ ;  /* 0x0000b20000025a27 */ /* 0x000fc800078e00ff */
[----:B------:R-:W-:Y:S01]  /*ecb0*/  IMAD.MOV.U32 R6, RZ, RZ, R0 ;  /* 0x000000ffff067224 */ /* 0x000fe200078e0000 */
[----:B------:R-:W-:Y:S01]  /*ecc0*/  @P5 SHF.R.U32.HI R6, RZ, c[0x0][0x2cc], R2 ;  /* 0x0000b300ff065a19 */ /* 0x000fe20000011602 */
[----:B------:R-:W-:Y:S02]  /*ecd0*/  IMAD.IADD R0, R190, 0x1, R76 ;  /* 0x00000001be007824 */ /* 0x000fe400078e024c */
[----:B---3--:R-:W-:Y:S02]  /*ece0*/  IMAD.IADD R10, R76, 0x1, -R4 ;  /* 0x000000014c0a7824 */ /* 0x008fe400078e0a04 */
[----:B------:R-:W1:Y:S01]  /*ecf0*/  SHFL.IDX PT, R3, R6, RZ, 0x1c1f ;  /* 0x001c1fff06037589 */ /* 0x000e6200000e0000 */
[----:B------:R-:W-:Y:S01]  /*ed00*/  IADD3 R2, -R4, 0x1, R0 ;  /* 0x0000000104027810 */ /* 0x000fe20007ffe100 */
[----:B------:R-:W-:-:S03]  /*ed10*/  IMAD.IADD R9, R0, 0x1, -R4 ;  /* 0x0000000100097824 */ /* 0x000fc600078e0a04 */
[----:B----4-:R-:W-:-:S04]  /*ed20*/  IADD3 R2, R2, -R50, RZ ;  /* 0x8000003202027210 */ /* 0x010fc80007ffe0ff */
[C---:B------:R-:W-:Y:S02]  /*ed30*/  IADD3 R7, R2.reuse, c[0x0][0x328], RZ ;  /* 0x0000ca0002077a10 */ /* 0x040fe40007ffe0ff */
[----:B------:R-:W-:Y:S02]  /*ed40*/  IADD3 R8, R2, UR4, RZ ;  /* 0x0000000402087c10 */ /* 0x000fe4000fffe0ff */
[-C--:B-1----:R-:W-:Y:S02]  /*ed50*/  IADD3 R2, R7, R3.reuse, RZ ;  /* 0x0000000307027210 */ /* 0x082fe40007ffe0ff */
[----:B------:R-:W-:Y:S02]  /*ed60*/  IADD3 R0, R8, R3, RZ ;  /* 0x0000000308007210 */ /* 0x000fe40007ffe0ff */
        /* <DEDUP_REMOVED lines=13> */
.L_x_919:
[----:B------:R-:W-:-:S04]  /*ee40*/  MOV R4, c[0x0][0x32c] ;  /* 0x0000cb0000047a02 */ /* 0x000fc80000000f00 */
[----:B------:R-:W-:-:S13]  /*ee50*/  ISETP.NE.AND P0, PT, R4, 0x1, PT ;  /* 0x000000010400780c */ /* 0x000fda0003f05270 */
[----:B------:R-:W-:-:S05]  /*ee60*/  @P0 IMAD.HI.U32 R4, R3, c[0x0][0x330], RZ ;  /* 0x0000cc0003040a27 */ /* 0x000fca00078e00ff */
[----:B------:R-:W-:Y:S02]  /*ee70*/  @P0 SHF.R.U32.HI R3, RZ, c[0x0][0x334], R4 ;  /* 0x0000cd00ff030a19 */ /* 0x000fe40000011604 */
.L_x_920:
[----:B------:R-:W-:Y:S05]  /*ee80*/  BSYNC B0 ;  /* 0x0000000000007941 */ /* 0x000fea0003800000 */
.L_x_918:
[----:B------:R-:W-:-:S05]  /*ee90*/  IMAD R3, R3, c[0x0][0x32c], R10 ;  /* 0x0000cb0003037a24 */ /* 0x000fca00078e020a */
[----:B------:R-:W-:Y:S02]  /*eea0*/  IADD3 R4, R3, c[0x0][0x32c], RZ ;  /* 0x0000cb0003047a10 */ /* 0x000fe40007ffe0ff */
[----:B------:R-:W-:Y:S02]  /*eeb0*/  IMNMX R0, R0, R3, !PT ;  /* 0x0000000300007217 */ /* 0x000fe40007800200 */
[----:B------:R-:W-:Y:S02]  /*eec0*/  IMNMX R2, R2, R4, PT ;  /* 0x0000000402027217 */ /* 0x000fe40003800200 */
.L_x_917:
        /* <DEDUP_REMOVED lines=16> */
.L_x_923:
[----:B------:R-:W-:-:S04]  /*efd0*/  MOV R11, c[0x0][0x32c] ;  /* 0x0000cb00000b7a02 */ /* 0x000fc80000000f00 */
[----:B------:R-:W-:-:S13]  /*efe0*/  ISETP.NE.AND P0, PT, R11, 0x1, PT ;  /* 0x000000010b00780c */ /* 0x000fda0003f05270 */
[----:B------:R-:W-:-:S05]  /*eff0*/  @P0 IMAD.HI.U32 R11, R5, c[0x0][0x330], RZ ;  /* 0x0000cc00050b0a27 */ /* 0x000fca00078e00ff */
[----:B------:R-:W-:Y:S02]  /*f000*/  @P0 SHF.R.U32.HI R5, RZ, c[0x0][0x334], R11 ;  /* 0x0000cd00ff050a19 */ /* 0x000fe4000001160b */
.L_x_924:
[----:B------:R-:W-:Y:S05]  /*f010*/  BSYNC B0 ;  /* 0x0000000000007941 */ /* 0x000fea0003800000 */
.L_x_922:
[----:B------:R-:W-:-:S05]  /*f020*/  IMAD R5, R5, c[0x0][0x32c], R10 ;  /* 0x0000cb0005057a24 */ /* 0x000fca00078e020a */
[----:B------:R-:W-:Y:S02]  /*f030*/  IADD3 R11, R5, c[0x0][0x32c], RZ ;  /* 0x0000cb00050b7a10 */ /* 0x000fe40007ffe0ff */
[----:B------:R-:W-:Y:S02]  /*f040*/  IMNMX R3, R3, R5, !PT ;  /* 0x0000000503037217 */ /* 0x000fe40007800200 */
[----:B------:R-:W-:Y:S02]  /*f050*/  IMNMX R4, R4, R11, PT ;  /* 0x0000000b04047217 */ /* 0x000fe40003800200 */
.L_x_921:
        /* <DEDUP_REMOVED lines=47> */
[----:B------:R-:W-:Y:S02]  /*f350*/  ISETP.GE.AND P6, PT, R76, 0x2a, PT ;  /* 0x0000002a4c00780c */ /* 0x000fe40003fc6270 */
        /* <DEDUP_REMOVED lines=63> */
.L_x_927:
[----:B------:R-:W-:-:S04]  /*f750*/  MOV R23, c[0x0][0x32c] ;  /* 0x0000cb0000177a02 */ /* 0x000fc80000000f00 */
[----:B------:R-:W-:-:S13]  /*f760*/  ISETP.NE.AND P0, PT, R23, 0x1, PT ;  /* 0x000000011700780c */ /* 0x000fda0003f05270 */
[----:B------:R-:W-:-:S05]  /*f770*/  @P0 IMAD.HI.U32 R23, R5, c[0x0][0x330], RZ ;  /* 0x0000cc0005170a27 */ /* 0x000fca00078e00ff */
[----:B------:R-:W-:Y:S02]  /*f780*/  @P0 SHF.R.U32.HI R5, RZ, c[0x0][0x334], R23 ;  /* 0x0000cd00ff050a19 */ /* 0x000fe40000011617 */
.L_x_928:
[----:B------:R-:W-:Y:S05]  /*f790*/  BSYNC B0 ;  /* 0x0000000000007941 */ /* 0x000fea0003800000 */
.L_x_926:
[----:B------:R-:W-:-:S05]  /*f7a0*/  IMAD R5, R5, c[0x0][0x32c], R10 ;  /* 0x0000cb0005057a24 */ /* 0x000fca00078e020a */
[----:B------:R-:W-:Y:S02]  /*f7b0*/  IADD3 R23, R5, c[0x0][0x32c], RZ ;  /* 0x0000cb0005177a10 */ /* 0x000fe40007ffe0ff */
[----:B------:R-:W-:Y:S02]  /*f7c0*/  IMNMX R0, R0, R5, !PT ;  /* 0x0000000500007217 */ /* 0x000fe40007800200 */
[----:B------:R-:W-:Y:S02]  /*f7d0*/  IMNMX R2, R2, R23, PT ;  /* 0x0000001702027217 */ /* 0x000fe40003800200 */
.L_x_925:
        /* <DEDUP_REMOVED lines=166> */
.L_x_931:
[----:B------:R-:W-:-:S04]  /*10240*/  MOV R4, c[0x0][0x32c] ;  /* 0x0000cb0000047a02 */ /* 0x000fc80000000f00 */
[----:B------:R-:W-:-:S13]  /*10250*/  ISETP.NE.AND P0, PT, R4, 0x1, PT ;  /* 0x000000010400780c */ /* 0x000fda0003f05270 */
[----:B------:R-:W-:-:S05]  /*10260*/  @P0 IMAD.HI.U32 R4, R3, c[0x0][0x330], RZ ;  /* 0x0000cc0003040a27 */ /* 0x000fca00078e00ff */
[----:B------:R-:W-:Y:S02]  /*10270*/  @P0 SHF.R.U32.HI R3, RZ, c[0x0][0x334], R4 ;  /* 0x0000cd00ff030a19 */ /* 0x000fe40000011604 */
.L_x_932:
[----:B------:R-:W-:Y:S05]  /*10280*/  BSYNC B0 ;  /* 0x0000000000007941 */ /* 0x000fea0003800000 */
.L_x_930:
[----:B------:R-:W-:-:S05]  /*10290*/  IMAD R3, R3, c[0x0][0x32c], R10 ;  /* 0x0000cb0003037a24 */ /* 0x000fca00078e020a */
[----:B------:R-:W-:Y:S02]  /*102a0*/  IADD3 R4, R3, c[0x0][0x32c], RZ ;  /* 0x0000cb0003047a10 */ /* 0x000fe40007ffe0ff */
[----:B------:R-:W-:Y:S02]  /*102b0*/  IMNMX R0, R0, R3, !PT ;  /* 0x0000000300007217 */ /* 0x000fe40007800200 */
[----:B------:R-:W-:Y:S02]  /*102c0*/  IMNMX R2, R2, R4, PT ;  /* 0x0000000402027217 */ /* 0x000fe40003800200 */
.L_x_929:
[----:B------:R-:W-:Y:S01]  /*102d0*/  ISETP.NE.AND P0, PT, R21, RZ, PT ;  /* 0x000000ff1500720c */ /* 0x000fe20003f05270 */
[----:B------:R-:W-:Y:S01]  /*102e0*/  LDSM.16.MT88.4 R68, [R205] ;  /* 0x00000000cd44783b */ /* 0x000fe20000004200 */
[----:B------:R-:W-:Y:S02]  /*102f0*/  FMNMX.FTZ R3, R28, R30, !PT ;  /* 0x0000001e1c037209 */ /* 0x000fe40007810000 */
[----:B------:R-:W-:Y:S01]  /*10300*/  ISETP.GT.AND P0, PT, R0, 0x8, !P0 ;  /* 0x000000080000780c */ /* 0x000fe20004704270 */
[----:B------:R-:W-:Y:S01]  /*10310*/  LDSM.16.MT88.4 R72, [R209] ;  /* 0x00000000d148783b */ /* 0x000fe20000004200 */
[----:B------:R-:W-:-:S02]  /*10320*/  FMNMX.FTZ R3, R31, R3, !PT ;  /* 0x000000031f037209 */ /* 0x000fc40007810000 */
[----:B------:R-:W-:Y:S01]  /*10330*/  ISETP.LT.OR P0, PT, R2, 0x9, P0 ;  /* 0x000000090200780c */ /* 0x000fe20000701670 */
[----:B------:R-:W-:Y:S01]  /*10340*/  LDSM.16.MT88.4 R80, [R208] ;  /* 0x00000000d050783b */ /* 0x000fe20000004200 */
[----:B------:R-:W-:Y:S02]  /*10350*/  FMNMX.FTZ R3, R32, R3, !PT ;  /* 0x0000000320037209 */ /* 0x000fe40007810000 */
[----:B------:R-:W-:Y:S01]  /*10360*/  FSEL R113, R126, -INF , !P0 ;  /* 0xff8000007e717808 */ /* 0x000fe20004000000 */
[----:B------:R-:W-:Y:S01]  /*10370*/  LDSM.16.MT88.4 R76, [R206] ;  /* 0x00000000ce4c783b */ /* 0x000fe20000004200 */
[----:B------:R-:W-:Y:S02]  /*10380*/  ISETP.NE.AND P0, PT, R20, RZ, PT ;  /* 0x000000ff1400720c */ /* 0x000fe40003f05270 */
        /* <DEDUP_REMOVED lines=8> */
[----:B------:R-:W-:Y:S01]  /*10410*/  FSEL R114, R127, -INF , !P0 ;  /* 0xff8000007f727808 */ /* 0x000fe20004000000 */
[----:B------:R-:W-:Y:S01]  /*10420*/  IMAD.MOV.U32 R127, RZ, RZ, R189 ;  /* 0x000000ffff7f7224 */ /* 0x000fe200078e00bd */
[----:B------:R-:W-:Y:S01]  /*10430*/  ISETP.NE.AND P0, PT, R19, RZ, PT ;  /* 0x000000ff1300720c */ /* 0x000fe20003f05270 */
[----:B------:R-:W-:Y:S01]  /*10440*/  LDSM.16.MT88.4 R168, [R208+0x1000] ;  /* 0x00100000d0a8783b */ /* 0x000fe20000004200 */
[----:B------:R-:W-:-:S02]  /*10450*/  FMNMX.FTZ R3, R37, R3, !PT ;  /* 0x0000000325037209 */ /* 0x000fc40007810000 */
[----:B------:R-:W-:Y:S01]  /*10460*/  ISETP.GT.AND P0, PT, R0, 0x10, !P0 ;  /* 0x000000100000780c */ /* 0x000fe20004704270 */
[----:B------:R-:W-:Y:S01]  /*10470*/  LDSM.16.MT88.4 R156, [R205+0x1800] ;  /* 0x00180000cd9c783b */ /* 0x000fe20000004200 */
[----:B------:R-:W-:Y:S02]  /*10480*/  FMNMX.FTZ R3, R48, R3, !PT ;  /* 0x0000000330037209 */ /* 0x000fe40007810000 */
[----:B------:R-:W-:Y:S01]  /*10490*/  ISETP.LT.OR P0, PT, R2, 0x11, P0 ;  /* 0x000000110200780c */ /* 0x000fe20000701670 */
[----:B------:R-:W-:Y:S01]  /*104a0*/  LDSM.16.MT88.4 R152, [R209+0x1800] ;  /* 0x00180000d198783b */ /* 0x000fe20000004200 */
        /* <DEDUP_REMOVED lines=25> */
[----:B------:R-:W-:-:S03]  /*10640*/  ISETP.GT.AND P0, PT, R0, 0x20, !P0 ;  /* 0x000000200000780c */ /* 0x000fc60004704270 */
[----:B------:R-:W1:Y:S01]  /*10650*/  SHFL.BFLY PT, R4, R3, 0x2, 0x1f ;  /* 0x0c401f0003047f89 */ /* 0x000e6200000e0000 */
[----:B------:R-:W-:-:S04]  /*10660*/  ISETP.LT.OR P0, PT, R2, 0x21, P0 ;  /* 0x000000210200780c */ /* 0x000fc80000701670 */
[----:B------:R-:W-:Y:S02]  /*10670*/  FSEL R123, R106, -INF , !P0 ;  /* 0xff8000006a7b7808 */ /* 0x000fe40004000000 */
[----:B------:R-:W-:-:S04]  /*10680*/  ISETP.NE.AND P0, PT, R14, RZ, PT ;  /* 0x000000ff0e00720c */ /* 0x000fc80003f05270 */
[----:B------:R-:W-:-:S04]  /*10690*/  ISETP.GT.AND P0, PT, R0, 0x21, !P0 ;  /* 0x000000210000780c */ /* 0x000fc80004704270 */
[----:B------:R-:W-:-:S04]  /*106a0*/  ISETP.LT.OR P0, PT, R2, 0x22, P0 ;  /* 0x000000220200780c */ /* 0x000fc80000701670 */
[----:B------:R-:W-:Y:S02]  /*106b0*/  FSEL R176, R107, -INF , !P0 ;  /* 0xff8000006bb07808 */ /* 0x000fe40004000000 */
[----:B------:R-:W-:Y:S01]  /*106c0*/  ISETP.NE.AND P0, PT, R13, RZ, PT ;  /* 0x000000ff0d00720c */ /* 0x000fe20003f05270 */
[----:B------:R-:W-:Y:S01]  /*106d0*/  LDSM.16.MT88.4 R104, [R208+0x800] ;  /* 0x00080000d068783b */ /* 0x000fe20000004200 */
        /* <DEDUP_REMOVED lines=9> */
[----:B------:R-:W-:Y:S01]  /*10770*/  ISETP.GT.AND P0, PT, R0, 0x30, !P5 ;  /* 0x000000300000780c */ /* 0x000fe20006f04270 */
[----:B------:R-:W-:Y:S01]  /*10780*/  LDSM.16.MT88.4 R92, [R206+0x800] ;  /* 0x00080000ce5c783b */ /* 0x000fe20000004200 */
[----:B------:R-:W-:Y:S02]  /*10790*/  ISETP.NE.AND P5, PT, R12, RZ, PT ;  /* 0x000000ff0c00720c */ /* 0x000fe40003fa5270 */
[----:B------:R-:W-:Y:S02]  /*107a0*/  ISETP.LT.OR P0, PT, R2, 0x31, P0 ;  /* 0x000000310200780c */ /* 0x000fe40000701670 */
[----:B-1----:R-:W-:Y:S02]  /*107b0*/  FMNMX.FTZ R110, R3, R4, !PT ;  /* 0x00000004036e7209 */ /* 0x002fe40007810000 */
[----:B------:R-:W-:-:S02]  /*107c0*/  FSEL R187, R102, -INF , !P0 ;  /* 0xff80000066bb7808 */ /* 0x000fc40004000000 */
[----:B------:R-:W-:Y:S01]  /*107d0*/  ISETP.GT.AND P0, PT, R0, 0x31, !P4 ;  /* 0x000000310000780c */ /* 0x000fe20006704270 */
[----:B------:R-:W-:-:S03]  /*107e0*/  FMUL.FTZ R3, R110, c[0x0][0x2d0] ;  /* 0x0000b4006e037a20 */ /* 0x000fc60000410000 */
[----:B------:R-:W-:-:S04]  /*107f0*/  ISETP.LT.OR P0, PT, R2, 0x32, P0 ;  /* 0x000000320200780c */ /* 0x000fc80000701670 */
[----:B------:R-:W-:Y:S02]  /*10800*/  FSEL R188, R103, -INF , !P0 ;  /* 0xff80000067bc7808 */ /* 0x000fe40004000000 */
[----:B------:R-:W-:Y:S01]  /*10810*/  ISETP.GT.AND P0, PT, R0, 0x38, !P3 ;  /* 0x000000380000780c */ /* 0x000fe20005f04270 */
[----:B------:R-:W-:Y:S03]  /*10820*/  LDSM.16.MT88.4 R100, [R205+0x800] ;  /* 0x00080000cd64783b */ /* 0x000fe60000004200 */
[----:B------:R-:W-:-:S04]  /*10830*/  ISETP.LT.OR P0, PT, R2, 0x39, P0 ;  /* 0x000000390200780c */ /* 0x000fc80000701670 */
[----:B------:R-:W-:Y:S02]  /*10840*/  FSEL R189, R86, -INF , !P0 ;  /* 0xff80000056bd7808 */ /* 0x000fe40004000000 */
[C---:B------:R-:W-:Y:S02]  /*10850*/  ISETP.GT.AND P0, PT, R0.reuse, 0x39, !P2 ;  /* 0x000000390000780c */ /* 0x040fe40005704270 */
[----:B------:R-:W-:Y:S02]  /*10860*/  ISETP.GT.AND P2, PT, R0, 0x40, !P5 ;  /* 0x000000400000780c */ /* 0x000fe40006f44270 */
[----:B------:R-:W-:Y:S02]  /*10870*/  ISETP.LT.OR P0, PT, R2, 0x3a, P0 ;  /* 0x0000003a0200780c */ /* 0x000fe40000701670 */
[----:B------:R-:W-:Y:S02]  /*10880*/  ISETP.NE.AND P5, PT, R26, RZ, PT ;  /* 0x000000ff1a00720c */ /* 0x000fe40003fa5270 */
[----:B------:R-:W-:-:S02]  /*10890*/  FSEL R190, R87, -INF , !P0 ;  /* 0xff80000057be7808 */ /* 0x000fc40004000000 */
[----:B------:R-:W-:Y:S01]  /*108a0*/  ISETP.GT.AND P0, PT, R0, 0x1, !P6 ;  /* 0x000000010000780c */ /* 0x000fe20007704270 */
[----:B------:R-:W-:Y:S01]  /*108b0*/  LDSM.16.MT88.4 R84, [R209+0x800] ;  /* 0x00080000d154783b */ /* 0x000fe20000004200 */
[----:B------:R-:W-:Y:S02]  /*108c0*/  ISETP.NE.AND P6, PT, R11, RZ, PT ;  /* 0x000000ff0b00720c */ /* 0x000fe40003fc5270 */
[C---:B------:R-:W-:Y:S02]  /*108d0*/  ISETP.LT.OR P0, PT, R2.reuse, 0x2, P0 ;  /* 0x000000020200780c */ /* 0x040fe40000701670 */
[----:B------:R-:W-:Y:S02]  /*108e0*/  ISETP.LT.OR P4, PT, R2, 0x41, P2 ;  /* 0x000000410200780c */ /* 0x000fe40001781670 */
[----:B------:R-:W-:Y:S02]  /*108f0*/  FSEL R91, R131, -INF , !P0 ;  /* 0xff800000835b7808 */ /* 0x000fe40004000000 */
[----:B------:R-:W-:-:S02]  /*10900*/  ISETP.GT.AND P0, PT, R0, RZ, !P1 ;  /* 0x000000ff0000720c */ /* 0x000fc40004f04270 */
[----:B------:R-:W-:Y:S02]  /*10910*/  ISETP.GT.AND P1, PT, R0, 0x41, !P6 ;  /* 0x000000410000780c */ /* 0x000fe40007724270 */
[----:B------:R-:W-:Y:S02]  /*10920*/  ISETP.LT.OR P0, PT, R2, 0x1, P0 ;  /* 0x000000010200780c */ /* 0x000fe40000701670 */
[----:B------:R-:W-:Y:S02]  /*10930*/  ISETP.NE.AND P6, PT, R25, RZ, PT ;  /* 0x000000ff1900720c */ /* 0x000fe40003fc5270 */
[----:B------:R-:W-:Y:S02]  /*10940*/  FSEL R89, R130, -INF , !P0 ;  /* 0xff80000082597808 */ /* 0x000fe40004000000 */
[----:B------:R-:W-:Y:S02]  /*10950*/  FSETP.NEU.FTZ.AND P0, PT, R110, -INF , PT ;  /* 0xff8000006e00780b */ /* 0x000fe40003f1d000 */
[----:B------:R-:W-:-:S02]  /*10960*/  FMNMX.FTZ R7, R89, R91, !PT ;  /* 0x0000005b59077209 */ /* 0x000fc40007810000 */
[----:B------:R-:W-:Y:S02]  /*10970*/  FSEL R5, R3, RZ, P0 ;  /* 0x000000ff03057208 */ /* 0x000fe40000000000 */
[----:B------:R-:W-:Y:S02]  /*10980*/  FMNMX.FTZ R3, R23, R24, !PT ;  /* 0x0000001817037209 */ /* 0x000fe40007810000 */
[----:B------:R-:W-:Y:S02]  /*10990*/  ISETP.GT.AND P3, PT, R0, 0x49, !P6 ;  /* 0x000000490000780c */ /* 0x000fe40007764270 */
[----:B------:R-:W-:Y:S02]  /*109a0*/  FMNMX.FTZ R3, R27, R3, !PT ;  /* 0x000000031b037209 */ /* 0x000fe40007810000 */
[----:B------:R-:W-:Y:S02]  /*109b0*/  ISETP.LT.OR P2, PT, R2, 0x42, P1 ;  /* 0x000000420200780c */ /* 0x000fe40000f41670 */
[----:B------:R-:W-:-:S02]  /*109c0*/  FMNMX.FTZ R3, R29, R3, !PT ;  /* 0x000000031d037209 */ /* 0x000fc40007810000 */
[----:B------:R-:W-:Y:S02]  /*109d0*/  FSEL R172, R174, -INF , !P4 ;  /* 0xff800000aeac7808 */ /* 0x000fe40006000000 */
[----:B------:R-:W-:Y:S02]  /*109e0*/  FMNMX.FTZ R3, R36, R3, !PT ;  /* 0x0000000324037209 */ /* 0x000fe40007810000 */
[----:B------:R-:W-:Y:S02]  /*109f0*/  FSEL R175, R175, -INF , !P2 ;  /* 0xff800000afaf7808 */ /* 0x000fe40005000000 */
        /* <DEDUP_REMOVED lines=18> */
[----:B-1----:R-:W-:-:S04]  /*10b20*/  FMNMX.FTZ R109, R3, R4, !PT ;  /* 0x00000004036d7209 */ /* 0x002fc80007810000 */
[C---:B------:R-:W-:Y:S01]  /*10b30*/  FSETP.NEU.FTZ.AND P0, PT, R109.reuse, -INF , PT ;  /* 0xff8000006d00780b */ /* 0x040fe20003f1d000 */
[----:B------:R-:W-:-:S05]  /*10b40*/  FMUL.FTZ R3, R109, c[0x0][0x2d0] ;  /* 0x0000b4006d037a20 */ /* 0x000fca0000410000 */
[----:B------:R-:W-:Y:S01]  /*10b50*/  FSEL R4, R3, RZ, P0 ;  /* 0x000000ff03047208 */ /* 0x000fe20000000000 */
[--C-:B------:R-:W-:Y:S01]  /*10b60*/  FFMA.FTZ R3, R28, c[0x0][0x2d0], -R5.reuse ;  /* 0x0000b4001c037a23 */ /* 0x100fe20000010805 */
[----:B------:R-:W-:Y:S01]  /*10b70*/  ISETP.GT.AND P0, PT, R0, 0x48, !P5 ;  /* 0x000000480000780c */ /* 0x000fe20006f04270 */
[----:B------:R-:W-:Y:S02]  /*10b80*/  FFMA.FTZ R0, R64, c[0x0][0x2d0], -R5 ;  /* 0x0000b40040007a23 */ /* 0x000fe40000010805 */
[----:B------:R1:W-:Y:S01]  /*10b90*/  MUFU.EX2 R252, R3 ;  /* 0x0000000300fc7308 */ /* 0x0003e20000000800 */
[--C-:B------:R-:W-:Y:S01]  /*10ba0*/  FFMA.FTZ R6, R36, c[0x0][0x2d0], -R4.reuse ;  /* 0x0000b40024067a23 */ /* 0x100fe20000010804 */
[C---:B------:R-:W-:Y:S02]  /*10bb0*/  ISETP.LT.OR P1, PT, R2.reuse, 0x49, P0 ;  /* 0x000000490200780c */ /* 0x040fe40000721670 */
[----:B------:R-:W-:Y:S01]  /*10bc0*/  ISETP.LT.OR P0, PT, R2, 0x4a, P3 ;  /* 0x0000004a0200780c */ /* 0x000fe20001f01670 */
[----:B------:R-:W-:Y:S01]  /*10bd0*/  FFMA.FTZ R2, R62, c[0x0][0x2d0], -R4 ;  /* 0x0000b4003e027a23 */ /* 0x000fe20000010804 */
[----:B------:R-:W-:-:S02]  /*10be0*/  FSEL R174, R134, -INF , !P1 ;  /* 0xff80000086ae7808 */ /* 0x000fc40004800000 */
[----:B------:R2:W-:Y:S01]  /*10bf0*/  MUFU.EX2 R245, R6 ;  /* 0x0000000600f57308 */ /* 0x0005e20000000800 */
[----:B------:R-:W-:Y:S01]  /*10c00*/  FSEL R173, R135, -INF , !P0 ;  /* 0xff80000087ad7808 */ /* 0x000fe20004000000 */
[----:B-1----:R-:W-:-:S06]  /*10c10*/  FFMA.FTZ R3, R30, c[0x0][0x2d0], -R5 ;  /* 0x0000b4001e037a23 */ /* 0x002fcc0000010805 */
[----:B------:R-:W-:Y:S01]  /*10c20*/  MUFU.EX2 R238, R0 ;  /* 0x0000000000ee7308 */ /* 0x000fe20000000800 */
[----:B--2---:R-:W-:-:S07]  /*10c30*/  FFMA.FTZ R6, R38, c[0x0][0x2d0], -R4 ;  /* 0x0000b40026067a23 */ /* 0x004fce0000010804 */
[----:B------:R1:W2:Y:S08]  /*10c40*/  MUFU.EX2 R247, R3 ;  /* 0x0000000300f77308 */ /* 0x0002b00000000800 */
[----:B------:R3:W4:Y:S01]  /*10c50*/  MUFU.EX2 R244, R6 ;  /* 0x0000000600f47308 */ /* 0x0007220000000800 */
[----:B-1----:R-:W-:Y:S01]  /*10c60*/  FFMA.FTZ R3, R31, c[0x0][0x2d0], -R5 ;  /* 0x0000b4001f037a23 */ /* 0x002fe20000010805 */
[----:B--2---:R-:W-:-:S06]  /*10c70*/  F2FP.BF16.PACK_AB R12, R247, R252 ;  /* 0x000000fcf70c723e */ /* 0x004fcc00000010ff */
[----:B------:R-:W-:Y:S01]  /*10c80*/  MUFU.EX2 R235, R2 ;  /* 0x0000000200eb7308 */ /* 0x000fe20000000800 */
[----:B---3--:R-:W-:Y:S01]  /*10c90*/  FFMA.FTZ R6, R39, c[0x0][0x2d0], -R4 ;  /* 0x0000b40027067a23 */ /* 0x008fe20000010804 */
[----:B----4-:R-:W-:-:S06]  /*10ca0*/  F2FP.BF16.PACK_AB R9, R244, R245 ;  /* 0x000000f5f409723e */ /* 0x010fcc00000010ff */
[----:B------:R1:W-:Y:S08]  /*10cb0*/  MUFU.EX2 R250, R3 ;  /* 0x0000000300fa7308 */ /* 0x0003f00000000800 */
[----:B------:R2:W-:Y:S01]  /*10cc0*/  MUFU.EX2 R251, R6 ;  /* 0x0000000600fb7308 */ /* 0x0005e20000000800 */
[----:B-1----:R-:W-:-:S07]  /*10cd0*/  FFMA.FTZ R3, R32, c[0x0][0x2d0], -R5 ;  /* 0x0000b40020037a23 */ /* 0x002fce0000010805 */
[----:B------:R1:W3:Y:S01]  /*10ce0*/  MUFU.EX2 R132, R3 ;  /* 0x0000000300847308 */ /* 0x0002e20000000800 */
[----:B--2---:R-:W-:-:S07]  /*10cf0*/  FFMA.FTZ R6, R40, c[0x0][0x2d0], -R4 ;  /* 0x0000b40028067a23 */ /* 0x004fce0000010804 */
[----:B------:R2:W4:Y:S01]  /*10d00*/  MUFU.EX2 R108, R6 ;  /* 0x00000006006c7308 */ /* 0x0005220000000800 */
[----:B-1----:R-:W-:Y:S01]  /*10d10*/  FFMA.FTZ R3, R33, c[0x0][0x2d0], -R5 ;  /* 0x0000b40021037a23 */ /* 0x002fe20000010805 */
[----:B---3--:R-:W-:-:S06]  /*10d20*/  F2FP.BF16.PACK_AB R14, R132, R250 ;  /* 0x000000fa840e723e */ /* 0x008fcc00000010ff */
[----:B------:R1:W-:Y:S01]  /*10d30*/  MUFU.EX2 R129, R3 ;  /* 0x0000000300817308 */ /* 0x0003e20000000800 */
[----:B--2---:R-:W-:Y:S01]  /*10d40*/  FMNMX.FTZ R6, R113, R7, !PT ;  /* 0x0000000771067209 */ /* 0x004fe20007810000 */
[----:B------:R-:W-:Y:S01]  /*10d50*/  FFMA.FTZ R7, R48, c[0x0][0x2d0], -R5 ;  /* 0x0000b40030077a23 */ /* 0x000fe20000010805 */
[----:B----4-:R-:W-:Y:S02]  /*10d60*/  F2FP.BF16.PACK_AB R11, R108, R251 ;  /* 0x000000fb6c0b723e */ /* 0x010fe400000010ff */
[----:B------:R-:W-:-:S03]  /*10d70*/  FMNMX.FTZ R6, R114, R6, !PT ;  /* 0x0000000672067209 */ /* 0x000fc60007810000 */
[----:B------:R2:W-:Y:S01]  /*10d80*/  MUFU.EX2 R249, R7 ;  /* 0x0000000700f97308 */ /* 0x0005e20000000800 */
[----:B-1----:R-:W-:-:S07]  /*10d90*/  FFMA.FTZ R3, R23, c[0x0][0x2d0], -R4 ;  /* 0x0000b40017037a23 */ /* 0x002fce0000010804 */
[----:B------:R1:W-:Y:S01]  /*10da0*/  MUFU.EX2 R241, R3 ;  /* 0x0000000300f17308 */ /* 0x0003e20000000800 */
[----:B--2---:R-:W-:Y:S01]  /*10db0*/  FMNMX.FTZ R7, R115, R6, !PT ;  /* 0x0000000673077209 */ /* 0x004fe20007810000 */
[----:B------:R-:W-:-:S03]  /*10dc0*/  FFMA.FTZ R6, R49, c[0x0][0x2d0], -R5 ;  /* 0x0000b40031067a23 */ /* 0x000fc60000010805 */
[----:B------:R-:W-:-:S03]  /*10dd0*/  FMNMX.FTZ R7, R120, R7, !PT ;  /* 0x0000000778077209 */ /* 0x000fc60007810000 */
[----:B------:R-:W-:Y:S01]  /*10de0*/  MUFU.EX2 R116, R6 ;  /* 0x0000000600747308 */ /* 0x000fe20000000800 */
[----:B-1----:R-:W-:-:S07]  /*10df0*/  FFMA.FTZ R3, R24, c[0x0][0x2d0], -R4 ;  /* 0x0000b40018037a23 */ /* 0x002fce0000010804 */
        /* <DEDUP_REMOVED lines=11> */
[----:B-1----:R-:W-:Y:S01]  /*10eb0*/  FFMA.FTZ R3, R35, c[0x0][0x2d0], -R5 ;  /* 0x0000b40023037a23 */ /* 0x002fe20000010805 */
[----:B--2---:R-:W-:-:S03]  /*10ec0*/  F2FP.BF16.PACK_AB R8, R128, R129 ;  /* 0x000000818008723e */ /* 0x004fc600000010ff */
[----:B------:R1:W-:Y:S03]  /*10ed0*/  MUFU.EX2 R126, R3 ;  /* 0x00000003007e7308 */ /* 0x0003e60000000800 */
[C---:B------:R-:W-:Y:S08]  /*10ee0*/  HMMA.16816.F32.BF16 R32, R12.reuse, R80, RZ ;  /* 0x000000500c20723c */ /* 0x040ff000000418ff */
[----:B------:R-:W-:Y:S01]  /*10ef0*/  HMMA.16816.F32.BF16 R24, R12, R70, RZ ;  /* 0x000000460c18723c */ /* 0x000fe200000418ff */
[----:B-1----:R-:W-:-:S07]  /*10f00*/  FFMA.FTZ R3, R37, c[0x0][0x2d0], -R5 ;  /* 0x0000b40025037a23 */ /* 0x002fce0000010805 */
[C---:B------:R-:W-:Y:S01]  /*10f10*/  HMMA.16816.F32.BF16 R28, R12.reuse, R76, RZ ;  /* 0x0000004c0c1c723c */ /* 0x040fe200000418ff */
[----:B------:R1:W2:Y:S07]  /*10f20*/  MUFU.EX2 R117, R3 ;  /* 0x0000000300757308 */ /* 0x0002ae0000000800 */
[C---:B------:R-:W-:Y:S08]  /*10f30*/  HMMA.16816.F32.BF16 R36, R12.reuse, R74, RZ ;  /* 0x0000004a0c24723c */ /* 0x040ff000000418ff */
[----:B------:R-:W-:Y:S01]  /*10f40*/  HMMA.16816.F32.BF16 R48, R12, R78, RZ ;  /* 0x0000004e0c30723c */ /* 0x000fe200000418ff */
[----:B-1----:R-:W-:-:S02]  /*10f50*/  FMNMX.FTZ R3, R59, R67, !PT ;  /* 0x000000433b037209 */ /* 0x002fc40007810000 */
[----:B--2---:R-:W-:Y:S02]  /*10f60*/  F2FP.BF16.PACK_AB R10, R117, R126 ;  /* 0x0000007e750a723e */ /* 0x004fe400000010ff */
[----:B------:R-:W-:-:S03]  /*10f70*/  FMNMX.FTZ R3, R97, R3, !PT ;  /* 0x0000000361037209 */ /* 0x000fc60007810000 */
[----:B------:R-:W-:Y:S01]  /*10f80*/  HMMA.16816.F32.BF16 R44, R12, R82, RZ ;  /* 0x000000520c2c723c */ /* 0x000fe200000418ff */
[----:B------:R-:W-:-:S04]  /*10f90*/  FMNMX.FTZ R3, R99, R3, !PT ;  /* 0x0000000363037209 */ /* 0x000fc80007810000 */
[----:B------:R-:W-:-:S03]  /*10fa0*/  FMNMX.FTZ R3, R111, R3, !PT ;  /* 0x000000036f037209 */ /* 0x000fc60007810000 */
[----:B------:R-:W-:Y:S01]  /*10fb0*/  HMMA.16816.F32.BF16 R52, R8, R100, R16 ;  /* 0x000000640834723c */ /* 0x000fe20000041810 */
        /* <DEDUP_REMOVED lines=12> */
[----:B------:R-:W-:Y:S01]  /*11080*/  FMNMX.FTZ R6, R195, R3, !PT ;  /* 0x00000003c3067209 */ /* 0x000fe20007810000 */
[----:B------:R-:W-:-:S04]  /*11090*/  FFMA.FTZ R3, R60, c[0x0][0x2d0], -R5 ;  /* 0x0000b4003c037a23 */ /* 0x000fc80000010805 */
[----:B------:R1:W-:Y:S02]  /*110a0*/  MUFU.EX2 R248, R3 ;  /* 0x0000000300f87308 */ /* 0x0003e40000000800 */
[C---:B------:R-:W-:Y:S08]  /*110b0*/  HMMA.16816.F32.BF16 R36, R8.reuse, R86, R36 ;  /* 0x000000560824723c */ /* 0x040ff00000041824 */
[----:B------:R-:W-:Y:S01]  /*110c0*/  HMMA.16816.F32.BF16 R24, R8, R94, R48 ;  /* 0x0000005e0818723c */ /* 0x000fe20000041830 */
[----:B-1----:R-:W-:-:S07]  /*110d0*/  FMNMX.FTZ R3, R194, R6, !PT ;  /* 0x00000006c2037209 */ /* 0x002fce0007810000 */
[----:B------:R-:W-:Y:S01]  /*110e0*/  HMMA.16816.F32.BF16 R32, R8, R106, R44 ;  /* 0x0000006a0820723c */ /* 0x000fe2000004182c */
[----:B------:R-:W-:Y:S01]  /*110f0*/  FMNMX.FTZ R6, R121, R7, !PT ;  /* 0x0000000779067209 */ /* 0x000fe20007810000 */
[----:B------:R-:W-:Y:S01]  /*11100*/  FFMA.FTZ R7, R61, c[0x0][0x2d0], -R5 ;  /* 0x0000b4003d077a23 */ /* 0x000fe20000010805 */
[----:B------:R-:W-:Y:S02]  /*11110*/  FMNMX.FTZ R3, R193, R3, !PT ;  /* 0x00000003c1037209 */ /* 0x000fe40007810000 */
[----:B------:R-:W-:Y:S01]  /*11120*/  FMNMX.FTZ R6, R122, R6, !PT ;  /* 0x000000067a067209 */ /* 0x000fe20007810000 */
[----:B------:R1:W2:Y:S01]  /*11130*/  MUFU.EX2 R242, R7 ;  /* 0x0000000700f27308 */ /* 0x0002a20000000800 */
[----:B------:R-:W-:Y:S02]  /*11140*/  FMNMX.FTZ R3, R192, R3, !PT ;  /* 0x00000003c0037209 */ /* 0x000fe40007810000 */
[----:B------:R-:W-:Y:S02]  /*11150*/  FMNMX.FTZ R6, R123, R6, !PT ;  /* 0x000000067b067209 */ /* 0x000fe40007810000 */
[----:B------:R-:W-:-:S02]  /*11160*/  FMNMX.FTZ R3, R191, R3, !PT ;  /* 0x00000003bf037209 */ /* 0x000fc40007810000 */
[----:B------:R-:W-:Y:S02]  /*11170*/  FMNMX.FTZ R6, R176, R6, !PT ;  /* 0x00000006b0067209 */ /* 0x000fe40007810000 */
[----:B------:R-:W-:Y:S01]  /*11180*/  FMNMX.FTZ R0, R198, R3, !PT ;  /* 0x00000003c6007209 */ /* 0x000fe20007810000 */
[----:B------:R-:W-:Y:S01]  /*11190*/  FFMA.FTZ R3, R56, c[0x0][0x2d0], -R4 ;  /* 0x0000b40038037a23 */ /* 0x000fe20000010804 */
[----:B------:R-:W-:Y:S02]  /*111a0*/  FMNMX.FTZ R6, R177, R6, !PT ;  /* 0x00000006b1067209 */ /* 0x000fe40007810000 */
[----:B------:R-:W-:Y:S01]  /*111b0*/  FMNMX.FTZ R0, R197, R0, !PT ;  /* 0x00000000c5007209 */ /* 0x000fe20007810000 */
[----:B------:R3:W-:Y:S01]  /*111c0*/  MUFU.EX2 R237, R3 ;  /* 0x0000000300ed7308 */ /* 0x0007e20000000800 */
[----:B------:R-:W-:Y:S02]  /*111d0*/  FMNMX.FTZ R6, R178, R6, !PT ;  /* 0x00000006b2067209 */ /* 0x000fe40007810000 */
[----:B------:R-:W-:Y:S01]  /*111e0*/  F2FP.BF16.PACK_AB R8, R116, R249 ;  /* 0x000000f97408723e */ /* 0x000fe200000010ff */
[----:B-1----:R-:W1:Y:S01]  /*111f0*/  SHFL.BFLY PT, R7, R0, 0x2, 0x1f ;  /* 0x0c401f0000077f89 */ /* 0x002e6200000e0000 */
[----:B------:R-:W-:-:S02]  /*11200*/  FMNMX.FTZ R6, R187, R6, !PT ;  /* 0x00000006bb067209 */ /* 0x000fc40007810000 */
[----:B--2---:R-:W-:Y:S01]  /*11210*/  F2FP.BF16.PACK_AB R10, R242, R248 ;  /* 0x000000f8f20a723e */ /* 0x004fe200000010ff */
[----:B---3--:R-:W-:-:S04]  /*11220*/  FFMA.FTZ R3, R57, c[0x0][0x2d0], -R4 ;  /* 0x0000b40039037a23 */ /* 0x008fc80000010804 */
[----:B------:R2:W3:Y:S01]  /*11230*/  MUFU.EX2 R236, R3 ;  /* 0x0000000300ec7308 */ /* 0x0004e20000000800 */
[----:B-1----:R-:W-:-:S05]  /*11240*/  FMNMX.FTZ R0, R0, R7, !PT ;  /* 0x0000000700007209 */ /* 0x002fca0007810000 */
[----:B------:R-:W1:Y:S01]  /*11250*/  SHFL.BFLY PT, R7, R0, 0x1, 0x1f ;  /* 0x0c201f0000077f89 */ /* 0x000e6200000e0000 */
[----:B--2---:R-:W-:Y:S02]  /*11260*/  FMNMX.FTZ R3, R188, R6, !PT ;  /* 0x00000006bc037209 */ /* 0x004fe40007810000 */
[----:B---3--:R-:W-:Y:S02]  /*11270*/  F2FP.BF16.PACK_AB R9, R236, R237 ;  /* 0x000000edec09723e */ /* 0x008fe400000010ff */
[----:B------:R-:W-:-:S04]  /*11280*/  FMNMX.FTZ R3, R189, R3, !PT ;  /* 0x00000003bd037209 */ /* 0x000fc80007810000 */
[----:B------:R-:W-:Y:S01]  /*11290*/  FMNMX.FTZ R2, R190, R3, !PT ;  /* 0x00000003be027209 */ /* 0x000fe20007810000 */
[----:B------:R-:W-:Y:S02]  /*112a0*/  FFMA.FTZ R3, R63, c[0x0][0x2d0], -R4 ;  /* 0x0000b4003f037a23 */ /* 0x000fe40000010804 */
[----:B------:R-:W-:Y:S01]  /*112b0*/  LDSM.16.MT88.4 R60, [R208+0x1800] ;  /* 0x00180000d03c783b */ /* 0x000fe20000004200 */
[----:B------:R-:W-:Y:S01]  /*112c0*/  FMNMX.FTZ R2, R172, R2, !PT ;  /* 0x00000002ac027209 */ /* 0x000fe20007810000 */
[----:B------:R2:W3:Y:S03]  /*112d0*/  MUFU.EX2 R234, R3 ;  /* 0x0000000300ea7308 */ /* 0x0004e60000000800 */
[----:B--2---:R-:W-:Y:S01]  /*112e0*/  FMNMX.FTZ R3, R175, R2, !PT ;  /* 0x00000002af037209 */ /* 0x004fe20007810000 */
[----:B------:R-:W-:Y:S01]  /*112f0*/  FFMA.FTZ R2, R88, c[0x0][0x2d0], -R5 ;  /* 0x0000b40058027a23 */ /* 0x000fe20000010805 */
[----:B---3--:R-:W-:Y:S01]  /*11300*/  F2FP.BF16.PACK_AB R11, R234, R235 ;  /* 0x000000ebea0b723e */ /* 0x008fe200000010ff */
[----:B------:R-:W-:Y:S01]  /*11310*/  IMAD.MOV.U32 R88, RZ, RZ, R128 ;  /* 0x000000ffff587224 */ /* 0x000fe200078e0080 */
[----:B------:R-:W-:Y:S01]  /*11320*/  FMNMX.FTZ R3, R174, R3, !PT ;  /* 0x00000003ae037209 */ /* 0x000fe20007810000 */
[----:B------:R2:W3:Y:S03]  /*11330*/  MUFU.EX2 R233, R2 ;  /* 0x0000000200e97308 */ /* 0x0004e60000000800 */
[----:B------:R-:W-:Y:S01]  /*11340*/  FMNMX.FTZ R3, R173, R3, !PT ;  /* 0x00000003ad037209 */ /* 0x000fe20007810000 */
[C---:B------:R-:W-:Y:S04]  /*11350*/  HMMA.16816.F32.BF16 R48, R8.reuse, R136, R52 ;  /* 0x000000880830723c */ /* 0x040fe80000041834 */
[----:B------:R-:W4:Y:S03]  /*11360*/  SHFL.BFLY PT, R6, R3, 0x2, 0x1f ;  /* 0x0c401f0003067f89 */ /* 0x000f2600000e0000 */
[----:B------:R-:W-:Y:S01]  /*11370*/  IMAD.MOV.U32 R52, RZ, RZ, R108 ;  /* 0x000000ffff347224 */ /* 0x000fe200078e006c */
[----:B-1----:R-:W-:Y:S01]  /*11380*/  FMNMX.FTZ R108, R0, R7, !PT ;  /* 0x00000007006c7209 */ /* 0x002fe20007810000 */
[----:B------:R-:W-:Y:S01]  /*11390*/  FFMA.FTZ R0, R66, c[0x0][0x2d0], -R4 ;  /* 0x0000b40042007a23 */ /* 0x000fe20000010804 */
[----:B------:R-:W-:Y:S01]  /*113a0*/  HMMA.16816.F32.BF16 R44, R8, R160, R40 ;  /* 0x000000a0082c723c */ /* 0x000fe20000041828 */
[----:B------:R-:W-:Y:S01]  /*113b0*/  IMAD.MOV.U32 R53, RZ, RZ, R117 ;  /* 0x000000ffff357224 */ /* 0x000fe200078e0075 */
[----:B------:R-:W-:Y:S01]  /*113c0*/  FSETP.NEU.FTZ.AND P0, PT, R108, -INF , PT ;  /* 0xff8000006c00780b */ /* 0x000fe20003f1d000 */
[----:B--2---:R-:W-:Y:S01]  /*113d0*/  FFMA.FTZ R2, R96, c[0x0][0x2d0], -R5 ;  /* 0x0000b40060027a23 */ /* 0x004fe20000010805 */
[----:B------:R1:W-:Y:S01]  /*113e0*/  MUFU.EX2 R228, R0 ;  /* 0x0000000000e47308 */ /* 0x0003e20000000800 */
[----:B------:R-:W-:-:S03]  /*113f0*/  IMAD.MOV.U32 R7, RZ, RZ, R116 ;  /* 0x000000ffff077224 */ /* 0x000fc600078e0074 */
[C---:B------:R-:W-:Y:S04]  /*11400*/  HMMA.16816.F32.BF16 R40, R8.reuse, R164, R12 ;  /* 0x000000a40828723c */ /* 0x040fe8000004180c */
[----:B------:R2:W-:Y:S04]  /*11410*/  MUFU.EX2 R231, R2 ;  /* 0x0000000200e77308 */ /* 0x0005e80000000800 */
[----:B------:R-:W-:Y:S01]  /*11420*/  HMMA.16816.F32.BF16 R28, R8, R168, R20 ;  /* 0x000000a8081c723c */ /* 0x000fe20000041814 */
[----:B----4-:R-:W-:Y:S01]  /*11430*/  FMNMX.FTZ R3, R3, R6, !PT ;  /* 0x0000000603037209 */ /* 0x010fe20007810000 */
[----:B-1----:R-:W-:-:S04]  /*11440*/  FFMA.FTZ R0, R90, c[0x0][0x2d0], -R4 ;  /* 0x0000b4005a007a23 */ /* 0x002fc80000010804 */
[----:B------:R-:W1:Y:S01]  /*11450*/  SHFL.BFLY PT, R6, R3, 0x1, 0x1f ;  /* 0x0c201f0003067f89 */ /* 0x000e6200000e0000 */
[----:B------:R-:W-:Y:S01]  /*11460*/  MUFU.EX2 R227, R0 ;  /* 0x0000000000e37308 */ /* 0x000fe20000000800 */
[----:B------:R-:W-:Y:S01]  /*11470*/  HMMA.16816.F32.BF16 R16, R8, R138, R16 ;  /* 0x0000008a0810723c */ /* 0x000fe20000041810 */
[----:B--2---:R-:W-:-:S06]  /*11480*/  FFMA.FTZ R2, R98, c[0x0][0x2d0], -R5 ;  /* 0x0000b40062027a23 */ /* 0x004fcc0000010805 */
[----:B------:R2:W4:Y:S01]  /*11490*/  MUFU.EX2 R232, R2 ;  /* 0x0000000200e87308 */ /* 0x0005220000000800 */
[C---:B------:R-:W-:Y:S08]  /*114a0*/  HMMA.16816.F32.BF16 R20, R8.reuse, R162, R36 ;  /* 0x000000a20814723c */ /* 0x040ff00000041824 */
[----:B------:R-:W-:Y:S01]  /*114b0*/  HMMA.16816.F32.BF16 R24, R8, R166, R24 ;  /* 0x000000a60818723c */ /* 0x000fe20000041818 */
[----:B-1----:R-:W-:Y:S01]  /*114c0*/  FMNMX.FTZ R3, R3, R6, !PT ;  /* 0x0000000603037209 */ /* 0x002fe20007810000 */
[----:B--2---:R-:W-:-:S06]  /*114d0*/  FFMA.FTZ R2, R58, c[0x0][0x2d0], -R4 ;  /* 0x0000b4003a027a23 */ /* 0x004fcc0000010804 */
[----:B------:R-:W-:Y:S01]  /*114e0*/  HMMA.16816.F32.BF16 R12, R8, R170, R32 ;  /* 0x000000aa080c723c */ /* 0x000fe20000041820 */
[----:B------:R1:W-:Y:S06]  /*114f0*/  MUFU.EX2 R230, R2 ;  /* 0x0000000200e67308 */ /* 0x0003ec0000000800 */
[----:B---3--:R-:W-:Y:S02]  /*11500*/  F2FP.BF16.PACK_AB R8, R233, R238 ;  /* 0x000000eee908723e */ /* 0x008fe400000010ff */
[----:B----4-:R-:W-:Y:S02]  /*11510*/  F2FP.BF16.PACK_AB R10, R232, R231 ;  /* 0x000000e7e80a723e */ /* 0x010fe400000010ff */
[----:B------:R-:W-:Y:S01]  /*11520*/  F2FP.BF16.PACK_AB R11, R227, R228 ;  /* 0x000000e4e30b723e */ /* 0x000fe200000010ff */
[----:B-1----:R-:W-:-:S04]  /*11530*/  FFMA.FTZ R2, R65, c[0x0][0x2d0], -R4 ;  /* 0x0000b40041027a23 */ /* 0x002fc80000010804 */
[----:B------:R1:W2:Y:S02]  /*11540*/  MUFU.EX2 R229, R2 ;  /* 0x0000000200e57308 */ /* 0x0002a40000000800 */
[----:B-1----:R-:W-:Y:S01]  /*11550*/  FMUL.FTZ R2, R108, c[0x0][0x2d0] ;  /* 0x0000b4006c027a20 */ /* 0x002fe20000410000 */
[----:B--2---:R-:W-:-:S04]  /*11560*/  F2FP.BF16.PACK_AB R9, R229, R230 ;  /* 0x000000e6e509723e */ /* 0x004fc800000010ff */
[----:B------:R-:W-:Y:S02]  /*11570*/  FSEL R2, R2, RZ, P0 ;  /* 0x000000ff02027208 */ /* 0x000fe40000000000 */
[----:B------:R-:W-:Y:S01]  /*11580*/  FSETP.NEU.FTZ.AND P0, PT, R3, -INF , PT ;  /* 0xff8000000300780b */ /* 0x000fe20003f1d000 */
[C---:B------:R-:W-:Y:S02]  /*11590*/  HMMA.16816.F32.BF16 R116, R8.reuse, R156, R48 ;  /* 0x0000009c0874723c */ /* 0x040fe40000041830 */
[--C-:B------:R-:W-:Y:S02]  /*115a0*/  FFMA.FTZ R0, R59, c[0x0][0x2d0], -R2.reuse ;  /* 0x0000b4003b007a23 */ /* 0x100fe40000010802 */
[----:B------:R-:W-:Y:S02]  /*115b0*/  FFMA.FTZ R6, R112, c[0x0][0x2d0], -R2 ;  /* 0x0000b40070067a23 */ /* 0x000fe40000010802 */
[----:B------:R1:W-:Y:S01]  /*115c0*/  MUFU.EX2 R225, R0 ;  /* 0x0000000000e17308 */ /* 0x0003e20000000800 */
[----:B------:R-:W-:Y:S01]  /*115d0*/  IMAD.MOV.U32 R51, RZ, RZ, R132 ;  /* 0x000000ffff337224 */ /* 0x000fe200078e0084 */
[----:B------:R-:W-:Y:S01]  /*115e0*/  HMMA.16816.F32.BF16 R144, R8, R154, R20 ;  /* 0x0000009a0890723c */ /* 0x000fe20000041814 */
[----:B------:R-:W-:-:S05]  /*115f0*/  IMAD.MOV.U32 R50, RZ, RZ, R129 ;  /* 0x000000ffff327224 */ /* 0x000fca00078e0081 */
[----:B------:R-:W-:Y:S02]  /*11600*/  MUFU.EX2 R220, R6 ;  /* 0x0000000600dc7308 */ /* 0x000fe40000000800 */
[C---:B------:R-:W-:Y:S01]  /*11610*/  HMMA.16816.F32.BF16 R132, R8.reuse, R152, R44 ;  /* 0x000000980884723c */ /* 0x040fe2000004182c */
[--C-:B-1----:R-:W-:Y:S02]  /*11620*/  FFMA.FTZ R0, R67, c[0x0][0x2d0], -R2.reuse ;  /* 0x0000b40043007a23 */ /* 0x102fe40000010802 */
[----:B------:R-:W1:Y:S05]  /*11630*/  LDSM.16.MT88.4 R64, [R206+0x1800] ;  /* 0x00180000ce40783b */ /* 0x000e6a0000004200 */
[C---:B------:R-:W-:Y:S01]  /*11640*/  HMMA.16816.F32.BF16 R128, R8.reuse, R158, R16 ;  /* 0x0000009e0880723c */ /* 0x040fe20000041810 */
[----:B------:R2:W3:Y:S07]  /*11650*/  MUFU.EX2 R223, R0 ;  /* 0x0000000000df7308 */ /* 0x0004ee0000000800 */
[C---:B------:R-:W-:Y:S08]  /*11660*/  HMMA.16816.F32.BF16 R148, R8.reuse, R60, R28 ;  /* 0x0000003c0894723c */ /* 0x040ff0000004181c */
[----:B------:R-:W-:Y:S01]  /*11670*/  HMMA.16816.F32.BF16 R44, R8, R62, R12 ;  /* 0x0000003e082c723c */ /* 0x000fe2000004180c */
[----:B--2---:R-:W-:-:S04]  /*11680*/  FFMA.FTZ R0, R97, c[0x0][0x2d0], -R2 ;  /* 0x0000b40061007a23 */ /* 0x004fc80000010802 */
[----:B------:R2:W-:Y:S02]  /*11690*/  MUFU.EX2 R224, R0 ;  /* 0x0000000000e07308 */ /* 0x0005e40000000800 */
[--C-:B--2---:R-:W-:Y:S01]  /*116a0*/  FFMA.FTZ R0, R99, c[0x0][0x2d0], -R2.reuse ;  /* 0x0000b40063007a23 */ /* 0x104fe20000010802 */
[C---:B-1----:R-:W-:Y:S05]  /*116b0*/  HMMA.16816.F32.BF16 R56, R8.reuse, R64, R40 ;  /* 0x000000400838723c */ /* 0x042fea0000041828 */
[----:B------:R1:W2:Y:S03]  /*116c0*/  MUFU.EX2 R203, R0 ;  /* 0x0000000000cb7308 */ /* 0x0002a60000000800 */
[----:B------:R-:W-:Y:S07]  /*116d0*/  HMMA.16816.F32.BF16 R96, R8, R66, R24 ;  /* 0x000000420860723c */ /* 0x000fee0000041818 */
[----:B---3--:R-:W-:Y:S01]  /*116e0*/  F2FP.BF16.PACK_AB R8, R223, R225 ;  /* 0x000000e1df08723e */ /* 0x008fe200000010ff */
[----:B-1----:R-:W-:Y:S01]  /*116f0*/  FFMA.FTZ R0, R111, c[0x0][0x2d0], -R2 ;  /* 0x0000b4006f007a23 */ /* 0x002fe20000010802 */
[----:B--2---:R-:W-:-:S03]  /*11700*/  F2FP.BF16.PACK_AB R10, R203, R224 ;  /* 0x000000e0cb0a723e */ /* 0x004fc600000010ff */
[----:B------:R1:W-:Y:S02]  /*11710*/  MUFU.EX2 R222, R0 ;  /* 0x0000000000de7308 */ /* 0x0003e40000000800 */
[----:B-1----:R-:W-:-:S05]  /*11720*/  FMUL.FTZ R0, R3, c[0x0][0x2d0] ;  /* 0x0000b40003007a20 */ /* 0x002fca0000410000 */
[----:B------:R-:W-:-:S05]  /*11730*/  FSEL R0, R0, RZ, P0 ;  /* 0x000000ff00007208 */ /* 0x000fca0000000000 */
        /* <DEDUP_REMOVED lines=20> */
[----:B------:R-:W-:Y:S01]  /*11880*/  IMAD.MOV.U32 R115, RZ, RZ, R7 ;  /* 0x000000ffff737224 */ /* 0x000fe200078e0007 */
[----:B------:R1:W-:Y:S06]  /*11890*/  MUFU.EX2 R112, R6 ;  /* 0x0000000600707308 */ /* 0x0003ec0000000800 */
[C---:B------:R-:W-:Y:S08]  /*118a0*/  HMMA.16816.F32.BF16 R36, R8.reuse, R70, RZ ;  /* 0x000000460824723c */ /* 0x040ff000000418ff */
[----:B------:R-:W-:Y:S01]  /*118b0*/  HMMA.16816.F32.BF16 R16, R8, R72, RZ ;  /* 0x000000480810723c */ /* 0x000fe200000418ff */
[----:B-1----:R-:W-:-:S04]  /*118c0*/  FFMA.FTZ R6, R120, c[0x0][0x2d0], -R0 ;  /* 0x0000b40078067a23 */ /* 0x002fc80000010800 */
[----:B------:R1:W3:Y:S03]  /*118d0*/  MUFU.EX2 R111, R6 ;  /* 0x00000006006f7308 */ /* 0x0002e60000000800 */
[----:B------:R-:W-:Y:S07]  /*118e0*/  HMMA.16816.F32.BF16 R40, R8, R82, RZ ;  /* 0x000000520828723c */ /* 0x000fee00000418ff */
[----:B------:R-:W-:Y:S01]  /*118f0*/  F2FP.BF16.PACK_AB R8, R220, R222 ;  /* 0x000000dedc08723e */ /* 0x000fe200000010ff */
[----:B------:R-:W-:Y:S01]  /*11900*/  IMAD.MOV.U32 R83, RZ, RZ, R52 ;  /* 0x000000ffff537224 */ /* 0x000fe200078e0034 */
[----:B--2---:R-:W-:Y:S01]  /*11910*/  F2FP.BF16.PACK_AB R10, R201, R202 ;  /* 0x000000cac90a723e */ /* 0x004fe200000010ff */
[----:B------:R-:W-:-:S02]  /*11920*/  IMAD.MOV.U32 R82, RZ, RZ, R53 ;  /* 0x000000ffff527224 */ /* 0x000fc400078e0035 */
[----:B-1----:R-:W-:Y:S01]  /*11930*/  FFMA.FTZ R6, R121, c[0x0][0x2d0], -R0 ;  /* 0x0000b40079067a23 */ /* 0x002fe20000010800 */
[----:B---3--:R-:W-:-:S03]  /*11940*/  F2FP.BF16.PACK_AB R9, R111, R112 ;  /* 0x000000706f09723e */ /* 0x008fc600000010ff */
[----:B------:R1:W-:Y:S02]  /*11950*/  MUFU.EX2 R114, R6 ;  /* 0x0000000600727308 */ /* 0x0003e40000000800 */
[----:B-1----:R-:W-:-:S06]  /*11960*/  FFMA.FTZ R6, R122, c[0x0][0x2d0], -R0 ;  /* 0x0000b4007a067a23 */ /* 0x002fcc0000010800 */
[----:B------:R1:W2:Y:S02]  /*11970*/  MUFU.EX2 R113, R6 ;  /* 0x0000000600717308 */ /* 0x0002a40000000800 */
[----:B-1----:R-:W-:Y:S01]  /*11980*/  FFMA.FTZ R6, R186, c[0x0][0x2d0], -R5 ;  /* 0x0000b400ba067a23 */ /* 0x002fe20000010805 */
[----:B--2---:R-:W-:Y:S01]  /*11990*/  F2FP.BF16.PACK_AB R11, R113, R114 ;  /* 0x00000072710b723e */ /* 0x004fe200000010ff */
[----:B------:R-:W-:-:S04]  /*119a0*/  IMAD.MOV.U32 R186, RZ, RZ, R50 ;  /* 0x000000ffffba7224 */ /* 0x000fc800078e0032 */
[----:B------:R1:W-:Y:S02]  /*119b0*/  MUFU.EX2 R79, R6 ;  /* 0x00000006004f7308 */ /* 0x0003e40000000800 */
[C---:B------:R-:W-:Y:S07]  /*119c0*/  HMMA.16816.F32.BF16 R20, R8.reuse, R100, R20 ;  /* 0x000000640814723c */ /* 0x040fee0000041814 */
[----:B------:R-:W-:Y:S01]  /*119d0*/  IMAD.MOV.U32 R100, RZ, RZ, R88 ;  /* 0x000000ffff647224 */ /* 0x000fe200078e0058 */
[----:B------:R-:W-:Y:S01]  /*119e0*/  HMMA.16816.F32.BF16 R32, R8, R94, R32 ;  /* 0x0000005e0820723c */ /* 0x000fe20000041820 */
[----:B-1----:R-:W-:-:S02]  /*119f0*/  FFMA.FTZ R6, R185, c[0x0][0x2d0], -R5 ;  /* 0x0000b400b9067a23 */ /* 0x002fc40000010805 */
[----:B------:R-:W-:Y:S02]  /*11a00*/  IMAD.MOV.U32 R185, RZ, RZ, R51 ;  /* 0x000000ffffb97224 */ /* 0x000fe400078e0033 */
[----:B------:R1:W2:Y:S03]  /*11a10*/  MUFU.EX2 R80, R6 ;  /* 0x0000000600507308 */ /* 0x0002a60000000800 */
[C---:B------:R-:W-:Y:S01]  /*11a20*/  HMMA.16816.F32.BF16 R88, R8.reuse, R92, R12 ;  /* 0x0000005c0858723c */ /* 0x040fe2000004180c */
[----:B------:R-:W-:Y:S01]  /*11a30*/  IMAD.MOV.U32 R101, RZ, RZ, R126 ;  /* 0x000000ffff657224 */ /* 0x000fe200078e007e */
[----:B------:R-:W-:Y:S04]  /*11a40*/  LDSM.16.MT88.4 R92, [R206+0x2000] ;  /* 0x00200000ce5c783b */ /* 0x000fe80000004200 */
[----:B------:R-:W-:Y:S02]  /*11a50*/  LDSM.16.MT88.4 R48, [R208+0x2000] ;  /* 0x00200000d030783b */ /* 0x000fe40000004200 */
[----:B------:R-:W-:Y:S01]  /*11a60*/  HMMA.16816.F32.BF16 R24, R8, R104, R24 ;  /* 0x000000680818723c */ /* 0x000fe20000041818 */
[----:B-1----:R-:W-:-:S07]  /*11a70*/  FFMA.FTZ R6, R184, c[0x0][0x2d0], -R5 ;  /* 0x0000b400b8067a23 */ /* 0x002fce0000010805 */
[----:B------:R-:W-:Y:S01]  /*11a80*/  HMMA.16816.F32.BF16 R40, R8, R106, R40 ;  /* 0x0000006a0828723c */ /* 0x000fe20000041828 */
[----:B------:R-:W3:Y:S01]  /*11a90*/  LDL.LU R184, [R1] ;  /* 0x0000000001b87983 */ /* 0x000ee20000300800 */
[----:B------:R-:W-:-:S04]  /*11aa0*/  FFMA.FTZ R5, R183, c[0x0][0x2d0], -R5 ;  /* 0x0000b400b7057a23 */ /* 0x000fc80000010805 */
[----:B------:R1:W-:Y:S02]  /*11ab0*/  MUFU.EX2 R78, R5 ;  /* 0x00000005004e7308 */ /* 0x0003e40000000800 */
[----:B------:R-:W-:Y:S01]  /*11ac0*/  HMMA.16816.F32.BF16 R16, R8, R84, R16 ;  /* 0x000000540810723c */ /* 0x000fe20000041810 */
[----:B-1----:R-:W-:-:S05]  /*11ad0*/  FFMA.FTZ R5, R180, c[0x0][0x2d0], -R4 ;  /* 0x0000b400b4057a23 */ /* 0x002fca0000010804 */
[----:B------:R1:W-:Y:S02]  /*11ae0*/  MUFU.EX2 R75, R5 ;  /* 0x00000005004b7308 */ /* 0x0003e40000000800 */
[----:B-1----:R-:W-:-:S06]  /*11af0*/  FFMA.FTZ R5, R179, c[0x0][0x2d0], -R4 ;  /* 0x0000b400b3057a23 */ /* 0x002fcc0000010804 */
[----:B------:R1:W4:Y:S01]  /*11b00*/  MUFU.EX2 R76, R5 ;  /* 0x00000005004c7308 */ /* 0x0003220000000800 */
[----:B------:R-:W-:Y:S02]  /*11b10*/  IMAD.MOV.U32 R183, RZ, RZ, R127 ;  /* 0x000000ffffb77224 */ /* 0x000fe400078e007f */
[----:B------:R-:W5:Y:S01]  /*11b20*/  LDSM.16.MT88.4 R124, [R205+0x2000] ;  /* 0x00200000cd7c783b */ /* 0x000f620000004200 */
[--C-:B-1----:R-:W-:Y:S02]  /*11b30*/  FFMA.FTZ R5, R143, c[0x0][0x2d0], -R4.reuse ;  /* 0x0000b4008f057a23 */ /* 0x102fe40000010804 */
[----:B------:R-:W-:-:S04]  /*11b40*/  FFMA.FTZ R4, R142, c[0x0][0x2d0], -R4 ;  /* 0x0000b4008e047a23 */ /* 0x000fc80000010804 */
[----:B------:R1:W-:Y:S02]  /*11b50*/  MUFU.EX2 R74, R4 ;  /* 0x00000004004a7308 */ /* 0x0003e40000000800 */
[----:B-1----:R-:W-:-:S06]  /*11b60*/  FFMA.FTZ R4, R140, c[0x0][0x2d0], -R2 ;  /* 0x0000b4008c047a23 */ /* 0x002fcc0000010802 */
[----:B------:R1:W-:Y:S02]  /*11b70*/  MUFU.EX2 R73, R4 ;  /* 0x0000000400497308 */ /* 0x0003e40000000800 */
[--C-:B-1----:R-:W-:Y:S02]  /*11b80*/  FFMA.FTZ R4, R141, c[0x0][0x2d0], -R2.reuse ;  /* 0x0000b4008d047a23 */ /* 0x102fe40000010802 */
[----:B------:R-:W1:Y:S04]  /*11b90*/  LDSM.16.MT88.4 R140, [R209+0x2000] ;  /* 0x00200000d18c783b */ /* 0x000e680000004200 */
[----:B------:R-:W2:Y:S08]  /*11ba0*/  MUFU.EX2 R81, R6 ;  /* 0x0000000600517308 */ /* 0x000eb00000000800 */
[----:B------:R2:W-:Y:S08]  /*11bb0*/  MUFU.EX2 R72, R4 ;  /* 0x0000000400487308 */ /* 0x0005f00000000800 */
[----:B------:R-:W1:Y:S01]  /*11bc0*/  MUFU.EX2 R77, R5 ;  /* 0x00000005004d7308 */ /* 0x000e620000000800 */
[----:B--2---:R-:W-:-:S07]  /*11bd0*/  FFMA.FTZ R4, R182, c[0x0][0x2d0], -R2 ;  /* 0x0000b400b6047a23 */ /* 0x004fce0000010802 */
[----:B------:R2:W-:Y:S01]  /*11be0*/  MUFU.EX2 R70, R4 ;  /* 0x0000000400467308 */ /* 0x0005e20000000800 */
[----:B------:R-:W-:Y:S02]  /*11bf0*/  F2FP.BF16.PACK_AB R104, R80, R79 ;  /* 0x0000004f5068723e */ /* 0x000fe400000010ff */
[----:B----4-:R-:W-:Y:S02]  /*11c00*/  F2FP.BF16.PACK_AB R105, R76, R75 ;  /* 0x0000004b4c69723e */ /* 0x010fe400000010ff */
[----:B------:R-:W-:Y:S01]  /*11c10*/  F2FP.BF16.PACK_AB R106, R78, R81 ;  /* 0x000000514e6a723e */ /* 0x000fe200000010ff */
[----:B--2---:R-:W-:-:S04]  /*11c20*/  FFMA.FTZ R4, R181, c[0x0][0x2d0], -R2 ;  /* 0x0000b400b5047a23 */ /* 0x004fc80000010802 */
[----:B------:R2:W4:Y:S01]  /*11c30*/  MUFU.EX2 R71, R4 ;  /* 0x0000000400477308 */ /* 0x0005220000000800 */
[----:B-1----:R-:W-:Y:S01]  /*11c40*/  F2FP.BF16.PACK_AB R107, R74, R77 ;  /* 0x0000004d4a6b723e */ /* 0x002fe200000010ff */
[----:B------:R-:W-:Y:S01]  /*11c50*/  HMMA.16816.F32.BF16 R36, R8, R102, R36 ;  /* 0x000000660824723c */ /* 0x000fe20000041824 */
[----:B--2---:R-:W-:-:S05]  /*11c60*/  FFMA.FTZ R4, R123, c[0x0][0x2d0], -R0 ;  /* 0x0000b4007b047a23 */ /* 0x004fca0000010800 */
[----:B------:R1:W-:Y:S02]  /*11c70*/  MUFU.EX2 R68, R4 ;  /* 0x0000000400447308 */ /* 0x0003e40000000800 */
[----:B------:R-:W-:Y:S07]  /*11c80*/  HMMA.16816.F32.BF16 R28, R8, R86, R28 ;  /* 0x00000056081c723c */ /* 0x000fee000004181c */
[----:B------:R-:W-:Y:S02]  /*11c90*/  FFMA.FTZ R8, R196, c[0x0][0x2d0], -R2 ;  /* 0x0000b400c4087a23 */ /* 0x000fe40000010802 */
[----:B-1----:R-:W-:-:S04]  /*11ca0*/  FFMA.FTZ R4, R176, c[0x0][0x2d0], -R0 ;  /* 0x0000b400b0047a23 */ /* 0x002fc80000010800 */
[----:B------:R1:W2:Y:S01]  /*11cb0*/  MUFU.EX2 R69, R4 ;  /* 0x0000000400457308 */ /* 0x0002a20000000800 */
[C---:B-----5:R-:W-:Y:S08]  /*11cc0*/  HMMA.16816.F32.BF16 R116, R104.reuse, R124, R116 ;  /* 0x0000007c6874723c */ /* 0x060ff00000041874 */
[----:B------:R-:W-:Y:S01]  /*11cd0*/  HMMA.16816.F32.BF16 R128, R104, R126, R128 ;  /* 0x0000007e6880723c */ /* 0x000fe20000041880 */
[----:B-1----:R-:W-:-:S07]  /*11ce0*/  FFMA.FTZ R4, R177, c[0x0][0x2d0], -R0 ;  /* 0x0000b400b1047a23 */ /* 0x002fce0000010800 */
[C---:B------:R-:W-:Y:S01]  /*11cf0*/  HMMA.16816.F32.BF16 R132, R104.reuse, R140, R132 ;  /* 0x0000008c6884723c */ /* 0x040fe20000041884 */
[----:B------:R1:W-:Y:S07]  /*11d00*/  MUFU.EX2 R52, R4 ;  /* 0x0000000400347308 */ /* 0x0003ee0000000800 */
[C---:B------:R-:W-:Y:S08]  /*11d10*/  HMMA.16816.F32.BF16 R144, R104.reuse, R142, R144 ;  /* 0x0000008e6890723c */ /* 0x040ff00000041890 */
[----:B------:R-:W-:Y:S01]  /*11d20*/  HMMA.16816.F32.BF16 R84, R104, R92, R56 ;  /* 0x0000005c6854723c */ /* 0x000fe20000041838 */
[----:B-1----:R-:W-:-:S07]  /*11d30*/  FFMA.FTZ R4, R178, c[0x0][0x2d0], -R0 ;  /* 0x0000b400b2047a23 */ /* 0x002fce0000010800 */
[C---:B------:R-:W-:Y:S01]  /*11d40*/  HMMA.16816.F32.BF16 R96, R104.reuse, R94, R96 ;  /* 0x0000005e6860723c */ /* 0x040fe20000041860 */
[----:B------:R-:W1:Y:S07]  /*11d50*/  MUFU.EX2 R53, R4 ;  /* 0x0000000400357308 */ /* 0x000e6e0000000800 */
[C---:B------:R-:W-:Y:S08]  /*11d60*/  HMMA.16816.F32.BF16 R148, R104.reuse, R48, R148 ;  /* 0x000000306894723c */ /* 0x040ff00000041894 */
[----:B------:R-:W-:Y:S01]  /*11d70*/  HMMA.16816.F32.BF16 R104, R104, R50, R44 ;  /* 0x000000326868723c */ /* 0x000fe2000004182c */
[----:B------:R5:W-:Y:S02]  /*11d80*/  MUFU.EX2 R45, R8 ;  /* 0x00000008002d7308 */ /* 0x000be40000000800 */
[----:B-----5:R-:W-:-:S06]  /*11d90*/  FFMA.FTZ R8, R195, c[0x0][0x2d0], -R2 ;  /* 0x0000b400c3087a23 */ /* 0x020fcc0000010802 */
[----:B------:R5:W1:Y:S01]  /*11da0*/  MUFU.EX2 R46, R8 ;  /* 0x00000008002e7308 */ /* 0x000a620000000800 */
[----:B------:R-:W-:Y:S01]  /*11db0*/  F2FP.BF16.PACK_AB R4, R72, R73 ;  /* 0x000000494804723e */ /* 0x000fe200000010ff */
[----:B-----5:R-:W-:-:S06]  /*11dc0*/  FFMA.FTZ R8, R194, c[0x0][0x2d0], -R2 ;  /* 0x0000b400c2087a23 */ /* 0x020fcc0000010802 */
[----:B------:R5:W-:Y:S01]  /*11dd0*/  MUFU.EX2 R47, R8 ;  /* 0x00000008002f7308 */ /* 0x000be20000000800 */
[----:B----4-:R-:W-:Y:S02]  /*11de0*/  F2FP.BF16.PACK_AB R6, R71, R70 ;  /* 0x000000464706723e */ /* 0x010fe400000010ff */
[----:B--2---:R-:W-:Y:S02]  /*11df0*/  F2FP.BF16.PACK_AB R5, R69, R68 ;  /* 0x000000444505723e */ /* 0x004fe400000010ff */
[----:B-1----:R-:W-:Y:S01]  /*11e00*/  F2FP.BF16.PACK_AB R7, R53, R52 ;  /* 0x000000343507723e */ /* 0x002fe200000010ff */
[----:B-----5:R-:W-:-:S04]  /*11e10*/  FFMA.FTZ R8, R193, c[0x0][0x2d0], -R2 ;  /* 0x0000b400c1087a23 */ /* 0x020fc80000010802 */
[----:B------:R1:W2:Y:S02]  /*11e20*/  MUFU.EX2 R56, R8 ;  /* 0x0000000800387308 */ /* 0x0002a40000000800 */
[----:B------:R-:W-:Y:S01]  /*11e30*/  HMMA.16816.F32.BF16 R120, R4, R136, R20 ;  /* 0x000000880478723c */ /* 0x000fe20000041814 */
[----:B-1----:R-:W-:-:S05]  /*11e40*/  FFMA.FTZ R8, R192, c[0x0][0x2d0], -R2 ;  /* 0x0000b400c0087a23 */ /* 0x002fca0000010802 */
[----:B------:R1:W-:Y:S02]  /*11e50*/  MUFU.EX2 R57, R8 ;  /* 0x0000000800397308 */ /* 0x0003e40000000800 */
[C---:B------:R-:W-:Y:S08]  /*11e60*/  HMMA.16816.F32.BF16 R12, R4.reuse, R138, R36 ;  /* 0x0000008a040c723c */ /* 0x040ff00000041824 */
[----:B------:R-:W-:Y:S01]  /*11e70*/  HMMA.16816.F32.BF16 R136, R4, R160, R16 ;  /* 0x000000a00488723c */ /* 0x000fe20000041810 */
[----:B-1----:R-:W-:-:S04]  /*11e80*/  FFMA.FTZ R8, R191, c[0x0][0x2d0], -R2 ;  /* 0x0000b400bf087a23 */ /* 0x002fc80000010802 */
[----:B------:R1:W-:Y:S03]  /*11e90*/  MUFU.EX2 R58, R8 ;  /* 0x00000008003a7308 */ /* 0x0003e60000000800 */
[----:B------:R-:W-:Y:S01]  /*11ea0*/  HMMA.16816.F32.BF16 R16, R4, R162, R28 ;  /* 0x000000a20410723c */ /* 0x000fe2000004181c */
[----:B-1----:R-:W-:-:S04]  /*11eb0*/  FFMA.FTZ R8, R187, c[0x0][0x2d0], -R0 ;  /* 0x0000b400bb087a23 */ /* 0x002fc80000010800 */
[----:B------:R1:W-:Y:S02]  /*11ec0*/  MUFU.EX2 R28, R8 ;  /* 0x00000008001c7308 */ /* 0x0003e40000000800 */
[----:B-1----:R-:W-:-:S06]  /*11ed0*/  FFMA.FTZ R8, R188, c[0x0][0x2d0], -R0 ;  /* 0x0000b400bc087a23 */ /* 0x002fcc0000010800 */
[----:B------:R1:W4:Y:S01]  /*11ee0*/  MUFU.EX2 R29, R8 ;  /* 0x00000008001d7308 */ /* 0x0003220000000800 */
[----:B------:R-:W-:Y:S01]  /*11ef0*/  HMMA.16816.F32.BF16 R88, R4, R164, R88 ;  /* 0x000000a40458723c */ /* 0x000fe20000041858 */
[----:B-1----:R-:W-:-:S06]  /*11f00*/  FFMA.FTZ R8, R189, c[0x0][0x2d0], -R0 ;  /* 0x0000b400bd087a23 */ /* 0x002fcc0000010800 */
[----:B------:R1:W-:Y:S01]  /*11f10*/  MUFU.EX2 R31, R8 ;  /* 0x00000008001f7308 */ /* 0x0003e20000000800 */
[----:B------:R-:W-:Y:S01]  /*11f20*/  HMMA.16816.F32.BF16 R32, R4, R166, R32 ;  /* 0x000000a60420723c */ /* 0x000fe20000041820 */
[----:B------:R-:W-:Y:S02]  /*11f30*/  IMAD.MOV.U32 R180, RZ, RZ, c[0x0][0x2c4] ;  /* 0x0000b100ffb47624 */ /* 0x000fe400078e00ff */
[----:B-1----:R-:W-:-:S04]  /*11f40*/  FFMA.FTZ R8, R190, c[0x0][0x2d0], -R0 ;  /* 0x0000b400be087a23 */ /* 0x002fc80000010800 */
[----:B------:R1:W5:Y:S01]  /*11f50*/  MUFU.EX2 R30, R8 ;  /* 0x00000008001e7308 */ /* 0x0003620000000800 */
[----:B------:R-:W-:Y:S01]  /*11f60*/  HMMA.16816.F32.BF16 R20, R4, R168, R24 ;  /* 0x000000a80414723c */ /* 0x000fe20000041818 */
[----:B------:R-:W-:Y:S01]  /*11f70*/  ISETP.NE.AND P6, PT, R180, 0x1, PT ;  /* 0x00000001b400780c */ /* 0x000fe20003fc5270 */
[--C-:B-1----:R-:W-:Y:S02]  /*11f80*/  FFMA.FTZ R8, R198, c[0x0][0x2d0], -R2.reuse ;  /* 0x0000b400c6087a23 */ /* 0x102fe40000010802 */
[----:B------:R-:W-:-:S03]  /*11f90*/  FFMA.FTZ R2, R197, c[0x0][0x2d0], -R2 ;  /* 0x0000b400c5027a23 */ /* 0x000fc60000010802 */
[----:B------:R1:W-:Y:S02]  /*11fa0*/  MUFU.EX2 R44, R8 ;  /* 0x00000008002c7308 */ /* 0x0003e40000000800 */
[----:B-1----:R-:W-:Y:S06]  /*11fb0*/  HMMA.16816.F32.BF16 R8, R4, R170, R40 ;  /* 0x000000aa0408723c */ /* 0x002fec0000041828 */
[----:B------:R1:W-:Y:S02]  /*11fc0*/  MUFU.EX2 R40, R2 ;  /* 0x0000000200287308 */ /* 0x0003e40000000800 */
[----:B-1----:R-:W-:-:S06]  /*11fd0*/  FFMA.FTZ R2, R172, c[0x0][0x2d0], -R0 ;  /* 0x0000b400ac027a23 */ /* 0x002fcc0000010800 */
[----:B------:R1:W1:Y:S01]  /*11fe0*/  MUFU.EX2 R27, R2 ;  /* 0x00000002001b7308 */ /* 0x0002620000000800 */
[----:B------:R-:W-:Y:S02]  /*11ff0*/  F2FP.BF16.PACK_AB R4, R46, R45 ;  /* 0x0000002d2e04723e */ /* 0x000fe400000010ff */
[----:B--2---:R-:W-:Y:S02]  /*12000*/  F2FP.BF16.PACK_AB R6, R56, R47 ;  /* 0x0000002f3806723e */ /* 0x004fe400000010ff */
[----:B----4-:R-:W-:Y:S02]  /*12010*/  F2FP.BF16.PACK_AB R5, R29, R28 ;  /* 0x0000001c1d05723e */ /* 0x010fe400000010ff */
[----:B-----5:R-:W-:Y:S01]  /*12020*/  F2FP.BF16.PACK_AB R7, R30, R31 ;  /* 0x0000001f1e07723e */ /* 0x020fe200000010ff */
[----:B-1----:R-:W-:-:S04]  /*12030*/  FFMA.FTZ R2, R175, c[0x0][0x2d0], -R0 ;  /* 0x0000b400af027a23 */ /* 0x002fc80000010800 */
[----:B------:R1:W2:Y:S02]  /*12040*/  MUFU.EX2 R26, R2 ;  /* 0x00000002001a7308 */ /* 0x0002a40000000800 */
[----:B------:R-:W-:Y:S01]  /*12050*/  HMMA.16816.F32.BF16 R120, R4, R156, R120 ;  /* 0x0000009c0478723c */ /* 0x000fe20000041878 */
[--C-:B-1----:R-:W-:Y:S02]  /*12060*/  FFMA.FTZ R2, R174, c[0x0][0x2d0], -R0.reuse ;  /* 0x0000b400ae027a23 */ /* 0x102fe40000010800 */
[----:B------:R-:W-:-:S03]  /*12070*/  FFMA.FTZ R0, R173, c[0x0][0x2d0], -R0 ;  /* 0x0000b400ad007a23 */ /* 0x000fc60000010800 */
[----:B------:R1:W4:Y:S02]  /*12080*/  MUFU.EX2 R25, R2 ;  /* 0x0000000200197308 */ /* 0x0003240000000800 */
[C---:B------:R-:W-:Y:S06]  /*12090*/  HMMA.16816.F32.BF16 R12, R4.reuse, R158, R12 ;  /* 0x0000009e040c723c */ /* 0x040fec000004180c */
[----:B------:R5:W2:Y:S02]  /*120a0*/  MUFU.EX2 R24, R0 ;  /* 0x0000000000187308 */ /* 0x000aa40000000800 */
[----:B------:R-:W-:Y:S01]  /*120b0*/  HMMA.16816.F32.BF16 R136, R4, R152, R136 ;  /* 0x000000980488723c */ /* 0x000fe20000041888 */
[----:B-1----:R-:W-:-:S07]  /*120c0*/  @P6 IMAD.HI.U32 R2, R183, c[0x0][0x2c8], RZ ;  /* 0x0000b200b7026a27 */ /* 0x002fce00078e00ff */
[----:B------:R-:W-:Y:S01]  /*120d0*/  HMMA.16816.F32.BF16 R16, R4, R154, R16 ;  /* 0x0000009a0410723c */ /* 0x000fe20000041810 */
[----:B-----5:R-:W-:-:S07]  /*120e0*/  IMAD.MOV.U32 R0, RZ, RZ, R183 ;  /* 0x000000ffff007224 */ /* 0x020fce00078e00b7 */
[----:B------:R-:W-:Y:S01]  /*120f0*/  HMMA.16816.F32.BF16 R88, R4, R64, R88 ;  /* 0x000000400458723c */ /* 0x000fe20000041858 */
[----:B------:R-:W-:-:S07]  /*12100*/  @P6 SHF.R.U32.HI R0, RZ, c[0x0][0x2cc], R2 ;  /* 0x0000b300ff006a19 */ /* 0x000fce0000011602 */
[----:B------:R-:W-:Y:S01]  /*12110*/  HMMA.16816.F32.BF16 R32, R4, R66, R32 ;  /* 0x000000420420723c */ /* 0x000fe20000041820 */
[----:B---3--:R-:W-:-:S07]  /*12120*/  IMAD.IADD R2, R184, 0x1, R0 ;  /* 0x00000001b8027824 */ /* 0x008fce00078e0200 */
[----:B------:R-:W-:Y:S01]  /*12130*/  HMMA.16816.F32.BF16 R20, R4, R60, R20 ;  /* 0x0000003c0414723c */ /* 0x000fe20000041814 */
[----:B------:R-:W-:-:S07]  /*12140*/  FADD.FTZ R0, R55, R54 ;  /* 0x0000003637007221 */ /* 0x000fce0000010000 */
[----:B------:R-:W-:Y:S07]  /*12150*/  HMMA.16816.F32.BF16 R36, R4, R62, R8 ;  /* 0x0000003e0424723c */ /* 0x000fee0000041808 */
        /* <DEDUP_REMOVED lines=66> */
[----:B--2---:R-:W-:Y:S02]  /*12580*/  FADD.FTZ R5, R26, R4 ;  /* 0x000000041a057221 */ /* 0x004fe40000010000 */
[----:B------:R-:W-:Y:S02]  /*12590*/  FADD.FTZ R0, R81, R0 ;  /* 0x0000000051007221 */ /* 0x000fe40000010000 */
[----:B------:R-:W-:-:S02]  /*125a0*/  FADD.FTZ R4, R77, R6 ;  /* 0x000000064d047221 */ /* 0x000fc40000010000 */
[----:B------:R-:W-:Y:S02]  /*125b0*/  FADD.FTZ R6, R44, R7 ;  /* 0x000000072c067221 */ /* 0x000fe40000010000 */
[----:B------:R-:W-:Y:S02]  /*125c0*/  FADD.FTZ R7, R78, R0 ;  /* 0x000000004e077221 */ /* 0x000fe40000010000 */
[----:B------:R-:W-:Y:S02]  /*125d0*/  FADD.FTZ R0, R74, R4 ;  /* 0x000000044a007221 */ /* 0x000fe40000010000 */
[----:B----4-:R-:W-:Y:S01]  /*125e0*/  FADD.FTZ R5, R25, R5 ;  /* 0x0000000519057221 */ /* 0x010fe20000010000 */
[----:B------:R-:W-:Y:S01]  /*125f0*/  STL [R1+0x8], R7 ;  /* 0x0000080701007387 */ /* 0x000fe20000100800 */
[----:B------:R-:W-:-:S03]  /*12600*/  FADD.FTZ R4, R40, R6 ;  /* 0x0000000628047221 */ /* 0x000fc60000010000 */
[----:B------:R1:W-:Y:S01]  /*12610*/  STL [R1+0x4], R0 ;  /* 0x0000040001007387 */ /* 0x0003e20000100800 */
[----:B------:R-:W-:-:S03]  /*12620*/  IMAD.MOV.U32 R115, RZ, RZ, c[0x0][0x32c] ;  /* 0x0000cb00ff737624 */ /* 0x000fc600078e00ff */
[----:B------:R2:W-:Y:S02]  /*12630*/  STL [R1+0xc], R4 ;  /* 0x00000c0401007387 */ /* 0x0005e40000100800 */
[----:B------:R-:W-:Y:S02]  /*12640*/  ISETP.GE.AND P6, PT, R115, 0x1, PT ;  /* 0x000000017300780c */ /* 0x000fe40003fc6270 */
[----:B------:R-:W-:Y:S02]  /*12650*/  F2FP.BF16.PACK_AB R152, R58, R57 ;  /* 0x000000393a98723e */ /* 0x000fe400000010ff */
[----:B------:R-:W-:Y:S02]  /*12660*/  F2FP.BF16.PACK_AB R154, R40, R44 ;  /* 0x0000002c289a723e */ /* 0x000fe400000010ff */
[----:B------:R-:W-:Y:S01]  /*12670*/  F2FP.BF16.PACK_AB R153, R26, R27 ;  /* 0x0000001b1a99723e */ /* 0x000fe200000010ff */
[----:B-1----:R-:W-:-:S05]  /*12680*/  FADD.FTZ R0, R24, R5 ;  /* 0x0000000518007221 */ /* 0x002fca0000010000 */
[----:B------:R1:W-:Y:S01]  /*12690*/  STL [R1+0x10], R0 ;  /* 0x0000100001007387 */ /* 0x0003e20000100800 */
[----:B------:R-:W-:Y:S02]  /*126a0*/  F2FP.BF16.PACK_AB R155, R24, R25 ;  /* 0x00000019189b723e */ /* 0x000fe400000010ff */
[----:B------:R-:W-:-:S05]  /*126b0*/  IADD3 R200, R226, -0x2, RZ ;  /* 0xfffffffee2c87810 */ /* 0x000fca0007ffe0ff */
[----:B------:R-:W-:Y:S01]  /*126c0*/  HMMA.16816.F32.BF16 R120, R152, R124, R120 ;  /* 0x0000007c9878723c */ /* 0x000fe20000041878 */
[----:B--2---:R-:W-:-:S07]  /*126d0*/  IADD3 R4, R2, c[0x0][0x328], RZ ;  /* 0x0000ca0002047a10 */ /* 0x004fce0007ffe0ff */
[C---:B------:R-:W-:Y:S08]  /*126e0*/  HMMA.16816.F32.BF16 R136, R152.reuse, R140, R136 ;  /* 0x0000008c9888723c */ /* 0x040ff00000041888 */
[C---:B------:R-:W-:Y:S08]  /*126f0*/  HMMA.16816.F32.BF16 R88, R152.reuse, R92, R88 ;  /* 0x0000005c9858723c */ /* 0x040ff00000041858 */
[C---:B------:R-:W-:Y:S08]  /*12700*/  HMMA.16816.F32.BF16 R124, R152.reuse, R126, R12 ;  /* 0x0000007e987c723c */ /* 0x040ff0000004180c */
[C---:B------:R-:W-:Y:S08]  /*12710*/  HMMA.16816.F32.BF16 R140, R152.reuse, R142, R16 ;  /* 0x0000008e988c723c */ /* 0x040ff00000041810 */
[C---:B------:R-:W-:Y:S08]  /*12720*/  HMMA.16816.F32.BF16 R92, R152.reuse, R94, R32 ;  /* 0x0000005e985c723c */ /* 0x040ff00000041820 */
[C---:B------:R-:W-:Y:S08]  /*12730*/  HMMA.16816.F32.BF16 R100, R152.reuse, R48, R20 ;  /* 0x000000309864723c */ /* 0x040ff00000041814 */
[----:B------:R-:W-:Y:S01]  /*12740*/  HMMA.16816.F32.BF16 R152, R152, R50, R36 ;  /* 0x000000329898723c */ /* 0x000fe20000041824 */
[----:B------:R-:W-:Y:S07]  /*12750*/  @!P6 BRA `(.L_x_933) ;  /* 0x000001100000e947 */ /* 0x000fee0003800000 */
[C---:B-1----:R-:W-:Y:S01]  /*12760*/  ISETP.GT.AND P0, PT, R2.reuse, RZ, PT ;  /* 0x000000ff0200720c */ /* 0x042fe20003f04270 */
        /* <DEDUP_REMOVED lines=10> */
.L_x_935:
[----:B------:R-:W-:-:S13]  /*12810*/  ISETP.NE.AND P0, PT, R5, 0x1, PT ;  /* 0x000000010500780c */ /* 0x000fda0003f05270 */
[----:B------:R-:W-:-:S05]  /*12820*/  @P0 IMAD.HI.U32 R2, R0, c[0x0][0x330], RZ ;  /* 0x0000cc0000020a27 */ /* 0x000fca00078e00ff */
[----:B------:R-:W-:Y:S02]  /*12830*/  @P0 SHF.R.U32.HI R0, RZ, c[0x0][0x334], R2 ;  /* 0x0000cd00ff000a19 */ /* 0x000fe40000011602 */
.L_x_936:
[----:B------:R-:W-:Y:S05]  /*12840*/  BSYNC B0 ;  /* 0x0000000000007941 */ /* 0x000fea0003800000 */
.L_x_934:
[----:B------:R-:W-:-:S05]  /*12850*/  IMAD R0, R0, R5, c[0x0][0x32c] ;  /* 0x0000cb0000007624 */ /* 0x000fca00078e0205 */
[----:B------:R-:W-:-:S05]  /*12860*/  IMNMX R4, R4, R0, PT ;  /* 0x0000000004047217 */ /* 0x000fca0003800200 */
.L_x_933:
[----:B-1----:R-:W-:-:S05]  /*12870*/  IMAD.HI R0, R4, 0x66666667, RZ ;  /* 0x6666666704007827 */ /* 0x002fca00078e02ff */
[----:B------:R-:W-:-:S04]  /*12880*/  SHF.R.U32.HI R2, RZ, 0x1f, R0 ;  /* 0x0000001fff027819 */ /* 0x000fc80000011600 */
[----:B------:R-:W-:-:S04]  /*12890*/  LEA.HI.SX32 R0, R0, R2, 0x1b ;  /* 0x0000000200007211 */ /* 0x000fc800078fdaff */
[----:B------:R-:W-:-:S04]  /*128a0*/  IMNMX R5, R240, R0, !PT ;  /* 0x00000000f0057217 */ /* 0x000fc80007800200 */
[----:B------:R-:W-:Y:S01]  /*128b0*/  ISETP.GE.AND P0, PT, R200, R5, PT ;  /* 0x00000005c800720c */ /* 0x000fe20003f06270 */
[----:B------:R1:W-:-:S12]  /*128c0*/  STL [R1+0x20], R5 ;  /* 0x0000200501007387 */ /* 0x0003d80000100800 */
[----:B------:R-:W-:Y:S05]  /*128d0*/  @!P0 BRA `(.L_x_937) ;  /* 0x00004df000008947 */ /* 0x000fea0003800000 */
[----:B------:R-:W-:Y:S01]  /*128e0*/  MOV R112, R109 ;  /* 0x0000006d00707202 */ /* 0x000fe20000000f00 */
[----:B------:R-:W-:Y:S01]  /*128f0*/  IMAD.MOV.U32 R114, RZ, RZ, R3 ;  /* 0x000000ffff727224 */ /* 0x000fe200078e0003 */
[----:B------:R-:W-:Y:S01]  /*12900*/  MOV R111, R110 ;  /* 0x0000006e006f7202 */ /* 0x000fe20000000f00 */
[----:B------:R-:W-:Y:S01]  /*12910*/  IMAD.MOV.U32 R220, RZ, RZ, R200 ;  /* 0x000000ffffdc7224 */ /* 0x000fe200078e00c8 */
[----:B------:R-:W-:Y:S02]  /*12920*/  MOV R113, R108 ;  /* 0x0000006c00717202 */ /* 0x000fe40000000f00 */
.L_x_954:
[----:B------:R-:W2:Y:S01]  /*12930*/  LDL R0, [R1+0x40] ;  /* 0x0000400001007983 */ /* 0x000ea20000100800 */
[----:B------:R-:W-:Y:S04]  /*12940*/  DEPBAR.LE SB0, 0x0 ;  /* 0x000080000000791a */ /* 0x000fe80000000000 */
[----:B------:R-:W-:Y:S01]  /*12950*/  WARPSYNC 0xffffffff ;  /* 0xffffffff00007948 */ /* 0x000fe20003800000 */
[----:B------:R-:W3:Y:S01]  /*12960*/  LDL R110, [R1+0x38] ;  /* 0x00003800016e7983 */ /* 0x000ee20000100800 */
[----:B------:R-:W-:Y:S01]  /*12970*/  ISETP.GT.AND P0, PT, R240, R220, PT ;  /* 0x000000dcf000720c */ /* 0x000fe20003f04270 */
[----:B------:R-:W-:Y:S02]  /*12980*/  ULDC UR4, c[0x0][0x324] ;  /* 0x0000c90000047ab9 */ /* 0x000fe40000000800 */
[----:B------:R-:W-:Y:S02]  /*12990*/  ULOP3.LUT UR4, URZ, UR4, URZ, 0x33, !UPT ;  /* 0x000000043f047292 */ /* 0x000fe4000f8e333f */
[----:B------:R-:W3:Y:S06]  /*129a0*/  LDL.64 R2, [R1+0x28] ;  /* 0x0000280001027983 */ /* 0x000eec0000100a00 */
[----:B------:R-:W-:Y:S02]  /*129b0*/  BAR.SYNC.DEFER_BLOCKING 0x0 ;  /* 0x0000000000007b1d */ /* 0x000fe40000010000 */
[----:B------:R-:W-:Y:S04]  /*129c0*/  @!P0 IMAD.WIDE.U32 R108, R220, c[0x0][0x208], RZ ;  /* 0x00008200dc6c8a25 */ /* 0x000fe800078e00ff */
[----:B------:R-:W-:Y:S06]  /*129d0*/  LDSM.16.M88.4 R80, [R211] ;  /* 0x00000000d350783b */ /* 0x000fec0000000200 */
[----:B------:R-:W4:Y:S06]  /*129e0*/  LDSM.16.M88.4 R16, [R204] ;  /* 0x00000000cc10783b */ /* 0x000f2c0000000200 */
[----:B------:R-:W5:Y:S06]  /*129f0*/  LDSM.16.M88.4 R76, [R211+0x2000] ;  /* 0x00200000d34c783b */ /* 0x000f6c0000000200 */
[----:B------:R-:W1:Y:S06]  /*12a00*/  LDSM.16.M88.4 R32, [R204+0x800] ;  /* 0x00080000cc20783b */ /* 0x000e6c0000000200 */
[----:B------:R-:W3:Y:S06]  /*12a10*/  LDL R115, [R1+0x3c] ;  /* 0x00003c0001737983 */ /* 0x000eec0000100800 */
[----:B------:R-:W1:Y:S06]  /*12a20*/  LDSM.16.M88.4 R48, [R204+0x1000] ;  /* 0x00100000cc30783b */ /* 0x000e6c0000000200 */
[----:B------:R-:W3:Y:S06]  /*12a30*/  LDL.64 R224, [R1+0x30] ;  /* 0x0000300001e07983 */ /* 0x000eec0000100a00 */
[----:B------:R-:W1:Y:S02]  /*12a40*/  LDSM.16.M88.4 R64, [R204+0x1800] ;  /* 0x00180000cc40783b */ /* 0x000e640000000200 */
[-C--:B-1--4-:R-:W-:Y:S04]  /*12a50*/  HMMA.16816.F32.BF16 R4, R80, R16.reuse, RZ ;  /* 0x000000105004723c */ /* 0x092fe800000418ff */
[----:B------:R-:W4:Y:S04]  /*12a60*/  LDL R223, [R1+0x44] ;  /* 0x0000440001df7983 */ /* 0x000f280000100800 */
[C---:B-----5:R-:W-:Y:S02]  /*12a70*/  HMMA.16816.F32.BF16 R8, R76.reuse, R16, RZ ;  /* 0x000000104c08723c */ /* 0x060fe400000418ff */
[----:B------:R-:W1:Y:S06]  /*12a80*/  LDSM.16.M88.4 R156, [R204+0x2000] ;  /* 0x00200000cc9c783b */ /* 0x000e6c0000000200 */
[----:B------:R-:W4:Y:S01]  /*12a90*/  LDL R222, [R1+0x58] ;  /* 0x0000580001de7983 */ /* 0x000f220000100800 */
[-C--:B------:R-:W-:Y:S05]  /*12aa0*/  HMMA.16816.F32.BF16 R12, R76, R18.reuse, RZ ;  /* 0x000000124c0c723c */ /* 0x080fea00000418ff */
[----:B------:R-:W-:Y:S03]  /*12ab0*/  LDSM.16.M88.4 R160, [R214] ;  /* 0x00000000d6a0783b */ /* 0x000fe60000000200 */
[C---:B------:R-:W-:Y:S03]  /*12ac0*/  HMMA.16816.F32.BF16 R16, R80.reuse, R18, RZ ;  /* 0x000000125010723c */ /* 0x040fe600000418ff */
[----:B------:R-:W5:Y:S05]  /*12ad0*/  LDSM.16.M88.4 R164, [R215] ;  /* 0x00000000d7a4783b */ /* 0x000f6a0000000200 */
[-C--:B------:R-:W-:Y:S01]  /*12ae0*/  HMMA.16816.F32.BF16 R20, R80, R32.reuse, RZ ;  /* 0x000000205014723c */ /* 0x080fe200000418ff */
[----:B------:R-:W1:Y:S06]  /*12af0*/  LDSM.16.M88.4 R168, [R214+0x2000] ;  /* 0x00200000d6a8783b */ /* 0x000e6c0000000200 */
[----:B------:R-:W1:Y:S01]  /*12b00*/  LDSM.16.M88.4 R172, [R219] ;  /* 0x00000000dbac783b */ /* 0x000e620000000200 */
        /* <DEDUP_REMOVED lines=16> */
[-C--:B-----5:R-:W-:Y:S08]  /*12c10*/  HMMA.16816.F32.BF16 R4, R160, R164.reuse, R4 ;  /* 0x000000a4a004723c */ /* 0x0a0ff00000041804 */
[C---:B------:R-:W-:Y:S08]  /*12c20*/  HMMA.16816.F32.BF16 R8, R168.reuse, R164, R8 ;  /* 0x000000a4a808723c */ /* 0x040ff00000041808 */
[-C--:B------:R-:W-:Y:S08]  /*12c30*/  HMMA.16816.F32.BF16 R12, R168, R166.reuse, R12 ;  /* 0x000000a6a80c723c */ /* 0x080ff0000004180c */
[C---:B------:R-:W-:Y:S01]  /*12c40*/  HMMA.16816.F32.BF16 R16, R160.reuse, R166, R16 ;  /* 0x000000a6a010723c */ /* 0x040fe20000041810 */
[----:B------:R-:W5:Y:S07]  /*12c50*/  LDSM.16.M88.4 R164, [R217] ;  /* 0x00000000d9a4783b */ /* 0x000f6e0000000200 */
[-C--:B------:R-:W-:Y:S08]  /*12c60*/  HMMA.16816.F32.BF16 R20, R160, R172.reuse, R20 ;  /* 0x000000aca014723c */ /* 0x080ff00000041814 */
[C---:B------:R-:W-:Y:S08]  /*12c70*/  HMMA.16816.F32.BF16 R24, R168.reuse, R172, R24 ;  /* 0x000000aca818723c */ /* 0x040ff00000041818 */
[-C--:B------:R-:W-:Y:S03]  /*12c80*/  HMMA.16816.F32.BF16 R28, R168, R174.reuse, R28 ;  /* 0x000000aea81c723c */ /* 0x080fe6000004181c */
[----:B--2---:R-:W-:Y:S02]  /*12c90*/  LOP3.LUT P3, RZ, R0, 0x80, RZ, 0xc0, !PT ;  /* 0x0000008000ff7812 */ /* 0x004fe4000786c0ff */
[----:B------:R-:W-:Y:S03]  /*12ca0*/  @!P0 SHF.R.S32.HI R0, RZ, 0x1f, R220 ;  /* 0x0000001fff008819 */ /* 0x000fe600000114dc */
[C---:B------:R-:W-:Y:S01]  /*12cb0*/  HMMA.16816.F32.BF16 R32, R160.reuse, R174, R32 ;  /* 0x000000aea020723c */ /* 0x040fe20000041820 */
[----:B------:R-:W2:Y:S03]  /*12cc0*/  LDSM.16.M88.4 R172, [R216] ;  /* 0x00000000d8ac783b */ /* 0x000ea60000000200 */
[----:B------:R-:W-:Y:S04]  /*12cd0*/  @!P0 IMAD R0, R0, c[0x0][0x208], RZ ;  /* 0x0000820000008a24 */ /* 0x000fe800078e02ff */
[-C--:B-1----:R-:W-:Y:S04]  /*12ce0*/  HMMA.16816.F32.BF16 R36, R160, R156.reuse, R36 ;  /* 0x0000009ca024723c */ /* 0x082fe80000041824 */
[----:B------:R-:W-:Y:S02]  /*12cf0*/  @!P0 IMAD R0, R220, c[0x0][0x20c], R0 ;  /* 0x00008300dc008a24 */ /* 0x000fe400078e0200 */
[----:B---3--:R-:W-:Y:S02]  /*12d00*/  @!P0 IMAD.MOV.U32 R3, RZ, RZ, R110 ;  /* 0x000000ffff038224 */ /* 0x008fe400078e006e */
[C---:B------:R-:W-:Y:S04]  /*12d10*/  HMMA.16816.F32.BF16 R40, R168.reuse, R156, R40 ;  /* 0x0000009ca828723c */ /* 0x040fe80000041828 */
[----:B------:R-:W-:Y:S01]  /*12d20*/  @!P0 IMAD.IADD R0, R109, 0x1, R0 ;  /* 0x000000016d008824 */ /* 0x000fe200078e0200 */
[----:B------:R-:W-:Y:S01]  /*12d30*/  @!P0 MOV R109, 0x5 ;  /* 0x00000005006d8802 */ /* 0x000fe20000000f00 */
[----:B------:R-:W-:Y:S02]  /*12d40*/  @!P0 IMAD.WIDE.U32 R2, R108, 0x50, R2 ;  /* 0x000000506c028825 */ /* 0x000fe400078e0002 */
[-C--:B------:R-:W-:Y:S04]  /*12d50*/  HMMA.16816.F32.BF16 R44, R168, R158.reuse, R44 ;  /* 0x0000009ea82c723c */ /* 0x080fe8000004182c */
[----:B------:R-:W-:Y:S01]  /*12d60*/  @!P0 IMAD R0, R0, 0x50, RZ ;  /* 0x0000005000008824 */ /* 0x000fe200078e02ff */
[----:B------:R-:W-:Y:S01]  /*12d70*/  @!P0 LEA R178, P1, R2, c[0x0][0x1f8], 0x1 ;  /* 0x00007e0002b28a11 */ /* 0x000fe200078208ff */
[----:B------:R-:W-:Y:S02]  /*12d80*/  @!P0 IMAD.MOV.U32 R108, RZ, RZ, c[0x0][0x208] ;  /* 0x00008200ff6c8624 */ /* 0x000fe400078e00ff */
[C---:B------:R-:W-:Y:S04]  /*12d90*/  HMMA.16816.F32.BF16 R48, R160.reuse, R158, R48 ;  /* 0x0000009ea030723c */ /* 0x040fe80000041830 */
[----:B------:R-:W-:Y:S01]  /*12da0*/  @!P0 IMAD.IADD R3, R3, 0x1, R0 ;  /* 0x0000000103038824 */ /* 0x000fe200078e0200 */
[C---:B------:R-:W-:Y:S01]  /*12db0*/  @!P0 SHF.L.U64.HI R0, R108.reuse, R109, c[0x0][0x20c] ;  /* 0x000083006c008619 */ /* 0x040fe2000001026d */
[----:B------:R-:W-:Y:S02]  /*12dc0*/  @!P0 IMAD.SHL.U32 R110, R108, 0x20, RZ ;  /* 0x000000206c6e8824 */ /* 0x000fe400078e00ff */
[-C--:B-----5:R-:W-:Y:S04]  /*12dd0*/  HMMA.16816.F32.BF16 R52, R160, R164.reuse, R52 ;  /* 0x000000a4a034723c */ /* 0x0a0fe80000041834 */
        /* <DEDUP_REMOVED lines=8> */
[----:B------:R-:W-:Y:S03]  /*12e60*/  @!P0 IADD3 R108, P1, R176, R110, RZ ;  /* 0x0000006eb06c8210 */ /* 0x000fe60007f3e0ff */
[-C--:B------:R-:W-:Y:S01]  /*12e70*/  HMMA.16816.F32.BF16 R60, R168, R166.reuse, R60 ;  /* 0x000000a6a83c723c */ /* 0x080fe2000004183c */
[----:B------:R1:W-:Y:S03]  /*12e80*/  @!P0 LDGSTS.E.BYPASS.LTC128B.128 [R221+0x900], [R176.64], !P3 ;  /* 0x00900000b0dd8fae */ /* 0x0003e6000d901d48 */
[----:B------:R-:W-:Y:S02]  /*12e90*/  @!P0 IADD3.X R109, R177, R0, RZ, P1, !PT ;  /* 0x00000000b16d8210 */ /* 0x000fe40000ffe4ff */
[-C--:B------:R-:W-:Y:S02]  /*12ea0*/  @!P0 IADD3 R2, P2, R108, R110.reuse, RZ ;  /* 0x0000006e6c028210 */ /* 0x080fe40007f5e0ff */
[C---:B------:R-:W-:Y:S01]  /*12eb0*/  HMMA.16816.F32.BF16 R64, R160.reuse, R166, R64 ;  /* 0x000000a6a040723c */ /* 0x040fe20000041840 */
[----:B------:R3:W-:Y:S03]  /*12ec0*/  @!P0 LDGSTS.E.BYPASS.LTC128B.128 [R221+0x1100], [R108.64], !P3 ;  /* 0x011000006cdd8fae */ /* 0x0007e6000d901d48 */
[--C-:B------:R-:W-:Y:S01]  /*12ed0*/  @!P0 IMAD.X R3, R109, 0x1, R0.reuse, P2 ;  /* 0x000000016d038824 */ /* 0x100fe200010e0600 */
[----:B------:R-:W-:Y:S03]  /*12ee0*/  @!P0 IADD3 R180, P1, R2, R110, RZ ;  /* 0x0000006e02b48210 */ /* 0x000fe60007f3e0ff */
[-C--:B--2---:R-:W-:Y:S01]  /*12ef0*/  HMMA.16816.F32.BF16 R68, R160, R172.reuse, R68 ;  /* 0x000000aca044723c */ /* 0x084fe20000041844 */
[----:B------:R2:W-:Y:S03]  /*12f00*/  @!P0 LDGSTS.E.BYPASS.LTC128B.128 [R221+0x1900], [R2.64], !P3 ;  /* 0x0190000002dd8fae */ /* 0x0005e6000d901d48 */
[----:B------:R-:W-:Y:S04]  /*12f10*/  @!P0 IMAD.X R181, R3, 0x1, R0, P1 ;  /* 0x0000000103b58824 */ /* 0x000fe800008e0600 */
[C---:B------:R-:W-:Y:S01]  /*12f20*/  HMMA.16816.F32.BF16 R72, R168.reuse, R172, R72 ;  /* 0x000000aca848723c */ /* 0x040fe20000041848 */
[----:B------:R5:W-:Y:S03]  /*12f30*/  @!P0 LDGSTS.E.BYPASS.LTC128B.128 [R221+0x2100], [R180.64], !P3 ;  /* 0x02100000b4dd8fae */ /* 0x000be6000d901d48 */
[C---:B------:R-:W-:Y:S03]  /*12f40*/  ISETP.GT.AND P0, PT, R220.reuse, R240, PT ;  /* 0x000000f0dc00720c */ /* 0x040fe60003f04270 */
[----:B-1----:R-:W-:Y:S01]  /*12f50*/  LDSM.16.M88.4 R176, [R212] ;  /* 0x00000000d4b0783b */ /* 0x002fe20000000200 */
[-C--:B------:R-:W-:Y:S05]  /*12f60*/  HMMA.16816.F32.BF16 R76, R168, R174.reuse, R76 ;  /* 0x000000aea84c723c */ /* 0x080fea000004184c */
[----:B------:R-:W-:Y:S03]  /*12f70*/  LDSM.16.M88.4 R156, [R212+0x2000] ;  /* 0x00200000d49c783b */ /* 0x000fe60000000200 */
[----:B------:R-:W-:Y:S01]  /*12f80*/  HMMA.16816.F32.BF16 R80, R160, R174, R80 ;  /* 0x000000aea050723c */ /* 0x000fe20000041850 */
[----:B------:R-:W-:Y:S02]  /*12f90*/  @P0 IMAD.MOV.U32 R110, RZ, RZ, c[0x0][0x1e0] ;  /* 0x00007800ff6e0624 */ /* 0x000fe400078e00ff */
[----:B------:R-:W-:Y:S01]  /*12fa0*/  LDSM.16.M88.4 R184, [R210+0x800] ;  /* 0x00080000d2b8783b */ /* 0x000fe20000000200 */
[----:B--2---:R-:W-:Y:S02]  /*12fb0*/  @P0 MOV R3, R115 ;  /* 0x0000007300030202 */ /* 0x004fe40000000f00 */
[----:B------:R-:W-:Y:S02]  /*12fc0*/  @P0 IADD3 R0, R220, -0x1, RZ ;  /* 0xffffffffdc000810 */ /* 0x000fe40007ffe0ff */
[----:B------:R-:W-:Y:S01]  /*12fd0*/  MOV R115, c[0x0][0x2c4] ;  /* 0x0000b10000737a02 */ /* 0x000fe20000000f00 */
[----:B------:R-:W-:Y:S03]  /*12fe0*/  LDSM.16.M88.4 R164, [R210+0x1000] ;  /* 0x00100000d2a4783b */ /* 0x000fe60000000200 */
[----:B---3--:R-:W-:Y:S01]  /*12ff0*/  @P0 IMAD.WIDE.U32 R108, R0, c[0x0][0x1e0], RZ ;  /* 0x00007800006c0a25 */ /* 0x008fe200078e00ff */
[----:B------:R-:W-:Y:S02]  /*13000*/  ISETP.NE.AND P4, PT, R115, 0x1, PT ;  /* 0x000000017300780c */ /* 0x000fe40003f85270 */
[----:B-----5:R-:W1:Y:S01]  /*13010*/  LDSM.16.M88.4 R180, [R210] ;  /* 0x00000000d2b4783b */ /* 0x020e620000000200 */
[----:B------:R-:W-:Y:S05]  /*13020*/  @P0 SHF.R.S32.HI R2, RZ, 0x1f, R0 ;  /* 0x0000001fff020819 */ /* 0x000fea0000011400 */
[----:B------:R-:W0:Y:S01]  /*13030*/  LDGDEPBAR ;  /* 0x00000000000079af */ /* 0x000e220000000000 */
[----:B------:R-:W-:Y:S04]  /*13040*/  @P0 IMAD R2, R2, c[0x0][0x1e0], RZ ;  /* 0x0000780002020a24 */ /* 0x000fe800078e02ff */
[----:B------:R-:W-:Y:S01]  /*13050*/  @P0 IMAD R0, R0, c[0x0][0x1e4], R2 ;  /* 0x0000790000000a24 */ /* 0x000fe200078e0202 */
[----:B------:R-:W2:Y:S01]  /*13060*/  LDSM.16.M88.4 R160, [R210+0x1800] ;  /* 0x00180000d2a0783b */ /* 0x000ea20000000200 */
[----:B------:R-:W-:Y:S02]  /*13070*/  @P0 IMAD.MOV.U32 R2, RZ, RZ, R224 ;  /* 0x000000ffff020224 */ /* 0x000fe400078e00e0 */
[----:B------:R-:W-:Y:S02]  /*13080*/  @P0 IMAD.IADD R0, R109, 0x1, R0 ;  /* 0x000000016d000824 */ /* 0x000fe400078e0200 */
[----:B------:R-:W-:Y:S01]  /*13090*/  @P0 IMAD.WIDE.U32 R2, R108, 0x50, R2 ;  /* 0x000000506c020825 */ /* 0x000fe200078e0002 */
[----:B------:R-:W3:Y:S03]  /*130a0*/  LDSM.16.M88.4 R168, [R210+0x2000] ;  /* 0x00200000d2a8783b */ /* 0x000ee60000000200 */
[----:B------:R-:W-:Y:S02]  /*130b0*/  @P0 IMAD R108, R0, 0x50, RZ ;  /* 0x00000050006c0824 */ /* 0x000fe400078e02ff */
[----:B------:R-:W-:Y:S01]  /*130c0*/  @P0 IMAD.MOV.U32 R109, RZ, RZ, 0x5 ;  /* 0x00000005ff6d0424 */ /* 0x000fe200078e00ff */
[----:B------:R-:W-:Y:S02]  /*130d0*/  LDSM.16.M88.4 R172, [R213] ;  /* 0x00000000d5ac783b */ /* 0x000fe40000000200 */
[----:B------:R-:W-:Y:S02]  /*130e0*/  @P0 IADD3 R3, R3, R108, RZ ;  /* 0x0000006c03030210 */ /* 0x000fe40007ffe0ff */
[C---:B------:R-:W-:Y:S01]  /*130f0*/  @P0 SHF.L.U64.HI R0, R110.reuse, R109, c[0x0][0x1e4] ;  /* 0x000079006e000619 */ /* 0x040fe2000001026d */
[----:B------:R-:W-:Y:S01]  /*13100*/  @P0 IMAD.SHL.U32 R110, R110, 0x20, RZ ;  /* 0x000000206e6e0824 */ /* 0x000fe200078e00ff */
[----:B------:R-:W5:Y:S06]  /*13110*/  LDSM.16.M88.4 R188, [R207] ;  /* 0x00000000cfbc783b */ /* 0x000f6c0000000200 */
[----:B------:R-:W2:Y:S01]  /*13120*/  LDSM.16.M88.4 R192, [R213+0x2000] ;  /* 0x00200000d5c0783b */ /* 0x000ea20000000200 */
[-C--:B-1----:R-:W-:Y:S05]  /*13130*/  HMMA.16816.F32.BF16 R4, R176, R180.reuse, R4 ;  /* 0x000000b4b004723c */ /* 0x082fea0000041804 */
[----:B------:R-:W1:Y:S03]  /*13140*/  LDSM.16.M88.4 R196, [R207+0x800] ;  /* 0x00080000cfc4783b */ /* 0x000e660000000200 */
[C---:B------:R-:W-:Y:S03]  /*13150*/  HMMA.16816.F32.BF16 R8, R156.reuse, R180, R8 ;  /* 0x000000b49c08723c */ /* 0x040fe60000041808 */
[----:B------:R-:W1:Y:S05]  /*13160*/  LDSM.16.M88.4 R200, [R207+0x1000] ;  /* 0x00100000cfc8783b */ /* 0x000e6a0000000200 */
        /* <DEDUP_REMOVED lines=9> */
[C---:B------:R-:W-:Y:S01]  /*13200*/  HMMA.16816.F32.BF16 R48, R176.reuse, R166, R48 ;  /* 0x000000a6b030723c */ /* 0x040fe20000041830 */
[----:B------:R-:W1:Y:S07]  /*13210*/  LDSM.16.M88.4 R164, [R207+0x1800] ;  /* 0x00180000cfa4783b */ /* 0x000e6e0000000200 */
[-C--:B--2---:R-:W-:Y:S08]  /*13220*/  HMMA.16816.F32.BF16 R52, R176, R160.reuse, R52 ;  /* 0x000000a0b034723c */ /* 0x084ff00000041834 */
[C---:B------:R-:W-:Y:S07]  /*13230*/  HMMA.16816.F32.BF16 R56, R156.reuse, R160, R56 ;  /* 0x000000a09c38723c */ /* 0x040fee0000041838 */
[----:B----4-:R-:W-:Y:S01]  /*13240*/  IMAD.IADD R160, R222, 0x1, R223 ;  /* 0x00000001dea07824 */ /* 0x010fe200078e02df */
[-C--:B------:R-:W-:Y:S04]  /*13250*/  HMMA.16816.F32.BF16 R60, R156, R162.reuse, R60 ;  /* 0x000000a29c3c723c */ /* 0x080fe8000004183c */
[----:B------:R-:W-:Y:S04]  /*13260*/  @P4 IMAD.HI.U32 R109, R160, c[0x0][0x2c8], RZ ;  /* 0x0000b200a06d4a27 */ /* 0x000fe800078e00ff */
[C---:B------:R-:W-:Y:S04]  /*13270*/  HMMA.16816.F32.BF16 R64, R176.reuse, R162, R64 ;  /* 0x000000a2b040723c */ /* 0x040fe80000041840 */
[----:B------:R-:W-:Y:S04]  /*13280*/  @P4 SHF.R.U32.HI R160, RZ, c[0x0][0x2cc], R109 ;  /* 0x0000b300ffa04a19 */ /* 0x000fe8000001166d */
[-C--:B---3--:R-:W-:Y:S08]  /*13290*/  HMMA.16816.F32.BF16 R68, R176, R168.reuse, R68 ;  /* 0x000000a8b044723c */ /* 0x088ff00000041844 */
[C---:B------:R-:W-:Y:S08]  /*132a0*/  HMMA.16816.F32.BF16 R72, R156.reuse, R168, R72 ;  /* 0x000000a89c48723c */ /* 0x040ff00000041848 */
[-C--:B------:R-:W-:Y:S01]  /*132b0*/  HMMA.16816.F32.BF16 R76, R156, R170.reuse, R76 ;  /* 0x000000aa9c4c723c */ /* 0x080fe2000004184c */
[----:B------:R-:W2:Y:S01]  /*132c0*/  LDSM.16.M88.4 R156, [R207+0x2000] ;  /* 0x00200000cf9c783b */ /* 0x000ea20000000200 */
[----:B------:R-:W-:Y:S05]  /*132d0*/  DEPBAR.LE SB0, 0x0 ;  /* 0x000080000000791a */ /* 0x000fea0000000000 */
[----:B------:R-:W-:Y:S01]  /*132e0*/  BAR.SYNC.DEFER_BLOCKING 0x0 ;  /* 0x0000000000007b1d */ /* 0x000fe20000010000 */
[----:B------:R-:W-:Y:S08]  /*132f0*/  HMMA.16816.F32.BF16 R80, R176, R170, R80 ;  /* 0x000000aab050723c */ /* 0x000ff00000041850 */
[-C--:B-----5:R-:W-:Y:S08]  /*13300*/  HMMA.16816.F32.BF16 R4, R172, R188.reuse, R4 ;  /* 0x000000bcac04723c */ /* 0x0a0ff00000041804 */
[C---:B------:R-:W-:Y:S08]  /*13310*/  HMMA.16816.F32.BF16 R8, R192.reuse, R188, R8 ;  /* 0x000000bcc008723c */ /* 0x040ff00000041808 */
[-C--:B------:R-:W-:Y:S08]  /*13320*/  HMMA.16816.F32.BF16 R12, R192, R190.reuse, R12 ;  /* 0x000000bec00c723c */ /* 0x080ff0000004180c */
[C---:B------:R-:W-:Y:S08]  /*13330*/  HMMA.16816.F32.BF16 R16, R172.reuse, R190, R16 ;  /* 0x000000beac10723c */ /* 0x040ff00000041810 */
[-C--:B-1----:R-:W-:Y:S08]  /*13340*/  HMMA.16816.F32.BF16 R20, R172, R196.reuse, R20 ;  /* 0x000000c4ac14723c */ /* 0x082ff00000041814 */
[C---:B------:R-:W-:Y:S01]  /*13350*/  HMMA.16816.F32.BF16 R24, R192.reuse, R196, R24 ;  /* 0x000000c4c018723c */ /* 0x040fe20000041818 */
[----:B------:R-:W3:Y:S07]  /*13360*/  LDL R196, [R1+0x1c] ;  /* 0x00001c0001c47983 */ /* 0x000eee0000100800 */
[-C--:B------:R-:W-:Y:S08]  /*13370*/  HMMA.16816.F32.BF16 R28, R192, R198.reuse, R28 ;  /* 0x000000c6c01c723c */ /* 0x080ff0000004181c */
[C---:B------:R-:W-:Y:S01]  /*13380*/  HMMA.16816.F32.BF16 R32, R172.reuse, R198, R32 ;  /* 0x000000c6ac20723c */ /* 0x040fe20000041820 */
[----:B------:R-:W4:Y:S06]  /*13390*/  LDL R199, [R1+0x18] ;  /* 0x0000180001c77983 */ /* 0x000f2c0000100800 */
[----:B------:R-:W4:Y:S01]  /*133a0*/  LDL R198, [R1+0x14] ;  /* 0x0000140001c67983 */ /* 0x000f220000100800 */
[-C--:B------:R-:W-:Y:S08]  /*133b0*/  HMMA.16816.F32.BF16 R36, R172, R200.reuse, R36 ;  /* 0x000000c8ac24723c */ /* 0x080ff00000041824 */
[C---:B------:R-:W-:Y:S07]  /*133c0*/  HMMA.16816.F32.BF16 R40, R192.reuse, R200, R40 ;  /* 0x000000c8c028723c */ /* 0x040fee0000041828 */
[----:B------:R-:W-:Y:S01]  /*133d0*/  IMAD.MOV.U32 R200, RZ, RZ, c[0x0][0x32c] ;  /* 0x0000cb00ffc87624 */ /* 0x000fe200078e00ff */
        /* <DEDUP_REMOVED lines=12> */
[----:B------:R1:W-:Y:S03]  /*134a0*/  @P0 LDGSTS.E.BYPASS.LTC128B.128 [R221+0x2900], [R164.64], !P3 ;  /* 0x02900000a4dd0fae */ /* 0x0003e6000d901d48 */
[--C-:B------:R-:W-:Y:S01]  /*134b0*/  @P0 IMAD.X R109, R165, 0x1, R0.reuse, P2 ;  /* 0x00000001a56d0824 */ /* 0x100fe200010e0600 */
[-C--:B------:R-:W-:Y:S03]  /*134c0*/  @P0 IADD3 R162, P1, R108, R110.reuse, RZ ;  /* 0x0000006e6ca20210 */ /* 0x080fe60007f3e0ff */
[-C--:B--2---:R-:W-:Y:S01]  /*134d0*/  HMMA.16816.F32.BF16 R68, R172, R156.reuse, R68 ;  /* 0x0000009cac44723c */ /* 0x084fe20000041844 */
[----:B------:R2:W-:Y:S03]  /*134e0*/  @P0 LDGSTS.E.BYPASS.LTC128B.128 [R221+0x3100], [R108.64], !P3 ;  /* 0x031000006cdd0fae */ /* 0x0005e6000d901d48 */
[--C-:B------:R-:W-:Y:S01]  /*134f0*/  @P0 IMAD.X R163, R109, 0x1, R0.reuse, P1 ;  /* 0x000000016da30824 */ /* 0x100fe200008e0600 */
[----:B------:R-:W-:Y:S03]  /*13500*/  @P0 IADD3 R2, P2, R162, R110, RZ ;  /* 0x0000006ea2020210 */ /* 0x000fe60007f5e0ff */
[C---:B------:R-:W-:Y:S01]  /*13510*/  HMMA.16816.F32.BF16 R72, R192.reuse, R156, R72 ;  /* 0x0000009cc048723c */ /* 0x040fe20000041848 */
[----:B------:R1:W-:Y:S03]  /*13520*/  @P0 LDGSTS.E.BYPASS.LTC128B.128 [R221+0x3900], [R162.64], !P3 ;  /* 0x03900000a2dd0fae */ /* 0x0003e6000d901d48 */
[----:B------:R-:W-:Y:S03]  /*13530*/  @P0 IADD3.X R3, R163, R0, RZ, P2, !PT ;  /* 0x00000000a3030210 */ /* 0x000fe600017fe4ff */
[----:B------:R-:W-:Y:S01]  /*13540*/  @P0 IADD3 R156, P1, R2, R110, RZ ;  /* 0x0000006e029c0210 */ /* 0x000fe20007f3e0ff */
[-C--:B------:R-:W-:Y:S01]  /*13550*/  HMMA.16816.F32.BF16 R76, R192, R158.reuse, R76 ;  /* 0x0000009ec04c723c */ /* 0x080fe2000004184c */
[----:B------:R5:W-:Y:S03]  /*13560*/  @P0 LDGSTS.E.BYPASS.LTC128B.128 [R221+0x4100], [R2.64], !P3 ;  /* 0x0410000002dd0fae */ /* 0x000be6000d901d48 */
[----:B------:R-:W-:Y:S04]  /*13570*/  @P0 IMAD.X R157, R3, 0x1, R0, P1 ;  /* 0x00000001039d0824 */ /* 0x000fe800008e0600 */
[----:B------:R-:W-:Y:S01]  /*13580*/  HMMA.16816.F32.BF16 R80, R172, R158, R80 ;  /* 0x0000009eac50723c */ /* 0x000fe20000041850 */
[----:B------:R1:W-:Y:S03]  /*13590*/  @P0 LDGSTS.E.BYPASS.LTC128B.128 [R221+0x4900], [R156.64], !P3 ;  /* 0x049000009cdd0fae */ /* 0x0003e6000d901d48 */
[----:B------:R-:W-:Y:S03]  /*135a0*/  ISETP.GE.AND P3, PT, R200, 0x1, PT ;  /* 0x00000001c800780c */ /* 0x000fe60003f66270 */
[----:B--2---:R-:W2:Y:S06]  /*135b0*/  SHFL.IDX PT, R108, R160, RZ, 0x1c1f ;  /* 0x001c1fffa06c7589 */ /* 0x004eac00000e0000 */
[----:B------:R-:W0:Y:S01]  /*135c0*/  LDGDEPBAR ;  /* 0x00000000000079af */ /* 0x000e220000000000 */
[----:B-----5:R-:W-:Y:S05]  /*135d0*/  IMAD R3, R220, -0x50, RZ ;  /* 0xffffffb0dc037824 */ /* 0x020fea00078e02ff */
[----:B---3--:R-:W-:Y:S04]  /*135e0*/  IADD3 R0, -R196, 0x1, R3 ;  /* 0x00000001c4007810 */ /* 0x008fe80007ffe103 */
[----:B----4-:R-:W-:Y:S04]  /*135f0*/  IADD3 R0, -R198, R0, R199 ;  /* 0x00000000c6007210 */ /* 0x010fe80007ffe1c7 */
[C---:B------:R-:W-:Y:S02]  /*13600*/  IADD3 R158, R0.reuse, UR4, RZ ;  /* 0x00000004009e7c10 */ /* 0x040fe4000fffe0ff */
[----:B-1----:R-:W-:Y:S03]  /*13610*/  IADD3 R157, R0, c[0x0][0x328], RZ ;  /* 0x0000ca00009d7a10 */ /* 0x002fe60007ffe0ff */
[----:B--2---:R-:W-:Y:S01]  /*13620*/  IMAD.IADD R0, R108, 0x1, R158 ;  /* 0x000000016c007824 */ /* 0x004fe200078e029e */
        /* <DEDUP_REMOVED lines=15> */
.L_x_940:
[----:B------:R-:W-:Y:S04]  /*13720*/  MOV R108, c[0x0][0x32c] ;  /* 0x0000cb00006c7a02 */ /* 0x000fe80000000f00 */
[----:B------:R-:W-:Y:S11]  /*13730*/  ISETP.NE.AND P0, PT, R108, 0x1, PT ;  /* 0x000000016c00780c */ /* 0x000ff60003f05270 */
[----:B------:R-:W-:Y:S02]  /*13740*/  @!UPT UIADD3 URZ, URZ, URZ, URZ ;  /* 0x0000003f3f3ff290 */ /* 0x000fe4000fffe03f */
[----:B------:R-:W-:Y:S05]  /*13750*/  @P0 IMAD.HI.U32 R108, R2, c[0x0][0x330], RZ ;  /* 0x0000cc00026c0a27 */ /* 0x000fea00078e00ff */
[----:B------:R-:W-:Y:S02]  /*13760*/  @P0 SHF.R.U32.HI R2, RZ, c[0x0][0x334], R108 ;  /* 0x0000cd00ff020a19 */ /* 0x000fe4000001166c */
.L_x_941:
[----:B------:R-:W-:Y:S05]  /*13770*/  BSYNC B0 ;  /* 0x0000000000007941 */ /* 0x000fea0003800000 */
.L_x_939:
[----:B------:R-:W-:Y:S04]  /*13780*/  IMAD.IADD R108, R3, 0x1, -R196 ;  /* 0x00000001036c7824 */ /* 0x000fe800078e0ac4 */
[----:B------:R-:W-:Y:S05]  /*13790*/  IMAD R2, R2, c[0x0][0x32c], R108 ;  /* 0x0000cb0002027a24 */ /* 0x000fea00078e026c */
[----:B------:R-:W-:Y:S02]  /*137a0*/  IADD3 R108, R2, c[0x0][0x32c], RZ ;  /* 0x0000cb00026c7a10 */ /* 0x000fe40007ffe0ff */
[----:B------:R-:W-:Y:S02]  /*137b0*/  IMNMX R0, R0, R2, !PT ;  /* 0x0000000200007217 */ /* 0x000fe40007800200 */
[----:B------:R-:W-:Y:S02]  /*137c0*/  IMNMX R115, R115, R108, PT ;  /* 0x0000006c73737217 */ /* 0x000fe40003800200 */
.L_x_938:
        /* <DEDUP_REMOVED lines=17> */
.L_x_944:
[----:B------:R-:W-:Y:S04]  /*138e0*/  MOV R109, c[0x0][0x32c] ;  /* 0x0000cb00006d7a02 */ /* 0x000fe80000000f00 */
[----:B------:R-:W-:Y:S11]  /*138f0*/  ISETP.NE.AND P0, PT, R109, 0x1, PT ;  /* 0x000000016d00780c */ /* 0x000ff60003f05270 */
[----:B------:R-:W-:Y:S02]  /*13900*/  @!UPT UIADD3 URZ, URZ, URZ, URZ ;  /* 0x0000003f3f3ff290 */ /* 0x000fe4000fffe03f */
[----:B------:R-:W-:Y:S05]  /*13910*/  @P0 IMAD.HI.U32 R109, R2, c[0x0][0x330], RZ ;  /* 0x0000cc00026d0a27 */ /* 0x000fea00078e00ff */
[----:B------:R-:W-:Y:S02]  /*13920*/  @P0 SHF.R.U32.HI R2, RZ, c[0x0][0x334], R109 ;  /* 0x0000cd00ff020a19 */ /* 0x000fe4000001166d */
.L_x_945:
[----:B------:R-:W-:Y:S05]  /*13930*/  BSYNC B0 ;  /* 0x0000000000007941 */ /* 0x000fea0003800000 */
.L_x_943:
[----:B------:R-:W-:Y:S04]  /*13940*/  IMAD.IADD R109, R3, 0x1, -R196 ;  /* 0x00000001036d7824 */ /* 0x000fe800078e0ac4 */
[----:B------:R-:W-:Y:S05]  /*13950*/  IMAD R2, R2, c[0x0][0x32c], R109 ;  /* 0x0000cb0002027a24 */ /* 0x000fea00078e026d */
[----:B------:R-:W-:Y:S02]  /*13960*/  IADD3 R109, R2, c[0x0][0x32c], RZ ;  /* 0x0000cb00026d7a10 */ /* 0x000fe40007ffe0ff */
[----:B------:R-:W-:Y:S02]  /*13970*/  IMNMX R108, R108, R2, !PT ;  /* 0x000000026c6c7217 */ /* 0x000fe40007800200 */
[----:B------:R-:W-:Y:S02]  /*13980*/  IMNMX R110, R110, R109, PT ;  /* 0x0000006d6e6e7217 */ /* 0x000fe40003800200 */
.L_x_942:
        /* <DEDUP_REMOVED lines=17> */
.L_x_948:
[----:B------:R-:W-:Y:S04]  /*13aa0*/  MOV R159, c[0x0][0x32c] ;  /* 0x0000cb00009f7a02 */ /* 0x000fe80000000f00 */
[----:B------:R-:W-:Y:S11]  /*13ab0*/  ISETP.NE.AND P0, PT, R159, 0x1, PT ;  /* 0x000000019f00780c */ /* 0x000ff60003f05270 */
[----:B------:R-:W-:Y:S02]  /*13ac0*/  @!UPT UIADD3 URZ, URZ, URZ, URZ ;  /* 0x0000003f3f3ff290 */ /* 0x000fe4000fffe03f */
[----:B------:R-:W-:Y:S05]  /*13ad0*/  @P0 IMAD.HI.U32 R159, R156, c[0x0][0x330], RZ ;  /* 0x0000cc009c9f0a27 */ /* 0x000fea00078e00ff */
[----:B------:R-:W-:Y:S02]  /*13ae0*/  @P0 SHF.R.U32.HI R156, RZ, c[0x0][0x334], R159 ;  /* 0x0000cd00ff9c0a19 */ /* 0x000fe4000001169f */
.L_x_949:
[----:B------:R-:W-:Y:S05]  /*13af0*/  BSYNC B0 ;  /* 0x0000000000007941 */ /* 0x000fea0003800000 */
.L_x_947:
[----:B------:R-:W-:Y:S04]  /*13b00*/  IMAD.IADD R159, R3, 0x1, -R196 ;  /* 0x00000001039f7824 */ /* 0x000fe800078e0ac4 */
[----:B------:R-:W-:Y:S05]  /*13b10*/  IMAD R156, R156, c[0x0][0x32c], R159 ;  /* 0x0000cb009c9c7a24 */ /* 0x000fea00078e029f */
[----:B------:R-:W-:Y:S02]  /*13b20*/  IADD3 R159, R156, c[0x0][0x32c], RZ ;  /* 0x0000cb009c9f7a10 */ /* 0x000fe40007ffe0ff */
[----:B------:R-:W-:Y:S02]  /*13b30*/  IMNMX R2, R2, R156, !PT ;  /* 0x0000009c02027217 */ /* 0x000fe40007800200 */
[----:B------:R-:W-:Y:S02]  /*13b40*/  IMNMX R109, R109, R159, PT ;  /* 0x0000009f6d6d7217 */ /* 0x000fe40003800200 */
.L_x_946:
        /* <DEDUP_REMOVED lines=131> */
[C---:B------:R-:W-:Y:S04]  /*14380*/  ISETP.LT.OR P0, PT, R115.reuse, 0x1, P0 ;  /* 0x000000017300780c */ /* 0x040fe80000701670 */
        /* <DEDUP_REMOVED lines=117> */
.L_x_952:
[----:B------:R-:W-:Y:S04]  /*14ae0*/  MOV R6, c[0x0][0x32c] ;  /* 0x0000cb0000067a02 */ /* 0x000fe80000000f00 */
[----:B------:R-:W-:Y:S11]  /*14af0*/  ISETP.NE.AND P0, PT, R6, 0x1, PT ;  /* 0x000000010600780c */ /* 0x000ff60003f05270 */
[----:B------:R-:W-:Y:S02]  /*14b00*/  @!UPT UIADD3 URZ, URZ, URZ, URZ ;  /* 0x0000003f3f3ff290 */ /* 0x000fe4000fffe03f */
[----:B------:R-:W-:Y:S05]  /*14b10*/  @P0 IMAD.HI.U32 R6, R4, c[0x0][0x330], RZ ;  /* 0x0000cc0004060a27 */ /* 0x000fea00078e00ff */
[----:B------:R-:W-:Y:S02]  /*14b20*/  @P0 SHF.R.U32.HI R4, RZ, c[0x0][0x334], R6 ;  /* 0x0000cd00ff040a19 */ /* 0x000fe40000011606 */
.L_x_953:
[----:B------:R-:W-:Y:S05]  /*14b30*/  BSYNC B0 ;  /* 0x0000000000007941 */ /* 0x000fea0003800000 */
.L_x_951:
[----:B------:R-:W-:Y:S04]  /*14b40*/  IMAD.IADD R3, R3, 0x1, -R196 ;  /* 0x0000000103037824 */ /* 0x000fe800078e0ac4 */
[----:B------:R-:W-:Y:S05]  /*14b50*/  IMAD R3, R4, c[0x0][0x32c], R3 ;  /* 0x0000cb0004037a24 */ /* 0x000fea00078e0203 */
[----:B------:R-:W-:Y:S02]  /*14b60*/  IADD3 R4, R3, c[0x0][0x32c], RZ ;  /* 0x0000cb0003047a10 */ /* 0x000fe40007ffe0ff */
[----:B------:R-:W-:Y:S02]  /*14b70*/  IMNMX R0, R0, R3, !PT ;  /* 0x0000000300007217 */ /* 0x000fe40007800200 */
[----:B------:R-:W-:Y:S02]  /*14b80*/  IMNMX R2, R2, R4, PT ;  /* 0x0000000402027217 */ /* 0x000fe40003800200 */
.L_x_950:
[----:B------:R-:W-:Y:S01]  /*14b90*/  ISETP.GT.AND P0, PT, R0, RZ, !P2 ;  /* 0x000000ff0000720c */ /* 0x000fe20005704270 */
[----:B------:R-:W-:Y:S01]  /*14ba0*/  LDSM.16.MT88.4 R52, [R206] ;  /* 0x00000000ce34783b */ /* 0x000fe20000004200 */
[----:B------:R-:W-:Y:S02]  /*14bb0*/  ISETP.NE.AND P2, PT, R162, RZ, PT ;  /* 0x000000ffa200720c */ /* 0x000fe40003f45270 */
[----:B------:R-:W-:Y:S02]  /*14bc0*/  ISETP.LT.OR P0, PT, R2, 0x1, P0 ;  /* 0x000000010200780c */ /* 0x000fe40000701670 */
[----:B------:R-:W-:Y:S02]  /*14bd0*/  FMNMX.FTZ R3, R32, R111, !PT ;  /* 0x0000006f20037209 */ /* 0x000fe40007810000 */
[----:B------:R-:W-:Y:S01]  /*14be0*/  FSEL R10, R10, -INF , !P0 ;  /* 0xff8000000a0a7808 */ /* 0x000fe20004000000 */
[----:B------:R-:W-:Y:S01]  /*14bf0*/  LDSM.16.MT88.4 R80, [R205+0x800] ;  /* 0x00080000cd50783b */ /* 0x000fe20000004200 */
        /* <DEDUP_REMOVED lines=51> */
[----:B------:R-:W1:Y:S01]  /*14f30*/  SHFL.BFLY PT, R6, R3, 0x2, 0x1f ;  /* 0x0c401f0003067f89 */ /* 0x000e6200000e0000 */
        /* <DEDUP_REMOVED lines=29> */
[----:B-1----:R-:W-:Y:S02]  /*15110*/  FMNMX.FTZ R3, R3, R6, !PT ;  /* 0x0000000603037209 */ /* 0x002fe40007810000 */
[----:B------:R-:W-:Y:S02]  /*15120*/  ISETP.LT.OR P0, PT, R2, 0x32, P0 ;  /* 0x000000320200780c */ /* 0x000fe40000701670 */
[----:B------:R-:W-:Y:S01]  /*15130*/  FMNMX.FTZ R4, R184, R4, !PT ;  /* 0x00000004b8047209 */ /* 0x000fe20007810000 */
[----:B------:R-:W1:Y:S01]  /*15140*/  SHFL.BFLY PT, R7, R3, 0x1, 0x1f ;  /* 0x0c201f0003077f89 */ /* 0x000e6200000e0000 */
        /* <DEDUP_REMOVED lines=16> */
[----:B------:R-:W-:Y:S01]  /*15250*/  FMUL.FTZ R3, R110, c[0x0][0x2d0] ;  /* 0x0000b4006e037a20 */ /* 0x000fe20000410000 */
[----:B------:R-:W-:Y:S02]  /*15260*/  FMNMX.FTZ R5, R24, R5, !PT ;  /* 0x0000000518057209 */ /* 0x000fe40007810000 */
[----:B------:R-:W-:Y:S02]  /*15270*/  FSETP.NEU.FTZ.AND P2, PT, R110, -INF , PT ;  /* 0xff8000006e00780b */ /* 0x000fe40003f5d000 */
[----:B------:R-:W-:Y:S02]  /*15280*/  FMNMX.FTZ R5, R25, R5, !PT ;  /* 0x0000000519057209 */ /* 0x000fe40007810000 */
[----:B------:R-:W-:Y:S02]  /*15290*/  FMNMX.FTZ R4, R224, R4, !PT ;  /* 0x00000004e0047209 */ /* 0x000fe40007810000 */
[----:B------:R-:W-:Y:S02]  /*152a0*/  FMNMX.FTZ R5, R28, R5, !PT ;  /* 0x000000051c057209 */ /* 0x000fe40007810000 */
[----:B------:R-:W-:Y:S02]  /*152b0*/  FSEL R71, R3, RZ, P2 ;  /* 0x000000ff03477208 */ /* 0x000fe40001000000 */
[----:B------:R-:W-:Y:S02]  /*152c0*/  FMNMX.FTZ R5, R29, R5, !PT ;  /* 0x000000051d057209 */ /* 0x000fe40007810000 */
[----:B------:R-:W-:Y:S01]  /*152d0*/  FMNMX.FTZ R4, R227, R4, !PT ;  /* 0x00000004e3047209 */ /* 0x000fe20007810000 */
[--C-:B------:R-:W-:Y:S01]  /*152e0*/  FFMA.FTZ R3, R32, c[0x0][0x2d0], -R71.reuse ;  /* 0x0000b40020037a23 */ /* 0x100fe20000010847 */
[----:B------:R-:W-:Y:S01]  /*152f0*/  FMNMX.FTZ R5, R180, R5, !PT ;  /* 0x00000005b4057209 */ /* 0x000fe20007810000 */
[--C-:B------:R-:W-:Y:S01]  /*15300*/  FFMA.FTZ R44, R49, c[0x0][0x2d0], -R71.reuse ;  /* 0x0000b400312c7a23 */ /* 0x100fe20000010847 */
[----:B------:R-:W-:Y:S01]  /*15310*/  FMNMX.FTZ R4, R229, R4, !PT ;  /* 0x00000004e5047209 */ /* 0x000fe20007810000 */
[----:B------:R1:W2:Y:S01]  /*15320*/  MUFU.EX2 R41, R3 ;  /* 0x0000000300297308 */ /* 0x0002a20000000800 */
[----:B------:R-:W-:Y:S02]  /*15330*/  FMNMX.FTZ R5, R181, R5, !PT ;  /* 0x00000005b5057209 */ /* 0x000fe40007810000 */
[----:B------:R-:W-:Y:S01]  /*15340*/  ISETP.LT.OR P0, PT, R2, 0x3a, P0 ;  /* 0x0000003a0200780c */ /* 0x000fe20000701670 */
[----:B------:R-:W3:Y:S01]  /*15350*/  SHFL.BFLY PT, R6, R4, 0x2, 0x1f ;  /* 0x0c401f0004067f89 */ /* 0x000ee200000e0000 */
[----:B------:R-:W-:Y:S02]  /*15360*/  FMNMX.FTZ R5, R182, R5, !PT ;  /* 0x00000005b6057209 */ /* 0x000fe40007810000 */
[----:B------:R-:W-:Y:S02]  /*15370*/  FSEL R202, R63, -INF , !P0 ;  /* 0xff8000003fca7808 */ /* 0x000fe40004000000 */
[----:B------:R-:W-:Y:S01]  /*15380*/  FMNMX.FTZ R5, R183, R5, !PT ;  /* 0x00000005b7057209 */ /* 0x000fe20007810000 */
[----:B------:R-:W-:Y:S01]  /*15390*/  MUFU.EX2 R237, R44 ;  /* 0x0000002c00ed7308 */ /* 0x000fe20000000800 */
[----:B------:R-:W-:Y:S02]  /*153a0*/  ISETP.GT.AND P0, PT, R0, 0x40, !P4 ;  /* 0x000000400000780c */ /* 0x000fe40006704270 */
[----:B------:R-:W-:Y:S02]  /*153b0*/  FMNMX.FTZ R5, R192, R5, !PT ;  /* 0x00000005c0057209 */ /* 0x000fe40007810000 */
[----:B------:R-:W-:Y:S02]  /*153c0*/  ISETP.LT.OR P0, PT, R2, 0x41, P0 ;  /* 0x000000410200780c */ /* 0x000fe40000701670 */
[----:B------:R-:W-:Y:S02]  /*153d0*/  FMNMX.FTZ R5, R193, R5, !PT ;  /* 0x00000005c1057209 */ /* 0x000fe40007810000 */
[----:B------:R-:W-:Y:S02]  /*153e0*/  FSEL R199, R74, -INF , !P0 ;  /* 0xff8000004ac77808 */ /* 0x000fe40004000000 */
[----:B------:R-:W-:Y:S02]  /*153f0*/  FMNMX.FTZ R5, R194, R5, !PT ;  /* 0x00000005c2057209 */ /* 0x000fe40007810000 */
[----:B------:R-:W-:Y:S01]  /*15400*/  ISETP.GT.AND P0, PT, R0, 0x41, !P5 ;  /* 0x000000410000780c */ /* 0x000fe20006f04270 */
[--C-:B-1----:R-:W-:Y:S01]  /*15410*/  FFMA.FTZ R3, R33, c[0x0][0x2d0], -R71.reuse ;  /* 0x0000b40021037a23 */ /* 0x102fe20000010847 */
[----:B------:R-:W-:Y:S02]  /*15420*/  FMNMX.FTZ R5, R197, R5, !PT ;  /* 0x00000005c5057209 */ /* 0x000fe40007810000 */
[----:B------:R-:W-:Y:S01]  /*15430*/  ISETP.LT.OR P0, PT, R2, 0x42, P0 ;  /* 0x000000420200780c */ /* 0x000fe20000701670 */
[----:B------:R1:W-:Y:S01]  /*15440*/  MUFU.EX2 R39, R3 ;  /* 0x0000000300277308 */ /* 0x0003e20000000800 */
[----:B------:R-:W-:Y:S02]  /*15450*/  FMNMX.FTZ R5, R228, R5, !PT ;  /* 0x00000005e4057209 */ /* 0x000fe40007810000 */
[----:B---3--:R-:W-:Y:S02]  /*15460*/  FMNMX.FTZ R4, R4, R6, !PT ;  /* 0x0000000604047209 */ /* 0x008fe40007810000 */
[----:B------:R-:W-:Y:S02]  /*15470*/  FMNMX.FTZ R5, R230, R5, !PT ;  /* 0x00000005e6057209 */ /* 0x000fe40007810000 */
[----:B------:R-:W-:Y:S01]  /*15480*/  FSEL R198, R75, -INF , !P0 ;  /* 0xff8000004bc67808 */ /* 0x000fe20004000000 */
[----:B------:R-:W3:Y:S01]  /*15490*/  SHFL.BFLY PT, R7, R4, 0x1, 0x1f ;  /* 0x0c201f0004077f89 */ /* 0x000ee200000e0000 */
[----:B------:R-:W-:Y:S02]  /*154a0*/  FMNMX.FTZ R5, R231, R5, !PT ;  /* 0x00000005e7057209 */ /* 0x000fe40007810000 */
[----:B------:R-:W-:Y:S02]  /*154b0*/  ISETP.GT.AND P0, PT, R0, 0x48, !P3 ;  /* 0x000000480000780c */ /* 0x000fe40005f04270 */
[----:B------:R-:W-:Y:S02]  /*154c0*/  FMNMX.FTZ R5, R232, R5, !PT ;  /* 0x00000005e8057209 */ /* 0x000fe40007810000 */
[----:B------:R-:W-:Y:S02]  /*154d0*/  ISETP.LT.OR P0, PT, R2, 0x49, P0 ;  /* 0x000000490200780c */ /* 0x000fe40000701670 */
[----:B------:R-:W-:Y:S01]  /*154e0*/  ISETP.GT.AND P3, PT, R0, 0x49, !P6 ;  /* 0x000000490000780c */ /* 0x000fe20007764270 */
[----:B------:R-:W1:Y:S01]  /*154f0*/  SHFL.BFLY PT, R6, R5, 0x2, 0x1f ;  /* 0x0c401f0005067f89 */ /* 0x000e6200000e0000 */
[----:B------:R-:W-:Y:S02]  /*15500*/  FSEL R162, R78, -INF , !P0 ;  /* 0xff8000004ea27808 */ /* 0x000fe40004000000 */
[----:B------:R-:W-:Y:S04]  /*15510*/  ISETP.LT.OR P3, PT, R2, 0x4a, P3 ;  /* 0x0000004a0200780c */ /* 0x000fe80001f61670 */
[----:B------:R-:W-:Y:S02]  /*15520*/  FSEL R70, R79, -INF , !P3 ;  /* 0xff8000004f467808 */ /* 0x000fe40005800000 */
[----:B------:R-:W-:Y:S01]  /*15530*/  LDSM.16.MT88.4 R76, [R208] ;  /* 0x00000000d04c783b */ /* 0x000fe20000004200 */
[----:B---3--:R-:W-:Y:S04]  /*15540*/  FMNMX.FTZ R109, R4, R7, !PT ;  /* 0x00000007046d7209 */ /* 0x008fe80007810000 */
[C---:B------:R-:W-:Y:S01]  /*15550*/  FSETP.NEU.FTZ.AND P1, PT, R109.reuse, -INF , PT ;  /* 0xff8000006d00780b */ /* 0x040fe20003f3d000 */
[----:B------:R-:W-:Y:S01]  /*15560*/  FMUL.FTZ R4, R109, c[0x0][0x2d0] ;  /* 0x0000b4006d047a20 */ /* 0x000fe20000410000 */
[----:B-1----:R-:W-:Y:S01]  /*15570*/  FMNMX.FTZ R3, R5, R6, !PT ;  /* 0x0000000605037209 */ /* 0x002fe20007810000 */
[--C-:B------:R-:W-:Y:S03]  /*15580*/  FFMA.FTZ R5, R164, c[0x0][0x2d0], -R71.reuse ;  /* 0x0000b400a4057a23 */ /* 0x100fe60000010847 */
[----:B------:R-:W-:Y:S02]  /*15590*/  FSEL R115, R4, RZ, P1 ;  /* 0x000000ff04737208 */ /* 0x000fe40000800000 */
[----:B------:R-:W-:Y:S01]  /*155a0*/  FMNMX.FTZ R6, R10, R114, !PT ;  /* 0x000000720a067209 */ /* 0x000fe20007810000 */
[----:B------:R1:W-:Y:S01]  /*155b0*/  MUFU.EX2 R37, R5 ;  /* 0x0000000500257308 */ /* 0x0003e20000000800 */
[----:B------:R-:W3:Y:S02]  /*155c0*/  SHFL.BFLY PT, R7, R3, 0x1, 0x1f ;  /* 0x0c201f0003077f89 */ /* 0x000ee400000e0000 */
[----:B------:R-:W-:Y:S04]  /*155d0*/  FMNMX.FTZ R4, R11, R6, !PT ;  /* 0x000000060b047209 */ /* 0x000fe80007810000 */
[----:B------:R-:W-:Y:S01]  /*155e0*/  FMNMX.FTZ R4, R14, R4, !PT ;  /* 0x000000040e047209 */ /* 0x000fe20007810000 */
[----:B-1----:R-:W-:Y:S01]  /*155f0*/  FFMA.FTZ R5, R165, c[0x0][0x2d0], -R71 ;  /* 0x0000b400a5057a23 */ /* 0x002fe20000010847 */
[----:B---3--:R-:W-:Y:S01]  /*15600*/  FMNMX.FTZ R108, R3, R7, !PT ;  /* 0x00000007036c7209 */ /* 0x008fe20007810000 */
[--C-:B------:R-:W-:Y:S01]  /*15610*/  FFMA.FTZ R3, R166, c[0x0][0x2d0], -R115.reuse ;  /* 0x0000b400a6037a23 */ /* 0x100fe20000010873 */
[----:B--2---:R-:W-:Y:S01]  /*15620*/  MOV R166, R41 ;  /* 0x0000002900a67202 */ /* 0x004fe20000000f00 */
[----:B------:R1:W-:Y:S01]  /*15630*/  MUFU.EX2 R35, R5 ;  /* 0x0000000500237308 */ /* 0x0003e20000000800 */
[----:B------:R-:W-:Y:S09]  /*15640*/  FSETP.NEU.FTZ.AND P0, PT, R108, -INF , PT ;  /* 0xff8000006c00780b */ /* 0x000ff20003f1d000 */
[----:B------:R2:W-:Y:S01]  /*15650*/  MUFU.EX2 R17, R3 ;  /* 0x0000000300117308 */ /* 0x0005e20000000800 */
[--C-:B-1----:R-:W-:Y:S09]  /*15660*/  FFMA.FTZ R5, R34, c[0x0][0x2d0], -R115.reuse ;  /* 0x0000b40022057a23 */ /* 0x102ff20000010873 */
[----:B------:R1:W3:Y:S01]  /*15670*/  MUFU.EX2 R40, R5 ;  /* 0x0000000500287308 */ /* 0x0002e20000000800 */
[----:B--2---:R-:W-:Y:S05]  /*15680*/  FMUL.FTZ R3, R108, c[0x0][0x2d0] ;  /* 0x0000b4006c037a20 */ /* 0x004fea0000410000 */
[----:B------:R-:W-:Y:S05]  /*15690*/  FSEL R156, R3, RZ, P0 ;  /* 0x000000ff039c7208 */ /* 0x000fea0000000000 */
[--C-:B------:R-:W-:Y:S04]  /*156a0*/  FFMA.FTZ R2, R13, c[0x0][0x2d0], -R156.reuse ;  /* 0x0000b4000d027a23 */ /* 0x100fe8000001089c */
[----:B------:R2:W-:Y:S01]  /*156b0*/  MUFU.EX2 R6, R2 ;  /* 0x0000000200067308 */ /* 0x0005e20000000800 */
[----:B-1----:R-:W-:Y:S01]  /*156c0*/  FMNMX.FTZ R5, R15, R4, !PT ;  /* 0x000000040f057209 */ /* 0x002fe20007810000 */
[----:B------:R-:W-:Y:S03]  /*156d0*/  FFMA.FTZ R4, R36, c[0x0][0x2d0], -R115 ;  /* 0x0000b40024047a23 */ /* 0x000fe60000010873 */
[----:B------:R-:W-:Y:S05]  /*156e0*/  FMNMX.FTZ R5, R56, R5, !PT ;  /* 0x0000000538057209 */ /* 0x000fea0007810000 */
[----:B------:R1:W-:Y:S01]  /*156f0*/  MUFU.EX2 R38, R4 ;  /* 0x0000000400267308 */ /* 0x0003e20000000800 */
[----:B------:R-:W-:Y:S04]  /*15700*/  FMNMX.FTZ R5, R57, R5, !PT ;  /* 0x0000000539057209 */ /* 0x000fe80007810000 */
[----:B------:R-:W-:Y:S04]  /*15710*/  FMNMX.FTZ R5, R60, R5, !PT ;  /* 0x000000053c057209 */ /* 0x000fe80007810000 */
[----:B------:R-:W-:Y:S04]  /*15720*/  FMNMX.FTZ R5, R157, R5, !PT ;  /* 0x000000059d057209 */ /* 0x000fe80007810000 */
[----:B------:R-:W-:Y:S01]  /*15730*/  FMNMX.FTZ R5, R158, R5, !PT ;  /* 0x000000059e057209 */ /* 0x000fe20007810000 */
[----:B--2---:R-:W-:Y:S03]  /*15740*/  FFMA.FTZ R2, R168, c[0x0][0x2d0], -R71 ;  /* 0x0000b400a8027a23 */ /* 0x004fe60000010847 */
[----:B------:R-:W-:Y:S01]  /*15750*/  FMNMX.FTZ R3, R159, R5, !PT ;  /* 0x000000059f037209 */ /* 0x000fe20007810000 */
[----:B------:R-:W-:Y:S03]  /*15760*/  MUFU.EX2 R251, R2 ;  /* 0x0000000200fb7308 */ /* 0x000fe60000000800 */
[----:B------:R-:W-:Y:S01]  /*15770*/  FMNMX.FTZ R3, R160, R3, !PT ;  /* 0x00000003a0037209 */ /* 0x000fe20007810000 */
[----:B-1----:R-:W-:Y:S01]  /*15780*/  FFMA.FTZ R4, R167, c[0x0][0x2d0], -R115 ;  /* 0x0000b400a7047a23 */ /* 0x002fe20000010873 */
[----:B---3--:R-:W-:Y:S01]  /*15790*/  MOV R167, R40 ;  /* 0x0000002800a77202 */ /* 0x008fe20000000f00 */
[----:B------:R-:W-:Y:S02]  /*157a0*/  FFMA.FTZ R40, R48, c[0x0][0x2d0], -R71 ;  /* 0x0000b40030287a23 */ /* 0x000fe40000010847 */
[----:B------:R-:W-:Y:S02]  /*157b0*/  FFMA.FTZ R48, R50, c[0x0][0x2d0], -R115 ;  /* 0x0000b40032307a23 */ /* 0x000fe40000010873 */
[----:B------:R1:W-:Y:S10]  /*157c0*/  MUFU.EX2 R7, R4 ;  /* 0x0000000400077308 */ /* 0x0003f40000000800 */
[----:B------:R-:W-:Y:S10]  /*157d0*/  MUFU.EX2 R238, R40 ;  /* 0x0000002800ee7308 */ /* 0x000ff40000000800 */
[----:B------:R-:W-:Y:S01]  /*157e0*/  MUFU.EX2 R236, R48 ;  /* 0x0000003000ec7308 */ /* 0x000fe20000000800 */
[--C-:B-1----:R-:W-:Y:S02]  /*157f0*/  FFMA.FTZ R4, R8, c[0x0][0x2d0], -R156.reuse ;  /* 0x0000b40008047a23 */ /* 0x102fe4000001089c */
[--C-:B------:R-:W-:Y:S02]  /*15800*/  FFMA.FTZ R8, R24, c[0x0][0x2d0], -R156.reuse ;  /* 0x0000b40018087a23 */ /* 0x100fe4000001089c */
[--C-:B------:R-:W-:Y:S05]  /*15810*/  FFMA.FTZ R24, R176, c[0x0][0x2d0], -R71.reuse ;  /* 0x0000b400b0187a23 */ /* 0x100fea0000010847 */
[----:B------:R1:W2:Y:S10]  /*15820*/  MUFU.EX2 R19, R4 ;  /* 0x0000000400137308 */ /* 0x0002b40000000800 */
[----:B------:R-:W-:Y:S10]  /*15830*/  MUFU.EX2 R247, R8 ;  /* 0x0000000800f77308 */ /* 0x000ff40000000800 */
[----:B------:R-:W-:Y:S01]  /*15840*/  MUFU.EX2 R243, R24 ;  /* 0x0000001800f37308 */ /* 0x000fe20000000800 */
[----:B-1----:R-:W-:Y:S01]  /*15850*/  FMNMX.FTZ R4, R161, R3, !PT ;  /* 0x00000003a1047209 */ /* 0x002fe20007810000 */
[--C-:B------:R-:W-:Y:S01]  /*15860*/  FFMA.FTZ R3, R9, c[0x0][0x2d0], -R156.reuse ;  /* 0x0000b40009037a23 */ /* 0x100fe2000001089c */
[----:B--2---:R-:W-:Y:S02]  /*15870*/  MOV R168, R19 ;  /* 0x0000001300a87202 */ /* 0x004fe40000000f00 */
[----:B------:R-:W-:Y:S05]  /*15880*/  FMNMX.FTZ R4, R196, R4, !PT ;  /* 0x00000004c4047209 */ /* 0x000fea0007810000 */
[----:B------:R1:W2:Y:S02]  /*15890*/  MUFU.EX2 R18, R3 ;  /* 0x0000000300127308 */ /* 0x0002a40000000800 */
[----:B-1----:R-:W-:Y:S04]  /*158a0*/  FMNMX.FTZ R3, R200, R4, !PT ;  /* 0x00000004c8037209 */ /* 0x002fe80007810000 */
[----:B------:R-:W-:Y:S01]  /*158b0*/  FMNMX.FTZ R4, R201, R3, !PT ;  /* 0x00000003c9047209 */ /* 0x000fe20007810000 */
[--C-:B------:R-:W-:Y:S02]  /*158c0*/  FFMA.FTZ R3, R12, c[0x0][0x2d0], -R156.reuse ;  /* 0x0000b4000c037a23 */ /* 0x100fe4000001089c */
[--C-:B------:R-:W-:Y:S01]  /*158d0*/  FFMA.FTZ R12, R25, c[0x0][0x2d0], -R156.reuse ;  /* 0x0000b400190c7a23 */ /* 0x100fe2000001089c */
[----:B------:R-:W-:Y:S01]  /*158e0*/  FMNMX.FTZ R4, R202, R4, !PT ;  /* 0x00000004ca047209 */ /* 0x000fe20007810000 */
[----:B------:R1:W3:Y:S03]  /*158f0*/  MUFU.EX2 R16, R3 ;  /* 0x0000000300107308 */ /* 0x0002e60000000800 */
[----:B------:R-:W-:Y:S01]  /*15900*/  FMNMX.FTZ R0, R199, R4, !PT ;  /* 0x00000004c7007209 */ /* 0x000fe20007810000 */
[----:B------:R-:W-:Y:S02]  /*15910*/  FFMA.FTZ R4, R171, c[0x0][0x2d0], -R71 ;  /* 0x0000b400ab047a23 */ /* 0x000fe40000010847 */
[----:B------:R-:W-:Y:S01]  /*15920*/  IMAD.MOV.U32 R171, RZ, RZ, R17 ;  /* 0x000000ffffab7224 */ /* 0x000fe200078e0011 */
[----:B------:R-:W-:Y:S03]  /*15930*/  FMNMX.FTZ R0, R198, R0, !PT ;  /* 0x00000000c6007209 */ /* 0x000fe60007810000 */
[----:B------:R-:W-:Y:S01]  /*15940*/  MUFU.EX2 R32, R4 ;  /* 0x0000000400207308 */ /* 0x000fe20000000800 */
[----:B------:R-:W-:Y:S04]  /*15950*/  FMNMX.FTZ R0, R162, R0, !PT ;  /* 0x00000000a2007209 */ /* 0x000fe80007810000 */
[----:B------:R-:W-:Y:S05]  /*15960*/  FMNMX.FTZ R0, R70, R0, !PT ;  /* 0x0000000046007209 */ /* 0x000fea0007810000 */
[----:B------:R-:W-:Y:S01]  /*15970*/  MUFU.EX2 R246, R12 ;  /* 0x0000000c00f67308 */ /* 0x000fe20000000800 */
[----:B------:R-:W4:Y:S01]  /*15980*/  SHFL.BFLY PT, R2, R0, 0x2, 0x1f ;  /* 0x0c401f0000027f89 */ /* 0x000f2200000e0000 */
[----:B-1----:R-:W-:Y:S02]  /*15990*/  FFMA.FTZ R3, R173, c[0x0][0x2d0], -R71 ;  /* 0x0000b400ad037a23 */ /* 0x002fe40000010847 */
[----:B------:R-:W-:Y:S06]  /*159a0*/  IMAD.MOV.U32 R173, RZ, RZ, R39 ;  /* 0x000000ffffad7224 */ /* 0x000fec00078e0027 */
[----:B------:R1:W-:Y:S01]  /*159b0*/  MUFU.EX2 R31, R3 ;  /* 0x00000003001f7308 */ /* 0x0003e20000000800 */
[----:B------:R-:W-:Y:S01]  /*159c0*/  F2FP.BF16.PACK_AB R72, R173, R166 ;  /* 0x000000a6ad48723e */ /* 0x000fe200000010ff */
[--C-:B-1----:R-:W-:Y:S01]  /*159d0*/  FFMA.FTZ R3, R170, c[0x0][0x2d0], -R115.reuse ;  /* 0x0000b400aa037a23 */ /* 0x102fe20000010873 */
[----:B------:R-:W-:Y:S07]  /*159e0*/  MOV R170, R38 ;  /* 0x0000002600aa7202 */ /* 0x000fee0000000f00 */
[----:B------:R1:W-:Y:S01]  /*159f0*/  MUFU.EX2 R252, R3 ;  /* 0x0000000300fc7308 */ /* 0x0003e20000000800 */
[----:B------:R-:W-:Y:S01]  /*15a00*/  F2FP.BF16.PACK_AB R73, R170, R167 ;  /* 0x000000a7aa49723e */ /* 0x000fe200000010ff */
[----:B-1----:R-:W-:Y:S01]  /*15a10*/  FFMA.FTZ R3, R169, c[0x0][0x2d0], -R115 ;  /* 0x0000b400a9037a23 */ /* 0x002fe20000010873 */
[----:B--2---:R-:W-:Y:S07]  /*15a20*/  MOV R169, R18 ;  /* 0x0000001200a97202 */ /* 0x004fee0000000f00 */
[----:B------:R1:W-:Y:S01]  /*15a30*/  MUFU.EX2 R30, R3 ;  /* 0x00000003001e7308 */ /* 0x0003e20000000800 */
[----:B------:R-:W-:Y:S01]  /*15a40*/  F2FP.BF16.PACK_AB R64, R169, R168 ;  /* 0x000000a8a940723e */ /* 0x000fe200000010ff */
[----:B-1----:R-:W-:Y:S01]  /*15a50*/  FFMA.FTZ R3, R172, c[0x0][0x2d0], -R71 ;  /* 0x0000b400ac037a23 */ /* 0x002fe20000010847 */
[----:B------:R-:W-:Y:S02]  /*15a60*/  MOV R172, R37 ;  /* 0x0000002500ac7202 */ /* 0x000fe40000000f00 */
[----:B------:R-:W-:Y:S05]  /*15a70*/  LDSM.16.MT88.4 R36, [R209] ;  /* 0x00000000d124783b */ /* 0x000fea0000004200 */
[----:B------:R4:W-:Y:S02]  /*15a80*/  MUFU.EX2 R27, R3 ;  /* 0x00000003001b7308 */ /* 0x0009e40000000800 */
[----:B----4-:R-:W-:Y:S01]  /*15a90*/  FMNMX.FTZ R3, R0, R2, !PT ;  /* 0x0000000200037209 */ /* 0x010fe20007810000 */
[----:B------:R-:W-:Y:S01]  /*15aa0*/  FFMA.FTZ R2, R174, c[0x0][0x2d0], -R115 ;  /* 0x0000b400ae027a23 */ /* 0x000fe20000010873 */
[----:B------:R-:W-:Y:S02]  /*15ab0*/  FSEL R0, R110, RZ, P2 ;  /* 0x000000ff6e007208 */ /* 0x000fe40001000000 */
[----:B---3--:R-:W-:Y:S04]  /*15ac0*/  MOV R174, R16 ;  /* 0x0000001000ae7202 */ /* 0x008fe80000000f00 */
[----:B------:R1:W-:Y:S01]  /*15ad0*/  MUFU.EX2 R250, R2 ;  /* 0x0000000200fa7308 */ /* 0x0003e20000000800 */
[----:B------:R-:W2:Y:S01]  /*15ae0*/  SHFL.BFLY PT, R4, R3, 0x1, 0x1f ;  /* 0x0c201f0003047f89 */ /* 0x000ea200000e0000 */
[----:B------:R-:W-:Y:S02]  /*15af0*/  FADD.FTZ R0, -R0, R111 ;  /* 0x0000006f00007221 */ /* 0x000fe40000010100 */
[----:B------:R-:W-:Y:S02]  /*15b00*/  FFMA.FTZ R16, R28, c[0x0][0x2d0], -R156 ;  /* 0x0000b4001c107a23 */ /* 0x000fe4000001089c */
[----:B------:R-:W-:Y:S02]  /*15b10*/  FMUL.FTZ R0, R0, c[0x0][0x2d0] ;  /* 0x0000b40000007a20 */ /* 0x000fe40000410000 */
[----:B------:R-:W-:Y:S02]  /*15b20*/  FFMA.FTZ R28, R177, c[0x0][0x2d0], -R71 ;  /* 0x0000b400b11c7a23 */ /* 0x000fe40000010847 */
[----:B------:R3:W4:Y:S10]  /*15b30*/  MUFU.EX2 R69, R0 ;  /* 0x0000000000457308 */ /* 0x0007340000000800 */
[----:B------:R5:W-:Y:S01]  /*15b40*/  MUFU.EX2 R245, R16 ;  /* 0x0000001000f57308 */ /* 0x000be20000000800 */
[----:B-1----:R-:W-:Y:S02]  /*15b50*/  FSEL R2, R109, RZ, P1 ;  /* 0x000000ff6d027208 */ /* 0x002fe40000800000 */
[----:B--2---:R-:W-:Y:S03]  /*15b60*/  FMNMX.FTZ R3, R3, R4, !PT ;  /* 0x0000000403037209 */ /* 0x004fe60007810000 */
[----:B------:R-:W-:Y:S01]  /*15b70*/  FADD.FTZ R2, -R2, R112 ;  /* 0x0000007002027221 */ /* 0x000fe20000010100 */
[----:B------:R-:W-:Y:S01]  /*15b80*/  MOV R112, R35 ;  /* 0x0000002300707202 */ /* 0x000fe20000000f00 */
[----:B------:R-:W-:Y:S02]  /*15b90*/  FMUL.FTZ R4, R3, c[0x0][0x2d0] ;  /* 0x0000b40003047a20 */ /* 0x000fe40000410000 */
[----:B------:R-:W-:Y:S01]  /*15ba0*/  MUFU.EX2 R242, R28 ;  /* 0x0000001c00f27308 */ /* 0x000fe20000000800 */
[----:B------:R-:W-:Y:S01]  /*15bb0*/  FMUL.FTZ R2, R2, c[0x0][0x2d0] ;  /* 0x0000b40002027a20 */ /* 0x000fe20000410000 */
[----:B---3--:R-:W-:Y:S01]  /*15bc0*/  FSEL R0, R108, RZ, P0 ;  /* 0x000000ff6c007208 */ /* 0x008fe20000000000 */
[----:B----4-:R-:W-:Y:S01]  /*15bd0*/  FMUL.FTZ R17, R69, R129 ;  /* 0x0000008145117220 */ /* 0x010fe20000410000 */
[----:B------:R-:W-:Y:S01]  /*15be0*/  FSETP.NEU.FTZ.AND P0, PT, R3, -INF , PT ;  /* 0xff8000000300780b */ /* 0x000fe20003f1d000 */
[C---:B------:R-:W-:Y:S01]  /*15bf0*/  FMUL.FTZ R33, R69.reuse, R145 ;  /* 0x0000009145217220 */ /* 0x040fe20000410000 */
[----:B------:R-:W-:Y:S01]  /*15c00*/  F2FP.BF16.PACK_AB R74, R112, R172 ;  /* 0x000000ac704a723e */ /* 0x000fe200000010ff */
[----:B------:R-:W-:Y:S01]  /*15c10*/  FADD.FTZ R0, -R0, R113 ;  /* 0x0000007100007221 */ /* 0x000fe20000010100 */
[----:B------:R-:W-:Y:S01]  /*15c20*/  FSEL R111, R4, RZ, P0 ;  /* 0x000000ff046f7208 */ /* 0x000fe20000000000 */
[----:B------:R-:W-:Y:S01]  /*15c30*/  FMUL.FTZ R48, R69, R96 ;  /* 0x0000006045307220 */ /* 0x000fe20000410000 */
[----:B------:R-:W1:Y:S01]  /*15c40*/  MUFU.EX2 R68, R2 ;  /* 0x0000000200447308 */ /* 0x000e620000000800 */
[----:B------:R-:W-:Y:S01]  /*15c50*/  FMUL.FTZ R0, R0, c[0x0][0x2d0] ;  /* 0x0000b40000007a20 */ /* 0x000fe20000410000 */
[----:B------:R-:W-:Y:S01]  /*15c60*/  MOV R113, R7 ;  /* 0x0000000700717202 */ /* 0x000fe20000000f00 */
[--C-:B------:R-:W-:Y:S02]  /*15c70*/  FFMA.FTZ R4, R15, c[0x0][0x2d0], -R111.reuse ;  /* 0x0000b4000f047a23 */ /* 0x100fe4000001086f */
[--C-:B------:R-:W-:Y:S01]  /*15c80*/  FFMA.FTZ R5, R14, c[0x0][0x2d0], -R111.reuse ;  /* 0x0000b4000e057a23 */ /* 0x100fe2000001086f */
[----:B------:R-:W-:Y:S01]  /*15c90*/  F2FP.BF16.PACK_AB R75, R113, R171 ;  /* 0x000000ab714b723e */ /* 0x000fe200000010ff */
[----:B-----5:R-:W-:Y:S02]  /*15ca0*/  FMUL.FTZ R16, R69, R128 ;  /* 0x0000008045107220 */ /* 0x020fe40000410000 */
[--C-:B------:R-:W-:Y:S01]  /*15cb0*/  FFMA.FTZ R58, R57, c[0x0][0x2d0], -R111.reuse ;  /* 0x0000b400393a7a23 */ /* 0x100fe2000001086f */
[----:B------:R2:W3:Y:S01]  /*15cc0*/  MUFU.EX2 R2, R0 ;  /* 0x0000000000027308 */ /* 0x0004e20000000800 */
[----:B------:R-:W-:Y:S02]  /*15cd0*/  FMUL.FTZ R49, R69, R97 ;  /* 0x0000006145317220 */ /* 0x000fe40000410000 */
[--C-:B------:R-:W-:Y:S07]  /*15ce0*/  FFMA.FTZ R62, R60, c[0x0][0x2d0], -R111.reuse ;  /* 0x0000b4003c3e7a23 */ /* 0x100fee000001086f */
[----:B------:R4:W-:Y:S01]  /*15cf0*/  MUFU.EX2 R165, R4 ;  /* 0x0000000400a57308 */ /* 0x0009e20000000800 */
[C---:B-1----:R-:W-:Y:S02]  /*15d00*/  FMUL.FTZ R7, R68.reuse, R119 ;  /* 0x0000007744077220 */ /* 0x042fe40000410000 */
[C---:B------:R-:W-:Y:S02]  /*15d10*/  FMUL.FTZ R18, R68.reuse, R130 ;  /* 0x0000008244127220 */ /* 0x040fe40000410000 */
[C---:B------:R-:W-:Y:S05]  /*15d20*/  FMUL.FTZ R19, R68.reuse, R131 ;  /* 0x0000008344137220 */ /* 0x040fea0000410000 */
        /* <DEDUP_REMOVED lines=8> */
[C---:B------:R-:W-:Y:S02]  /*15db0*/  FMUL.FTZ R12, R2.reuse, R124 ;  /* 0x0000007c020c7220 */ /* 0x040fe40000410000 */
[C---:B------:R-:W-:Y:S02]  /*15dc0*/  FMUL.FTZ R13, R2.reuse, R125 ;  /* 0x0000007d020d7220 */ /* 0x040fe40000410000 */
[----:B----4-:R-:W-:Y:S01]  /*15dd0*/  FFMA.FTZ R4, R175, c[0x0][0x2d0], -R115 ;  /* 0x0000b400af047a23 */ /* 0x010fe20000010873 */
[----:B------:R-:W-:Y:S01]  /*15de0*/  MOV R175, R31 ;  /* 0x0000001f00af7202 */ /* 0x000fe20000000f00 */
[C---:B------:R-:W-:Y:S02]  /*15df0*/  FMUL.FTZ R24, R2.reuse, R136 ;  /* 0x0000008802187220 */ /* 0x040fe40000410000 */
[C---:B------:R-:W-:Y:S01]  /*15e00*/  FMUL.FTZ R25, R2.reuse, R137 ;  /* 0x0000008902197220 */ /* 0x040fe20000410000 */
[----:B------:R3:W-:Y:S01]  /*15e10*/  MUFU.EX2 R249, R4 ;  /* 0x0000000400f97308 */ /* 0x0007e20000000800 */
[C---:B------:R-:W-:Y:S01]  /*15e20*/  FMUL.FTZ R28, R2.reuse, R140 ;  /* 0x0000008c021c7220 */ /* 0x040fe20000410000 */
[----:B------:R-:W-:Y:S01]  /*15e30*/  MOV R137, R167 ;  /* 0x000000a700897202 */ /* 0x000fe20000000f00 */
[C---:B------:R-:W-:Y:S01]  /*15e40*/  FMUL.FTZ R41, R2.reuse, R89 ;  /* 0x0000005902297220 */ /* 0x040fe20000410000 */
[----:B-1----:R-:W-:Y:S01]  /*15e50*/  F2FP.BF16.PACK_AB R67, R165, R248 ;  /* 0x000000f8a543723e */ /* 0x002fe200000010ff */
[----:B------:R-:W-:Y:S02]  /*15e60*/  FMUL.FTZ R5, R69, R117 ;  /* 0x0000007545057220 */ /* 0x000fe40000410000 */
[----:B------:R-:W-:Y:S02]  /*15e70*/  IMAD.MOV.U32 R117, RZ, RZ, R27 ;  /* 0x000000ffff757224 */ /* 0x000fe400078e001b */
[C---:B------:R-:W-:Y:S02]  /*15e80*/  FMUL.FTZ R40, R2.reuse, R88 ;  /* 0x0000005802287220 */ /* 0x040fe40000410000 */
[C---:B------:R-:W-:Y:S02]  /*15e90*/  FMUL.FTZ R44, R2.reuse, R92 ;  /* 0x0000005c022c7220 */ /* 0x040fe40000410000 */
[----:B------:R-:W-:Y:S02]  /*15ea0*/  FMUL.FTZ R45, R2, R93 ;  /* 0x0000005d022d7220 */ /* 0x000fe40000410000 */
[----:B--2---:R-:W-:Y:S01]  /*15eb0*/  FFMA.FTZ R0, R11, c[0x0][0x2d0], -R111 ;  /* 0x0000b4000b007a23 */ /* 0x004fe2000001086f */
[----:B------:R-:W-:Y:S01]  /*15ec0*/  MUFU.EX2 R93, R62 ;  /* 0x0000003e005d7308 */ /* 0x000fe20000000800 */
[C---:B------:R-:W-:Y:S02]  /*15ed0*/  FMUL.FTZ R50, R68.reuse, R98 ;  /* 0x0000006244327220 */ /* 0x040fe40000410000 */
[----:B------:R-:W-:Y:S02]  /*15ee0*/  FMUL.FTZ R51, R68, R99 ;  /* 0x0000006344337220 */ /* 0x000fe40000410000 */
[C---:B------:R-:W-:Y:S01]  /*15ef0*/  FMUL.FTZ R57, R2.reuse, R101 ;  /* 0x0000006502397220 */ /* 0x040fe20000410000 */
[----:B------:R-:W-:Y:S01]  /*15f00*/  LDSM.16.MT88.4 R96, [R206+0x2000] ;  /* 0x00200000ce60783b */ /* 0x000fe20000004200 */
[C---:B------:R-:W-:Y:S02]  /*15f10*/  FMUL.FTZ R60, R2.reuse, R152 ;  /* 0x00000098023c7220 */ /* 0x040fe40000410000 */
[----:B---3--:R-:W-:Y:S01]  /*15f20*/  FMUL.FTZ R4, R69, R116 ;  /* 0x0000007445047220 */ /* 0x008fe20000410000 */
[----:B------:R1:W2:Y:S01]  /*15f30*/  MUFU.EX2 R164, R0 ;  /* 0x0000000000a47308 */ /* 0x0002a20000000800 */
[----:B------:R-:W-:Y:S01]  /*15f40*/  MOV R116, R30 ;  /* 0x0000001e00747202 */ /* 0x000fe20000000f00 */
[----:B------:R-:W-:Y:S02]  /*15f50*/  FMUL.FTZ R61, R2, R153 ;  /* 0x00000099023d7220 */ /* 0x000fe40000410000 */
[----:B------:R-:W-:Y:S02]  /*15f60*/  FFMA.FTZ R88, R181, c[0x0][0x2d0], -R156 ;  /* 0x0000b400b5587a23 */ /* 0x000fe4000001089c */
[----:B------:R-:W-:Y:S04]  /*15f70*/  IMAD.MOV.U32 R140, RZ, RZ, R171 ;  /* 0x000000ffff8c7224 */ /* 0x000fe800078e00ab */
[----:B------:R-:W-:Y:S01]  /*15f80*/  MUFU.EX2 R233, R88 ;  /* 0x0000005800e97308 */ /* 0x000fe20000000800 */
[----:B-1----:R-:W-:Y:S02]  /*15f90*/  FSEL R0, R3, RZ, P0 ;  /* 0x000000ff03007208 */ /* 0x002fe40000000000 */
[----:B--2---:R-:W-:Y:S03]  /*15fa0*/  F2FP.BF16.PACK_AB R65, R164, R163 ;  /* 0x000000a3a441723e */ /* 0x004fe600000010ff */
[----:B------:R-:W-:Y:S02]  /*15fb0*/  FADD.FTZ R0, -R0, R114 ;  /* 0x0000007200007221 */ /* 0x000fe40000010100 */
[----:B------:R-:W-:Y:S02]  /*15fc0*/  IMAD.MOV.U32 R114, RZ, RZ, R6 ;  /* 0x000000ffff727224 */ /* 0x000fe400078e0006 */
[----:B------:R-:W-:Y:S02]  /*15fd0*/  FMUL.FTZ R0, R0, c[0x0][0x2d0] ;  /* 0x0000b40000007a20 */ /* 0x000fe40000410000 */
[----:B------:R-:W-:Y:S01]  /*15fe0*/  FMUL.FTZ R6, R68, R118 ;  /* 0x0000007644067220 */ /* 0x000fe20000410000 */
[----:B------:R-:W-:Y:S03]  /*15ff0*/  F2FP.BF16.PACK_AB R66, R114, R174 ;  /* 0x000000ae7242723e */ /* 0x000fe600000010ff */
[----:B------:R-:W1:Y:S03]  /*16000*/  MUFU.EX2 R0, R0 ;  /* 0x0000000000007308 */ /* 0x000e660000000800 */
[-C--:B------:R-:W-:Y:S01]  /*16010*/  HMMA.16816.F32.BF16 R4, R72, R20.reuse, R4 ;  /* 0x000000144804723c */ /* 0x080fe20000041804 */
[C---:B-1----:R-:W-:Y:S02]  /*16020*/  FMUL.FTZ R10, R0.reuse, R122 ;  /* 0x0000007a000a7220 */ /* 0x042fe40000410000 */
[C---:B------:R-:W-:Y:S02]  /*16030*/  FMUL.FTZ R11, R0.reuse, R123 ;  /* 0x0000007b000b7220 */ /* 0x040fe40000410000 */
[C---:B------:R-:W-:Y:S02]  /*16040*/  FMUL.FTZ R27, R0.reuse, R139 ;  /* 0x0000008b001b7220 */ /* 0x040fe40000410000 */
[C---:B------:R-:W-:Y:S02]  /*16050*/  FMUL.FTZ R42, R0.reuse, R90 ;  /* 0x0000005a002a7220 */ /* 0x040fe40000410000 */
[C---:B------:R-:W-:Y:S01]  /*16060*/  FMUL.FTZ R43, R0.reuse, R91 ;  /* 0x0000005b002b7220 */ /* 0x040fe20000410000 */
[C---:B------:R-:W-:Y:S02]  /*16070*/  HMMA.16816.F32.BF16 R8, R64.reuse, R20, R8 ;  /* 0x000000144008723c */ /* 0x040fe40000041808 */
[C---:B------:R-:W-:Y:S01]  /*16080*/  FMUL.FTZ R14, R0.reuse, R126 ;  /* 0x0000007e000e7220 */ /* 0x040fe20000410000 */
[----:B------:R-:W-:Y:S01]  /*16090*/  LDSM.16.MT88.4 R88, [R206+0x800] ;  /* 0x00080000ce58783b */ /* 0x000fe20000004200 */
[C---:B------:R-:W-:Y:S02]  /*160a0*/  FMUL.FTZ R15, R0.reuse, R127 ;  /* 0x0000007f000f7220 */ /* 0x040fe40000410000 */
[----:B------:R-:W-:Y:S01]  /*160b0*/  FMUL.FTZ R26, R0, R138 ;  /* 0x0000008a001a7220 */ /* 0x000fe20000410000 */
[----:B------:R-:W-:Y:S01]  /*160c0*/  MOV R138, R32 ;  /* 0x00000020008a7202 */ /* 0x000fe20000000f00 */
[--C-:B------:R-:W-:Y:S04]  /*160d0*/  FFMA.FTZ R20, R29, c[0x0][0x2d0], -R156.reuse ;  /* 0x0000b4001d147a23 */ /* 0x100fe8000001089c */
[--C-:B------:R-:W-:Y:S01]  /*160e0*/  FFMA.FTZ R32, R178, c[0x0][0x2d0], -R115.reuse ;  /* 0x0000b400b2207a23 */ /* 0x100fe20000010873 */
[-C--:B------:R-:W-:Y:S01]  /*160f0*/  HMMA.16816.F32.BF16 R12, R64, R22.reuse, R12 ;  /* 0x00000016400c723c */ /* 0x080fe2000004180c */
[----:B------:R1:W-:Y:S01]  /*16100*/  MUFU.EX2 R244, R20 ;  /* 0x0000001400f47308 */ /* 0x0003e20000000800 */
[C---:B------:R-:W-:Y:S01]  /*16110*/  FMUL.FTZ R30, R0.reuse, R142 ;  /* 0x0000008e001e7220 */ /* 0x040fe20000410000 */
[----:B------:R-:W-:Y:S01]  /*16120*/  MOV R142, R169 ;  /* 0x000000a9008e7202 */ /* 0x000fe20000000f00 */
[C---:B------:R-:W-:Y:S01]  /*16130*/  FMUL.FTZ R31, R0.reuse, R143 ;  /* 0x0000008f001f7220 */ /* 0x040fe20000410000 */
[----:B------:R-:W-:Y:S01]  /*16140*/  MOV R143, R170 ;  /* 0x000000aa008f7202 */ /* 0x000fe20000000f00 */
[----:B------:R-:W-:Y:S02]  /*16150*/  FMUL.FTZ R47, R0, R95 ;  /* 0x0000005f002f7220 */ /* 0x000fe40000410000 */
[C---:B------:R-:W-:Y:S01]  /*16160*/  HMMA.16816.F32.BF16 R16, R72.reuse, R22, R16 ;  /* 0x000000164810723c */ /* 0x040fe20000041810 */
[C---:B------:R-:W-:Y:S02]  /*16170*/  FMUL.FTZ R21, R69.reuse, R133 ;  /* 0x0000008545157220 */ /* 0x040fe40000410000 */
[----:B------:R2:W-:Y:S01]  /*16180*/  MUFU.EX2 R241, R32 ;  /* 0x0000002000f17308 */ /* 0x0005e20000000800 */
[----:B------:R-:W-:Y:S01]  /*16190*/  FMUL.FTZ R29, R2, R141 ;  /* 0x0000008d021d7220 */ /* 0x000fe20000410000 */
[----:B------:R-:W-:Y:S01]  /*161a0*/  MOV R141, R172 ;  /* 0x000000ac008d7202 */ /* 0x000fe20000000f00 */
[----:B------:R-:W-:Y:S02]  /*161b0*/  FMUL.FTZ R46, R0, R94 ;  /* 0x0000005e002e7220 */ /* 0x000fe40000410000 */
[C---:B------:R-:W-:Y:S04]  /*161c0*/  FMUL.FTZ R22, R68.reuse, R134 ;  /* 0x0000008644167220 */ /* 0x040fe80000410000 */
[----:B------:R-:W-:Y:S01]  /*161d0*/  FMUL.FTZ R23, R68, R135 ;  /* 0x0000008744177220 */ /* 0x000fe20000410000 */
[----:B------:R3:W-:Y:S01]  /*161e0*/  MUFU.EX2 R94, R58 ;  /* 0x0000003a005e7308 */ /* 0x0007e20000000800 */
[C---:B------:R-:W-:Y:S02]  /*161f0*/  FMUL.FTZ R59, R0.reuse, R103 ;  /* 0x00000067003b7220 */ /* 0x040fe40000410000 */
[C---:B------:R-:W-:Y:S02]  /*16200*/  FMUL.FTZ R62, R0.reuse, R154 ;  /* 0x0000009a003e7220 */ /* 0x040fe40000410000 */
[C---:B-1----:R-:W-:Y:S02]  /*16210*/  FMUL.FTZ R20, R69.reuse, R132 ;  /* 0x0000008445147220 */ /* 0x042fe40000410000 */
[C---:B------:R-:W-:Y:S05]  /*16220*/  FMUL.FTZ R63, R0.reuse, R155 ;  /* 0x0000009b003f7220 */ /* 0x040fea0000410000 */
[-C--:B------:R-:W-:Y:S01]  /*16230*/  HMMA.16816.F32.BF16 R20, R72, R36.reuse, R20 ;  /* 0x000000244814723c */ /* 0x080fe20000041814 */
[----:B--2---:R-:W-:Y:S02]  /*16240*/  FMUL.FTZ R32, R69, R144 ;  /* 0x0000009045207220 */ /* 0x004fe40000410000 */
[----:B------:R-:W-:Y:S05]  /*16250*/  LDSM.16.MT88.4 R144, [R209+0x2000] ;  /* 0x00200000d190783b */ /* 0x000fea0000004200 */
[C---:B------:R-:W-:Y:S01]  /*16260*/  HMMA.16816.F32.BF16 R24, R64.reuse, R36, R24 ;  /* 0x000000244018723c */ /* 0x040fe20000041818 */
[----:B---3--:R-:W-:Y:S06]  /*16270*/  FMUL.FTZ R58, R0, R102 ;  /* 0x00000066003a7220 */ /* 0x008fec0000410000 */
[----:B------:R-:W-:Y:S01]  /*16280*/  FFMA.FTZ R36, R179, c[0x0][0x2d0], -R115 ;  /* 0x0000b400b3247a23 */ /* 0x000fe20000010873 */
[-C--:B------:R-:W-:Y:S01]  /*16290*/  HMMA.16816.F32.BF16 R28, R64, R38.reuse, R28 ;  /* 0x00000026401c723c */ /* 0x080fe2000004181c */
[C---:B------:R-:W-:Y:S02]  /*162a0*/  FMUL.FTZ R37, R69.reuse, R85 ;  /* 0x0000005545257220 */ /* 0x040fe40000410000 */
[----:B------:R1:W-:Y:S05]  /*162b0*/  MUFU.EX2 R239, R36 ;  /* 0x0000002400ef7308 */ /* 0x0003ea0000000800 */
[C---:B------:R-:W-:Y:S07]  /*162c0*/  HMMA.16816.F32.BF16 R32, R72.reuse, R38, R32 ;  /* 0x000000264820723c */ /* 0x040fee0000041820 */
[C---:B------:R-:W-:Y:S02]  /*162d0*/  FMUL.FTZ R38, R68.reuse, R86 ;  /* 0x0000005644267220 */ /* 0x040fe40000410000 */
[----:B------:R-:W-:Y:S03]  /*162e0*/  FMUL.FTZ R39, R68, R87 ;  /* 0x0000005744277220 */ /* 0x000fe60000410000 */
[C---:B-1----:R-:W-:Y:S02]  /*162f0*/  FMUL.FTZ R36, R69.reuse, R84 ;  /* 0x0000005445247220 */ /* 0x042fe40000410000 */
[----:B------:R-:W1:Y:S05]  /*16300*/  LDSM.16.MT88.4 R84, [R209+0x800] ;  /* 0x00080000d154783b */ /* 0x000e6a0000004200 */
[-C--:B------:R-:W-:Y:S08]  /*16310*/  HMMA.16816.F32.BF16 R36, R72, R52.reuse, R36 ;  /* 0x000000344824723c */ /* 0x080ff00000041824 */
[C---:B------:R-:W-:Y:S07]  /*16320*/  HMMA.16816.F32.BF16 R40, R64.reuse, R52, R40 ;  /* 0x000000344028723c */ /* 0x040fee0000041828 */
[--C-:B------:R-:W-:Y:S01]  /*16330*/  FFMA.FTZ R52, R56, c[0x0][0x2d0], -R111.reuse ;  /* 0x0000b40038347a23 */ /* 0x100fe2000001086f */
[-C--:B------:R-:W-:Y:S01]  /*16340*/  HMMA.16816.F32.BF16 R44, R64, R54.reuse, R44 ;  /* 0x00000036402c723c */ /* 0x080fe2000004182c */
[C---:B------:R-:W-:Y:S02]  /*16350*/  FMUL.FTZ R53, R69.reuse, R149 ;  /* 0x0000009545357220 */ /* 0x040fe40000410000 */
[----:B------:R2:W3:Y:S01]  /*16360*/  MUFU.EX2 R95, R52 ;  /* 0x00000034005f7308 */ /* 0x0004e20000000800 */
[----:B------:R-:W-:Y:S04]  /*16370*/  FMUL.FTZ R56, R2, R100 ;  /* 0x0000006402387220 */ /* 0x000fe80000410000 */
[C---:B------:R-:W-:Y:S07]  /*16380*/  HMMA.16816.F32.BF16 R48, R72.reuse, R54, R48 ;  /* 0x000000364830723c */ /* 0x040fee0000041830 */
[C---:B------:R-:W-:Y:S02]  /*16390*/  FMUL.FTZ R54, R68.reuse, R150 ;  /* 0x0000009644367220 */ /* 0x040fe40000410000 */
[----:B------:R-:W-:Y:S03]  /*163a0*/  FMUL.FTZ R55, R68, R151 ;  /* 0x0000009744377220 */ /* 0x000fe60000410000 */
[----:B--2---:R-:W-:Y:S07]  /*163b0*/  FMUL.FTZ R52, R69, R148 ;  /* 0x0000009445347220 */ /* 0x004fee0000410000 */
[-C--:B------:R-:W-:Y:S08]  /*163c0*/  HMMA.16816.F32.BF16 R52, R72, R76.reuse, R52 ;  /* 0x0000004c4834723c */ /* 0x080ff00000041834 */
[C---:B------:R-:W-:Y:S07]  /*163d0*/  HMMA.16816.F32.BF16 R56, R64.reuse, R76, R56 ;  /* 0x0000004c4038723c */ /* 0x040fee0000041838 */
[----:B------:R-:W-:Y:S01]  /*163e0*/  FFMA.FTZ R76, R157, c[0x0][0x2d0], -R111 ;  /* 0x0000b4009d4c7a23 */ /* 0x000fe2000001086f */
[-C--:B------:R-:W-:Y:S01]  /*163f0*/  HMMA.16816.F32.BF16 R60, R64, R78.reuse, R60 ;  /* 0x0000004e403c723c */ /* 0x080fe2000004183c */
[----:B---3--:R-:W-:Y:S02]  /*16400*/  F2FP.BF16.PACK_AB R77, R94, R95 ;  /* 0x0000005f5e4d723e */ /* 0x008fe400000010ff */
[----:B------:R2:W3:Y:S04]  /*16410*/  MUFU.EX2 R234, R76 ;  /* 0x0000004c00ea7308 */ /* 0x0004e80000000800 */
[C---:B------:R-:W-:Y:S02]  /*16420*/  FMUL.FTZ R64, R69.reuse, R104 ;  /* 0x0000006845407220 */ /* 0x040fe40000410000 */
[----:B------:R-:W-:Y:S03]  /*16430*/  FMUL.FTZ R65, R69, R105 ;  /* 0x0000006945417220 */ /* 0x000fe60000410000 */
[C---:B------:R-:W-:Y:S02]  /*16440*/  FMUL.FTZ R66, R68.reuse, R106 ;  /* 0x0000006a44427220 */ /* 0x040fe40000410000 */
[----:B------:R-:W-:Y:S07]  /*16450*/  FMUL.FTZ R67, R68, R107 ;  /* 0x0000006b44437220 */ /* 0x000fee0000410000 */
[----:B------:R-:W-:Y:S01]  /*16460*/  HMMA.16816.F32.BF16 R64, R72, R78, R64 ;  /* 0x0000004e4840723c */ /* 0x000fe20000041840 */
[--C-:B--2---:R-:W-:Y:S06]  /*16470*/  FFMA.FTZ R76, R184, c[0x0][0x2d0], -R115.reuse ;  /* 0x0000b400b84c7a23 */ /* 0x104fec0000010873 */
[----:B------:R-:W-:Y:S02]  /*16480*/  F2FP.BF16.PACK_AB R72, R175, R251 ;  /* 0x000000fbaf48723e */ /* 0x000fe400000010ff */
[----:B------:R-:W-:Y:S01]  /*16490*/  F2FP.BF16.PACK_AB R73, R116, R252 ;  /* 0x000000fc7449723e */ /* 0x000fe200000010ff */
[----:B------:R2:W-:Y:S02]  /*164a0*/  MUFU.EX2 R235, R76 ;  /* 0x0000004c00eb7308 */ /* 0x0005e40000000800 */
[----:B------:R-:W-:Y:S02]  /*164b0*/  F2FP.BF16.PACK_AB R74, R138, R117 ;  /* 0x000000758a4a723e */ /* 0x000fe400000010ff */
[----:B------:R-:W-:Y:S02]  /*164c0*/  F2FP.BF16.PACK_AB R75, R249, R250 ;  /* 0x000000faf94b723e */ /* 0x000fe400000010ff */
[----:B------:R-:W-:Y:S02]  /*164d0*/  F2FP.BF16.PACK_AB R78, R244, R245 ;  /* 0x000000f5f44e723e */ /* 0x000fe400000010ff */
[----:B---3--:R-:W-:Y:S03]  /*164e0*/  F2FP.BF16.PACK_AB R79, R234, R93 ;  /* 0x0000005dea4f723e */ /* 0x008fe600000010ff */
[-C--:B------:R-:W-:Y:S01]  /*164f0*/  HMMA.16816.F32.BF16 R4, R72, R80.reuse, R4 ;  /* 0x000000504804723c */ /* 0x080fe20000041804 */
[--C-:B--2---:R-:W-:Y:S04]  /*16500*/  FFMA.FTZ R76, R180, c[0x0][0x2d0], -R156.reuse ;  /* 0x0000b400b44c7a23 */ /* 0x104fe8000001089c */
        /* <DEDUP_REMOVED lines=8> */
[C---:B------:R-:W-:Y:S01]  /*16590*/  HMMA.16816.F32.BF16 R24, R76.reuse, R84, R24 ;  /* 0x000000544c18723c */ /* 0x040fe20000041818 */
[----:B--2---:R-:W-:Y:S06]  /*165a0*/  FFMA.FTZ R80, R183, c[0x0][0x2d0], -R156 ;  /* 0x0000b400b7507a23 */ /* 0x004fec000001089c */
[----:B------:R-:W-:Y:S01]  /*165b0*/  FFMA.FTZ R84, R188, c[0x0][0x2d0], -R115 ;  /* 0x0000b400bc547a23 */ /* 0x000fe20000010873 */
[-C--:B------:R-:W-:Y:S01]  /*165c0*/  HMMA.16816.F32.BF16 R28, R76, R86.reuse, R28 ;  /* 0x000000564c1c723c */ /* 0x080fe2000004181c */
[----:B------:R1:W2:Y:S03]  /*165d0*/  MUFU.EX2 R183, R80 ;  /* 0x0000005000b77308 */ /* 0x0002a60000000800 */
[----:B------:R-:W-:Y:S04]  /*165e0*/  MOV R188, R175 ;  /* 0x000000af00bc7202 */ /* 0x000fe80000000f00 */
[C---:B------:R-:W-:Y:S03]  /*165f0*/  HMMA.16816.F32.BF16 R32, R72.reuse, R86, R32 ;  /* 0x000000564820723c */ /* 0x040fe60000041820 */
[----:B------:R3:W-:Y:S05]  /*16600*/  MUFU.EX2 R180, R84 ;  /* 0x0000005400b47308 */ /* 0x0007ea0000000800 */
[-C--:B------:R-:W-:Y:S08]  /*16610*/  HMMA.16816.F32.BF16 R36, R72, R88.reuse, R36 ;  /* 0x000000584824723c */ /* 0x080ff00000041824 */
[C---:B------:R-:W-:Y:S01]  /*16620*/  HMMA.16816.F32.BF16 R40, R76.reuse, R88, R40 ;  /* 0x000000584c28723c */ /* 0x040fe20000041828 */
[----:B-1----:R-:W-:Y:S03]  /*16630*/  FFMA.FTZ R80, R185, c[0x0][0x2d0], -R71 ;  /* 0x0000b400b9507a23 */ /* 0x002fe60000010847 */
[----:B------:R-:W-:Y:S01]  /*16640*/  MOV R185, R166 ;  /* 0x000000a600b97202 */ /* 0x000fe20000000f00 */
[----:B------:R1:W-:Y:S02]  /*16650*/  MUFU.EX2 R181, R80 ;  /* 0x0000005000b57308 */ /* 0x0003e40000000800 */
[----:B------:R-:W-:Y:S01]  /*16660*/  FFMA.FTZ R88, R159, c[0x0][0x2d0], -R111 ;  /* 0x0000b4009f587a23 */ /* 0x000fe2000001086f */
[-C--:B------:R-:W-:Y:S01]  /*16670*/  HMMA.16816.F32.BF16 R44, R76, R90.reuse, R44 ;  /* 0x0000005a4c2c723c */ /* 0x080fe2000004182c */
[--C-:B---3--:R-:W-:Y:S03]  /*16680*/  FFMA.FTZ R84, R189, c[0x0][0x2d0], -R71.reuse ;  /* 0x0000b400bd547a23 */ /* 0x108fe60000010847 */
[----:B------:R-:W-:Y:S03]  /*16690*/  IMAD.MOV.U32 R189, RZ, RZ, R114 ;  /* 0x000000ffffbd7224 */ /* 0x000fe600078e0072 */
[----:B------:R3:W-:Y:S01]  /*166a0*/  MUFU.EX2 R149, R88 ;  /* 0x0000005800957308 */ /* 0x0007e20000000800 */
[C---:B------:R-:W-:Y:S09]  /*166b0*/  HMMA.16816.F32.BF16 R48, R72.reuse, R90, R48 ;  /* 0x0000005a4830723c */ /* 0x040ff20000041830 */
[----:B------:R4:W-:Y:S03]  /*166c0*/  MUFU.EX2 R178, R84 ;  /* 0x0000005400b27308 */ /* 0x0009e60000000800 */
[----:B-1----:R-:W-:Y:S01]  /*166d0*/  FFMA.FTZ R80, R186, c[0x0][0x2d0], -R71 ;  /* 0x0000b400ba507a23 */ /* 0x002fe20000010847 */
[----:B------:R-:W-:Y:S06]  /*166e0*/  MOV R186, R117 ;  /* 0x0000007500ba7202 */ /* 0x000fec0000000f00 */
[----:B------:R1:W-:Y:S01]  /*166f0*/  MUFU.EX2 R182, R80 ;  /* 0x0000005000b67308 */ /* 0x0003e20000000800 */
[----:B---3--:R-:W-:Y:S09]  /*16700*/  FFMA.FTZ R88, R160, c[0x0][0x2d0], -R111 ;  /* 0x0000b400a0587a23 */ /* 0x008ff2000001086f */
[----:B------:R3:W-:Y:S01]  /*16710*/  MUFU.EX2 R148, R88 ;  /* 0x0000005800947308 */ /* 0x0007e20000000800 */
[----:B----4-:R-:W-:Y:S01]  /*16720*/  FFMA.FTZ R84, R190, c[0x0][0x2d0], -R71 ;  /* 0x0000b400be547a23 */ /* 0x010fe20000010847 */
[----:B------:R-:W-:Y:S08]  /*16730*/  MOV R190, R113 ;  /* 0x0000007100be7202 */ /* 0x000ff00000000f00 */
[----:B------:R4:W-:Y:S01]  /*16740*/  MUFU.EX2 R179, R84 ;  /* 0x0000005400b37308 */ /* 0x0009e20000000800 */
[----:B-1----:R-:W-:Y:S01]  /*16750*/  FFMA.FTZ R80, R187, c[0x0][0x2d0], -R115 ;  /* 0x0000b400bb507a23 */ /* 0x002fe20000010873 */
[----:B------:R-:W-:Y:S08]  /*16760*/  MOV R187, R116 ;  /* 0x0000007400bb7202 */ /* 0x000ff00000000f00 */
[----:B------:R1:W-:Y:S01]  /*16770*/  MUFU.EX2 R151, R80 ;  /* 0x0000005000977308 */ /* 0x0003e20000000800 */
[--C-:B---3--:R-:W-:Y:S02]  /*16780*/  FFMA.FTZ R88, R193, c[0x0][0x2d0], -R156.reuse ;  /* 0x0000b400c1587a23 */ /* 0x108fe4000001089c */
[----:B------:R-:W-:Y:S07]  /*16790*/  IMAD.MOV.U32 R193, RZ, RZ, R173 ;  /* 0x000000ffffc17224 */ /* 0x000fee00078e00ad */
[----:B------:R3:W-:Y:S01]  /*167a0*/  MUFU.EX2 R102, R88 ;  /* 0x0000005800667308 */ /* 0x0007e20000000800 */
[----:B----4-:R-:W-:Y:S01]  /*167b0*/  FFMA.FTZ R84, R191, c[0x0][0x2d0], -R115 ;  /* 0x0000b400bf547a23 */ /* 0x010fe20000010873 */
[----:B------:R-:W-:Y:S08]  /*167c0*/  MOV R191, R112 ;  /* 0x0000007000bf7202 */ /* 0x000ff00000000f00 */
[----:B------:R4:W-:Y:S01]  /*167d0*/  MUFU.EX2 R177, R84 ;  /* 0x0000005400b17308 */ /* 0x0009e20000000800 */
[----:B-1----:R-:W1:Y:S08]  /*167e0*/  LDSM.16.MT88.4 R80, [R208+0x800] ;  /* 0x00080000d050783b */ /* 0x002e700000004200 */
[----:B---3--:R-:W-:Y:S01]  /*167f0*/  LDSM.16.MT88.4 R88, [R206+0x1000] ;  /* 0x00100000ce58783b */ /* 0x008fe20000004200 */
[--C-:B----4-:R-:W-:Y:S04]  /*16800*/  FFMA.FTZ R84, R158, c[0x0][0x2d0], -R111.reuse ;  /* 0x0000b4009e547a23 */ /* 0x110fe8000001086f */
[----:B------:R3:W4:Y:S01]  /*16810*/  MUFU.EX2 R150, R84 ;  /* 0x0000005400967308 */ /* 0x0007220000000800 */
[-C--:B-1----:R-:W-:Y:S08]  /*16820*/  HMMA.16816.F32.BF16 R52, R72, R80.reuse, R52 ;  /* 0x000000504834723c */ /* 0x082ff00000041834 */
[C---:B------:R-:W-:Y:S01]  /*16830*/  HMMA.16816.F32.BF16 R56, R76.reuse, R80, R56 ;  /* 0x000000504c38723c */ /* 0x040fe20000041838 */
[----:B---3--:R-:W1:Y:S06]  /*16840*/  LDSM.16.MT88.4 R84, [R205+0x1000] ;  /* 0x00100000cd54783b */ /* 0x008e6c0000004200 */
[----:B------:R-:W-:Y:S01]  /*16850*/  FFMA.FTZ R80, R161, c[0x0][0x2d0], -R111 ;  /* 0x0000b400a1507a23 */ /* 0x000fe2000001086f */
[-C--:B------:R-:W-:Y:S03]  /*16860*/  HMMA.16816.F32.BF16 R60, R76, R82.reuse, R60 ;  /* 0x000000524c3c723c */ /* 0x080fe6000004183c */
[----:B------:R3:W5:Y:S04]  /*16870*/  MUFU.EX2 R103, R80 ;  /* 0x0000005000677308 */ /* 0x0007680000000800 */
[--C-:B------:R-:W-:Y:S01]  /*16880*/  FFMA.FTZ R76, R195, c[0x0][0x2d0], -R115.reuse ;  /* 0x0000b400c34c7a23 */ /* 0x100fe20000010873 */
[----:B------:R-:W-:Y:S01]  /*16890*/  HMMA.16816.F32.BF16 R64, R72, R82, R64 ;  /* 0x000000524840723c */ /* 0x000fe20000041840 */
[----:B--2---:R-:W-:Y:S01]  /*168a0*/  F2FP.BF16.PACK_AB R78, R183, R184 ;  /* 0x000000b8b74e723e */ /* 0x004fe200000010ff */
[----:B------:R-:W2:Y:S02]  /*168b0*/  LDL.LU R195, [R1+0x10] ;  /* 0x0000100001c37983 */ /* 0x000ea40000300800 */
[----:B----4-:R-:W-:Y:S01]  /*168c0*/  F2FP.BF16.PACK_AB R77, R149, R150 ;  /* 0x00000096954d723e */ /* 0x010fe200000010ff */
[----:B------:R4:W-:Y:S02]  /*168d0*/  MUFU.EX2 R176, R76 ;  /* 0x0000004c00b07308 */ /* 0x0009e40000000800 */
[----:B------:R-:W-:Y:S02]  /*168e0*/  F2FP.BF16.PACK_AB R72, R242, R243 ;  /* 0x000000f3f248723e */ /* 0x000fe400000010ff */
[----:B------:R-:W-:Y:S03]  /*168f0*/  F2FP.BF16.PACK_AB R73, R239, R241 ;  /* 0x000000f1ef49723e */ /* 0x000fe600000010ff */
[----:B------:R-:W-:Y:S02]  /*16900*/  F2FP.BF16.PACK_AB R74, R237, R238 ;  /* 0x000000eeed4a723e */ /* 0x000fe400000010ff */
[----:B------:R-:W-:Y:S01]  /*16910*/  F2FP.BF16.PACK_AB R75, R235, R236 ;  /* 0x000000eceb4b723e */ /* 0x000fe200000010ff */
[----:B---3--:R-:W3:Y:S01]  /*16920*/  LDSM.16.MT88.4 R80, [R209+0x1000] ;  /* 0x00100000d150783b */ /* 0x008ee20000004200 */
[----:B-----5:R-:W-:Y:S05]  /*16930*/  F2FP.BF16.PACK_AB R79, R103, R148 ;  /* 0x00000094674f723e */ /* 0x020fea00000010ff */
[-C--:B-1----:R-:W-:Y:S01]  /*16940*/  HMMA.16816.F32.BF16 R4, R72, R84.reuse, R4 ;  /* 0x000000544804723c */ /* 0x082fe20000041804 */
[--C-:B----4-:R-:W-:Y:S01]  /*16950*/  FFMA.FTZ R76, R192, c[0x0][0x2d0], -R156.reuse ;  /* 0x0000b400c04c7a23 */ /* 0x110fe2000001089c */
[----:B------:R-:W-:Y:S03]  /*16960*/  MOV R192, R174 ;  /* 0x000000ae00c07202 */ /* 0x000fe60000000f00 */
[----:B------:R1:W-:Y:S02]  /*16970*/  MUFU.EX2 R101, R76 ;  /* 0x0000004c00657308 */ /* 0x0003e40000000800 */
[----:B-1----:R-:W-:Y:S07]  /*16980*/  F2FP.BF16.PACK_AB R76, R233, R92 ;  /* 0x0000005ce94c723e */ /* 0x002fee00000010ff */
[C---:B------:R-:W-:Y:S07]  /*16990*/  HMMA.16816.F32.BF16 R8, R76.reuse, R84, R8 ;  /* 0x000000544c08723c */ /* 0x040fee0000041808 */
[--C-:B------:R-:W-:Y:S01]  /*169a0*/  FFMA.FTZ R84, R194, c[0x0][0x2d0], -R156.reuse ;  /* 0x0000b400c2547a23 */ /* 0x100fe2000001089c */
[-C--:B------:R-:W-:Y:S01]  /*169b0*/  HMMA.16816.F32.BF16 R12, R76, R86.reuse, R12 ;  /* 0x000000564c0c723c */ /* 0x080fe2000004180c */
[----:B------:R-:W4:Y:S02]  /*169c0*/  LDL.LU R194, [R1+0xc] ;  /* 0x00000c0001c27983 */ /* 0x000f240000300800 */
[----:B------:R1:W-:Y:S02]  /*169d0*/  MUFU.EX2 R175, R84 ;  /* 0x0000005400af7308 */ /* 0x0003e40000000800 */
[----:B------:R-:W5:Y:S03]  /*169e0*/  LDL.LU R139, [R1+0x8] ;  /* 0x00000800018b7983 */ /* 0x000f660000300800 */
[C---:B------:R-:W-:Y:S01]  /*169f0*/  HMMA.16816.F32.BF16 R16, R72.reuse, R86, R16 ;  /* 0x000000564810723c */ /* 0x040fe20000041810 */
[----:B------:R-:W2:Y:S07]  /*16a00*/  LDL.LU R136, [R1+0x4] ;  /* 0x0000040001887983 */ /* 0x000eae0000300800 */
[-C--:B---3--:R-:W-:Y:S08]  /*16a10*/  HMMA.16816.F32.BF16 R20, R72, R80.reuse, R20 ;  /* 0x000000504814723c */ /* 0x088ff00000041814 */
[C---:B------:R-:W-:Y:S01]  /*16a20*/  HMMA.16816.F32.BF16 R24, R76.reuse, R80, R24 ;  /* 0x000000504c18723c */ /* 0x040fe20000041818 */
[--C-:B-1----:R-:W-:Y:S03]  /*16a30*/  FFMA.FTZ R84, R197, c[0x0][0x2d0], -R156.reuse ;  /* 0x0000b400c5547a23 */ /* 0x102fe6000001089c */
[----:B------:R-:W-:Y:S03]  /*16a40*/  MOV R197, R168 ;  /* 0x000000a800c57202 */ /* 0x000fe60000000f00 */
[----:B------:R-:W-:Y:S01]  /*16a50*/  FFMA.FTZ R80, R223, c[0x0][0x2d0], -R115 ;  /* 0x0000b400df507a23 */ /* 0x000fe20000010873 */
[-C--:B------:R-:W-:Y:S01]  /*16a60*/  HMMA.16816.F32.BF16 R28, R76, R82.reuse, R28 ;  /* 0x000000524c1c723c */ /* 0x080fe2000004181c */
[----:B------:R1:W-:Y:S07]  /*16a70*/  MUFU.EX2 R174, R84 ;  /* 0x0000005400ae7308 */ /* 0x0003ee0000000800 */
[C---:B------:R-:W-:Y:S03]  /*16a80*/  HMMA.16816.F32.BF16 R32, R72.reuse, R82, R32 ;  /* 0x000000524820723c */ /* 0x040fe60000041820 */
[----:B------:R3:W-:Y:S05]  /*16a90*/  MUFU.EX2 R171, R80 ;  /* 0x0000005000ab7308 */ /* 0x0007ea0000000800 */
[-C--:B------:R-:W-:Y:S08]  /*16aa0*/  HMMA.16816.F32.BF16 R36, R72, R88.reuse, R36 ;  /* 0x000000584824723c */ /* 0x080ff00000041824 */
[C---:B------:R-:W-:Y:S01]  /*16ab0*/  HMMA.16816.F32.BF16 R40, R76.reuse, R88, R40 ;  /* 0x000000584c28723c */ /* 0x040fe20000041828 */
[----:B-1----:R-:W-:Y:S04]  /*16ac0*/  FFMA.FTZ R84, R203, c[0x0][0x2d0], -R71 ;  /* 0x0000b400cb547a23 */ /* 0x002fe80000010847 */
[----:B------:R1:W-:Y:S03]  /*16ad0*/  MUFU.EX2 R172, R84 ;  /* 0x0000005400ac7308 */ /* 0x0003e60000000800 */
[-C--:B------:R-:W-:Y:S01]  /*16ae0*/  HMMA.16816.F32.BF16 R44, R76, R90.reuse, R44 ;  /* 0x0000005a4c2c723c */ /* 0x080fe2000004182c */
[----:B---3--:R-:W-:Y:S07]  /*16af0*/  FFMA.FTZ R80, R224, c[0x0][0x2d0], -R115 ;  /* 0x0000b400e0507a23 */ /* 0x008fee0000010873 */
[C---:B------:R-:W-:Y:S01]  /*16b00*/  HMMA.16816.F32.BF16 R48, R72.reuse, R90, R48 ;  /* 0x0000005a4830723c */ /* 0x040fe20000041830 */
[----:B------:R3:W3:Y:S01]  /*16b10*/  MUFU.EX2 R170, R80 ;  /* 0x0000005000aa7308 */ /* 0x0006e20000000800 */
[----:B------:R-:W-:Y:S02]  /*16b20*/  LDSM.16.MT88.4 R88, [R206+0x1800] ;  /* 0x00180000ce58783b */ /* 0x000fe40000004200 */
[--C-:B-1----:R-:W-:Y:S07]  /*16b30*/  FFMA.FTZ R84, R222, c[0x0][0x2d0], -R71.reuse ;  /* 0x0000b400de547a23 */ /* 0x102fee0000010847 */
[----:B------:R1:W1:Y:S01]  /*16b40*/  MUFU.EX2 R173, R84 ;  /* 0x0000005400ad7308 */ /* 0x0002620000000800 */
[--C-:B---3--:R-:W-:Y:S01]  /*16b50*/  FFMA.FTZ R80, R225, c[0x0][0x2d0], -R71.reuse ;  /* 0x0000b400e1507a23 */ /* 0x108fe20000010847 */
[----:B------:R-:W-:Y:S01]  /*16b60*/  F2FP.BF16.PACK_AB R105, R170, R171 ;  /* 0x000000abaa69723e */ /* 0x000fe200000010ff */
[----:B------:R-:W-:Y:S07]  /*16b70*/  FFMA.FTZ R71, R226, c[0x0][0x2d0], -R71 ;  /* 0x0000b400e2477a23 */ /* 0x000fee0000010847 */
[----:B------:R3:W-:Y:S10]  /*16b80*/  MUFU.EX2 R169, R80 ;  /* 0x0000005000a97308 */ /* 0x0007f40000000800 */
[----:B------:R3:W3:Y:S01]  /*16b90*/  MUFU.EX2 R168, R71 ;  /* 0x0000004700a87308 */ /* 0x0006e20000000800 */
[----:B-1----:R-:W1:Y:S01]  /*16ba0*/  LDSM.16.MT88.4 R84, [R208+0x1000] ;  /* 0x00100000d054783b */ /* 0x002e620000004200 */
[----:B------:R-:W-:Y:S07]  /*16bb0*/  F2FP.BF16.PACK_AB R104, R173, R172 ;  /* 0x000000acad68723e */ /* 0x000fee00000010ff */
[----:B---3--:R-:W3:Y:S01]  /*16bc0*/  LDSM.16.MT88.4 R80, [R205+0x1800] ;  /* 0x00180000cd50783b */ /* 0x008ee20000004200 */
[--C-:B------:R-:W-:Y:S01]  /*16bd0*/  FFMA.FTZ R71, R227, c[0x0][0x2d0], -R115.reuse ;  /* 0x0000b400e3477a23 */ /* 0x100fe20000010873 */
[----:B------:R-:W-:Y:S01]  /*16be0*/  F2FP.BF16.PACK_AB R106, R168, R169 ;  /* 0x000000a9a86a723e */ /* 0x000fe200000010ff */
[----:B------:R-:W-:Y:S02]  /*16bf0*/  FFMA.FTZ R115, R229, c[0x0][0x2d0], -R115 ;  /* 0x0000b400e5737a23 */ /* 0x000fe40000010873 */
[----:B------:R3:W-:Y:S10]  /*16c00*/  MUFU.EX2 R167, R71 ;  /* 0x0000004700a77308 */ /* 0x0007f40000000800 */
[----:B------:R-:W3:Y:S01]  /*16c10*/  MUFU.EX2 R166, R115 ;  /* 0x0000007300a67308 */ /* 0x000ee20000000800 */
[-C--:B-1----:R-:W-:Y:S08]  /*16c20*/  HMMA.16816.F32.BF16 R52, R72, R84.reuse, R52 ;  /* 0x000000544834723c */ /* 0x082ff00000041834 */
[C---:B------:R-:W-:Y:S01]  /*16c30*/  HMMA.16816.F32.BF16 R56, R76.reuse, R84, R56 ;  /* 0x000000544c38723c */ /* 0x040fe20000041838 */
[--C-:B---3--:R-:W-:Y:S07]  /*16c40*/  FFMA.FTZ R71, R196, c[0x0][0x2d0], -R111.reuse ;  /* 0x0000b400c4477a23 */ /* 0x108fee000001086f */
[-C--:B------:R-:W-:Y:S01]  /*16c50*/  HMMA.16816.F32.BF16 R60, R76, R86.reuse, R60 ;  /* 0x000000564c3c723c */ /* 0x080fe2000004183c */
[----:B------:R1:W-:Y:S03]  /*16c60*/  MUFU.EX2 R100, R71 ;  /* 0x0000004700647308 */ /* 0x0003e60000000800 */
[----:B------:R-:W-:Y:S03]  /*16c70*/  F2FP.BF16.PACK_AB R107, R166, R167 ;  /* 0x000000a7a66b723e */ /* 0x000fe600000010ff */
[----:B------:R-:W-:Y:S01]  /*16c80*/  F2FP.BF16.PACK_AB R76, R102, R101 ;  /* 0x00000065664c723e */ /* 0x000fe200000010ff */
[----:B------:R-:W-:Y:S01]  /*16c90*/  HMMA.16816.F32.BF16 R64, R72, R86, R64 ;  /* 0x000000564840723c */ /* 0x000fe20000041840 */
[----:B------:R-:W3:Y:S03]  /*16ca0*/  LDSM.16.MT88.4 R84, [R209+0x1800] ;  /* 0x00180000d154783b */ /* 0x000ee60000004200 */
[----:B------:R-:W-:Y:S03]  /*16cb0*/  F2FP.BF16.PACK_AB R78, R174, R175 ;  /* 0x000000afae4e723e */ /* 0x000fe600000010ff */
[----:B------:R-:W-:Y:S02]  /*16cc0*/  F2FP.BF16.PACK_AB R72, R182, R181 ;  /* 0x000000b5b648723e */ /* 0x000fe400000010ff */
[----:B------:R-:W-:Y:S03]  /*16cd0*/  F2FP.BF16.PACK_AB R73, R180, R151 ;  /* 0x00000097b449723e */ /* 0x000fe600000010ff */
[----:B------:R-:W-:Y:S02]  /*16ce0*/  F2FP.BF16.PACK_AB R74, R179, R178 ;  /* 0x000000b2b34a723e */ /* 0x000fe400000010ff */
[----:B------:R-:W-:Y:S01]  /*16cf0*/  F2FP.BF16.PACK_AB R75, R176, R177 ;  /* 0x000000b1b04b723e */ /* 0x000fe200000010ff */
[--C-:B-1----:R-:W-:Y:S01]  /*16d00*/  FFMA.FTZ R71, R200, c[0x0][0x2d0], -R111.reuse ;  /* 0x0000b400c8477a23 */ /* 0x102fe2000001086f */
[----:B------:R-:W-:Y:S05]  /*16d10*/  IADD3 R200, R220, -0x1, RZ ;  /* 0xffffffffdcc87810 */ /* 0x000fea0007ffe0ff */
[-C--:B------:R-:W-:Y:S01]  /*16d20*/  HMMA.16816.F32.BF16 R4, R72, R80.reuse, R4 ;  /* 0x000000504804723c */ /* 0x080fe20000041804 */
[----:B------:R1:W1:Y:S02]  /*16d30*/  MUFU.EX2 R158, R71 ;  /* 0x00000047009e7308 */ /* 0x0002640000000800 */
[--C-:B-1----:R-:W-:Y:S01]  /*16d40*/  FFMA.FTZ R71, R201, c[0x0][0x2d0], -R111.reuse ;  /* 0x0000b400c9477a23 */ /* 0x102fe2000001086f */
[----:B------:R-:W-:Y:S07]  /*16d50*/  F2FP.BF16.PACK_AB R77, R158, R100 ;  /* 0x000000649e4d723e */ /* 0x000fee00000010ff */
[----:B------:R1:W-:Y:S02]  /*16d60*/  MUFU.EX2 R157, R71 ;  /* 0x00000047009d7308 */ /* 0x0003e40000000800 */
[--C-:B-1----:R-:W-:Y:S08]  /*16d70*/  FFMA.FTZ R71, R202, c[0x0][0x2d0], -R111.reuse ;  /* 0x0000b400ca477a23 */ /* 0x102ff0000001086f */
[----:B------:R1:W1:Y:S02]  /*16d80*/  MUFU.EX2 R114, R71 ;  /* 0x0000004700727308 */ /* 0x0002640000000800 */
[--C-:B-1----:R-:W-:Y:S01]  /*16d90*/  FFMA.FTZ R71, R228, c[0x0][0x2d0], -R156.reuse ;  /* 0x0000b400e4477a23 */ /* 0x102fe2000001089c */
[----:B------:R-:W-:Y:S07]  /*16da0*/  F2FP.BF16.PACK_AB R79, R114, R157 ;  /* 0x0000009d724f723e */ /* 0x000fee00000010ff */
[----:B------:R1:W-:Y:S01]  /*16db0*/  MUFU.EX2 R161, R71 ;  /* 0x0000004700a17308 */ /* 0x0003e20000000800 */
[C---:B------:R-:W-:Y:S08]  /*16dc0*/  HMMA.16816.F32.BF16 R8, R76.reuse, R80, R8 ;  /* 0x000000504c08723c */ /* 0x040ff00000041808 */
[-C--:B------:R-:W-:Y:S08]  /*16dd0*/  HMMA.16816.F32.BF16 R12, R76, R82.reuse, R12 ;  /* 0x000000524c0c723c */ /* 0x080ff0000004180c */
[C---:B------:R-:W-:Y:S01]  /*16de0*/  HMMA.16816.F32.BF16 R16, R72.reuse, R82, R16 ;  /* 0x000000524810723c */ /* 0x040fe20000041810 */
[----:B------:R-:W2:Y:S03]  /*16df0*/  LDSM.16.MT88.4 R80, [R208+0x1800] ;  /* 0x00180000d050783b */ /* 0x000ea60000004200 */
[--C-:B-1----:R-:W-:Y:S04]  /*16e00*/  FFMA.FTZ R71, R230, c[0x0][0x2d0], -R156.reuse ;  /* 0x0000b400e6477a23 */ /* 0x102fe8000001089c */
[-C--:B---3--:R-:W-:Y:S01]  /*16e10*/  HMMA.16816.F32.BF16 R20, R72, R84.reuse, R20 ;  /* 0x000000544814723c */ /* 0x088fe20000041814 */
[----:B------:R1:W3:Y:S07]  /*16e20*/  MUFU.EX2 R159, R71 ;  /* 0x00000047009f7308 */ /* 0x0002ee0000000800 */
[C---:B------:R-:W-:Y:S08]  /*16e30*/  HMMA.16816.F32.BF16 R24, R76.reuse, R84, R24 ;  /* 0x000000544c18723c */ /* 0x040ff00000041818 */
[-C--:B------:R-:W-:Y:S08]  /*16e40*/  HMMA.16816.F32.BF16 R28, R76, R86.reuse, R28 ;  /* 0x000000564c1c723c */ /* 0x080ff0000004181c */
[C---:B------:R-:W-:Y:S01]  /*16e50*/  HMMA.16816.F32.BF16 R32, R72.reuse, R86, R32 ;  /* 0x000000564820723c */ /* 0x040fe20000041820 */
[--C-:B-1----:R-:W-:Y:S03]  /*16e60*/  FFMA.FTZ R71, R231, c[0x0][0x2d0], -R156.reuse ;  /* 0x0000b400e7477a23 */ /* 0x102fe6000001089c */
[----:B---3--:R-:W-:Y:S01]  /*16e70*/  F2FP.BF16.PACK_AB R152, R159, R161 ;  /* 0x000000a19f98723e */ /* 0x008fe200000010ff */
[----:B------:R1:W-:Y:S01]  /*16e80*/  MUFU.EX2 R160, R71 ;  /* 0x0000004700a07308 */ /* 0x0003e20000000800 */
[----:B------:R-:W-:Y:S02]  /*16e90*/  FFMA.FTZ R156, R232, c[0x0][0x2d0], -R156 ;  /* 0x0000b400e89c7a23 */ /* 0x000fe4000001089c */
[-C--:B------:R-:W-:Y:S07]  /*16ea0*/  HMMA.16816.F32.BF16 R36, R72, R88.reuse, R36 ;  /* 0x000000584824723c */ /* 0x080fee0000041824 */
[----:B------:R-:W3:Y:S01]  /*16eb0*/  MUFU.EX2 R115, R156 ;  /* 0x0000009c00737308 */ /* 0x000ee20000000800 */
[C---:B------:R-:W-:Y:S08]  /*16ec0*/  HMMA.16816.F32.BF16 R40, R76.reuse, R88, R40 ;  /* 0x000000584c28723c */ /* 0x040ff00000041828 */
[-C--:B------:R-:W-:Y:S01]  /*16ed0*/  HMMA.16816.F32.BF16 R44, R76, R90.reuse, R44 ;  /* 0x0000005a4c2c723c */ /* 0x080fe2000004182c */
[--C-:B-1----:R-:W-:Y:S07]  /*16ee0*/  FFMA.FTZ R71, R199, c[0x0][0x2d0], -R111.reuse ;  /* 0x0000b400c7477a23 */ /* 0x102fee000001086f */
[C---:B------:R-:W-:Y:S01]  /*16ef0*/  HMMA.16816.F32.BF16 R48, R72.reuse, R90, R48 ;  /* 0x0000005a4830723c */ /* 0x040fe20000041830 */
[----:B------:R1:W-:Y:S03]  /*16f00*/  MUFU.EX2 R113, R71 ;  /* 0x0000004700717308 */ /* 0x0003e60000000800 */
[----:B---3--:R-:W-:Y:S04]  /*16f10*/  F2FP.BF16.PACK_AB R154, R115, R160 ;  /* 0x000000a0739a723e */ /* 0x008fe800000010ff */
[-C--:B--2---:R-:W-:Y:S08]  /*16f20*/  HMMA.16816.F32.BF16 R52, R72, R80.reuse, R52 ;  /* 0x000000504834723c */ /* 0x084ff00000041834 */
[C---:B------:R-:W-:Y:S08]  /*16f30*/  HMMA.16816.F32.BF16 R56, R76.reuse, R80, R56 ;  /* 0x000000504c38723c */ /* 0x040ff00000041838 */
[-C--:B------:R-:W-:Y:S01]  /*16f40*/  HMMA.16816.F32.BF16 R60, R76, R82.reuse, R60 ;  /* 0x000000524c3c723c */ /* 0x080fe2000004183c */
[----:B-1----:R-:W-:Y:S04]  /*16f50*/  FFMA.FTZ R71, R198, c[0x0][0x2d0], -R111 ;  /* 0x0000b400c6477a23 */ /* 0x002fe8000001086f */
[----:B------:R-:W1:Y:S03]  /*16f60*/  MUFU.EX2 R112, R71 ;  /* 0x0000004700707308 */ /* 0x000e660000000800 */
[----:B------:R-:W-:Y:S08]  /*16f70*/  HMMA.16816.F32.BF16 R64, R72, R82, R64 ;  /* 0x000000524840723c */ /* 0x000ff00000041840 */
[-C--:B------:R-:W-:Y:S07]  /*16f80*/  HMMA.16816.F32.BF16 R116, R104, R128.reuse, R4 ;  /* 0x000000806874723c */ /* 0x080fee0000041804 */
[----:B-----5:R-:W-:Y:S01]  /*16f90*/  FFMA.FTZ R4, R69, R139, R185 ;  /* 0x0000008b45047223 */ /* 0x020fe200000100b9 */
[----:B------:R-:W-:Y:S01]  /*16fa0*/  MOV R185, R138 ;  /* 0x0000008a00b97202 */ /* 0x000fe20000000f00 */
[----:B------:R-:W-:Y:S03]  /*16fb0*/  FFMA.FTZ R6, R68, R136, R137 ;  /* 0x0000008844067223 */ /* 0x000fe60000010089 */
[----:B----4-:R-:W-:Y:S01]  /*16fc0*/  FFMA.FTZ R5, R2, R194, R197 ;  /* 0x000000c202057223 */ /* 0x010fe200000100c5 */
[----:B-1----:R-:W-:Y:S01]  /*16fd0*/  F2FP.BF16.PACK_AB R153, R112, R113 ;  /* 0x000000717099723e */ /* 0x002fe200000010ff */
[--C-:B------:R-:W-:Y:S02]  /*16fe0*/  FFMA.FTZ R71, R162, c[0x0][0x2d0], -R111.reuse ;  /* 0x0000b400a2477a23 */ /* 0x100fe4000001086f */
[----:B------:R-:W-:Y:S02]  /*16ff0*/  FFMA.FTZ R111, R70, c[0x0][0x2d0], -R111 ;  /* 0x0000b400466f7a23 */ /* 0x000fe4000001086f */
[----:B------:R-:W-:Y:S02]  /*17000*/  FADD.FTZ R4, R193, R4 ;  /* 0x00000004c1047221 */ /* 0x000fe40000010000 */
[----:B------:R-:W-:Y:S01]  /*17010*/  FADD.FTZ R2, R143, R6 ;  /* 0x000000068f027221 */ /* 0x000fe20000010000 */
[----:B------:R1:W-:Y:S01]  /*17020*/  MUFU.EX2 R70, R111 ;  /* 0x0000006f00467308 */ /* 0x0003e20000000800 */
[----:B------:R-:W-:Y:S02]  /*17030*/  FADD.FTZ R5, R142, R5 ;  /* 0x000000058e057221 */ /* 0x000fe40000010000 */
[----:B------:R-:W-:Y:S02]  /*17040*/  FADD.FTZ R7, R141, R4 ;  /* 0x000000048d077221 */ /* 0x000fe40000010000 */
[----:B------:R-:W-:Y:S02]  /*17050*/  FADD.FTZ R6, R140, R2 ;  /* 0x000000028c067221 */ /* 0x000fe40000010000 */
[----:B------:R-:W-:Y:S02]  /*17060*/  FADD.FTZ R4, R192, R5 ;  /* 0x00000005c0047221 */ /* 0x000fe40000010000 */
[----:B------:R-:W-:Y:S01]  /*17070*/  FFMA.FTZ R2, R0, R195, R163 ;  /* 0x000000c300027223 */ /* 0x000fe200000100a3 */
[----:B------:R-:W2:Y:S01]  /*17080*/  MUFU.EX2 R71, R71 ;  /* 0x0000004700477308 */ /* 0x000ea20000000800 */
[----:B------:R-:W-:Y:S01]  /*17090*/  FADD.FTZ R0, R191, R7 ;  /* 0x00000007bf007221 */ /* 0x000fe20000010000 */
[----:B-1----:R-:W-:Y:S02]  /*170a0*/  MOV R111, R110 ;  /* 0x0000006e006f7202 */ /* 0x002fe40000000f00 */
[----:B--2---:R-:W-:Y:S07]  /*170b0*/  F2FP.BF16.PACK_AB R155, R70, R71 ;  /* 0x00000047469b723e */ /* 0x004fee00000010ff */
[C---:B------:R-:W-:Y:S07]  /*170c0*/  HMMA.16816.F32.BF16 R120, R152.reuse, R128, R8 ;  /* 0x000000809878723c */ /* 0x040fee0000041808 */
[----:B------:R-:W-:Y:S01]  /*170d0*/  FADD.FTZ R10, R190, R6 ;  /* 0x00000006be0a7221 */ /* 0x000fe20000010000 */
[-C--:B------:R-:W-:Y:S01]  /*170e0*/  HMMA.16816.F32.BF16 R124, R152, R130.reuse, R12 ;  /* 0x00000082987c723c */ /* 0x080fe2000004180c */
[----:B------:R-:W-:Y:S01]  /*170f0*/  FADD.FTZ R8, R189, R4 ;  /* 0x00000004bd087221 */ /* 0x000fe20000010000 */
[----:B------:R-:W2:Y:S02]  /*17100*/  LDL R13, [R1+0x20] ;  /* 0x00002000010d7983 */ /* 0x000ea40000100800 */
[----:B------:R-:W-:Y:S02]  /*17110*/  FADD.FTZ R11, R164, R2 ;  /* 0x00000002a40b7221 */ /* 0x000fe40000010000 */
[----:B------:R-:W-:Y:S01]  /*17120*/  FADD.FTZ R9, R251, R0 ;  /* 0x00000000fb097221 */ /* 0x000fe20000010000 */
[----:B------:R-:W1:Y:S01]  /*17130*/  LDSM.16.MT88.4 R4, [R208+0x2000] ;  /* 0x00200000d004783b */ /* 0x000e620000004200 */
[----:B------:R-:W-:Y:S01]  /*17140*/  FADD.FTZ R2, R252, R10 ;  /* 0x0000000afc027221 */ /* 0x000fe20000010000 */
[C---:B------:R-:W-:Y:S03]  /*17150*/  HMMA.16816.F32.BF16 R128, R104.reuse, R130, R16 ;  /* 0x000000826880723c */ /* 0x040fe60000041810 */
[----:B------:R-:W-:Y:S02]  /*17160*/  FADD.FTZ R0, R247, R8 ;  /* 0x00000008f7007221 */ /* 0x000fe40000010000 */
[----:B------:R-:W-:Y:S02]  /*17170*/  FADD.FTZ R8, R248, R11 ;  /* 0x0000000bf8087221 */ /* 0x000fe40000010000 */
[----:B------:R-:W-:Y:S01]  /*17180*/  FADD.FTZ R9, R188, R9 ;  /* 0x00000009bc097221 */ /* 0x000fe20000010000 */
[-C--:B------:R-:W-:Y:S01]  /*17190*/  HMMA.16816.F32.BF16 R132, R104, R144.reuse, R20 ;  /* 0x000000906884723c */ /* 0x080fe20000041814 */
[----:B------:R-:W-:Y:S03]  /*171a0*/  FADD.FTZ R2, R187, R2 ;  /* 0x00000002bb027221 */ /* 0x000fe60000010000 */
[----:B------:R-:W-:Y:S02]  /*171b0*/  FADD.FTZ R0, R246, R0 ;  /* 0x00000000f6007221 */ /* 0x000fe40000010000 */
[----:B------:R-:W-:Y:S02]  /*171c0*/  FADD.FTZ R10, R165, R8 ;  /* 0x00000008a50a7221 */ /* 0x000fe40000010000 */
        /* <DEDUP_REMOVED lines=31> */
[----:B------:R-:W-:Y:S02]  /*173c0*/  FADD.FTZ R11, R151, R2 ;  /* 0x00000002970b7221 */ /* 0x000fe40000010000 */
[----:B------:R-:W-:Y:S02]  /*173d0*/  FADD.FTZ R8, R148, R8 ;  /* 0x0000000894087221 */ /* 0x000fe40000010000 */
[-C--:B-1----:R-:W-:Y:S01]  /*173e0*/  HMMA.16816.F32.BF16 R148, R104, R4.reuse, R52 ;  /* 0x000000046894723c */ /* 0x082fe20000041834 */
        /* <DEDUP_REMOVED lines=20> */
[----:B------:R-:W-:Y:S01]  /*17530*/  FADD.FTZ R4, R114, R4 ;  /* 0x0000000472047221 */ /* 0x000fe20000010000 */
[----:B------:R-:W-:Y:S01]  /*17540*/  MOV R114, R3 ;  /* 0x0000000300727202 */ /* 0x000fe20000000f00 */
[----:B------:R-:W-:Y:S03]  /*17550*/  FADD.FTZ R0, R161, R9 ;  /* 0x00000009a1007221 */ /* 0x000fe60000010000 */
        /* <DEDUP_REMOVED lines=10> */
[----:B------:R1:W-:Y:S01]  /*17600*/  STL [R1+0x8], R6 ;  /* 0x0000080601007387 */ /* 0x0003e20000100800 */
[----:B------:R-:W-:Y:S01]  /*17610*/  FADD.FTZ R4, R160, R4 ;  /* 0x00000004a0047221 */ /* 0x000fe20000010000 */
[----:B------:R-:W-:Y:S01]  /*17620*/  MOV R112, R109 ;  /* 0x0000006d00707202 */ /* 0x000fe20000000f00 */
[----:B------:R-:W-:Y:S01]  /*17630*/  FADD.FTZ R0, R71, R2 ;  /* 0x0000000247007221 */ /* 0x000fe20000010000 */
[----:B------:R1:W-:Y:S01]  /*17640*/  STL [R1+0x4], R5 ;  /* 0x0000040501007387 */ /* 0x0003e20000100800 */
[----:B------:R-:W-:Y:S02]  /*17650*/  FADD.FTZ R2, R115, R4 ;  /* 0x0000000473027221 */ /* 0x000fe40000010000 */
[----:B------:R-:W-:Y:S03]  /*17660*/  FADD.FTZ R0, R70, R0 ;  /* 0x0000000046007221 */ /* 0x000fe60000010000 */
[----:B------:R1:W-:Y:S04]  /*17670*/  STL [R1+0xc], R2 ;  /* 0x00000c0201007387 */ /* 0x0003e80000100800 */
[----:B------:R1:W-:Y:S01]  /*17680*/  STL [R1+0x10], R0 ;  /* 0x0000100001007387 */ /* 0x0003e20000100800 */
[----:B--2---:R-:W-:Y:S01]  /*17690*/  ISETP.GT.AND P0, PT, R220, R13, PT ;  /* 0x0000000ddc00720c */ /* 0x004fe20003f04270 */
[----:B------:R-:W-:Y:S11]  /*176a0*/  IMAD.MOV.U32 R220, RZ, RZ, R200 ;  /* 0x000000ffffdc7224 */ /* 0x000ff600078e00c8 */
[----:B------:R-:W-:Y:S01]  /*176b0*/  @!UPT UIADD3 URZ, URZ, URZ, URZ ;  /* 0x0000003f3f3ff290 */ /* 0x000fe2000fffe03f */
[----:B-1----:R-:W-:-:S05]  /*176c0*/  @P0 BRA `(.L_x_954) ;  /* 0xffffb26000000947 */ /* 0x002fca000383ffff */
.L_x_937:
[----:B-1----:R-:W2:Y:S04]  /*176d0*/  LDL R5, [R1+0x14] ;  /* 0x0000140001057983 */ /* 0x002ea80000100800 */
[----:B------:R-:W3:Y:S04]  /*176e0*/  LDL R0, [R1+0x44] ;  /* 0x0000440001007983 */ /* 0x000ee80000100800 */
[----:B------:R-:W4:Y:S01]  /*176f0*/  LDL R2, [R1+0x18] ;  /* 0x0000180001027983 */ /* 0x000f220000100800 */
[----:B------:R-:W-:-:S05]  /*17700*/  IMAD.MOV.U32 R4, RZ, RZ, c[0x0][0x2c4] ;  /* 0x0000b100ff047624 */ /* 0x000fca00078e00ff */
[----:B------:R-:W-:Y:S01]  /*17710*/  ISETP.NE.AND P1, PT, R4, 0x1, PT ;  /* 0x000000010400780c */ /* 0x000fe20003f25270 */
[----:B--2---:R-:W-:Y:S02]  /*17720*/  IMAD.MOV.U32 R6, RZ, RZ, R5 ;  /* 0x000000ffff067224 */ /* 0x004fe400078e0005 */
[----:B------:R-:W-:Y:S01]  /*17730*/  IMAD.MOV.U32 R5, RZ, RZ, c[0x0][0x32c] ;  /* 0x0000cb00ff057624 */ /* 0x000fe200078e00ff */
[----:B---3--:R-:W-:-:S04]  /*17740*/  IADD3 R0, R0, 0x7f, RZ ;  /* 0x0000007f00007810 */ /* 0x008fc80007ffe0ff */
[----:B------:R-:W-:-:S05]  /*17750*/  ISETP.GE.AND P0, PT, R5, 0x1, PT ;  /* 0x000000010500780c */ /* 0x000fca0003f06270 */
[----:B------:R-:W-:Y:S01]  /*17760*/  @P1 IMAD.HI.U32 R4, R0, c[0x0][0x2c8], RZ ;  /* 0x0000b20000041a27 */ /* 0x000fe200078e00ff */
[----:B----4-:R-:W-:-:S04]  /*17770*/  IADD3 R2, R2, 0x1, -R6 ;  /* 0x0000000102027810 */ /* 0x010fc80007ffe806 */
        /* <DEDUP_REMOVED lines=14> */
.L_x_957:
[----:B------:R-:W-:-:S04]  /*17860*/  MOV R4, c[0x0][0x32c] ;  /* 0x0000cb0000047a02 */ /* 0x000fc80000000f00 */
[----:B------:R-:W-:-:S13]  /*17870*/  ISETP.NE.AND P0, PT, R4, 0x1, PT ;  /* 0x000000010400780c */ /* 0x000fda0003f05270 */
[----:B------:R-:W-:-:S05]  /*17880*/  @P0 IMAD.HI.U32 R4, R0, c[0x0][0x330], RZ ;  /* 0x0000cc0000040a27 */ /* 0x000fca00078e00ff */
[----:B------:R-:W-:Y:S02]  /*17890*/  @P0 SHF.R.U32.HI R0, RZ, c[0x0][0x334], R4 ;  /* 0x0000cd00ff000a19 */ /* 0x000fe40000011604 */
.L_x_958:
[----:B------:R-:W-:Y:S05]  /*178a0*/  BSYNC B0 ;  /* 0x0000000000007941 */ /* 0x000fea0003800000 */
.L_x_956:
[----:B------:R-:W-:-:S05]  /*178b0*/  IMAD R0, R0, c[0x0][0x32c], RZ ;  /* 0x0000cb0000007a24 */ /* 0x000fca00078e02ff */
[----:B------:R-:W-:-:S04]  /*178c0*/  IMNMX R2, R2, R0, !PT ;  /* 0x0000000002027217 */ /* 0x000fc80007800200 */
.L_x_955:
        /* <DEDUP_REMOVED lines=12> */
.L_x_960:
[----:B------:R-:W2:Y:S01]  /*17990*/  LDL R2, [R1+0x40] ;  /* 0x0000400001027983 */ /* 0x000ea20000100800 */
[----:B------:R-:W-:Y:S04]  /*179a0*/  DEPBAR.LE SB0, 0x0 ;  /* 0x000080000000791a */ /* 0x000fe80000000000 */
[----:B------:R-:W3:Y:S01]  /*179b0*/  LDL.64 R70, [R1+0x28] ;  /* 0x0000280001467983 */ /* 0x000ee20000100a00 */
[----:B------:R-:W-:Y:S05]  /*179c0*/  WARPSYNC 0xffffffff ;  /* 0xffffffff00007948 */ /* 0x000fea0003800000 */
[----:B------:R-:W-:Y:S01]  /*179d0*/  BAR.SYNC.DEFER_BLOCKING 0x0 ;  /* 0x0000000000007b1d */ /* 0x000fe20000010000 */
[----:B------:R-:W-:Y:S02]  /*179e0*/  ISETP.GT.AND P0, PT, R240, R201, PT ;  /* 0x000000c9f000720c */ /* 0x000fe40003f04270 */
[C---:B------:R-:W-:Y:S11]  /*179f0*/  IADD3 R200, R201.reuse, -0x1, RZ ;  /* 0xffffffffc9c87810 */ /* 0x040ff60007ffe0ff */
[----:B------:R-:W-:Y:S01]  /*17a00*/  @!P0 IMAD.WIDE.U32 R68, R201, c[0x0][0x208], RZ ;  /* 0x00008200c9448a25 */ /* 0x000fe200078e00ff */
[----:B------:R-:W-:Y:S02]  /*17a10*/  @!P0 MOV R73, c[0x0][0x208] ;  /* 0x0000820000498a02 */ /* 0x000fe40000000f00 */
[----:B------:R-:W-:Y:S02]  /*17a20*/  @!P0 MOV R74, 0x5 ;  /* 0x00000005004a8802 */ /* 0x000fe40000000f00 */
[C---:B------:R-:W-:Y:S02]  /*17a30*/  @!P0 SHF.L.U32 R113, R73.reuse, 0x5, RZ ;  /* 0x0000000549718819 */ /* 0x040fe400000006ff */
[----:B------:R-:W-:Y:S01]  /*17a40*/  @!P0 SHF.L.U64.HI R110, R73, R74, c[0x0][0x20c] ;  /* 0x00008300496e8619 */ /* 0x000fe2000001024a */
[----:B------:R-:W-:Y:S08]  /*17a50*/  LDSM.16.M88.4 R80, [R211] ;  /* 0x00000000d350783b */ /* 0x000ff00000000200 */
[----:B------:R-:W4:Y:S04]  /*17a60*/  LDL R3, [R1+0x38] ;  /* 0x0000380001037983 */ /* 0x000f280000100800 */
[----:B------:R-:W1:Y:S08]  /*17a70*/  LDSM.16.M88.4 R16, [R204] ;  /* 0x00000000cc10783b */ /* 0x000e700000000200 */
[----:B------:R-:W5:Y:S08]  /*17a80*/  LDSM.16.M88.4 R76, [R211+0x2000] ;  /* 0x00200000d34c783b */ /* 0x000f700000000200 */
[----:B------:R-:W5:Y:S08]  /*17a90*/  LDSM.16.M88.4 R32, [R204+0x800] ;  /* 0x00080000cc20783b */ /* 0x000f700000000200 */
[----:B------:R-:W5:Y:S08]  /*17aa0*/  LDSM.16.M88.4 R48, [R204+0x1000] ;  /* 0x00100000cc30783b */ /* 0x000f700000000200 */
[----:B------:R-:W5:Y:S01]  /*17ab0*/  LDSM.16.M88.4 R64, [R204+0x1800] ;  /* 0x00180000cc40783b */ /* 0x000f620000000200 */
[-C--:B-1----:R-:W-:Y:S07]  /*17ac0*/  HMMA.16816.F32.BF16 R4, R80, R16.reuse, RZ ;  /* 0x000000105004723c */ /* 0x082fee00000418ff */
[----:B------:R-:W1:Y:S01]  /*17ad0*/  LDSM.16.M88.4 R156, [R204+0x2000] ;  /* 0x00200000cc9c783b */ /* 0x000e620000000200 */
[C---:B-----5:R-:W-:Y:S07]  /*17ae0*/  HMMA.16816.F32.BF16 R8, R76.reuse, R16, RZ ;  /* 0x000000104c08723c */ /* 0x060fee00000418ff */
[----:B------:R-:W-:Y:S01]  /*17af0*/  LDSM.16.M88.4 R160, [R214] ;  /* 0x00000000d6a0783b */ /* 0x000fe20000000200 */
[-C--:B------:R-:W-:Y:S07]  /*17b00*/  HMMA.16816.F32.BF16 R12, R76, R18.reuse, RZ ;  /* 0x000000124c0c723c */ /* 0x080fee00000418ff */
[----:B------:R-:W5:Y:S01]  /*17b10*/  LDSM.16.M88.4 R164, [R215] ;  /* 0x00000000d7a4783b */ /* 0x000f620000000200 */
[C---:B------:R-:W-:Y:S07]  /*17b20*/  HMMA.16816.F32.BF16 R16, R80.reuse, R18, RZ ;  /* 0x000000125010723c */ /* 0x040fee00000418ff */
[----:B------:R-:W1:Y:S01]  /*17b30*/  LDSM.16.M88.4 R168, [R214+0x2000] ;  /* 0x00200000d6a8783b */ /* 0x000e620000000200 */
[-C--:B------:R-:W-:Y:S07]  /*17b40*/  HMMA.16816.F32.BF16 R20, R80, R32.reuse, RZ ;  /* 0x000000205014723c */ /* 0x080fee00000418ff */
[----:B------:R-:W1:Y:S01]  /*17b50*/  LDSM.16.M88.4 R172, [R219] ;  /* 0x00000000dbac783b */ /* 0x000e620000000200 */
[C---:B------:R-:W-:Y:S07]  /*17b60*/  HMMA.16816.F32.BF16 R24, R76.reuse, R32, RZ ;  /* 0x000000204c18723c */ /* 0x040fee00000418ff */
[----:B------:R-:W1:Y:S01]  /*17b70*/  LDSM.16.M88.4 R176, [R218] ;  /* 0x00000000dab0783b */ /* 0x000e620000000200 */
[-C--:B------:R-:W-:Y:S07]  /*17b80*/  HMMA.16816.F32.BF16 R28, R76, R34.reuse, RZ ;  /* 0x000000224c1c723c */ /* 0x080fee00000418ff */
[----:B------:R-:W1:Y:S01]  /*17b90*/  LDSM.16.M88.4 R180, [R217] ;  /* 0x00000000d9b4783b */ /* 0x000e620000000200 */
[C---:B------:R-:W-:Y:S07]  /*17ba0*/  HMMA.16816.F32.BF16 R32, R80.reuse, R34, RZ ;  /* 0x000000225020723c */ /* 0x040fee00000418ff */
[----:B------:R-:W1:Y:S01]  /*17bb0*/  LDSM.16.M88.4 R184, [R216] ;  /* 0x00000000d8b8783b */ /* 0x000e620000000200 */
[-C--:B------:R-:W-:Y:S07]  /*17bc0*/  HMMA.16816.F32.BF16 R36, R80, R48.reuse, RZ ;  /* 0x000000305024723c */ /* 0x080fee00000418ff */
[----:B------:R-:W5:Y:S04]  /*17bd0*/  LDL R220, [R1+0x3c] ;  /* 0x00003c0001dc7983 */ /* 0x000f680000100800 */
[----:B------:R-:W5:Y:S01]  /*17be0*/  LDL.64 R202, [R1+0x30] ;  /* 0x0000300001ca7983 */ /* 0x000f620000100a00 */
[C---:B------:R-:W-:Y:S05]  /*17bf0*/  HMMA.16816.F32.BF16 R40, R76.reuse, R48, RZ ;  /* 0x000000304c28723c */ /* 0x040fea00000418ff */
[----:B------:R-:W5:Y:S04]  /*17c00*/  LDL.LU R245, [R1+0x8] ;  /* 0x0000080001f57983 */ /* 0x000f680000300800 */
[----:B------:R-:W5:Y:S01]  /*17c10*/  LDL.LU R244, [R1+0x4] ;  /* 0x0000040001f47983 */ /* 0x000f620000300800 */
[-C--:B------:R-:W-:Y:S03]  /*17c20*/  HMMA.16816.F32.BF16 R44, R76, R50.reuse, RZ ;  /* 0x000000324c2c723c */ /* 0x080fe600000418ff */
[----:B------:R-:W5:Y:S04]  /*17c30*/  LDL.LU R243, [R1+0xc] ;  /* 0x00000c0001f37983 */ /* 0x000f680000300800 */
[----:B------:R-:W5:Y:S01]  /*17c40*/  LDL.LU R242, [R1+0x10] ;  /* 0x0000100001f27983 */ /* 0x000f620000300800 */
[C---:B------:R-:W-:Y:S08]  /*17c50*/  HMMA.16816.F32.BF16 R48, R80.reuse, R50, RZ ;  /* 0x000000325030723c */ /* 0x040ff000000418ff */
[-C--:B------:R-:W-:Y:S08]  /*17c60*/  HMMA.16816.F32.BF16 R52, R80, R64.reuse, RZ ;  /* 0x000000405034723c */ /* 0x080ff000000418ff */
[C---:B------:R-:W-:Y:S08]  /*17c70*/  HMMA.16816.F32.BF16 R56, R76.reuse, R64, RZ ;  /* 0x000000404c38723c */ /* 0x040ff000000418ff */
[-C--:B------:R-:W-:Y:S08]  /*17c80*/  HMMA.16816.F32.BF16 R60, R76, R66.reuse, RZ ;  /* 0x000000424c3c723c */ /* 0x080ff000000418ff */
[C---:B------:R-:W-:Y:S02]  /*17c90*/  HMMA.16816.F32.BF16 R64, R80.reuse, R66, RZ ;  /* 0x000000425040723c */ /* 0x040fe400000418ff */
[----:B--2---:R-:W-:Y:S02]  /*17ca0*/  LOP3.LUT P4, RZ, R2, 0x80, RZ, 0xc0, !PT ;  /* 0x0000008002ff7812 */ /* 0x004fe4000788c0ff */
[----:B------:R-:W-:Y:S05]  /*17cb0*/  @!P0 SHF.R.S32.HI R2, RZ, 0x1f, R201 ;  /* 0x0000001fff028819 */ /* 0x000fea00000114c9 */
[----:B------:R-:W-:Y:S04]  /*17cc0*/  @!P0 IMAD R2, R2, c[0x0][0x208], RZ ;  /* 0x0000820002028a24 */ /* 0x000fe800078e02ff */
[----:B------:R-:W-:Y:S05]  /*17cd0*/  @!P0 IMAD R2, R201, c[0x0][0x20c], R2 ;  /* 0x00008300c9028a24 */ /* 0x000fea00078e0202 */
[----:B------:R-:W-:Y:S02]  /*17ce0*/  @!P0 IADD3 R69, R69, R2, RZ ;  /* 0x0000000245458210 */ /* 0x000fe40007ffe0ff */
[----:B---3--:R-:W-:Y:S03]  /*17cf0*/  @!P0 MOV R2, R70 ;  /* 0x0000004600028202 */ /* 0x008fe60000000f00 */
[----:B------:R-:W-:Y:S02]  /*17d00*/  @!P0 IMAD R72, R69, 0x50, RZ ;  /* 0x0000005045488824 */ /* 0x000fe400078e02ff */
[----:B----4-:R-:W-:Y:S02]  /*17d10*/  @!P0 IMAD.WIDE.U32 R2, R68, 0x50, R2 ;  /* 0x0000005044028825 */ /* 0x010fe400078e0002 */
[-C--:B-1----:R-:W-:Y:S03]  /*17d20*/  HMMA.16816.F32.BF16 R68, R80, R156.reuse, RZ ;  /* 0x0000009c5044723c */ /* 0x082fe600000418ff */
[----:B------:R-:W-:Y:S02]  /*17d30*/  @!P0 IADD3 R3, R3, R72, RZ ;  /* 0x0000004803038210 */ /* 0x000fe40007ffe0ff */
[C---:B------:R-:W-:Y:S03]  /*17d40*/  @!P0 LEA R108, P1, R2.reuse, c[0x0][0x1f8], 0x1 ;  /* 0x00007e00026c8a11 */ /* 0x040fe600078208ff */
[C---:B------:R-:W-:Y:S04]  /*17d50*/  HMMA.16816.F32.BF16 R72, R76.reuse, R156, RZ ;  /* 0x0000009c4c48723c */ /* 0x040fe800000418ff */
[----:B------:R-:W-:Y:S02]  /*17d60*/  @!P0 LEA.HI.X R109, R2, c[0x0][0x1fc], R3, 0x1, P1 ;  /* 0x00007f00026d8a11 */ /* 0x000fe400008f0c03 */
[-C--:B------:R-:W-:Y:S02]  /*17d70*/  @!P0 IADD3 R2, P1, R108, R113.reuse, RZ ;  /* 0x000000716c028210 */ /* 0x080fe40007f3e0ff */
[-C--:B------:R-:W-:Y:S01]  /*17d80*/  HMMA.16816.F32.BF16 R76, R76, R158.reuse, RZ ;  /* 0x0000009e4c4c723c */ /* 0x080fe200000418ff */
[----:B------:R-:W-:Y:S01]  /*17d90*/  @!PT LDS RZ, [RZ] ;  /* 0x00000000fffff984 */ /* 0x000fe20000000800 */
[----:B------:R-:W-:Y:S01]  /*17da0*/  @!PT LDS RZ, [RZ] ;  /* 0x00000000fffff984 */ /* 0x000fe20000000800 */
[----:B------:R-:W-:Y:S01]  /*17db0*/  @!PT LDS RZ, [RZ] ;  /* 0x00000000fffff984 */ /* 0x000fe20000000800 */
[----:B------:R1:W-:Y:S03]  /*17dc0*/  @!P0 LDGSTS.E.BYPASS.LTC128B.128 [R221+0x100], [R108.64], !P4 ;  /* 0x001000006cdd8fae */ /* 0x0003e6000e101d48 */
[-C--:B------:R-:W-:Y:S02]  /*17dd0*/  @!P0 IADD3.X R3, R109, R110.reuse, RZ, P1, !PT ;  /* 0x0000006e6d038210 */ /* 0x080fe40000ffe4ff */
[-C--:B------:R-:W-:Y:S02]  /*17de0*/  @!P0 IADD3 R156, P3, R2, R113.reuse, RZ ;  /* 0x00000071029c8210 */ /* 0x080fe40007f7e0ff */
[----:B------:R-:W-:Y:S01]  /*17df0*/  HMMA.16816.F32.BF16 R80, R80, R158, RZ ;  /* 0x0000009e5050723c */ /* 0x000fe200000418ff */
[----:B------:R2:W-:Y:S03]  /*17e00*/  @!P0 LDGSTS.E.BYPASS.LTC128B.128 [R221+0x900], [R2.64], !P4 ;  /* 0x0090000002dd8fae */ /* 0x0005e6000e101d48 */
[-C--:B------:R-:W-:Y:S02]  /*17e10*/  @!P0 IADD3.X R157, R3, R110.reuse, RZ, P3, !PT ;  /* 0x0000006e039d8210 */ /* 0x080fe40001ffe4ff */
[-C--:B------:R-:W-:Y:S02]  /*17e20*/  @!P0 IADD3 R112, P2, R156, R113.reuse, RZ ;  /* 0x000000719c708210 */ /* 0x080fe40007f5e0ff */
[-C--:B-----5:R-:W-:Y:S01]  /*17e30*/  HMMA.16816.F32.BF16 R4, R160, R164.reuse, R4 ;  /* 0x000000a4a004723c */ /* 0x0a0fe20000041804 */
[----:B------:R3:W-:Y:S07]  /*17e40*/  @!P0 LDGSTS.E.BYPASS.LTC128B.128 [R221+0x1100], [R156.64], !P4 ;  /* 0x011000009cdd8fae */ /* 0x0007ee000e101d48 */
[C---:B------:R-:W-:Y:S04]  /*17e50*/  HMMA.16816.F32.BF16 R8, R168.reuse, R164, R8 ;  /* 0x000000a4a808723c */ /* 0x040fe80000041808 */
[----:B-1----:R-:W-:Y:S02]  /*17e60*/  @!P0 IADD3 R108, P1, R112, R113, RZ ;  /* 0x00000071706c8210 */ /* 0x002fe40007f3e0ff */
[-C--:B------:R-:W-:Y:S02]  /*17e70*/  @!P0 IADD3.X R113, R157, R110.reuse, RZ, P2, !PT ;  /* 0x0000006e9d718210 */ /* 0x080fe400017fe4ff */
[-C--:B------:R-:W-:Y:S03]  /*17e80*/  HMMA.16816.F32.BF16 R12, R168, R166.reuse, R12 ;  /* 0x000000a6a80c723c */ /* 0x080fe6000004180c */
[----:B------:R1:W-:Y:S01]  /*17e90*/  @!P0 LDGSTS.E.BYPASS.LTC128B.128 [R221+0x1900], [R112.64], !P4 ;  /* 0x0190000070dd8fae */ /* 0x0003e2000e101d48 */
[----:B------:R-:W-:Y:S04]  /*17ea0*/  @!P0 IADD3.X R109, R113, R110, RZ, P1, !PT ;  /* 0x0000006e716d8210 */ /* 0x000fe80000ffe4ff */
[C---:B------:R-:W-:Y:S03]  /*17eb0*/  HMMA.16816.F32.BF16 R16, R160.reuse, R166, R16 ;  /* 0x000000a6a010723c */ /* 0x040fe60000041810 */
[----:B------:R4:W-:Y:S01]  /*17ec0*/  @!P0 LDGSTS.E.BYPASS.LTC128B.128 [R221+0x2100], [R108.64], !P4 ;  /* 0x021000006cdd8fae */ /* 0x0009e2000e101d48 */
[----:B------:R-:W-:Y:S04]  /*17ed0*/  ISETP.GT.AND P0, PT, R201, R240, PT ;  /* 0x000000f0c900720c */ /* 0x000fe80003f04270 */
[-C--:B------:R-:W-:Y:S03]  /*17ee0*/  HMMA.16816.F32.BF16 R20, R160, R172.reuse, R20 ;  /* 0x000000aca014723c */ /* 0x080fe60000041814 */
[----:B---3--:R-:W-:Y:S05]  /*17ef0*/  LDSM.16.M88.4 R156, [R212] ;  /* 0x00000000d49c783b */ /* 0x008fea0000000200 */
[C---:B------:R-:W-:Y:S03]  /*17f00*/  HMMA.16816.F32.BF16 R24, R168.reuse, R172, R24 ;  /* 0x000000aca818723c */ /* 0x040fe60000041818 */
[----:B------:R-:W0:Y:S05]  /*17f10*/  LDGDEPBAR ;  /* 0x00000000000079af */ /* 0x000e2a0000000000 */
[-C--:B------:R-:W-:Y:S03]  /*17f20*/  HMMA.16816.F32.BF16 R28, R168, R174.reuse, R28 ;  /* 0x000000aea81c723c */ /* 0x080fe6000004181c */
[----:B------:R-:W3:Y:S05]  /*17f30*/  LDSM.16.M88.4 R188, [R210] ;  /* 0x00000000d2bc783b */ /* 0x000eea0000000200 */
[C---:B------:R-:W-:Y:S03]  /*17f40*/  HMMA.16816.F32.BF16 R32, R160.reuse, R174, R32 ;  /* 0x000000aea020723c */ /* 0x040fe60000041820 */
[----:B------:R-:W5:Y:S05]  /*17f50*/  LDSM.16.M88.4 R192, [R212+0x2000] ;  /* 0x00200000d4c0783b */ /* 0x000f6a0000000200 */
[-C--:B------:R-:W-:Y:S03]  /*17f60*/  HMMA.16816.F32.BF16 R36, R160, R176.reuse, R36 ;  /* 0x000000b0a024723c */ /* 0x080fe60000041824 */
[----:B------:R-:W1:Y:S05]  /*17f70*/  LDSM.16.M88.4 R196, [R210+0x800] ;  /* 0x00080000d2c4783b */ /* 0x000e6a0000000200 */
[C---:B------:R-:W-:Y:S03]  /*17f80*/  HMMA.16816.F32.BF16 R40, R168.reuse, R176, R40 ;  /* 0x000000b0a828723c */ /* 0x040fe60000041828 */
[----:B------:R-:W1:Y:S05]  /*17f90*/  LDSM.16.M88.4 R164, [R210+0x1000] ;  /* 0x00100000d2a4783b */ /* 0x000e6a0000000200 */
[-C--:B------:R-:W-:Y:S03]  /*17fa0*/  HMMA.16816.F32.BF16 R44, R168, R178.reuse, R44 ;  /* 0x000000b2a82c723c */ /* 0x080fe6000004182c */
[----:B------:R-:W-:Y:S05]  /*17fb0*/  LDSM.16.M88.4 R172, [R213] ;  /* 0x00000000d5ac783b */ /* 0x000fea0000000200 */
[C---:B------:R-:W-:Y:S03]  /*17fc0*/  HMMA.16816.F32.BF16 R48, R160.reuse, R178, R48 ;  /* 0x000000b2a030723c */ /* 0x040fe60000041830 */
[----:B------:R-:W-:Y:S05]  /*17fd0*/  LDSM.16.M88.4 R176, [R207] ;  /* 0x00000000cfb0783b */ /* 0x000fea0000000200 */
        /* <DEDUP_REMOVED lines=11> */
[-C--:B---3--:R-:W-:Y:S01]  /*18090*/  HMMA.16816.F32.BF16 R4, R156, R188.reuse, R4 ;  /* 0x000000bc9c04723c */ /* 0x088fe20000041804 */
[----:B------:R-:W3:Y:S07]  /*180a0*/  LDSM.16.M88.4 R184, [R207+0x800] ;  /* 0x00080000cfb8783b */ /* 0x000eee0000000200 */
[C---:B-----5:R-:W-:Y:S08]  /*180b0*/  HMMA.16816.F32.BF16 R8, R192.reuse, R188, R8 ;  /* 0x000000bcc008723c */ /* 0x060ff00000041808 */
[-C--:B------:R-:W-:Y:S08]  /*180c0*/  HMMA.16816.F32.BF16 R12, R192, R190.reuse, R12 ;  /* 0x000000bec00c723c */ /* 0x080ff0000004180c */
[C---:B------:R-:W-:Y:S01]  /*180d0*/  HMMA.16816.F32.BF16 R16, R156.reuse, R190, R16 ;  /* 0x000000be9c10723c */ /* 0x040fe20000041810 */
[----:B------:R-:W5:Y:S07]  /*180e0*/  LDSM.16.M88.4 R188, [R207+0x1000] ;  /* 0x00100000cfbc783b */ /* 0x000f6e0000000200 */
        /* <DEDUP_REMOVED lines=26> */
[-C--:B---3--:R-:W-:Y:S04]  /*18290*/  HMMA.16816.F32.BF16 R20, R172, R184.reuse, R20 ;  /* 0x000000b8ac14723c */ /* 0x088fe80000041814 */
[----:B------:R-:W-:Y:S02]  /*182a0*/  FMNMX.FTZ R2, R5, R2, !PT ;  /* 0x0000000205027209 */ /* 0x000fe40007810000 */
[----:B------:R-:W-:Y:S02]  /*182b0*/  FMNMX.FTZ R3, R7, R3, !PT ;  /* 0x0000000307037209 */ /* 0x000fe40007810000 */
[C---:B------:R-:W-:Y:S04]  /*182c0*/  HMMA.16816.F32.BF16 R24, R180.reuse, R184, R24 ;  /* 0x000000b8b418723c */ /* 0x040fe80000041818 */
[----:B----4-:R-:W-:Y:S04]  /*182d0*/  FMNMX.FTZ R108, R8, R114, !PT ;  /* 0x00000072086c7209 */ /* 0x010fe80007810000 */
        /* <DEDUP_REMOVED lines=80> */
[----:B------:R-:W-:Y:S03]  /*187e0*/  SHFL.BFLY PT, R156, R2, 0x1, 0x1f ;  /* 0x0c201f00029c7f89 */ /* 0x000fe600000e0000 */
[----:B------:R-:W-:Y:S02]  /*187f0*/  FMNMX.FTZ R109, R42, R109, !PT ;  /* 0x0000006d2a6d7209 */ /* 0x000fe40007810000 */
[----:B--2---:R-:W-:Y:S03]  /*18800*/  FMNMX.FTZ R3, R3, R112, !PT ;  /* 0x0000007003037209 */ /* 0x004fe60007810000 */
[----:B------:R-:W1:Y:S01]  /*18810*/  SHFL.BFLY PT, R110, R108, 0x2, 0x1f ;  /* 0x0c401f006c6e7f89 */ /* 0x000e6200000e0000 */
[----:B------:R-:W-:Y:S04]  /*18820*/  FMNMX.FTZ R109, R43, R109, !PT ;  /* 0x0000006d2b6d7209 */ /* 0x000fe80007810000 */
[----:B------:R-:W-:Y:S03]  /*18830*/  FMNMX.FTZ R109, R46, R109, !PT ;  /* 0x0000006d2e6d7209 */ /* 0x000fe60007810000 */
[----:B------:R-:W2:Y:S01]  /*18840*/  SHFL.BFLY PT, R113, R3, 0x1, 0x1f ;  /* 0x0c201f0003717f89 */ /* 0x000ea200000e0000 */
[----:B------:R-:W-:Y:S04]  /*18850*/  FMNMX.FTZ R109, R47, R109, !PT ;  /* 0x0000006d2f6d7209 */ /* 0x000fe80007810000 */
[----:B------:R-:W-:Y:S04]  /*18860*/  FMNMX.FTZ R109, R58, R109, !PT ;  /* 0x0000006d3a6d7209 */ /* 0x000fe80007810000 */
[----:B------:R-:W-:Y:S04]  /*18870*/  FMNMX.FTZ R109, R59, R109, !PT ;  /* 0x0000006d3b6d7209 */ /* 0x000fe80007810000 */
[----:B------:R-:W-:Y:S02]  /*18880*/  FMNMX.FTZ R109, R62, R109, !PT ;  /* 0x0000006d3e6d7209 */ /* 0x000fe40007810000 */
[----:B-1----:R-:W-:Y:S02]  /*18890*/  FMNMX.FTZ R108, R108, R110, !PT ;  /* 0x0000006e6c6c7209 */ /* 0x002fe40007810000 */
[----:B------:R-:W-:Y:S02]  /*188a0*/  FMNMX.FTZ R110, R2, R156, !PT ;  /* 0x0000009c026e7209 */ /* 0x000fe40007810000 */
[----:B------:R-:W-:Y:S01]  /*188b0*/  FMNMX.FTZ R2, R63, R109, !PT ;  /* 0x0000006d3f027209 */ /* 0x000fe20007810000 */
[----:B------:R-:W1:Y:S02]  /*188c0*/  SHFL.BFLY PT, R157, R108, 0x1, 0x1f ;  /* 0x0c201f006c9d7f89 */ /* 0x000e6400000e0000 */
[----:B------:R-:W-:Y:S01]  /*188d0*/  FADD.FTZ R0, -R110, R0 ;  /* 0x000000006e007221 */ /* 0x000fe20000010100 */
[----:B------:R-:W-:Y:S01]  /*188e0*/  FMNMX.FTZ R112, R74, R2, !PT ;  /* 0x000000024a707209 */ /* 0x000fe20007810000 */
[----:B------:R-:W-:Y:S01]  /*188f0*/  FMUL.FTZ R160, R110, c[0x0][0x2d0] ;  /* 0x0000b4006ea07a20 */ /* 0x000fe20000410000 */
[----:B--2---:R-:W-:Y:S01]  /*18900*/  FMNMX.FTZ R109, R3, R113, !PT ;  /* 0x00000071036d7209 */ /* 0x004fe20007810000 */
[----:B------:R-:W-:Y:S01]  /*18910*/  FMUL.FTZ R2, R0, c[0x0][0x2d0] ;  /* 0x0000b40000027a20 */ /* 0x000fe20000410000 */
[----:B------:R-:W-:Y:S01]  /*18920*/  FMNMX.FTZ R0, R75, R112, !PT ;  /* 0x000000704b007209 */ /* 0x000fe20007810000 */
[--C-:B------:R-:W-:Y:S02]  /*18930*/  FFMA.FTZ R4, R4, c[0x0][0x2d0], -R160.reuse ;  /* 0x0000b40004047a23 */ /* 0x100fe400000108a0 */
[----:B------:R2:W3:Y:S01]  /*18940*/  MUFU.EX2 R113, R2 ;  /* 0x0000000200717308 */ /* 0x0004e20000000800 */
[----:B------:R-:W-:Y:S01]  /*18950*/  FMNMX.FTZ R0, R78, R0, !PT ;  /* 0x000000004e007209 */ /* 0x000fe20007810000 */
[----:B------:R-:W-:Y:S02]  /*18960*/  FMUL.FTZ R161, R109, c[0x0][0x2d0] ;  /* 0x0000b4006da17a20 */ /* 0x000fe40000410000 */
[----:B------:R-:W-:Y:S01]  /*18970*/  FFMA.FTZ R37, R37, c[0x0][0x2d0], -R160 ;  /* 0x0000b40025257a23 */ /* 0x000fe200000108a0 */
[----:B------:R-:W-:Y:S01]  /*18980*/  FMNMX.FTZ R0, R79, R0, !PT ;  /* 0x000000004f007209 */ /* 0x000fe20007810000 */
[--C-:B------:R-:W-:Y:S02]  /*18990*/  FFMA.FTZ R55, R55, c[0x0][0x2d0], -R161.reuse ;  /* 0x0000b40037377a23 */ /* 0x100fe400000108a1 */
[--C-:B------:R-:W-:Y:S02]  /*189a0*/  FFMA.FTZ R38, R38, c[0x0][0x2d0], -R161.reuse ;  /* 0x0000b40026267a23 */ /* 0x100fe400000108a1 */
[----:B------:R-:W-:Y:S01]  /*189b0*/  MUFU.EX2 R236, R4 ;  /* 0x0000000400ec7308 */ /* 0x000fe20000000800 */
[----:B------:R-:W4:Y:S01]  /*189c0*/  SHFL.BFLY PT, R3, R0, 0x2, 0x1f ;  /* 0x0c401f0000037f89 */ /* 0x000f2200000e0000 */
[--C-:B------:R-:W-:Y:S01]  /*189d0*/  FFMA.FTZ R39, R39, c[0x0][0x2d0], -R161.reuse ;  /* 0x0000b40027277a23 */ /* 0x100fe200000108a1 */
[----:B-1----:R-:W-:Y:S01]  /*189e0*/  FMNMX.FTZ R108, R108, R157, !PT ;  /* 0x0000009d6c6c7209 */ /* 0x002fe20007810000 */
[--C-:B------:R-:W-:Y:S02]  /*189f0*/  FFMA.FTZ R50, R50, c[0x0][0x2d0], -R161.reuse ;  /* 0x0000b40032327a23 */ /* 0x100fe400000108a1 */
[----:B------:R-:W-:Y:S02]  /*18a00*/  FFMA.FTZ R51, R51, c[0x0][0x2d0], -R161 ;  /* 0x0000b40033337a23 */ /* 0x000fe400000108a1 */
[----:B------:R-:W-:Y:S02]  /*18a10*/  FMUL.FTZ R162, R108, c[0x0][0x2d0] ;  /* 0x0000b4006ca27a20 */ /* 0x000fe40000410000 */
[----:B------:R1:W-:Y:S02]  /*18a20*/  MUFU.EX2 R195, R37 ;  /* 0x0000002500c37308 */ /* 0x0003e40000000800 */
[--C-:B------:R-:W-:Y:S02]  /*18a30*/  FFMA.FTZ R40, R40, c[0x0][0x2d0], -R162.reuse ;  /* 0x0000b40028287a23 */ /* 0x100fe400000108a2 */
[----:B--2---:R-:W-:Y:S02]  /*18a40*/  FADD.FTZ R2, -R109, R111 ;  /* 0x0000006f6d027221 */ /* 0x004fe40000010100 */
[----:B------:R-:W-:Y:S02]  /*18a50*/  FFMA.FTZ R41, R41, c[0x0][0x2d0], -R162 ;  /* 0x0000b40029297a23 */ /* 0x000fe400000108a2 */
[----:B------:R-:W-:Y:S02]  /*18a60*/  FMUL.FTZ R2, R2, c[0x0][0x2d0] ;  /* 0x0000b40002027a20 */ /* 0x000fe40000410000 */
[----:B------:R2:W-:Y:S01]  /*18a70*/  MUFU.EX2 R187, R40 ;  /* 0x0000002800bb7308 */ /* 0x0005e20000000800 */
[C---:B---3--:R-:W-:Y:S02]  /*18a80*/  FMUL.FTZ R84, R113.reuse, R84 ;  /* 0x0000005471547220 */ /* 0x048fe40000410000 */
[C---:B------:R-:W-:Y:S02]  /*18a90*/  FMUL.FTZ R85, R113.reuse, R85 ;  /* 0x0000005571557220 */ /* 0x040fe40000410000 */
[----:B------:R-:W-:Y:S01]  /*18aa0*/  FMUL.FTZ R96, R113, R96 ;  /* 0x0000006071607220 */ /* 0x000fe20000410000 */
[----:B----4-:R-:W-:Y:S01]  /*18ab0*/  FMNMX.FTZ R0, R0, R3, !PT ;  /* 0x0000000300007209 */ /* 0x010fe20007810000 */
[----:B------:R-:W-:Y:S02]  /*18ac0*/  FFMA.FTZ R3, R17, c[0x0][0x2d0], -R160 ;  /* 0x0000b40011037a23 */ /* 0x000fe400000108a0 */
[C---:B------:R-:W-:Y:S01]  /*18ad0*/  FMUL.FTZ R17, R113.reuse, R129 ;  /* 0x0000008171117220 */ /* 0x040fe20000410000 */
[----:B------:R3:W4:Y:S01]  /*18ae0*/  MUFU.EX2 R112, R2 ;  /* 0x0000000200707308 */ /* 0x0007220000000800 */
[C---:B------:R-:W-:Y:S02]  /*18af0*/  FMUL.FTZ R97, R113.reuse, R97 ;  /* 0x0000006171617220 */ /* 0x040fe40000410000 */
[C---:B------:R-:W-:Y:S02]  /*18b00*/  FMUL.FTZ R104, R113.reuse, R104 ;  /* 0x0000006871687220 */ /* 0x040fe40000410000 */
[C---:B-1----:R-:W-:Y:S02]  /*18b10*/  FMUL.FTZ R37, R113.reuse, R149 ;  /* 0x0000009571257220 */ /* 0x042fe40000410000 */
[----:B------:R-:W-:Y:S03]  /*18b20*/  FMUL.FTZ R105, R113, R105 ;  /* 0x0000006971697220 */ /* 0x000fe60000410000 */
[----:B------:R1:W-:Y:S01]  /*18b30*/  MUFU.EX2 R239, R3 ;  /* 0x0000000300ef7308 */ /* 0x0003e20000000800 */
[----:B--2---:R-:W-:Y:S02]  /*18b40*/  FFMA.FTZ R40, R44, c[0x0][0x2d0], -R162 ;  /* 0x0000b4002c287a23 */ /* 0x004fe400000108a2 */
[----:B------:R-:W-:Y:S02]  /*18b50*/  FFMA.FTZ R44, R52, c[0x0][0x2d0], -R160 ;  /* 0x0000b400342c7a23 */ /* 0x000fe400000108a0 */
[--C-:B------:R-:W-:Y:S05]  /*18b60*/  FFMA.FTZ R52, R66, c[0x0][0x2d0], -R161.reuse ;  /* 0x0000b40042347a23 */ /* 0x100fea00000108a1 */
[----:B------:R2:W-:Y:S01]  /*18b70*/  MUFU.EX2 R192, R38 ;  /* 0x0000002600c07308 */ /* 0x0005e20000000800 */
[----:B---3--:R-:W-:Y:S02]  /*18b80*/  FADD.FTZ R2, -R108, R114 ;  /* 0x000000726c027221 */ /* 0x008fe40000010100 */
[----:B----4-:R-:W-:Y:S02]  /*18b90*/  FMUL.FTZ R86, R112, R86 ;  /* 0x0000005670567220 */ /* 0x010fe40000410000 */
[----:B------:R-:W-:Y:S05]  /*18ba0*/  FMUL.FTZ R2, R2, c[0x0][0x2d0] ;  /* 0x0000b40002027a20 */ /* 0x000fea0000410000 */
[----:B------:R3:W-:Y:S01]  /*18bb0*/  MUFU.EX2 R191, R39 ;  /* 0x0000002700bf7308 */ /* 0x0007e20000000800 */
[C---:B------:R-:W-:Y:S02]  /*18bc0*/  FMUL.FTZ R87, R112.reuse, R87 ;  /* 0x0000005770577220 */ /* 0x040fe40000410000 */
[C---:B------:R-:W-:Y:S02]  /*18bd0*/  FMUL.FTZ R98, R112.reuse, R98 ;  /* 0x0000006270627220 */ /* 0x040fe40000410000 */
[C---:B------:R-:W-:Y:S02]  /*18be0*/  FMUL.FTZ R99, R112.reuse, R99 ;  /* 0x0000006370637220 */ /* 0x040fe40000410000 */
[C---:B------:R-:W-:Y:S02]  /*18bf0*/  FMUL.FTZ R106, R112.reuse, R106 ;  /* 0x0000006a706a7220 */ /* 0x040fe40000410000 */
[----:B------:R-:W-:Y:S01]  /*18c00*/  FMUL.FTZ R107, R112, R107 ;  /* 0x0000006b706b7220 */ /* 0x000fe20000410000 */
[----:B------:R4:W5:Y:S01]  /*18c10*/  MUFU.EX2 R111, R2 ;  /* 0x00000002006f7308 */ /* 0x0009620000000800 */
[--C-:B-1----:R-:W-:Y:S02]  /*18c20*/  FFMA.FTZ R3, R6, c[0x0][0x2d0], -R161.reuse ;  /* 0x0000b40006037a23 */ /* 0x102fe400000108a1 */
[C---:B--2---:R-:W-:Y:S07]  /*18c30*/  FMUL.FTZ R38, R112.reuse, R150 ;  /* 0x0000009670267220 */ /* 0x044fee0000410000 */
[----:B------:R1:W-:Y:S01]  /*18c40*/  MUFU.EX2 R232, R3 ;  /* 0x0000000300e87308 */ /* 0x0003e20000000800 */
[----:B---3--:R-:W-:Y:S09]  /*18c50*/  FMUL.FTZ R39, R112, R151 ;  /* 0x0000009770277220 */ /* 0x008ff20000410000 */
[----:B------:R-:W-:Y:S01]  /*18c60*/  MUFU.EX2 R190, R50 ;  /* 0x0000003200be7308 */ /* 0x000fe20000000800 */
[--C-:B----4-:R-:W-:Y:S02]  /*18c70*/  FFMA.FTZ R2, R5, c[0x0][0x2d0], -R160.reuse ;  /* 0x0000b40005027a23 */ /* 0x110fe400000108a0 */
[--C-:B------:R-:W-:Y:S02]  /*18c80*/  FFMA.FTZ R5, R20, c[0x0][0x2d0], -R160.reuse ;  /* 0x0000b40014057a23 */ /* 0x100fe400000108a0 */
[C---:B-----5:R-:W-:Y:S05]  /*18c90*/  FMUL.FTZ R88, R111.reuse, R88 ;  /* 0x000000586f587220 */ /* 0x060fea0000410000 */
[----:B------:R2:W-:Y:S01]  /*18ca0*/  MUFU.EX2 R238, R2 ;  /* 0x0000000200ee7308 */ /* 0x0005e20000000800 */
[C---:B------:R-:W-:Y:S02]  /*18cb0*/  FMUL.FTZ R89, R111.reuse, R89 ;  /* 0x000000596f597220 */ /* 0x040fe40000410000 */
[----:B------:R-:W-:Y:S02]  /*18cc0*/  FMUL.FTZ R92, R111, R92 ;  /* 0x0000005c6f5c7220 */ /* 0x000fe40000410000 */
[--C-:B-1----:R-:W-:Y:S02]  /*18cd0*/  FFMA.FTZ R3, R7, c[0x0][0x2d0], -R161.reuse ;  /* 0x0000b40007037a23 */ /* 0x102fe400000108a1 */
[C---:B------:R-:W-:Y:S02]  /*18ce0*/  FMUL.FTZ R93, R111.reuse, R93 ;  /* 0x0000005d6f5d7220 */ /* 0x040fe40000410000 */
[C---:B------:R-:W-:Y:S01]  /*18cf0*/  FMUL.FTZ R100, R111.reuse, R100 ;  /* 0x000000646f647220 */ /* 0x040fe20000410000 */
[----:B------:R1:W-:Y:S01]  /*18d00*/  MUFU.EX2 R233, R3 ;  /* 0x0000000300e97308 */ /* 0x0003e20000000800 */
[----:B------:R-:W-:Y:S02]  /*18d10*/  FMUL.FTZ R101, R111, R101 ;  /* 0x000000656f657220 */ /* 0x000fe40000410000 */
[----:B------:R-:W-:Y:S07]  /*18d20*/  @P0 IMAD.WIDE.U32 R6, R200, c[0x0][0x1e0], RZ ;  /* 0x00007800c8060a25 */ /* 0x000fee00078e00ff */
[----:B------:R3:W-:Y:S01]  /*18d30*/  MUFU.EX2 R229, R5 ;  /* 0x0000000500e57308 */ /* 0x0007e20000000800 */
[----:B--2---:R-:W-:Y:S09]  /*18d40*/  FFMA.FTZ R2, R16, c[0x0][0x2d0], -R160 ;  /* 0x0000b40010027a23 */ /* 0x004ff200000108a0 */
[----:B------:R2:W-:Y:S01]  /*18d50*/  MUFU.EX2 R237, R2 ;  /* 0x0000000200ed7308 */ /* 0x0005e20000000800 */
[--C-:B-1----:R-:W-:Y:S02]  /*18d60*/  FFMA.FTZ R3, R18, c[0x0][0x2d0], -R161.reuse ;  /* 0x0000b40012037a23 */ /* 0x102fe400000108a1 */
[----:B------:R-:W-:Y:S07]  /*18d70*/  FMUL.FTZ R18, R112, R130 ;  /* 0x0000008270127220 */ /* 0x000fee0000410000 */
[----:B------:R1:W-:Y:S01]  /*18d80*/  MUFU.EX2 R235, R3 ;  /* 0x0000000300eb7308 */ /* 0x0003e20000000800 */
[----:B---3--:R-:W-:Y:S09]  /*18d90*/  @P0 MOV R5, R220 ;  /* 0x000000dc00050202 */ /* 0x008ff20000000f00 */
[----:B------:R-:W-:Y:S01]  /*18da0*/  MUFU.EX2 R189, R51 ;  /* 0x0000003300bd7308 */ /* 0x000fe20000000800 */
[----:B--2---:R-:W1:Y:S09]  /*18db0*/  SHFL.BFLY PT, R2, R0, 0x1, 0x1f ;  /* 0x0c201f0000027f89 */ /* 0x004e7200000e0000 */
[----:B------:R2:W-:Y:S10]  /*18dc0*/  MUFU.EX2 R186, R40 ;  /* 0x0000002800ba7308 */ /* 0x0005f40000000800 */
[----:B------:R3:W-:Y:S01]  /*18dd0*/  MUFU.EX2 R182, R44 ;  /* 0x0000002c00b67308 */ /* 0x0007e20000000800 */
[----:B-1----:R-:W-:Y:S01]  /*18de0*/  FMNMX.FTZ R3, R0, R2, !PT ;  /* 0x0000000200037209 */ /* 0x002fe20007810000 */
[--C-:B------:R-:W-:Y:S08]  /*18df0*/  FFMA.FTZ R2, R8, c[0x0][0x2d0], -R162.reuse ;  /* 0x0000b40008027a23 */ /* 0x100ff000000108a2 */
[----:B------:R-:W-:Y:S01]  /*18e00*/  MUFU.EX2 R188, R41 ;  /* 0x0000002900bc7308 */ /* 0x000fe20000000800 */
[----:B------:R-:W-:Y:S02]  /*18e10*/  FFMA.FTZ R0, R19, c[0x0][0x2d0], -R161 ;  /* 0x0000b40013007a23 */ /* 0x000fe400000108a1 */
[----:B------:R-:W-:Y:S02]  /*18e20*/  FMUL.FTZ R19, R112, R131 ;  /* 0x0000008370137220 */ /* 0x000fe40000410000 */
[----:B--2---:R-:W-:Y:S05]  /*18e30*/  FFMA.FTZ R40, R45, c[0x0][0x2d0], -R162 ;  /* 0x0000b4002d287a23 */ /* 0x004fea00000108a2 */
[----:B------:R1:W-:Y:S01]  /*18e40*/  MUFU.EX2 R226, R2 ;  /* 0x0000000200e27308 */ /* 0x0003e20000000800 */
[----:B---3--:R-:W-:Y:S09]  /*18e50*/  FFMA.FTZ R44, R53, c[0x0][0x2d0], -R160 ;  /* 0x0000b400352c7a23 */ /* 0x008ff200000108a0 */
[----:B------:R2:W-:Y:S10]  /*18e60*/  MUFU.EX2 R234, R0 ;  /* 0x0000000000ea7308 */ /* 0x0005f40000000800 */
[----:B------:R-:W-:Y:S01]  /*18e70*/  MUFU.EX2 R185, R40 ;  /* 0x0000002800b97308 */ /* 0x000fe20000000800 */
[----:B-1----:R-:W-:Y:S02]  /*18e80*/  FFMA.FTZ R2, R9, c[0x0][0x2d0], -R162 ;  /* 0x0000b40009027a23 */ /* 0x002fe400000108a2 */
[----:B------:R-:W-:Y:S02]  /*18e90*/  FFMA.FTZ R9, R33, c[0x0][0x2d0], -R160 ;  /* 0x0000b40021097a23 */ /* 0x000fe400000108a0 */
[----:B------:R-:W-:Y:S05]  /*18ea0*/  FMUL.FTZ R33, R113, R145 ;  /* 0x0000009171217220 */ /* 0x000fea0000410000 */
[----:B------:R1:W-:Y:S01]  /*18eb0*/  MUFU.EX2 R227, R2 ;  /* 0x0000000200e37308 */ /* 0x0003e20000000800 */
[----:B--2---:R-:W-:Y:S04]  /*18ec0*/  FADD.FTZ R0, -R3, R115 ;  /* 0x0000007303007221 */ /* 0x004fe80000010100 */
[----:B------:R-:W-:Y:S05]  /*18ed0*/  FMUL.FTZ R0, R0, c[0x0][0x2d0] ;  /* 0x0000b40000007a20 */ /* 0x000fea0000410000 */
[----:B------:R-:W-:Y:S10]  /*18ee0*/  MUFU.EX2 R224, R9 ;  /* 0x0000000900e07308 */ /* 0x000ff40000000800 */
[----:B------:R-:W2:Y:S01]  /*18ef0*/  MUFU.EX2 R0, R0 ;  /* 0x0000000000007308 */ /* 0x000ea20000000800 */
[--C-:B-1----:R-:W-:Y:S09]  /*18f00*/  FFMA.FTZ R2, R12, c[0x0][0x2d0], -R162.reuse ;  /* 0x0000b4000c027a23 */ /* 0x102ff200000108a2 */
[----:B------:R1:W-:Y:S10]  /*18f10*/  MUFU.EX2 R230, R2 ;  /* 0x0000000200e67308 */ /* 0x0003f40000000800 */
[----:B------:R3:W-:Y:S01]  /*18f20*/  MUFU.EX2 R184, R44 ;  /* 0x0000002c00b87308 */ /* 0x0007e20000000800 */
[C---:B--2---:R-:W-:Y:S02]  /*18f30*/  FMUL.FTZ R90, R0.reuse, R90 ;  /* 0x0000005a005a7220 */ /* 0x044fe40000410000 */
[C---:B------:R-:W-:Y:S02]  /*18f40*/  FMUL.FTZ R91, R0.reuse, R91 ;  /* 0x0000005b005b7220 */ /* 0x040fe40000410000 */
[C---:B------:R-:W-:Y:S02]  /*18f50*/  FMUL.FTZ R94, R0.reuse, R94 ;  /* 0x0000005e005e7220 */ /* 0x040fe40000410000 */
[C---:B------:R-:W-:Y:S03]  /*18f60*/  FMUL.FTZ R95, R0.reuse, R95 ;  /* 0x0000005f005f7220 */ /* 0x040fe60000410000 */
[----:B------:R2:W-:Y:S01]  /*18f70*/  MUFU.EX2 R179, R52 ;  /* 0x0000003400b37308 */ /* 0x0005e20000000800 */
[C---:B------:R-:W-:Y:S02]  /*18f80*/  FMUL.FTZ R102, R0.reuse, R102 ;  /* 0x0000006600667220 */ /* 0x040fe40000410000 */
[----:B-1----:R-:W-:Y:S02]  /*18f90*/  FFMA.FTZ R2, R13, c[0x0][0x2d0], -R162 ;  /* 0x0000b4000d027a23 */ /* 0x002fe400000108a2 */
[C---:B------:R-:W-:Y:S02]  /*18fa0*/  FMUL.FTZ R103, R0.reuse, R103 ;  /* 0x0000006700677220 */ /* 0x040fe40000410000 */
[C---:B------:R-:W-:Y:S02]  /*18fb0*/  FMUL.FTZ R50, R0.reuse, R154 ;  /* 0x0000009a00327220 */ /* 0x040fe40000410000 */
[----:B------:R-:W-:Y:S01]  /*18fc0*/  FMUL.FTZ R51, R0, R155 ;  /* 0x0000009b00337220 */ /* 0x000fe20000410000 */
[----:B------:R1:W-:Y:S01]  /*18fd0*/  MUFU.EX2 R231, R2 ;  /* 0x0000000200e77308 */ /* 0x0003e20000000800 */
[----:B---3--:R-:W-:Y:S09]  /*18fe0*/  FFMA.FTZ R44, R64, c[0x0][0x2d0], -R160 ;  /* 0x0000b400402c7a23 */ /* 0x008ff200000108a0 */
[----:B------:R3:W-:Y:S01]  /*18ff0*/  MUFU.EX2 R183, R44 ;  /* 0x0000002c00b77308 */ /* 0x0007e20000000800 */
[----:B--2---:R-:W-:Y:S09]  /*19000*/  FFMA.FTZ R52, R57, c[0x0][0x2d0], -R162 ;  /* 0x0000b40039347a23 */ /* 0x004ff200000108a2 */
[----:B------:R-:W-:Y:S01]  /*19010*/  MUFU.EX2 R178, R55 ;  /* 0x0000003700b27308 */ /* 0x000fe20000000800 */
[----:B-1----:R-:W-:Y:S04]  /*19020*/  FMUL.FTZ R2, R3, c[0x0][0x2d0] ;  /* 0x0000b40003027a20 */ /* 0x002fe80000410000 */
[--C-:B------:R-:W-:Y:S02]  /*19030*/  FFMA.FTZ R4, R10, c[0x0][0x2d0], -R2.reuse ;  /* 0x0000b4000a047a23 */ /* 0x100fe40000010802 */
[--C-:B------:R-:W-:Y:S03]  /*19040*/  FFMA.FTZ R16, R26, c[0x0][0x2d0], -R2.reuse ;  /* 0x0000b4001a107a23 */ /* 0x100fe60000010802 */
[----:B------:R1:W-:Y:S01]  /*19050*/  MUFU.EX2 R174, R52 ;  /* 0x0000003400ae7308 */ /* 0x0003e20000000800 */
[--C-:B------:R-:W-:Y:S02]  /*19060*/  FFMA.FTZ R31, R31, c[0x0][0x2d0], -R2.reuse ;  /* 0x0000b4001f1f7a23 */ /* 0x100fe40000010802 */
[----:B------:R-:W-:Y:S02]  /*19070*/  FMUL.FTZ R26, R0, R138 ;  /* 0x0000008a001a7220 */ /* 0x000fe40000410000 */
[--C-:B------:R-:W-:Y:S02]  /*19080*/  FFMA.FTZ R40, R46, c[0x0][0x2d0], -R2.reuse ;  /* 0x0000b4002e287a23 */ /* 0x100fe40000010802 */
[--C-:B------:R-:W-:Y:S02]  /*19090*/  FFMA.FTZ R42, R42, c[0x0][0x2d0], -R2.reuse ;  /* 0x0000b4002a2a7a23 */ /* 0x100fe40000010802 */
[----:B------:R-:W-:Y:S01]  /*190a0*/  FFMA.FTZ R43, R43, c[0x0][0x2d0], -R2 ;  /* 0x0000b4002b2b7a23 */ /* 0x000fe20000010802 */
[----:B------:R2:W-:Y:S01]  /*190b0*/  MUFU.EX2 R167, R4 ;  /* 0x0000000400a77308 */ /* 0x0005e20000000800 */
[----:B---3--:R-:W-:Y:S09]  /*190c0*/  FFMA.FTZ R44, R65, c[0x0][0x2d0], -R160 ;  /* 0x0000b400412c7a23 */ /* 0x008ff200000108a0 */
[----:B------:R3:W-:Y:S01]  /*190d0*/  MUFU.EX2 R166, R16 ;  /* 0x0000001000a67308 */ /* 0x0007e20000000800 */
[----:B-1----:R-:W-:Y:S09]  /*190e0*/  F2FP.BF16.PACK_AB R52, R188, R187 ;  /* 0x000000bbbc34723e */ /* 0x002ff200000010ff */
[----:B------:R1:W-:Y:S01]  /*190f0*/  MUFU.EX2 R163, R31 ;  /* 0x0000001f00a37308 */ /* 0x0003e20000000800 */
[--C-:B--2---:R-:W-:Y:S09]  /*19100*/  FFMA.FTZ R4, R11, c[0x0][0x2d0], -R2.reuse ;  /* 0x0000b4000b047a23 */ /* 0x104ff20000010802 */
[----:B------:R2:W-:Y:S01]  /*19110*/  MUFU.EX2 R168, R4 ;  /* 0x0000000400a87308 */ /* 0x0005e20000000800 */
[----:B---3--:R-:W-:Y:S09]  /*19120*/  FMUL.FTZ R16, R113, R128 ;  /* 0x0000008071107220 */ /* 0x008ff20000410000 */
[----:B------:R3:W-:Y:S01]  /*19130*/  MUFU.EX2 R149, R40 ;  /* 0x0000002800957308 */ /* 0x0007e20000000800 */
[----:B-1----:R-:W-:Y:S09]  /*19140*/  FMUL.FTZ R31, R0, R143 ;  /* 0x0000008f001f7220 */ /* 0x002ff20000410000 */
[----:B------:R-:W-:Y:S01]  /*19150*/  MUFU.EX2 R151, R42 ;  /* 0x0000002a00977308 */ /* 0x000fe20000000800 */
[--C-:B--2---:R-:W-:Y:S02]  /*19160*/  FFMA.FTZ R4, R14, c[0x0][0x2d0], -R2.reuse ;  /* 0x0000b4000e047a23 */ /* 0x104fe40000010802 */
[C---:B------:R-:W-:Y:S07]  /*19170*/  FMUL.FTZ R14, R0.reuse, R126 ;  /* 0x0000007e000e7220 */ /* 0x040fee0000410000 */
[----:B------:R1:W-:Y:S01]  /*19180*/  MUFU.EX2 R169, R4 ;  /* 0x0000000400a97308 */ /* 0x0003e20000000800 */
[--C-:B---3--:R-:W-:Y:S09]  /*19190*/  FFMA.FTZ R40, R47, c[0x0][0x2d0], -R2.reuse ;  /* 0x0000b4002f287a23 */ /* 0x108ff20000010802 */
[----:B------:R-:W2:Y:S10]  /*191a0*/  MUFU.EX2 R150, R43 ;  /* 0x0000002b00967308 */ /* 0x000eb40000000800 */
[----:B------:R3:W-:Y:S01]  /*191b0*/  MUFU.EX2 R181, R44 ;  /* 0x0000002c00b57308 */ /* 0x0007e20000000800 */
[----:B-1----:R-:W-:Y:S02]  /*191c0*/  FFMA.FTZ R4, R15, c[0x0][0x2d0], -R2 ;  /* 0x0000b4000f047a23 */ /* 0x002fe40000010802 */
[----:B------:R-:W-:Y:S07]  /*191d0*/  FMUL.FTZ R15, R0, R127 ;  /* 0x0000007f000f7220 */ /* 0x000fee0000410000 */
[----:B------:R1:W4:Y:S01]  /*191e0*/  MUFU.EX2 R170, R4 ;  /* 0x0000000400aa7308 */ /* 0x0003220000000800 */
[----:B--2---:R-:W-:Y:S01]  /*191f0*/  F2FP.BF16.PACK_AB R53, R150, R151 ;  /* 0x000000979635723e */ /* 0x004fe200000010ff */
[----:B---3--:R-:W-:Y:S01]  /*19200*/  FFMA.FTZ R44, R54, c[0x0][0x2d0], -R161 ;  /* 0x0000b400362c7a23 */ /* 0x008fe200000108a1 */
[----:B------:R-:W-:Y:S07]  /*19210*/  F2FP.BF16.PACK_AB R54, R185, R186 ;  /* 0x000000bab936723e */ /* 0x000fee00000010ff */
[----:B------:R-:W-:Y:S01]  /*19220*/  MUFU.EX2 R180, R44 ;  /* 0x0000002c00b47308 */ /* 0x000fe20000000800 */
[----:B-1----:R-:W-:Y:S05]  /*19230*/  @P0 SHF.R.S32.HI R4, RZ, 0x1f, R200 ;  /* 0x0000001fff040819 */ /* 0x002fea00000114c8 */
[----:B------:R-:W-:Y:S02]  /*19240*/  @P0 IMAD R8, R4, c[0x0][0x1e0], RZ ;  /* 0x0000780004080a24 */ /* 0x000fe400078e02ff */
[----:B------:R-:W-:Y:S02]  /*19250*/  FFMA.FTZ R4, R21, c[0x0][0x2d0], -R160 ;  /* 0x0000b40015047a23 */ /* 0x000fe400000108a0 */
[----:B------:R-:W-:Y:S02]  /*19260*/  @P0 IMAD R8, R200, c[0x0][0x1e4], R8 ;  /* 0x00007900c8080a24 */ /* 0x000fe400078e0208 */
[----:B------:R1:W-:Y:S02]  /*19270*/  MUFU.EX2 R228, R4 ;  /* 0x0000000400e47308 */ /* 0x0003e40000000800 */
[----:B-1----:R-:W-:Y:S05]  /*19280*/  @P0 MOV R4, R202 ;  /* 0x000000ca00040202 */ /* 0x002fea0000000f00 */
[----:B------:R-:W-:Y:S01]  /*19290*/  @P0 IMAD.WIDE.U32 R4, R6, 0x50, R4 ;  /* 0x0000005006040825 */ /* 0x000fe200078e0004 */
[----:B------:R-:W-:Y:S02]  /*192a0*/  @P0 IADD3 R6, R7, R8, RZ ;  /* 0x0000000807060210 */ /* 0x000fe40007ffe0ff */
[----:B------:R-:W-:Y:S01]  /*192b0*/  @P0 MOV R7, c[0x0][0x1e0] ;  /* 0x0000780000070a02 */ /* 0x000fe20000000f00 */
[--C-:B------:R-:W-:Y:S01]  /*192c0*/  FFMA.FTZ R8, R32, c[0x0][0x2d0], -R160.reuse ;  /* 0x0000b40020087a23 */ /* 0x100fe200000108a0 */
[----:B------:R-:W-:Y:S01]  /*192d0*/  @P0 LEA R10, P1, R4, c[0x0][0x1c8], 0x1 ;  /* 0x00007200040a0a11 */ /* 0x000fe200078208ff */
[----:B------:R-:W-:Y:S01]  /*192e0*/  @P0 IMAD R6, R6, 0x50, RZ ;  /* 0x0000005006060824 */ /* 0x000fe200078e02ff */
[----:B------:R-:W-:Y:S01]  /*192f0*/  @P0 SHF.L.U32 R13, R7, 0x5, RZ ;  /* 0x00000005070d0819 */ /* 0x000fe200000006ff */
[----:B------:R1:W-:Y:S01]  /*19300*/  MUFU.EX2 R225, R8 ;  /* 0x0000000800e17308 */ /* 0x0003e20000000800 */
[--C-:B------:R-:W-:Y:S02]  /*19310*/  FFMA.FTZ R32, R36, c[0x0][0x2d0], -R160.reuse ;  /* 0x0000b40024207a23 */ /* 0x100fe400000108a0 */
[----:B------:R-:W-:Y:S01]  /*19320*/  @P0 IADD3 R6, R5, R6, RZ ;  /* 0x0000000605060210 */ /* 0x000fe20007ffe0ff */
[----:B------:R-:W-:Y:S01]  /*19330*/  FFMA.FTZ R36, R48, c[0x0][0x2d0], -R160 ;  /* 0x0000b40030247a23 */ /* 0x000fe200000108a0 */
[----:B------:R-:W-:Y:S01]  /*19340*/  @P0 MOV R5, 0x5 ;  /* 0x0000000500050802 */ /* 0x000fe20000000f00 */
[----:B------:R-:W-:Y:S01]  /*19350*/  FMUL.FTZ R48, R111, R152 ;  /* 0x000000986f307220 */ /* 0x000fe20000410000 */
[----:B------:R-:W-:Y:S02]  /*19360*/  @P0 LEA.HI.X R11, R4, c[0x0][0x1cc], R6, 0x1, P1 ;  /* 0x00007300040b0a11 */ /* 0x000fe400008f0c06 */
[----:B------:R-:W-:Y:S01]  /*19370*/  @P0 SHF.L.U64.HI R12, R7, R5, c[0x0][0x1e4] ;  /* 0x00007900070c0619 */ /* 0x000fe20000010205 */
[--C-:B------:R-:W-:Y:S01]  /*19380*/  FFMA.FTZ R5, R22, c[0x0][0x2d0], -R161.reuse ;  /* 0x0000b40016057a23 */ /* 0x100fe200000108a1 */
[----:B------:R2:W-:Y:S01]  /*19390*/  MUFU.EX2 R196, R32 ;  /* 0x0000002000c47308 */ /* 0x0005e20000000800 */
[----:B------:R3:W-:Y:S09]  /*193a0*/  @P0 LDGSTS.E.BYPASS.LTC128B.128 [R221+0x2900], [R10.64], !P4 ;  /* 0x029000000add0fae */ /* 0x0007f2000e101d48 */
[----:B------:R5:W-:Y:S01]  /*193b0*/  MUFU.EX2 R223, R5 ;  /* 0x0000000500df7308 */ /* 0x000be20000000800 */
[-C--:B-1----:R-:W-:Y:S04]  /*193c0*/  @P0 IADD3 R8, P3, R10, R13.reuse, RZ ;  /* 0x0000000d0a080210 */ /* 0x082fe80007f7e0ff */
[-C--:B------:R-:W-:Y:S02]  /*193d0*/  @P0 IADD3.X R9, R11, R12.reuse, RZ, P3, !PT ;  /* 0x0000000c0b090210 */ /* 0x080fe40001ffe4ff */
[-C--:B------:R-:W-:Y:S03]  /*193e0*/  @P0 IADD3 R6, P1, R8, R13.reuse, RZ ;  /* 0x0000000d08060210 */ /* 0x080fe60007f3e0ff */
[----:B------:R1:W-:Y:S01]  /*193f0*/  MUFU.EX2 R194, R36 ;  /* 0x0000002400c27308 */ /* 0x0003e20000000800 */
[----:B------:R4:W-:Y:S01]  /*19400*/  @P0 LDGSTS.E.BYPASS.LTC128B.128 [R221+0x3100], [R8.64], !P4 ;  /* 0x0310000008dd0fae */ /* 0x0009e2000e101d48 */
[----:B------:R-:W-:Y:S01]  /*19410*/  @P0 IADD3.X R7, R9, R12, RZ, P1, !PT ;  /* 0x0000000c09070210 */ /* 0x000fe20000ffe4ff */
[----:B--2---:R-:W-:Y:S01]  /*19420*/  FMUL.FTZ R32, R113, R144 ;  /* 0x0000009071207220 */ /* 0x004fe20000410000 */
[-C--:B------:R-:W-:Y:S01]  /*19430*/  @P0 IADD3 R4, P2, R6, R13.reuse, RZ ;  /* 0x0000000d06040210 */ /* 0x080fe20007f5e0ff */
[--C-:B---3--:R-:W-:Y:S03]  /*19440*/  FFMA.FTZ R11, R23, c[0x0][0x2d0], -R161.reuse ;  /* 0x0000b400170b7a23 */ /* 0x108fe600000108a1 */
[----:B------:R-:W-:Y:S01]  /*19450*/  @P0 IADD3 R10, P1, R4, R13, RZ ;  /* 0x0000000d040a0210 */ /* 0x000fe20007f3e0ff */
[----:B------:R2:W-:Y:S01]  /*19460*/  @P0 LDGSTS.E.BYPASS.LTC128B.128 [R221+0x3900], [R6.64], !P4 ;  /* 0x0390000006dd0fae */ /* 0x0005e2000e101d48 */
[----:B------:R-:W-:Y:S01]  /*19470*/  FMUL.FTZ R13, R111, R125 ;  /* 0x0000007d6f0d7220 */ /* 0x000fe20000410000 */
[----:B------:R3:W-:Y:S01]  /*19480*/  MUFU.EX2 R222, R11 ;  /* 0x0000000b00de7308 */ /* 0x0007e20000000800 */
[----:B-----5:R-:W-:Y:S05]  /*19490*/  @P0 IADD3.X R5, R7, R12, RZ, P2, !PT ;  /* 0x0000000c07050210 */ /* 0x020fea00017fe4ff */
[----:B------:R5:W-:Y:S01]  /*194a0*/  @P0 LDGSTS.E.BYPASS.LTC128B.128 [R221+0x4100], [R4.64], !P4 ;  /* 0x0410000004dd0fae */ /* 0x000be2000e101d48 */
[----:B-1----:R-:W-:Y:S02]  /*194b0*/  FFMA.FTZ R36, R49, c[0x0][0x2d0], -R160 ;  /* 0x0000b40031247a23 */ /* 0x002fe400000108a0 */
[C---:B------:R-:W-:Y:S02]  /*194c0*/  FMUL.FTZ R49, R111.reuse, R153 ;  /* 0x000000996f317220 */ /* 0x040fe40000410000 */
[----:B------:R1:W-:Y:S01]  /*194d0*/  MUFU.EX2 R193, R36 ;  /* 0x0000002400c17308 */ /* 0x0003e20000000800 */
[----:B----4-:R-:W-:Y:S01]  /*194e0*/  FMUL.FTZ R8, R111, R120 ;  /* 0x000000786f087220 */ /* 0x010fe20000410000 */
[----:B------:R-:W-:Y:S01]  /*194f0*/  F2FP.BF16.PACK_AB R120, R227, R226 ;  /* 0x000000e2e378723e */ /* 0x000fe200000010ff */
[----:B------:R-:W-:Y:S01]  /*19500*/  FMUL.FTZ R9, R111, R121 ;  /* 0x000000796f097220 */ /* 0x000fe20000410000 */
[----:B------:R-:W-:Y:S02]  /*19510*/  F2FP.BF16.PACK_AB R121, R168, R167 ;  /* 0x000000a7a879723e */ /* 0x000fe400000010ff */
[----:B---3--:R-:W-:Y:S01]  /*19520*/  @P0 IADD3.X R11, R5, R12, RZ, P1, !PT ;  /* 0x0000000c050b0210 */ /* 0x008fe20000ffe4ff */
[--C-:B--2---:R-:W-:Y:S02]  /*19530*/  FFMA.FTZ R6, R34, c[0x0][0x2d0], -R161.reuse ;  /* 0x0000b40022067a23 */ /* 0x104fe400000108a1 */
[--C-:B------:R-:W-:Y:S02]  /*19540*/  FFMA.FTZ R12, R29, c[0x0][0x2d0], -R162.reuse ;  /* 0x0000b4001d0c7a23 */ /* 0x100fe400000108a2 */
[----:B------:R2:W-:Y:S01]  /*19550*/  @P0 LDGSTS.E.BYPASS.LTC128B.128 [R221+0x4900], [R10.64], !P4 ;  /* 0x049000000add0fae */ /* 0x0005e2000e101d48 */
[----:B------:R3:W-:Y:S01]  /*19560*/  MUFU.EX2 R203, R6 ;  /* 0x0000000600cb7308 */ /* 0x0007e20000000800 */
[----:B------:R-:W-:Y:S01]  /*19570*/  FMUL.FTZ R7, R112, R119 ;  /* 0x0000007770077220 */ /* 0x000fe20000410000 */
[----:B------:R-:W-:Y:S01]  /*19580*/  F2FP.BF16.PACK_AB R119, R234, R235 ;  /* 0x000000ebea77723e */ /* 0x000fe200000010ff */
[----:B------:R-:W-:Y:S01]  /*19590*/  FMUL.FTZ R29, R111, R141 ;  /* 0x0000008d6f1d7220 */ /* 0x000fe20000410000 */
[----:B------:R-:W-:Y:S01]  /*195a0*/  ISETP.GT.AND P0, PT, R201, R241, PT ;  /* 0x000000f1c900720c */ /* 0x000fe20003f04270 */
[----:B-----5:R-:W-:Y:S01]  /*195b0*/  FFMA.FTZ R4, R35, c[0x0][0x2d0], -R161 ;  /* 0x0000b40023047a23 */ /* 0x020fe200000108a1 */
[----:B------:R-:W-:Y:S01]  /*195c0*/  MOV R201, R200 ;  /* 0x000000c800c97202 */ /* 0x000fe20000000f00 */
[----:B------:R-:W4:Y:S01]  /*195d0*/  LDSM.16.MT88.4 R20, [R205] ;  /* 0x00000000cd14783b */ /* 0x000f220000004200 */
[----:B------:R-:W-:Y:S01]  /*195e0*/  FMUL.FTZ R5, R113, R117 ;  /* 0x0000007571057220 */ /* 0x000fe20000410000 */
[----:B------:R-:W-:Y:S01]  /*195f0*/  F2FP.BF16.PACK_AB R117, R233, R232 ;  /* 0x000000e8e975723e */ /* 0x000fe200000010ff */
[----:B------:R5:W-:Y:S01]  /*19600*/  MUFU.EX2 R220, R4 ;  /* 0x0000000400dc7308 */ /* 0x000be20000000800 */
[C---:B------:R-:W-:Y:S02]  /*19610*/  FMUL.FTZ R34, R112.reuse, R146 ;  /* 0x0000009270227220 */ /* 0x040fe40000410000 */
[C---:B------:R-:W-:Y:S02]  /*19620*/  FMUL.FTZ R35, R112.reuse, R147 ;  /* 0x0000009370237220 */ /* 0x040fe40000410000 */
[----:B------:R-:W4:Y:S01]  /*19630*/  LDSM.16.MT88.4 R156, [R209] ;  /* 0x00000000d19c783b */ /* 0x000f220000004200 */
[----:B-1----:R-:W-:Y:S04]  /*19640*/  FMUL.FTZ R36, R113, R148 ;  /* 0x0000009471247220 */ /* 0x002fe80000410000 */
[----:B------:R1:W-:Y:S03]  /*19650*/  MUFU.EX2 R198, R12 ;  /* 0x0000000c00c67308 */ /* 0x0003e60000000800 */
[----:B------:R-:W-:Y:S01]  /*19660*/  LDSM.16.MT88.4 R128, [R208] ;  /* 0x00000000d080783b */ /* 0x000fe20000004200 */
[----:B---3--:R-:W-:Y:S01]  /*19670*/  FMUL.FTZ R6, R112, R118 ;  /* 0x0000007670067220 */ /* 0x008fe20000410000 */
[----:B------:R-:W-:Y:S01]  /*19680*/  F2FP.BF16.PACK_AB R118, R239, R237 ;  /* 0x000000edef76723e */ /* 0x000fe200000010ff */
[C---:B--2---:R-:W-:Y:S01]  /*19690*/  FMUL.FTZ R10, R0.reuse, R122 ;  /* 0x0000007a000a7220 */ /* 0x044fe20000410000 */
[----:B------:R-:W-:Y:S01]  /*196a0*/  F2FP.BF16.PACK_AB R122, R231, R230 ;  /* 0x000000e6e77a723e */ /* 0x000fe200000010ff */
[----:B------:R-:W-:Y:S01]  /*196b0*/  FMUL.FTZ R11, R0, R123 ;  /* 0x0000007b000b7220 */ /* 0x000fe20000410000 */
[----:B------:R-:W-:Y:S01]  /*196c0*/  F2FP.BF16.PACK_AB R123, R170, R169 ;  /* 0x000000a9aa7b723e */ /* 0x000fe200000010ff */
[----:B------:R-:W2:Y:S01]  /*196d0*/  MUFU.EX2 R148, R40 ;  /* 0x0000002800947308 */ /* 0x000ea20000000800 */
[----:B------:R-:W-:Y:S01]  /*196e0*/  LDSM.16.MT88.4 R44, [R205+0x1000] ;  /* 0x00100000cd2c783b */ /* 0x000fe20000004200 */
[----:B-----5:R-:W-:Y:S02]  /*196f0*/  FFMA.FTZ R4, R24, c[0x0][0x2d0], -R162 ;  /* 0x0000b40018047a23 */ /* 0x020fe400000108a2 */
[----:B------:R-:W-:Y:S02]  /*19700*/  FFMA.FTZ R24, R30, c[0x0][0x2d0], -R2 ;  /* 0x0000b4001e187a23 */ /* 0x000fe40000010802 */
[----:B------:R-:W-:Y:S03]  /*19710*/  FMUL.FTZ R30, R0, R142 ;  /* 0x0000008e001e7220 */ /* 0x000fe60000410000 */
[----:B------:R-:W-:Y:S01]  /*19720*/  LDSM.16.MT88.4 R144, [R209+0x2000] ;  /* 0x00200000d190783b */ /* 0x000fe20000004200 */
[----:B------:R3:W-:Y:S01]  /*19730*/  MUFU.EX2 R197, R4 ;  /* 0x0000000400c57308 */ /* 0x0007e20000000800 */
[----:B-1----:R-:W-:Y:S06]  /*19740*/  FMUL.FTZ R12, R111, R124 ;  /* 0x0000007c6f0c7220 */ /* 0x002fec0000410000 */
[----:B------:R-:W1:Y:S03]  /*19750*/  LDSM.16.MT88.4 R124, [R206] ;  /* 0x00000000ce7c783b */ /* 0x000e660000004200 */
[----:B------:R5:W-:Y:S01]  /*19760*/  MUFU.EX2 R164, R24 ;  /* 0x0000001800a47308 */ /* 0x000be20000000800 */
[----:B--2---:R-:W-:Y:S04]  /*19770*/  F2FP.BF16.PACK_AB R55, R148, R149 ;  /* 0x000000959437723e */ /* 0x004fe800000010ff */
[----:B------:R-:W-:Y:S08]  /*19780*/  LDSM.16.MT88.4 R40, [R208+0x800] ;  /* 0x00080000d028783b */ /* 0x000ff00000004200 */
[----:B------:R-:W0:Y:S01]  /*19790*/  LDGDEPBAR ;  /* 0x00000000000079af */ /* 0x000e220000000000 */
[--C-:B---3--:R-:W-:Y:S02]  /*197a0*/  FFMA.FTZ R4, R25, c[0x0][0x2d0], -R162.reuse ;  /* 0x0000b40019047a23 */ /* 0x108fe400000108a2 */
[C---:B------:R-:W-:Y:S02]  /*197b0*/  FMUL.FTZ R25, R111.reuse, R137 ;  /* 0x000000896f197220 */ /* 0x040fe40000410000 */
[----:B------:R2:W3:Y:S01]  /*197c0*/  MUFU.EX2 R199, R4 ;  /* 0x0000000400c77308 */ /* 0x0004e20000000800 */
[C---:B-----5:R-:W-:Y:S02]  /*197d0*/  FMUL.FTZ R24, R111.reuse, R136 ;  /* 0x000000886f187220 */ /* 0x060fe40000410000 */
[----:B--2---:R-:W-:Y:S02]  /*197e0*/  FFMA.FTZ R4, R28, c[0x0][0x2d0], -R162 ;  /* 0x0000b4001c047a23 */ /* 0x004fe400000108a2 */
[----:B------:R-:W-:Y:S05]  /*197f0*/  FMUL.FTZ R28, R111, R140 ;  /* 0x0000008c6f1c7220 */ /* 0x000fea0000410000 */
[----:B------:R2:W5:Y:S02]  /*19800*/  MUFU.EX2 R202, R4 ;  /* 0x0000000400ca7308 */ /* 0x0005640000000800 */
[----:B--2---:R-:W-:Y:S01]  /*19810*/  FMUL.FTZ R4, R113, R116 ;  /* 0x0000007471047220 */ /* 0x004fe20000410000 */
        /* <DEDUP_REMOVED lines=12> */
[----:B--2---:R-:W-:Y:S02]  /*198e0*/  FMUL.FTZ R20, R113, R132 ;  /* 0x0000008471147220 */ /* 0x004fe40000410000 */
[----:B------:R-:W-:Y:S05]  /*198f0*/  LDSM.16.MT88.4 R132, [R206+0x800] ;  /* 0x00080000ce84783b */ /* 0x000fea0000004200 */
[-C--:B------:R-:W-:Y:S08]  /*19900*/  HMMA.16816.F32.BF16 R20, R116, R156.reuse, R20 ;  /* 0x0000009c7414723c */ /* 0x080ff00000041814 */
[C---:B------:R-:W-:Y:S08]  /*19910*/  HMMA.16816.F32.BF16 R24, R120.reuse, R156, R24 ;  /* 0x0000009c7818723c */ /* 0x040ff00000041818 */
[-C--:B------:R-:W-:Y:S08]  /*19920*/  HMMA.16816.F32.BF16 R28, R120, R158.reuse, R28 ;  /* 0x0000009e781c723c */ /* 0x080ff0000004181c */
[C---:B------:R-:W-:Y:S08]  /*19930*/  HMMA.16816.F32.BF16 R32, R116.reuse, R158, R32 ;  /* 0x0000009e7420723c */ /* 0x040ff00000041820 */
[-C--:B-1----:R-:W-:Y:S08]  /*19940*/  HMMA.16816.F32.BF16 R84, R116, R124.reuse, R84 ;  /* 0x0000007c7454723c */ /* 0x082ff00000041854 */
[C---:B------:R-:W-:Y:S08]  /*19950*/  HMMA.16816.F32.BF16 R88, R120.reuse, R124, R88 ;  /* 0x0000007c7858723c */ /* 0x040ff00000041858 */
[-C--:B------:R-:W-:Y:S08]  /*19960*/  HMMA.16816.F32.BF16 R92, R120, R126.reuse, R92 ;  /* 0x0000007e785c723c */ /* 0x080ff0000004185c */
[C---:B------:R-:W-:Y:S01]  /*19970*/  HMMA.16816.F32.BF16 R96, R116.reuse, R126, R96 ;  /* 0x0000007e7460723c */ /* 0x040fe20000041860 */
[----:B------:R-:W1:Y:S07]  /*19980*/  LDSM.16.MT88.4 R124, [R205+0x800] ;  /* 0x00080000cd7c783b */ /* 0x000e6e0000004200 */
[-C--:B------:R-:W-:Y:S08]  /*19990*/  HMMA.16816.F32.BF16 R36, R116, R128.reuse, R36 ;  /* 0x000000807424723c */ /* 0x080ff00000041824 */
[C---:B------:R-:W-:Y:S08]  /*199a0*/  HMMA.16816.F32.BF16 R100, R120.reuse, R128, R100 ;  /* 0x000000807864723c */ /* 0x040ff00000041864 */
[-C--:B------:R-:W-:Y:S07]  /*199b0*/  HMMA.16816.F32.BF16 R48, R120, R130.reuse, R48 ;  /* 0x000000827830723c */ /* 0x080fee0000041830 */
[----:B---3--:R-:W-:Y:S01]  /*199c0*/  F2FP.BF16.PACK_AB R120, R199, R197 ;  /* 0x000000c5c778723e */ /* 0x008fe200000010ff */
[----:B------:R-:W-:Y:S01]  /*199d0*/  HMMA.16816.F32.BF16 R104, R116, R130, R104 ;  /* 0x000000827468723c */ /* 0x000fe20000041868 */
[----:B------:R-:W2:Y:S03]  /*199e0*/  LDSM.16.MT88.4 R128, [R209+0x800] ;  /* 0x00080000d180783b */ /* 0x000ea60000004200 */
[----:B-----5:R-:W-:Y:S02]  /*199f0*/  F2FP.BF16.PACK_AB R122, R198, R202 ;  /* 0x000000cac67a723e */ /* 0x020fe400000010ff */
[----:B----4-:R-:W-:Y:S02]  /*19a00*/  F2FP.BF16.PACK_AB R121, R165, R166 ;  /* 0x000000a6a579723e */ /* 0x010fe400000010ff */
[----:B------:R-:W-:Y:S04]  /*19a10*/  F2FP.BF16.PACK_AB R116, R228, R229 ;  /* 0x000000e5e474723e */ /* 0x000fe800000010ff */
[----:B------:R-:W-:Y:S02]  /*19a20*/  F2FP.BF16.PACK_AB R118, R224, R225 ;  /* 0x000000e1e076723e */ /* 0x000fe400000010ff */
[----:B------:R-:W-:Y:S02]  /*19a30*/  F2FP.BF16.PACK_AB R117, R222, R223 ;  /* 0x000000dfde75723e */ /* 0x000fe400000010ff */
[----:B------:R-:W-:Y:S02]  /*19a40*/  F2FP.BF16.PACK_AB R119, R220, R203 ;  /* 0x000000cbdc77723e */ /* 0x000fe400000010ff */
[----:B------:R-:W-:Y:S05]  /*19a50*/  F2FP.BF16.PACK_AB R123, R163, R164 ;  /* 0x000000a4a37b723e */ /* 0x000fea00000010ff */
[-C--:B-1----:R-:W-:Y:S08]  /*19a60*/  HMMA.16816.F32.BF16 R4, R116, R124.reuse, R4 ;  /* 0x0000007c7404723c */ /* 0x082ff00000041804 */
[C---:B------:R-:W-:Y:S08]  /*19a70*/  HMMA.16816.F32.BF16 R8, R120.reuse, R124, R8 ;  /* 0x0000007c7808723c */ /* 0x040ff00000041808 */
[-C--:B------:R-:W-:Y:S08]  /*19a80*/  HMMA.16816.F32.BF16 R12, R120, R126.reuse, R12 ;  /* 0x0000007e780c723c */ /* 0x080ff0000004180c */
[C---:B------:R-:W-:Y:S08]  /*19a90*/  HMMA.16816.F32.BF16 R16, R116.reuse, R126, R16 ;  /* 0x0000007e7410723c */ /* 0x040ff00000041810 */
[-C--:B--2---:R-:W-:Y:S08]  /*19aa0*/  HMMA.16816.F32.BF16 R20, R116, R128.reuse, R20 ;  /* 0x000000807414723c */ /* 0x084ff00000041814 */
[C---:B------:R-:W-:Y:S08]  /*19ab0*/  HMMA.16816.F32.BF16 R24, R120.reuse, R128, R24 ;  /* 0x000000807818723c */ /* 0x040ff00000041818 */
[-C--:B------:R-:W-:Y:S08]  /*19ac0*/  HMMA.16816.F32.BF16 R28, R120, R130.reuse, R28 ;  /* 0x00000082781c723c */ /* 0x080ff0000004181c */
[C---:B------:R-:W-:Y:S01]  /*19ad0*/  HMMA.16816.F32.BF16 R32, R116.reuse, R130, R32 ;  /* 0x000000827420723c */ /* 0x040fe20000041820 */
[----:B------:R-:W-:Y:S07]  /*19ae0*/  LDSM.16.MT88.4 R128, [R205+0x2000] ;  /* 0x00200000cd80783b */ /* 0x000fee0000004200 */
[-C--:B------:R-:W-:Y:S08]  /*19af0*/  HMMA.16816.F32.BF16 R84, R116, R132.reuse, R84 ;  /* 0x000000847454723c */ /* 0x080ff00000041854 */
[C---:B------:R-:W-:Y:S08]  /*19b00*/  HMMA.16816.F32.BF16 R88, R120.reuse, R132, R88 ;  /* 0x000000847858723c */ /* 0x040ff00000041858 */
[-C--:B------:R-:W-:Y:S08]  /*19b10*/  HMMA.16816.F32.BF16 R92, R120, R134.reuse, R92 ;  /* 0x00000086785c723c */ /* 0x080ff0000004185c */
[C---:B------:R-:W-:Y:S08]  /*19b20*/  HMMA.16816.F32.BF16 R96, R116.reuse, R134, R96 ;  /* 0x000000867460723c */ /* 0x040ff00000041860 */
[-C--:B------:R-:W-:Y:S08]  /*19b30*/  HMMA.16816.F32.BF16 R36, R116, R40.reuse, R36 ;  /* 0x000000287424723c */ /* 0x080ff00000041824 */
[C---:B------:R-:W-:Y:S07]  /*19b40*/  HMMA.16816.F32.BF16 R100, R120.reuse, R40, R100 ;  /* 0x000000287864723c */ /* 0x040fee0000041864 */
[--C-:B------:R-:W-:Y:S01]  /*19b50*/  FFMA.FTZ R40, R67, c[0x0][0x2d0], -R161.reuse ;  /* 0x0000b40043287a23 */ /* 0x100fe200000108a1 */
[-C--:B------:R-:W-:Y:S01]  /*19b60*/  HMMA.16816.F32.BF16 R48, R120, R42.reuse, R48 ;  /* 0x0000002a7830723c */ /* 0x080fe20000041830 */
[----:B------:R-:W1:Y:S02]  /*19b70*/  LDSM.16.MT88.4 R64, [R209+0x1000] ;  /* 0x00100000d140783b */ /* 0x000e640000004200 */
[----:B------:R2:W-:Y:S01]  /*19b80*/  MUFU.EX2 R177, R40 ;  /* 0x0000002800b17308 */ /* 0x0005e20000000800 */
[----:B------:R-:W-:Y:S04]  /*19b90*/  F2FP.BF16.PACK_AB R41, R191, R192 ;  /* 0x000000c0bf29723e */ /* 0x000fe800000010ff */
[----:B------:R-:W-:Y:S01]  /*19ba0*/  HMMA.16816.F32.BF16 R104, R116, R42, R104 ;  /* 0x0000002a7468723c */ /* 0x000fe20000041868 */
[----:B------:R-:W3:Y:S06]  /*19bb0*/  LDSM.16.MT88.4 R116, [R206+0x1000] ;  /* 0x00100000ce74783b */ /* 0x000eec0000004200 */
[----:B------:R-:W-:Y:S02]  /*19bc0*/  F2FP.BF16.PACK_AB R42, R193, R194 ;  /* 0x000000c2c12a723e */ /* 0x000fe400000010ff */
[----:B------:R-:W-:Y:S03]  /*19bd0*/  F2FP.BF16.PACK_AB R43, R189, R190 ;  /* 0x000000bebd2b723e */ /* 0x000fe600000010ff */
[--C-:B--2---:R-:W-:Y:S02]  /*19be0*/  FFMA.FTZ R40, R56, c[0x0][0x2d0], -R162.reuse ;  /* 0x0000b40038287a23 */ /* 0x104fe400000108a2 */
[----:B------:R-:W-:Y:S02]  /*19bf0*/  FFMA.FTZ R56, R60, c[0x0][0x2d0], -R162 ;  /* 0x0000b4003c387a23 */ /* 0x000fe400000108a2 */
[----:B------:R2:W-:Y:S01]  /*19c00*/  MUFU.EX2 R176, R40 ;  /* 0x0000002800b07308 */ /* 0x0005e20000000800 */
[--C-:B------:R-:W-:Y:S09]  /*19c10*/  FFMA.FTZ R60, R70, c[0x0][0x2d0], -R161.reuse ;  /* 0x0000b400463c7a23 */ /* 0x100ff200000108a1 */
[----:B------:R4:W-:Y:S01]  /*19c20*/  MUFU.EX2 R175, R56 ;  /* 0x0000003800af7308 */ /* 0x0009e20000000800 */
[----:B--2---:R-:W-:Y:S07]  /*19c30*/  F2FP.BF16.PACK_AB R40, R195, R196 ;  /* 0x000000c4c328723e */ /* 0x004fee00000010ff */
[-C--:B------:R-:W-:Y:S05]  /*19c40*/  HMMA.16816.F32.BF16 R4, R40, R44.reuse, R4 ;  /* 0x0000002c2804723c */ /* 0x080fea0000041804 */
[----:B----4-:R-:W-:Y:S03]  /*19c50*/  FFMA.FTZ R56, R63, c[0x0][0x2d0], -R2 ;  /* 0x0000b4003f387a23 */ /* 0x010fe60000010802 */
[C---:B------:R-:W-:Y:S01]  /*19c60*/  HMMA.16816.F32.BF16 R8, R52.reuse, R44, R8 ;  /* 0x0000002c3408723c */ /* 0x040fe20000041808 */
[----:B------:R2:W-:Y:S06]  /*19c70*/  MUFU.EX2 R115, R56 ;  /* 0x0000003800737308 */ /* 0x0005ec0000000800 */
[----:B------:R-:W-:Y:S01]  /*19c80*/  FFMA.FTZ R44, R61, c[0x0][0x2d0], -R162 ;  /* 0x0000b4003d2c7a23 */ /* 0x000fe200000108a2 */
[-C--:B------:R-:W-:Y:S03]  /*19c90*/  HMMA.16816.F32.BF16 R12, R52, R46.reuse, R12 ;  /* 0x0000002e340c723c */ /* 0x080fe6000004180c */
[----:B------:R4:W-:Y:S05]  /*19ca0*/  MUFU.EX2 R173, R44 ;  /* 0x0000002c00ad7308 */ /* 0x0009ea0000000800 */
[C---:B------:R-:W-:Y:S08]  /*19cb0*/  HMMA.16816.F32.BF16 R16, R40.reuse, R46, R16 ;  /* 0x0000002e2810723c */ /* 0x040ff00000041810 */
[-C--:B-1----:R-:W-:Y:S04]  /*19cc0*/  HMMA.16816.F32.BF16 R20, R40, R64.reuse, R20 ;  /* 0x000000402814723c */ /* 0x082fe80000041814 */
[----:B--2---:R-:W-:Y:S04]  /*19cd0*/  FFMA.FTZ R56, R68, c[0x0][0x2d0], -R160 ;  /* 0x0000b40044387a23 */ /* 0x004fe800000108a0 */
[C---:B------:R-:W-:Y:S01]  /*19ce0*/  HMMA.16816.F32.BF16 R24, R52.reuse, R64, R24 ;  /* 0x000000403418723c */ /* 0x040fe20000041818 */
[----:B------:R1:W-:Y:S03]  /*19cf0*/  MUFU.EX2 R172, R56 ;  /* 0x0000003800ac7308 */ /* 0x0003e60000000800 */
[--C-:B----4-:R-:W-:Y:S03]  /*19d00*/  FFMA.FTZ R44, R58, c[0x0][0x2d0], -R2.reuse ;  /* 0x0000b4003a2c7a23 */ /* 0x110fe60000010802 */
[----:B------:R-:W-:Y:S01]  /*19d10*/  FFMA.FTZ R64, R74, c[0x0][0x2d0], -R2 ;  /* 0x0000b4004a407a23 */ /* 0x000fe20000010802 */
[-C--:B------:R-:W-:Y:S03]  /*19d20*/  HMMA.16816.F32.BF16 R28, R52, R66.reuse, R28 ;  /* 0x00000042341c723c */ /* 0x080fe6000004181c */
[----:B------:R2:W-:Y:S05]  /*19d30*/  MUFU.EX2 R157, R44 ;  /* 0x0000002c009d7308 */ /* 0x0005ea0000000800 */
[C---:B------:R-:W-:Y:S05]  /*19d40*/  HMMA.16816.F32.BF16 R32, R40.reuse, R66, R32 ;  /* 0x000000422820723c */ /* 0x040fea0000041820 */
[----:B------:R-:W-:Y:S03]  /*19d50*/  MUFU.EX2 R65, R64 ;  /* 0x0000004000417308 */ /* 0x000fe60000000800 */
[-C--:B---3--:R-:W-:Y:S04]  /*19d60*/  HMMA.16816.F32.BF16 R84, R40, R116.reuse, R84 ;  /* 0x000000742854723c */ /* 0x088fe80000041854 */
[----:B-1----:R-:W-:Y:S04]  /*19d70*/  FFMA.FTZ R56, R69, c[0x0][0x2d0], -R160 ;  /* 0x0000b40045387a23 */ /* 0x002fe800000108a0 */
[C---:B------:R-:W-:Y:S01]  /*19d80*/  HMMA.16816.F32.BF16 R88, R52.reuse, R116, R88 ;  /* 0x000000743458723c */ /* 0x040fe20000041858 */
[----:B------:R1:W-:Y:S03]  /*19d90*/  MUFU.EX2 R159, R56 ;  /* 0x00000038009f7308 */ /* 0x0003e60000000800 */
[----:B--2---:R-:W-:Y:S04]  /*19da0*/  FFMA.FTZ R44, R59, c[0x0][0x2d0], -R2 ;  /* 0x0000b4003b2c7a23 */ /* 0x004fe80000010802 */
[-C--:B------:R-:W-:Y:S03]  /*19db0*/  HMMA.16816.F32.BF16 R92, R52, R118.reuse, R92 ;  /* 0x00000076345c723c */ /* 0x080fe6000004185c */
[----:B------:R2:W3:Y:S05]  /*19dc0*/  MUFU.EX2 R114, R44 ;  /* 0x0000002c00727308 */ /* 0x0004ea0000000800 */
[C---:B------:R-:W-:Y:S04]  /*19dd0*/  HMMA.16816.F32.BF16 R96, R40.reuse, R118, R96 ;  /* 0x000000762860723c */ /* 0x040fe80000041860 */
[----:B-1----:R-:W-:Y:S04]  /*19de0*/  FFMA.FTZ R56, R80, c[0x0][0x2d0], -R160 ;  /* 0x0000b40050387a23 */ /* 0x002fe800000108a0 */
[----:B------:R1:W-:Y:S01]  /*19df0*/  MUFU.EX2 R171, R56 ;  /* 0x0000003800ab7308 */ /* 0x0003e20000000800 */
[----:B--2---:R-:W-:Y:S09]  /*19e00*/  FFMA.FTZ R44, R62, c[0x0][0x2d0], -R2 ;  /* 0x0000b4003e2c7a23 */ /* 0x004ff20000010802 */
[----:B------:R2:W4:Y:S01]  /*19e10*/  MUFU.EX2 R156, R44 ;  /* 0x0000002c009c7308 */ /* 0x0005220000000800 */
[----:B-1----:R-:W-:Y:S09]  /*19e20*/  FFMA.FTZ R56, R81, c[0x0][0x2d0], -R160 ;  /* 0x0000b40051387a23 */ /* 0x002ff200000108a0 */
[----:B------:R1:W-:Y:S01]  /*19e30*/  MUFU.EX2 R81, R60 ;  /* 0x0000003c00517308 */ /* 0x0003e20000000800 */
[----:B--2---:R-:W2:Y:S09]  /*19e40*/  LDSM.16.MT88.4 R44, [R208+0x1000] ;  /* 0x00100000d02c783b */ /* 0x004eb20000004200 */
[----:B------:R5:W-:Y:S01]  /*19e50*/  MUFU.EX2 R158, R56 ;  /* 0x00000038009e7308 */ /* 0x000be20000000800 */
[--C-:B-1----:R-:W-:Y:S09]  /*19e60*/  FFMA.FTZ R60, R71, c[0x0][0x2d0], -R161.reuse ;  /* 0x0000b400473c7a23 */ /* 0x102ff200000108a1 */
[----:B------:R1:W-:Y:S01]  /*19e70*/  MUFU.EX2 R80, R60 ;  /* 0x0000003c00507308 */ /* 0x0003e20000000800 */
[----:B-----5:R-:W5:Y:S01]  /*19e80*/  LDSM.16.MT88.4 R56, [R205+0x1800] ;  /* 0x00180000cd38783b */ /* 0x020f620000004200 */
[-C--:B--2---:R-:W-:Y:S03]  /*19e90*/  HMMA.16816.F32.BF16 R36, R40, R44.reuse, R36 ;  /* 0x0000002c2824723c */ /* 0x084fe60000041824 */
[--C-:B-1----:R-:W-:Y:S05]  /*19ea0*/  FFMA.FTZ R60, R73, c[0x0][0x2d0], -R162.reuse ;  /* 0x0000b400493c7a23 */ /* 0x102fea00000108a2 */
[C---:B------:R-:W-:Y:S01]  /*19eb0*/  HMMA.16816.F32.BF16 R100, R52.reuse, R44, R100 ;  /* 0x0000002c3464723c */ /* 0x040fe20000041864 */
[----:B------:R1:W-:Y:S06]  /*19ec0*/  MUFU.EX2 R68, R60 ;  /* 0x0000003c00447308 */ /* 0x0003ec0000000800 */
[--C-:B------:R-:W-:Y:S01]  /*19ed0*/  FFMA.FTZ R44, R82, c[0x0][0x2d0], -R161.reuse ;  /* 0x0000b400522c7a23 */ /* 0x100fe200000108a1 */
[-C--:B------:R-:W-:Y:S01]  /*19ee0*/  HMMA.16816.F32.BF16 R48, R52, R46.reuse, R48 ;  /* 0x0000002e3430723c */ /* 0x080fe20000041830 */
[----:B------:R-:W2:Y:S02]  /*19ef0*/  LDSM.16.MT88.4 R52, [R209+0x1800] ;  /* 0x00180000d134783b */ /* 0x000ea40000004200 */
[----:B------:R5:W-:Y:S01]  /*19f00*/  MUFU.EX2 R71, R44 ;  /* 0x0000002c00477308 */ /* 0x000be20000000800 */
[----:B---3--:R-:W-:Y:S04]  /*19f10*/  F2FP.BF16.PACK_AB R45, R114, R157 ;  /* 0x0000009d722d723e */ /* 0x008fe800000010ff */
[----:B------:R-:W-:Y:S07]  /*19f20*/  HMMA.16816.F32.BF16 R104, R40, R46, R104 ;  /* 0x0000002e2868723c */ /* 0x000fee0000041868 */
[----:B------:R-:W-:Y:S02]  /*19f30*/  F2FP.BF16.PACK_AB R40, R184, R182 ;  /* 0x000000b6b828723e */ /* 0x000fe400000010ff */
[----:B------:R-:W-:Y:S01]  /*19f40*/  F2FP.BF16.PACK_AB R42, R181, R183 ;  /* 0x000000b7b52a723e */ /* 0x000fe200000010ff */
[----:B-1----:R-:W1:Y:S02]  /*19f50*/  LDSM.16.MT88.4 R60, [R206+0x1800] ;  /* 0x00180000ce3c783b */ /* 0x002e640000004200 */
[----:B------:R-:W-:Y:S02]  /*19f60*/  F2FP.BF16.PACK_AB R41, R178, R180 ;  /* 0x000000b4b229723e */ /* 0x000fe400000010ff */
[----:B------:R-:W-:Y:S02]  /*19f70*/  F2FP.BF16.PACK_AB R43, R177, R179 ;  /* 0x000000b3b12b723e */ /* 0x000fe400000010ff */
[----:B------:R-:W-:Y:S02]  /*19f80*/  F2FP.BF16.PACK_AB R46, R173, R175 ;  /* 0x000000afad2e723e */ /* 0x000fe400000010ff */
[----:B----4-:R-:W-:Y:S01]  /*19f90*/  F2FP.BF16.PACK_AB R47, R115, R156 ;  /* 0x0000009c732f723e */ /* 0x010fe200000010ff */
[----:B-----5:R-:W-:Y:S02]  /*19fa0*/  FFMA.FTZ R44, R83, c[0x0][0x2d0], -R161 ;  /* 0x0000b400532c7a23 */ /* 0x020fe400000108a1 */
[-C--:B------:R-:W-:Y:S02]  /*19fb0*/  HMMA.16816.F32.BF16 R4, R40, R56.reuse, R4 ;  /* 0x000000382804723c */ /* 0x080fe40000041804 */
[----:B------:R3:W-:Y:S02]  /*19fc0*/  MUFU.EX2 R70, R44 ;  /* 0x0000002c00467308 */ /* 0x0007e40000000800 */
[--C-:B---3--:R-:W-:Y:S08]  /*19fd0*/  FFMA.FTZ R44, R72, c[0x0][0x2d0], -R162.reuse ;  /* 0x0000b400482c7a23 */ /* 0x108ff000000108a2 */
[----:B------:R3:W4:Y:S02]  /*19fe0*/  MUFU.EX2 R69, R44 ;  /* 0x0000002c00457308 */ /* 0x0007240000000800 */
[----:B---3--:R-:W-:Y:S02]  /*19ff0*/  F2FP.BF16.PACK_AB R44, R174, R176 ;  /* 0x000000b0ae2c723e */ /* 0x008fe400000010ff */
[----:B----4-:R-:W-:Y:S05]  /*1a000*/  F2FP.BF16.PACK_AB R152, R68, R69 ;  /* 0x000000454498723e */ /* 0x010fea00000010ff */
[C---:B------:R-:W-:Y:S07]  /*1a010*/  HMMA.16816.F32.BF16 R8, R44.reuse, R56, R8 ;  /* 0x000000382c08723c */ /* 0x040fee0000041808 */
[--C-:B------:R-:W-:Y:S01]  /*1a020*/  FFMA.FTZ R56, R76, c[0x0][0x2d0], -R162.reuse ;  /* 0x0000b4004c387a23 */ /* 0x100fe200000108a2 */
[-C--:B------:R-:W-:Y:S03]  /*1a030*/  HMMA.16816.F32.BF16 R12, R44, R58.reuse, R12 ;  /* 0x0000003a2c0c723c */ /* 0x080fe6000004180c */
[----:B------:R3:W-:Y:S05]  /*1a040*/  MUFU.EX2 R67, R56 ;  /* 0x0000003800437308 */ /* 0x0007ea0000000800 */
[C---:B------:R-:W-:Y:S08]  /*1a050*/  HMMA.16816.F32.BF16 R16, R40.reuse, R58, R16 ;  /* 0x0000003a2810723c */ /* 0x040ff00000041810 */
[-C--:B--2---:R-:W-:Y:S08]  /*1a060*/  HMMA.16816.F32.BF16 R20, R40, R52.reuse, R20 ;  /* 0x000000342814723c */ /* 0x084ff00000041814 */
[C---:B------:R-:W-:Y:S04]  /*1a070*/  HMMA.16816.F32.BF16 R24, R44.reuse, R52, R24 ;  /* 0x000000342c18723c */ /* 0x040fe80000041818 */
[----:B---3--:R-:W-:Y:S03]  /*1a080*/  FFMA.FTZ R56, R77, c[0x0][0x2d0], -R162 ;  /* 0x0000b4004d387a23 */ /* 0x008fe600000108a2 */
[--C-:B------:R-:W-:Y:S01]  /*1a090*/  FFMA.FTZ R52, R75, c[0x0][0x2d0], -R2.reuse ;  /* 0x0000b4004b347a23 */ /* 0x100fe20000010802 */
[-C--:B------:R-:W-:Y:S01]  /*1a0a0*/  HMMA.16816.F32.BF16 R28, R44, R54.reuse, R28 ;  /* 0x000000362c1c723c */ /* 0x080fe2000004181c */
[----:B------:R2:W3:Y:S07]  /*1a0b0*/  MUFU.EX2 R66, R56 ;  /* 0x0000003800427308 */ /* 0x0004ee0000000800 */
[C---:B------:R-:W-:Y:S03]  /*1a0c0*/  HMMA.16816.F32.BF16 R32, R40.reuse, R54, R32 ;  /* 0x000000362820723c */ /* 0x040fe60000041820 */
[----:B------:R4:W5:Y:S05]  /*1a0d0*/  MUFU.EX2 R64, R52 ;  /* 0x0000003400407308 */ /* 0x00096a0000000800 */
[-C--:B-1----:R-:W-:Y:S08]  /*1a0e0*/  HMMA.16816.F32.BF16 R84, R40, R60.reuse, R84 ;  /* 0x0000003c2854723c */ /* 0x082ff00000041854 */
[C---:B------:R-:W-:Y:S01]  /*1a0f0*/  HMMA.16816.F32.BF16 R88, R44.reuse, R60, R88 ;  /* 0x0000003c2c58723c */ /* 0x040fe20000041858 */
[----:B--2---:R-:W1:Y:S03]  /*1a100*/  LDSM.16.MT88.4 R56, [R208+0x1800] ;  /* 0x00180000d038783b */ /* 0x004e660000004200 */
[----:B---3--:R-:W-:Y:S04]  /*1a110*/  F2FP.BF16.PACK_AB R154, R66, R67 ;  /* 0x00000043429a723e */ /* 0x008fe800000010ff */
[-C--:B------:R-:W-:Y:S04]  /*1a120*/  HMMA.16816.F32.BF16 R92, R44, R62.reuse, R92 ;  /* 0x0000003e2c5c723c */ /* 0x080fe8000004185c */
[--C-:B----4-:R-:W-:Y:S01]  /*1a130*/  FFMA.FTZ R52, R78, c[0x0][0x2d0], -R2.reuse ;  /* 0x0000b4004e347a23 */ /* 0x110fe20000010802 */
[----:B-----5:R-:W-:Y:S01]  /*1a140*/  F2FP.BF16.PACK_AB R153, R64, R65 ;  /* 0x000000414099723e */ /* 0x020fe200000010ff */
[----:B------:R-:W-:Y:S02]  /*1a150*/  FFMA.FTZ R2, R79, c[0x0][0x2d0], -R2 ;  /* 0x0000b4004f027a23 */ /* 0x000fe40000010802 */
[C---:B------:R-:W-:Y:S01]  /*1a160*/  HMMA.16816.F32.BF16 R96, R40.reuse, R62, R96 ;  /* 0x0000003e2860723c */ /* 0x040fe20000041860 */
[----:B------:R-:W-:Y:S10]  /*1a170*/  MUFU.EX2 R53, R52 ;  /* 0x0000003400357308 */ /* 0x000ff40000000800 */
[----:B------:R2:W3:Y:S01]  /*1a180*/  MUFU.EX2 R52, R2 ;  /* 0x0000000200347308 */ /* 0x0004e20000000800 */
[-C--:B-1----:R-:W-:Y:S08]  /*1a190*/  HMMA.16816.F32.BF16 R36, R40, R56.reuse, R36 ;  /* 0x000000382824723c */ /* 0x082ff00000041824 */
[C---:B------:R-:W-:Y:S04]  /*1a1a0*/  HMMA.16816.F32.BF16 R100, R44.reuse, R56, R100 ;  /* 0x000000382c64723c */ /* 0x040fe80000041864 */
[----:B--2---:R-:W-:Y:S01]  /*1a1b0*/  FFMA.FTZ R2, R111, R243, R226 ;  /* 0x000000f36f027223 */ /* 0x004fe200000100e2 */
[----:B---3--:R-:W-:Y:S02]  /*1a1c0*/  F2FP.BF16.PACK_AB R155, R52, R53 ;  /* 0x00000035349b723e */ /* 0x008fe400000010ff */
[----:B------:R-:W-:Y:S01]  /*1a1d0*/  MOV R111, R109 ;  /* 0x0000006d006f7202 */ /* 0x000fe20000000f00 */
[-C--:B------:R-:W-:Y:S01]  /*1a1e0*/  HMMA.16816.F32.BF16 R48, R44, R58.reuse, R48 ;  /* 0x0000003a2c30723c */ /* 0x080fe20000041830 */
[----:B------:R-:W1:Y:S07]  /*1a1f0*/  LDSM.16.MT88.4 R44, [R206+0x2000] ;  /* 0x00200000ce2c783b */ /* 0x000e6e0000004200 */
        /* <DEDUP_REMOVED lines=8> */
[----:B------:R-:W-:Y:S02]  /*1a280*/  FFMA.FTZ R4, R112, R244, R232 ;  /* 0x000000f470047223 */ /* 0x000fe400000100e8 */
        /* <DEDUP_REMOVED lines=10> */
[-C--:B------:R-:W-:Y:S01]  /*1a330*/  HMMA.16816.F32.BF16 R132, R40, R144.reuse, R20 ;  /* 0x000000902884723c */ /* 0x080fe20000041814 */
[----:B------:R-:W2:Y:S02]  /*1a340*/  LDSM.16.MT88.4 R4, [R208+0x2000] ;  /* 0x00200000d004783b */ /* 0x000ea40000004200 */
        /* <DEDUP_REMOVED lines=55> */
[----:B------:R-:W-:Y:S01]  /*1a6c0*/  FADD.FTZ R8, R114, R0 ;  /* 0x0000000072087221 */ /* 0x000fe20000010000 */
[----:B------:R-:W-:Y:S01]  /*1a6d0*/  MOV R114, R108 ;  /* 0x0000006c00727202 */ /* 0x000fe20000000f00 */
        /* <DEDUP_REMOVED lines=30> */
.L_x_959:
[----:B------:R-:W-:-:S13]  /*1a8c0*/  ISETP.GE.AND P0, PT, R200, R240, PT ;  /* 0x000000f0c800720c */ /* 0x000fda0003f06270 */
[----:B------:R-:W-:Y:S05]  /*1a8d0*/  @!P0 BRA `(.L_x_961) ;  /* 0x00004be000008947 */ /* 0x000fea0003800000 */
[----:B------:R-:W-:Y:S01]  /*1a8e0*/  IMAD.MOV.U32 R112, RZ, RZ, R109 ;  /* 0x000000ffff707224 */ /* 0x000fe200078e006d */
[----:B------:R-:W-:Y:S01]  /*1a8f0*/  MOV R114, R3 ;  /* 0x0000000300727202 */ /* 0x000fe20000000f00 */
[----:B------:R-:W-:Y:S01]  /*1a900*/  IMAD.MOV.U32 R111, RZ, RZ, R110 ;  /* 0x000000ffff6f7224 */ /* 0x000fe200078e006e */
[----:B------:R-:W-:Y:S02]  /*1a910*/  MOV R113, R108 ;  /* 0x0000006c00717202 */ /* 0x000fe40000000f00 */
.L_x_978:
[----:B--2---:R-:W2:Y:S01]  /*1a920*/  LDL R0, [R1+0x40] ;  /* 0x0000400001007983 */ /* 0x004ea20000100800 */
[----:B------:R-:W-:Y:S04]  /*1a930*/  DEPBAR.LE SB0, 0x0 ;  /* 0x000080000000791a */ /* 0x000fe80000000000 */
[----:B------:R-:W-:Y:S01]  /*1a940*/  WARPSYNC 0xffffffff ;  /* 0xffffffff00007948 */ /* 0x000fe20003800000 */
[----:B------:R-:W3:Y:S01]  /*1a950*/  LDL R54, [R1+0x38] ;  /* 0x0000380001367983 */ /* 0x000ee20000100800 */
[----:B------:R-:W-:Y:S01]  /*1a960*/  IMAD.WIDE.U32 R52, R200, c[0x0][0x208], RZ ;  /* 0x00008200c8347a25 */ /* 0x000fe200078e00ff */
        /* <DEDUP_REMOVED lines=15> */
[----:B------:R-:W2:Y:S01]  /*1aa60*/  LDSM.16.M88.4 R64, [R204+0x1800] ;  /* 0x00180000cc40783b */ /* 0x000ea20000000200 */
        /* <DEDUP_REMOVED lines=8> */
[----:B------:R-:W4:Y:S05]  /*1aaf0*/  LDL R225, [R1+0x18] ;  /* 0x0000180001e17983 */ /* 0x000f2a0000100800 */
[-C--:B-----5:R-:W-:Y:S01]  /*1ab00*/  HMMA.16816.F32.BF16 R20, R80, R32.reuse, RZ ;  /* 0x000000205014723c */ /* 0x0a0fe200000418ff */
[----:B------:R-:W5:Y:S06]  /*1ab10*/  LDSM.16.M88.4 R164, [R215] ;  /* 0x00000000d7a4783b */ /* 0x000f6c0000000200 */
[----:B------:R-:W4:Y:S01]  /*1ab20*/  LDL R224, [R1+0x14] ;  /* 0x0000140001e07983 */ /* 0x000f220000100800 */
[C---:B------:R-:W-:Y:S05]  /*1ab30*/  HMMA.16816.F32.BF16 R24, R76.reuse, R32, RZ ;  /* 0x000000204c18723c */ /* 0x040fea00000418ff */
[----:B------:R-:W1:Y:S03]  /*1ab40*/  LDSM.16.M88.4 R168, [R214+0x2000] ;  /* 0x00200000d6a8783b */ /* 0x000e660000000200 */
[-C--:B------:R-:W-:Y:S03]  /*1ab50*/  HMMA.16816.F32.BF16 R28, R76, R34.reuse, RZ ;  /* 0x000000224c1c723c */ /* 0x080fe600000418ff */
[----:B------:R-:W1:Y:S05]  /*1ab60*/  LDSM.16.M88.4 R172, [R219] ;  /* 0x00000000dbac783b */ /* 0x000e6a0000000200 */
[C---:B------:R-:W-:Y:S01]  /*1ab70*/  HMMA.16816.F32.BF16 R32, R80.reuse, R34, RZ ;  /* 0x000000225020723c */ /* 0x040fe200000418ff */
[----:B------:R-:W1:Y:S06]  /*1ab80*/  LDSM.16.M88.4 R176, [R218] ;  /* 0x00000000dab0783b */ /* 0x000e6c0000000200 */
[----:B------:R-:W1:Y:S01]  /*1ab90*/  LDSM.16.M88.4 R180, [R217] ;  /* 0x00000000d9b4783b */ /* 0x000e620000000200 */
[-C--:B------:R-:W-:Y:S05]  /*1aba0*/  HMMA.16816.F32.BF16 R36, R80, R48.reuse, RZ ;  /* 0x000000305024723c */ /* 0x080fea00000418ff */
[----:B------:R-:W1:Y:S03]  /*1abb0*/  LDSM.16.M88.4 R184, [R216] ;  /* 0x00000000d8b8783b */ /* 0x000e660000000200 */
[C---:B------:R-:W-:Y:S08]  /*1abc0*/  HMMA.16816.F32.BF16 R40, R76.reuse, R48, RZ ;  /* 0x000000304c28723c */ /* 0x040ff000000418ff */
[-C--:B------:R-:W-:Y:S08]  /*1abd0*/  HMMA.16816.F32.BF16 R44, R76, R50.reuse, RZ ;  /* 0x000000324c2c723c */ /* 0x080ff000000418ff */
[C---:B------:R-:W-:Y:S02]  /*1abe0*/  HMMA.16816.F32.BF16 R48, R80.reuse, R50, RZ ;  /* 0x000000325030723c */ /* 0x040fe400000418ff */
[----:B--2---:R-:W-:Y:S02]  /*1abf0*/  LOP3.LUT P3, RZ, R0, 0x80, RZ, 0xc0, !PT ;  /* 0x0000008000ff7812 */ /* 0x004fe4000786c0ff */
[----:B------:R-:W-:Y:S05]  /*1ac00*/  SHF.R.S32.HI R0, RZ, 0x1f, R200 ;  /* 0x0000001fff007819 */ /* 0x000fea00000114c8 */
[----:B------:R-:W-:Y:S04]  /*1ac10*/  IMAD R0, R0, c[0x0][0x208], RZ ;  /* 0x0000820000007a24 */ /* 0x000fe800078e02ff */
[----:B------:R-:W-:Y:S02]  /*1ac20*/  IMAD R0, R200, c[0x0][0x20c], R0 ;  /* 0x00008300c8007a24 */ /* 0x000fe400078e0200 */
[----:B---3--:R-:W-:Y:S02]  /*1ac30*/  IMAD.MOV.U32 R3, RZ, RZ, R54 ;  /* 0x000000ffff037224 */ /* 0x008fe400078e0036 */
[----:B------:R-:W-:Y:S02]  /*1ac40*/  IMAD.IADD R0, R53, 0x1, R0 ;  /* 0x0000000135007824 */ /* 0x000fe400078e0200 */
[----:B------:R-:W-:Y:S02]  /*1ac50*/  IMAD.WIDE.U32 R2, R52, 0x50, R2 ;  /* 0x0000005034027825 */ /* 0x000fe400078e0002 */
[-C--:B------:R-:W-:Y:S02]  /*1ac60*/  HMMA.16816.F32.BF16 R52, R80, R64.reuse, RZ ;  /* 0x000000405034723c */ /* 0x080fe400000418ff */
[----:B------:R-:W-:Y:S01]  /*1ac70*/  IMAD R0, R0, 0x50, RZ ;  /* 0x0000005000007824 */ /* 0x000fe200078e02ff */
[C---:B------:R-:W-:Y:S03]  /*1ac80*/  LEA R68, P0, R2.reuse, c[0x0][0x1f8], 0x1 ;  /* 0x00007e0002447a11 */ /* 0x040fe600078008ff */
[----:B------:R-:W-:Y:S01]  /*1ac90*/  IMAD.IADD R0, R3, 0x1, R0 ;  /* 0x0000000103007824 */ /* 0x000fe200078e0200 */
[----:B------:R-:W-:Y:S01]  /*1aca0*/  MOV R3, c[0x0][0x208] ;  /* 0x0000820000037a02 */ /* 0x000fe20000000f00 */
[C---:B------:R-:W-:Y:S04]  /*1acb0*/  HMMA.16816.F32.BF16 R56, R76.reuse, R64, RZ ;  /* 0x000000404c38723c */ /* 0x040fe800000418ff */
[C---:B------:R-:W-:Y:S01]  /*1acc0*/  IMAD.SHL.U32 R70, R3.reuse, 0x20, RZ ;  /* 0x0000002003467824 */ /* 0x040fe200078e00ff */
[----:B------:R-:W-:Y:S02]  /*1acd0*/  LEA.HI.X R69, R2, c[0x0][0x1fc], R0, 0x1, P0 ;  /* 0x00007f0002457a11 */ /* 0x000fe400000f0c00 */
[-C--:B------:R-:W-:Y:S01]  /*1ace0*/  SHF.L.U64.HI R0, R3, R115.reuse, c[0x0][0x20c] ;  /* 0x0000830003007619 */ /* 0x080fe20000010273 */
[-C--:B------:R-:W-:Y:S01]  /*1acf0*/  HMMA.16816.F32.BF16 R60, R76, R66.reuse, RZ ;  /* 0x000000424c3c723c */ /* 0x080fe200000418ff */
[-C--:B------:R-:W-:Y:S01]  /*1ad00*/  IADD3 R2, P0, R68, R70.reuse, RZ ;  /* 0x0000004644027210 */ /* 0x080fe20007f1e0ff */
[----:B------:R-:W-:Y:S01]  /*1ad10*/  @!PT LDS RZ, [RZ] ;  /* 0x00000000fffff984 */ /* 0x000fe20000000800 */
[----:B------:R-:W-:Y:S01]  /*1ad20*/  @!PT LDS RZ, [RZ] ;  /* 0x00000000fffff984 */ /* 0x000fe20000000800 */
[----:B------:R-:W-:Y:S01]  /*1ad30*/  @!PT LDS RZ, [RZ] ;  /* 0x00000000fffff984 */ /* 0x000fe20000000800 */
[----:B------:R1:W-:Y:S03]  /*1ad40*/  LDGSTS.E.BYPASS.LTC128B.128 [R221+0x100], [R68.64], !P3 ;  /* 0x0010000044dd7fae */ /* 0x0003e6000d901d48 */
[----:B------:R-:W-:Y:S01]  /*1ad50*/  IADD3 R74, P2, R2, R70, RZ ;  /* 0x00000046024a7210 */ /* 0x000fe20007f5e0ff */
[--C-:B------:R-:W-:Y:S02]  /*1ad60*/  IMAD.X R3, R69, 0x1, R0.reuse, P0 ;  /* 0x0000000145037824 */ /* 0x100fe400000e0600 */
[C---:B------:R-:W-:Y:S03]  /*1ad70*/  HMMA.16816.F32.BF16 R64, R80.reuse, R66, RZ ;  /* 0x000000425040723c */ /* 0x040fe600000418ff */
[----:B------:R2:W-:Y:S01]  /*1ad80*/  LDGSTS.E.BYPASS.LTC128B.128 [R221+0x900], [R2.64], !P3 ;  /* 0x0090000002dd7fae */ /* 0x0005e2000d901d48 */
[----:B------:R-:W-:Y:S02]  /*1ad90*/  IADD3.X R75, R3, R0, RZ, P2, !PT ;  /* 0x00000000034b7210 */ /* 0x000fe400017fe4ff */
[-C--:B------:R-:W-:Y:S03]  /*1ada0*/  IADD3 R72, P1, R74, R70.reuse, RZ ;  /* 0x000000464a487210 */ /* 0x080fe60007f3e0ff */
[----:B------:R3:W-:Y:S03]  /*1adb0*/  LDGSTS.E.BYPASS.LTC128B.128 [R221+0x1100], [R74.64], !P3 ;  /* 0x011000004add7fae */ /* 0x0007e6000d901d48 */
[--C-:B------:R-:W-:Y:S01]  /*1adc0*/  IMAD.X R73, R75, 0x1, R0.reuse, P1 ;  /* 0x000000014b497824 */ /* 0x100fe200008e0600 */
[----:B------:R-:W-:Y:S04]  /*1add0*/  IADD3 R108, P0, R72, R70, RZ ;  /* 0x00000046486c7210 */ /* 0x000fe80007f1e0ff */
[----:B------:R3:W-:Y:S01]  /*1ade0*/  LDGSTS.E.BYPASS.LTC128B.128 [R221+0x1900], [R72.64], !P3 ;  /* 0x0190000048dd7fae */ /* 0x0007e2000d901d48 */
[----:B------:R-:W-:Y:S01]  /*1adf0*/  IMAD.X R109, R73, 0x1, R0, P0 ;  /* 0x00000001496d7824 */ /* 0x000fe200000e0600 */
[C---:B------:R-:W-:Y:S01]  /*1ae00*/  ISETP.GT.AND P0, PT, R200.reuse, R240, PT ;  /* 0x000000f0c800720c */ /* 0x040fe20003f04270 */
[-C--:B-1----:R-:W-:Y:S03]  /*1ae10*/  HMMA.16816.F32.BF16 R68, R80, R156.reuse, RZ ;  /* 0x0000009c5044723c */ /* 0x082fe600000418ff */
[----:B------:R-:W4:Y:S06]  /*1ae20*/  LDL R223, [R1+0x1c] ;  /* 0x00001c0001df7983 */ /* 0x000f2c0000100800 */
[----:B------:R1:W-:Y:S03]  /*1ae30*/  LDGSTS.E.BYPASS.LTC128B.128 [R221+0x2100], [R108.64], !P3 ;  /* 0x021000006cdd7fae */ /* 0x0003e6000d901d48 */
[----:B------:R-:W-:Y:S03]  /*1ae40*/  @P0 IADD3 R0, R200, -0x1, RZ ;  /* 0xffffffffc8000810 */ /* 0x000fe60007ffe0ff */
[----:B------:R-:W-:Y:S01]  /*1ae50*/  LDSM.16.M88.4 R188, [R212] ;  /* 0x00000000d4bc783b */ /* 0x000fe20000000200 */
[----:B--2---:R-:W-:Y:S01]  /*1ae60*/  @P0 MOV R3, R110 ;  /* 0x0000006e00030202 */ /* 0x004fe20000000f00 */
[----:B------:R-:W-:Y:S01]  /*1ae70*/  @P0 IMAD.MOV.U32 R110, RZ, RZ, c[0x0][0x1e0] ;  /* 0x00007800ff6e0624 */ /* 0x000fe200078e00ff */
[----:B------:R-:W-:Y:S03]  /*1ae80*/  @P0 SHF.R.S32.HI R2, RZ, 0x1f, R0 ;  /* 0x0000001fff020819 */ /* 0x000fe60000011400 */
[----:B------:R-:W0:Y:S02]  /*1ae90*/  LDGDEPBAR ;  /* 0x00000000000079af */ /* 0x000e240000000000 */
[----:B------:R-:W-:Y:S01]  /*1aea0*/  @P0 IMAD R2, R2, c[0x0][0x1e0], RZ ;  /* 0x0000780002020a24 */ /* 0x000fe200078e02ff */
[C---:B---3--:R-:W-:Y:S03]  /*1aeb0*/  HMMA.16816.F32.BF16 R72, R76.reuse, R156, RZ ;  /* 0x0000009c4c48723c */ /* 0x048fe600000418ff */
[----:B------:R-:W2:Y:S05]  /*1aec0*/  LDSM.16.M88.4 R192, [R210] ;  /* 0x00000000d2c0783b */ /* 0x000eaa0000000200 */
[-C--:B------:R-:W-:Y:S01]  /*1aed0*/  HMMA.16816.F32.BF16 R76, R76, R158.reuse, RZ ;  /* 0x0000009e4c4c723c */ /* 0x080fe200000418ff */
[----:B------:R-:W3:Y:S03]  /*1aee0*/  LDSM.16.M88.4 R196, [R212+0x2000] ;  /* 0x00200000d4c4783b */ /* 0x000ee60000000200 */
[C---:B-1----:R-:W-:Y:S04]  /*1aef0*/  @P0 IMAD.WIDE.U32 R108, R0.reuse, c[0x0][0x1e0], RZ ;  /* 0x00007800006c0a25 */ /* 0x042fe800078e00ff */
[----:B------:R-:W-:Y:S01]  /*1af00*/  HMMA.16816.F32.BF16 R80, R80, R158, RZ ;  /* 0x0000009e5050723c */ /* 0x000fe200000418ff */
[----:B------:R-:W1:Y:S03]  /*1af10*/  LDSM.16.M88.4 R156, [R210+0x800] ;  /* 0x00080000d29c783b */ /* 0x000e660000000200 */
[----:B------:R-:W-:Y:S02]  /*1af20*/  @P0 IMAD R0, R0, c[0x0][0x1e4], R2 ;  /* 0x0000790000000a24 */ /* 0x000fe400078e0202 */
[----:B------:R-:W-:Y:S02]  /*1af30*/  @P0 IMAD.MOV.U32 R2, RZ, RZ, R222 ;  /* 0x000000ffff020224 */ /* 0x000fe400078e00de */
[-C--:B-----5:R-:W-:Y:S05]  /*1af40*/  HMMA.16816.F32.BF16 R4, R160, R164.reuse, R4 ;  /* 0x000000a4a004723c */ /* 0x0a0fea0000041804 */
[----:B------:R-:W-:Y:S03]  /*1af50*/  @P0 IMAD.WIDE.U32 R2, R108, 0x50, R2 ;  /* 0x000000506c020825 */ /* 0x000fe600078e0002 */
[C---:B------:R-:W-:Y:S04]  /*1af60*/  HMMA.16816.F32.BF16 R8, R168.reuse, R164, R8 ;  /* 0x000000a4a808723c */ /* 0x040fe80000041808 */
[----:B------:R-:W-:Y:S04]  /*1af70*/  @P0 IMAD.IADD R0, R109, 0x1, R0 ;  /* 0x000000016d000824 */ /* 0x000fe800078e0200 */
[-C--:B------:R-:W-:Y:S04]  /*1af80*/  HMMA.16816.F32.BF16 R12, R168, R166.reuse, R12 ;  /* 0x000000a6a80c723c */ /* 0x080fe8000004180c */
[----:B------:R-:W-:Y:S01]  /*1af90*/  @P0 IMAD R108, R0, 0x50, RZ ;  /* 0x00000050006c0824 */ /* 0x000fe200078e02ff */
[C---:B------:R-:W-:Y:S01]  /*1afa0*/  @P0 SHF.L.U64.HI R0, R110.reuse, R115, c[0x0][0x1e4] ;  /* 0x000079006e000619 */ /* 0x040fe20000010273 */
[----:B------:R-:W-:Y:S02]  /*1afb0*/  @P0 IMAD.SHL.U32 R110, R110, 0x20, RZ ;  /* 0x000000206e6e0824 */ /* 0x000fe400078e00ff */
[C---:B------:R-:W-:Y:S01]  /*1afc0*/  HMMA.16816.F32.BF16 R16, R160.reuse, R166, R16 ;  /* 0x000000a6a010723c */ /* 0x040fe20000041810 */
[----:B------:R-:W5:Y:S03]  /*1afd0*/  LDSM.16.M88.4 R164, [R210+0x1000] ;  /* 0x00100000d2a4783b */ /* 0x000f660000000200 */
[----:B------:R-:W-:Y:S04]  /*1afe0*/  @P0 IADD3 R3, R3, R108, RZ ;  /* 0x0000006c03030210 */ /* 0x000fe80007ffe0ff */
        /* <DEDUP_REMOVED lines=20> */
[----:B------:R-:W4:Y:S06]  /*1b130*/  LDSM.16.M88.4 R160, [R210+0x1800] ;  /* 0x00180000d2a0783b */ /* 0x000f2c0000000200 */
[----:B------:R-:W4:Y:S01]  /*1b140*/  LDSM.16.M88.4 R184, [R207+0x800] ;  /* 0x00080000cfb8783b */ /* 0x000f220000000200 */
[-C--:B--2---:R-:W-:Y:S08]  /*1b150*/  HMMA.16816.F32.BF16 R4, R188, R192.reuse, R4 ;  /* 0x000000c0bc04723c */ /* 0x084ff00000041804 */
[C---:B---3--:R-:W-:Y:S08]  /*1b160*/  HMMA.16816.F32.BF16 R8, R196.reuse, R192, R8 ;  /* 0x000000c0c408723c */ /* 0x048ff00000041808 */
        /* <DEDUP_REMOVED lines=8> */
[-C--:B-----5:R-:W-:Y:S08]  /*1b1f0*/  HMMA.16816.F32.BF16 R36, R188, R164.reuse, R36 ;  /* 0x000000a4bc24723c */ /* 0x0a0ff00000041824 */
[C---:B------:R-:W-:Y:S07]  /*1b200*/  HMMA.16816.F32.BF16 R40, R196.reuse, R164, R40 ;  /* 0x000000a4c428723c */ /* 0x040fee0000041828 */
[C---:B------:R-:W-:Y:S01]  /*1b210*/  @P0 LEA R164, P1, R2.reuse, c[0x0][0x1c8], 0x1 ;  /* 0x0000720002a40a11 */ /* 0x040fe200078208ff */
[-C--:B------:R-:W-:Y:S04]  /*1b220*/  HMMA.16816.F32.BF16 R44, R196, R166.reuse, R44 ;  /* 0x000000a6c42c723c */ /* 0x080fe8000004182c */
[----:B------:R-:W-:Y:S02]  /*1b230*/  @P0 LEA.HI.X R165, R2, c[0x0][0x1cc], R3, 0x1, P1 ;  /* 0x0000730002a50a11 */ /* 0x000fe400008f0c03 */
[-C--:B------:R-:W-:Y:S02]  /*1b240*/  @P0 IADD3 R108, P2, R164, R110.reuse, RZ ;  /* 0x0000006ea46c0210 */ /* 0x080fe40007f5e0ff */
        /* <DEDUP_REMOVED lines=8> */
[-C--:B------:R-:W-:Y:S08]  /*1b2d0*/  HMMA.16816.F32.BF16 R68, R188, R168.reuse, R68 ;  /* 0x000000a8bc44723c */ /* 0x080ff00000041844 */
[C---:B------:R-:W-:Y:S08]  /*1b2e0*/  HMMA.16816.F32.BF16 R72, R196.reuse, R168, R72 ;  /* 0x000000a8c448723c */ /* 0x040ff00000041848 */
[-C--:B------:R-:W-:Y:S08]  /*1b2f0*/  HMMA.16816.F32.BF16 R76, R196, R170.reuse, R76 ;  /* 0x000000aac44c723c */ /* 0x080ff0000004184c */
[----:B------:R-:W-:Y:S08]  /*1b300*/  HMMA.16816.F32.BF16 R80, R188, R170, R80 ;  /* 0x000000aabc50723c */ /* 0x000ff00000041850 */
[-C--:B------:R-:W-:Y:S08]  /*1b310*/  HMMA.16816.F32.BF16 R4, R172, R176.reuse, R4 ;  /* 0x000000b0ac04723c */ /* 0x080ff00000041804 */
[C---:B------:R-:W-:Y:S08]  /*1b320*/  HMMA.16816.F32.BF16 R8, R180.reuse, R176, R8 ;  /* 0x000000b0b408723c */ /* 0x040ff00000041808 */
[-C--:B------:R-:W-:Y:S08]  /*1b330*/  HMMA.16816.F32.BF16 R12, R180, R178.reuse, R12 ;  /* 0x000000b2b40c723c */ /* 0x080ff0000004180c */
[C---:B------:R-:W-:Y:S08]  /*1b340*/  HMMA.16816.F32.BF16 R16, R172.reuse, R178, R16 ;  /* 0x000000b2ac10723c */ /* 0x040ff00000041810 */
[-C--:B------:R-:W-:Y:S08]  /*1b350*/  HMMA.16816.F32.BF16 R20, R172, R184.reuse, R20 ;  /* 0x000000b8ac14723c */ /* 0x080ff00000041814 */
[C---:B------:R-:W-:Y:S08]  /*1b360*/  HMMA.16816.F32.BF16 R24, R180.reuse, R184, R24 ;  /* 0x000000b8b418723c */ /* 0x040ff00000041818 */
[-C--:B------:R-:W-:Y:S01]  /*1b370*/  HMMA.16816.F32.BF16 R28, R180, R186.reuse, R28 ;  /* 0x000000bab41c723c */ /* 0x080fe2000004181c */
[----:B------:R-:W-:Y:S01]  /*1b380*/  @!PT LDS RZ, [RZ] ;  /* 0x00000000fffff984 */ /* 0x000fe20000000800 */
[----:B------:R-:W-:Y:S01]  /*1b390*/  @!PT LDS RZ, [RZ] ;  /* 0x00000000fffff984 */ /* 0x000fe20000000800 */
[----:B------:R-:W-:Y:S01]  /*1b3a0*/  @!PT LDS RZ, [RZ] ;  /* 0x00000000fffff984 */ /* 0x000fe20000000800 */
[----:B------:R3:W-:Y:S07]  /*1b3b0*/  @P0 LDGSTS.E.BYPASS.LTC128B.128 [R221+0x2900], [R164.64], !P3 ;  /* 0x02900000a4dd0fae */ /* 0x0007ee000d901d48 */
[C---:B------:R-:W-:Y:S08]  /*1b3c0*/  HMMA.16816.F32.BF16 R32, R172.reuse, R186, R32 ;  /* 0x000000baac20723c */ /* 0x040ff00000041820 */
[-C--:B-1----:R-:W-:Y:S08]  /*1b3d0*/  HMMA.16816.F32.BF16 R36, R172, R156.reuse, R36 ;  /* 0x0000009cac24723c */ /* 0x082ff00000041824 */
[C---:B------:R-:W-:Y:S07]  /*1b3e0*/  HMMA.16816.F32.BF16 R40, R180.reuse, R156, R40 ;  /* 0x0000009cb428723c */ /* 0x040fee0000041828 */
[----:B------:R-:W-:Y:S01]  /*1b3f0*/  IMAD.IADD R157, R202, 0x1, R203 ;  /* 0x00000001ca9d7824 */ /* 0x000fe200078e02cb */
[-C--:B------:R-:W-:Y:S04]  /*1b400*/  HMMA.16816.F32.BF16 R44, R180, R158.reuse, R44 ;  /* 0x0000009eb42c723c */ /* 0x080fe8000004182c */
[----:B------:R-:W-:Y:S04]  /*1b410*/  @P4 IMAD.HI.U32 R109, R157, c[0x0][0x2c8], RZ ;  /* 0x0000b2009d6d4a27 */ /* 0x000fe800078e00ff */
[C---:B------:R-:W-:Y:S04]  /*1b420*/  HMMA.16816.F32.BF16 R48, R172.reuse, R158, R48 ;  /* 0x0000009eac30723c */ /* 0x040fe80000041830 */
[----:B------:R-:W-:Y:S01]  /*1b430*/  @P4 SHF.R.U32.HI R157, RZ, c[0x0][0x2cc], R109 ;  /* 0x0000b300ff9d4a19 */ /* 0x000fe2000001166d */
[--C-:B------:R-:W-:Y:S02]  /*1b440*/  @P0 IMAD.X R109, R165, 0x1, R0.reuse, P2 ;  /* 0x00000001a56d0824 */ /* 0x100fe400010e0600 */
[-C--:B------:R-:W-:Y:S01]  /*1b450*/  @P0 IADD3 R158, P1, R108, R110.reuse, RZ ;  /* 0x0000006e6c9e0210 */ /* 0x080fe20007f3e0ff */
[-C--:B------:R-:W-:Y:S02]  /*1b460*/  HMMA.16816.F32.BF16 R52, R172, R192.reuse, R52 ;  /* 0x000000c0ac34723c */ /* 0x080fe40000041834 */
[----:B------:R1:W-:Y:S02]  /*1b470*/  @P0 LDGSTS.E.BYPASS.LTC128B.128 [R221+0x3100], [R108.64], !P3 ;  /* 0x031000006cdd0fae */ /* 0x0003e4000d901d48 */
[--C-:B------:R-:W-:Y:S01]  /*1b480*/  @P0 IMAD.X R159, R109, 0x1, R0.reuse, P1 ;  /* 0x000000016d9f0824 */ /* 0x100fe200008e0600 */
[----:B------:R-:W-:Y:S03]  /*1b490*/  @P0 IADD3 R2, P2, R158, R110, RZ ;  /* 0x0000006e9e020210 */ /* 0x000fe60007f5e0ff */
[C---:B------:R-:W-:Y:S01]  /*1b4a0*/  HMMA.16816.F32.BF16 R56, R180.reuse, R192, R56 ;  /* 0x000000c0b438723c */ /* 0x040fe20000041838 */
[----:B------:R4:W-:Y:S03]  /*1b4b0*/  @P0 LDGSTS.E.BYPASS.LTC128B.128 [R221+0x3900], [R158.64], !P3 ;  /* 0x039000009edd0fae */ /* 0x0009e6000d901d48 */
[----:B------:R-:W-:Y:S04]  /*1b4c0*/  @P0 IADD3.X R3, R159, R0, RZ, P2, !PT ;  /* 0x000000009f030210 */ /* 0x000fe800017fe4ff */
[-C--:B------:R-:W-:Y:S01]  /*1b4d0*/  HMMA.16816.F32.BF16 R60, R180, R194.reuse, R60 ;  /* 0x000000c2b43c723c */ /* 0x080fe2000004183c */
[----:B------:R5:W-:Y:S07]  /*1b4e0*/  @P0 LDGSTS.E.BYPASS.LTC128B.128 [R221+0x4100], [R2.64], !P3 ;  /* 0x0410000002dd0fae */ /* 0x000bee000d901d48 */
[C---:B------:R-:W-:Y:S01]  /*1b4f0*/  HMMA.16816.F32.BF16 R64, R172.reuse, R194, R64 ;  /* 0x000000c2ac40723c */ /* 0x040fe20000041840 */
[----:B-1----:R-:W1:Y:S07]  /*1b500*/  SHFL.IDX PT, R108, R157, RZ, 0x1c1f ;  /* 0x001c1fff9d6c7589 */ /* 0x002e6e00000e0000 */
[-C--:B--2---:R-:W-:Y:S08]  /*1b510*/  HMMA.16816.F32.BF16 R68, R172, R160.reuse, R68 ;  /* 0x000000a0ac44723c */ /* 0x084ff00000041844 */
[C---:B------:R-:W-:Y:S07]  /*1b520*/  HMMA.16816.F32.BF16 R72, R180.reuse, R160, R72 ;  /* 0x000000a0b448723c */ /* 0x040fee0000041848 */
[----:B------:R-:W-:Y:S01]  /*1b530*/  @P0 IADD3 R160, P1, R2, R110, RZ ;  /* 0x0000006e02a00210 */ /* 0x000fe20007f3e0ff */
[-C--:B------:R-:W-:Y:S04]  /*1b540*/  HMMA.16816.F32.BF16 R76, R180, R162.reuse, R76 ;  /* 0x000000a2b44c723c */ /* 0x080fe8000004184c */
[----:B------:R-:W-:Y:S02]  /*1b550*/  @P0 IMAD.X R161, R3, 0x1, R0, P1 ;  /* 0x0000000103a10824 */ /* 0x000fe400008e0600 */
[----:B-----5:R-:W-:Y:S02]  /*1b560*/  IMAD R3, R200, -0x50, RZ ;  /* 0xffffffb0c8037824 */ /* 0x020fe400078e02ff */
[----:B------:R-:W-:Y:S01]  /*1b570*/  HMMA.16816.F32.BF16 R80, R172, R162, R80 ;  /* 0x000000a2ac50723c */ /* 0x000fe20000041850 */
[----:B------:R3:W-:Y:S03]  /*1b580*/  @P0 LDGSTS.E.BYPASS.LTC128B.128 [R221+0x4900], [R160.64], !P3 ;  /* 0x04900000a0dd0fae */ /* 0x0007e6000d901d48 */
[----:B------:R-:W-:Y:S02]  /*1b590*/  ISETP.GE.AND P3, PT, R226, 0x1, PT ;  /* 0x00000001e200780c */ /* 0x000fe40003f66270 */
[----:B------:R-:W-:Y:S01]  /*1b5a0*/  IADD3 R0, -R223, 0x1, R3 ;  /* 0x00000001df007810 */ /* 0x000fe20007ffe103 */
[----:B------:R-:W0:Y:S05]  /*1b5b0*/  LDGDEPBAR ;  /* 0x00000000000079af */ /* 0x000e2a0000000000 */
[----:B------:R-:W-:Y:S04]  /*1b5c0*/  IADD3 R0, -R224, R0, R225 ;  /* 0x00000000e0007210 */ /* 0x000fe80007ffe1e1 */
[C---:B----4-:R-:W-:Y:S02]  /*1b5d0*/  IADD3 R159, R0.reuse, UR4, RZ ;  /* 0x00000004009f7c10 */ /* 0x050fe4000fffe0ff */
[----:B------:R-:W-:Y:S03]  /*1b5e0*/  IADD3 R158, R0, c[0x0][0x328], RZ ;  /* 0x0000ca00009e7a10 */ /* 0x000fe60007ffe0ff */
[----:B-1----:R-:W-:Y:S01]  /*1b5f0*/  IMAD.IADD R0, R108, 0x1, R159 ;  /* 0x000000016c007824 */ /* 0x002fe200078e029f */
        /* <DEDUP_REMOVED lines=15> */
.L_x_964:
[----:B------:R-:W-:Y:S04]  /*1b6f0*/  MOV R108, c[0x0][0x32c] ;  /* 0x0000cb00006c7a02 */ /* 0x000fe80000000f00 */
[----:B------:R-:W-:Y:S11]  /*1b700*/  ISETP.NE.AND P0, PT, R108, 0x1, PT ;  /* 0x000000016c00780c */ /* 0x000ff60003f05270 */
[----:B------:R-:W-:Y:S02]  /*1b710*/  @!UPT UIADD3 URZ, URZ, URZ, URZ ;  /* 0x0000003f3f3ff290 */ /* 0x000fe4000fffe03f */
[----:B------:R-:W-:Y:S05]  /*1b720*/  @P0 IMAD.HI.U32 R108, R2, c[0x0][0x330], RZ ;  /* 0x0000cc00026c0a27 */ /* 0x000fea00078e00ff */
[----:B------:R-:W-:Y:S02]  /*1b730*/  @P0 SHF.R.U32.HI R2, RZ, c[0x0][0x334], R108 ;  /* 0x0000cd00ff020a19 */ /* 0x000fe4000001166c */
.L_x_965:
[----:B------:R-:W-:Y:S05]  /*1b740*/  BSYNC B0 ;  /* 0x0000000000007941 */ /* 0x000fea0003800000 */
.L_x_963:
[----:B------:R-:W-:Y:S04]  /*1b750*/  IMAD.IADD R108, R3, 0x1, -R223 ;  /* 0x00000001036c7824 */ /* 0x000fe800078e0adf */
[----:B------:R-:W-:Y:S05]  /*1b760*/  IMAD R2, R2, c[0x0][0x32c], R108 ;  /* 0x0000cb0002027a24 */ /* 0x000fea00078e026c */
[----:B------:R-:W-:Y:S02]  /*1b770*/  IADD3 R108, R2, c[0x0][0x32c], RZ ;  /* 0x0000cb00026c7a10 */ /* 0x000fe40007ffe0ff */
[----:B------:R-:W-:Y:S02]  /*1b780*/  IMNMX R0, R0, R2, !PT ;  /* 0x0000000200007217 */ /* 0x000fe40007800200 */
[----:B------:R-:W-:Y:S02]  /*1b790*/  IMNMX R115, R115, R108, PT ;  /* 0x0000006c73737217 */ /* 0x000fe40003800200 */
.L_x_962:
        /* <DEDUP_REMOVED lines=17> */
.L_x_968:
[----:B------:R-:W-:Y:S04]  /*1b8b0*/  MOV R109, c[0x0][0x32c] ;  /* 0x0000cb00006d7a02 */ /* 0x000fe80000000f00 */
[----:B------:R-:W-:Y:S11]  /*1b8c0*/  ISETP.NE.AND P0, PT, R109, 0x1, PT ;  /* 0x000000016d00780c */ /* 0x000ff60003f05270 */
[----:B------:R-:W-:Y:S02]  /*1b8d0*/  @!UPT UIADD3 URZ, URZ, URZ, URZ ;  /* 0x0000003f3f3ff290 */ /* 0x000fe4000fffe03f */
[----:B------:R-:W-:Y:S05]  /*1b8e0*/  @P0 IMAD.HI.U32 R109, R2, c[0x0][0x330], RZ ;  /* 0x0000cc00026d0a27 */ /* 0x000fea00078e00ff */
[----:B------:R-:W-:Y:S02]  /*1b8f0*/  @P0 SHF.R.U32.HI R2, RZ, c[0x0][0x334], R109 ;  /* 0x0000cd00ff020a19 */ /* 0x000fe4000001166d */
.L_x_969:
[----:B------:R-:W-:Y:S05]  /*1b900*/  BSYNC B0 ;  /* 0x0000000000007941 */ /* 0x000fea0003800000 */
.L_x_967:
[----:B------:R-:W-:Y:S04]  /*1b910*/  IMAD.IADD R109, R3, 0x1, -R223 ;  /* 0x00000001036d7824 */ /* 0x000fe800078e0adf */
[----:B------:R-:W-:Y:S05]  /*1b920*/  IMAD R2, R2, c[0x0][0x32c], R109 ;  /* 0x0000cb0002027a24 */ /* 0x000fea00078e026d */
[----:B------:R-:W-:Y:S02]  /*1b930*/  IADD3 R109, R2, c[0x0][0x32c], RZ ;  /* 0x0000cb00026d7a10 */ /* 0x000fe40007ffe0ff */
[----:B------:R-:W-:Y:S02]  /*1b940*/  IMNMX R108, R108, R2, !PT ;  /* 0x000000026c6c7217 */ /* 0x000fe40007800200 */
[----:B------:R-:W-:Y:S02]  /*1b950*/  IMNMX R110, R110, R109, PT ;  /* 0x0000006d6e6e7217 */ /* 0x000fe40003800200 */
.L_x_966:
        /* <DEDUP_REMOVED lines=10> */
[----:B---3--:R-:W-:Y:S05]  /*1ba00*/  IMAD.MOV.U32 R160, RZ, RZ, c[0x0][0x32c] ;  /* 0x0000cb00ffa07624 */ /* 0x008fea00078e00ff */
[----:B------:R-:W-:Y:S11]  /*1ba10*/  ISETP.NE.AND P0, PT, R160, 0x1, PT ;  /* 0x00000001a000780c */ /* 0x000ff60003f05270 */
[----:B------:R-:W-:Y:S02]  /*1ba20*/  @!UPT UIADD3 URZ, URZ, URZ, URZ ;  /* 0x0000003f3f3ff290 */ /* 0x000fe4000fffe03f */
[----:B------:R-:W-:Y:S05]  /*1ba30*/  @P0 IMAD.HI.U32 R160, R156, c[0x0][0x330], RZ ;  /* 0x0000cc009ca00a27 */ /* 0x000fea00078e00ff */
[----:B------:R-:W-:Y:S04]  /*1ba40*/  @P0 SHF.R.U32.HI R156, RZ, c[0x0][0x334], R160 ;  /* 0x0000cd00ff9c0a19 */ /* 0x000fe800000116a0 */
[----:B------:R-:W-:Y:S01]  /*1ba50*/  LOP3.LUT R156, RZ, R156, RZ, 0x33, !PT ;  /* 0x0000009cff9c7212 */ /* 0x000fe200078e33ff */
[----:B------:R-:W-:-:S05]  /*1ba60*/  BRA `(.L_x_973) ;  /* 0x0000005000007947 */ /* 0x000fca0003800000 */
.L_x_972:
[----:B---3--:R-:W-:Y:S04]  /*1ba70*/  MOV R160, c[0x0][0x32c] ;  /* 0x0000cb0000a07a02 */ /* 0x008fe80000000f00 */
[----:B------:R-:W-:Y:S11]  /*1ba80*/  ISETP.NE.AND P0, PT, R160, 0x1, PT ;  /* 0x00000001a000780c */ /* 0x000ff60003f05270 */
[----:B------:R-:W-:Y:S02]  /*1ba90*/  @!UPT UIADD3 URZ, URZ, URZ, URZ ;  /* 0x0000003f3f3ff290 */ /* 0x000fe4000fffe03f */
[----:B------:R-:W-:Y:S05]  /*1baa0*/  @P0 IMAD.HI.U32 R160, R156, c[0x0][0x330], RZ ;  /* 0x0000cc009ca00a27 */ /* 0x000fea00078e00ff */
[----:B------:R-:W-:Y:S02]  /*1bab0*/  @P0 SHF.R.U32.HI R156, RZ, c[0x0][0x334], R160 ;  /* 0x0000cd00ff9c0a19 */ /* 0x000fe400000116a0 */
.L_x_973:
[----:B------:R-:W-:Y:S05]  /*1bac0*/  BSYNC B0 ;  /* 0x0000000000007941 */ /* 0x000fea0003800000 */
.L_x_971:
[----:B------:R-:W-:Y:S04]  /*1bad0*/  IMAD.IADD R160, R3, 0x1, -R223 ;  /* 0x0000000103a07824 */ /* 0x000fe800078e0adf */
[----:B------:R-:W-:Y:S05]  /*1bae0*/  IMAD R156, R156, c[0x0][0x32c], R160 ;  /* 0x0000cb009c9c7a24 */ /* 0x000fea00078e02a0 */
[----:B------:R-:W-:Y:S02]  /*1baf0*/  IADD3 R160, R156, c[0x0][0x32c], RZ ;  /* 0x0000cb009ca07a10 */ /* 0x000fe40007ffe0ff */
[----:B------:R-:W-:Y:S02]  /*1bb00*/  IMNMX R2, R2, R156, !PT ;  /* 0x0000009c02027217 */ /* 0x000fe40007800200 */
[----:B------:R-:W-:Y:S02]  /*1bb10*/  IMNMX R109, R109, R160, PT ;  /* 0x000000a06d6d7217 */ /* 0x000fe40003800200 */
.L_x_970:
[C---:B------:R-:W-:Y:S02]  /*1bb20*/  ISETP.GE.AND P2, PT, R3.reuse, 0xa, PT ;  /* 0x0000000a0300780c */ /* 0x040fe40003f46270 */
[----:B------:R-:W-:Y:S02]  /*1bb30*/  ISETP.GE.AND P3, PT, R3, 0x9, PT ;  /* 0x000000090300780c */ /* 0x000fe40003f66270 */
[C---:B------:R-:W-:Y:S02]  /*1bb40*/  ISETP.GT.AND P0, PT, R0.reuse, 0x9, !P2 ;  /* 0x000000090000780c */ /* 0x040fe40005704270 */
[----:B------:R-:W-:Y:S02]  /*1bb50*/  ISETP.GT.AND P1, PT, R0, 0x8, !P3 ;  /* 0x000000080000780c */ /* 0x000fe40005f24270 */
[C---:B------:R-:W-:Y:S02]  /*1bb60*/  ISETP.LT.OR P0, PT, R115.reuse, 0xa, P0 ;  /* 0x0000000a7300780c */ /* 0x040fe40000701670 */
[----:B------:R-:W-:Y:S02]  /*1bb70*/  ISETP.LT.OR P1, PT, R115, 0x9, P1 ;  /* 0x000000097300780c */ /* 0x000fe40000f21670 */
[----:B---3--:R-:W-:Y:S02]  /*1bb80*/  FSEL R165, R17, -INF , !P0 ;  /* 0xff80000011a57808 */ /* 0x008fe40004000000 */
        /* <DEDUP_REMOVED lines=242> */
.L_x_976:
[----:B------:R-:W-:Y:S04]  /*1cab0*/  MOV R6, c[0x0][0x32c] ;  /* 0x0000cb0000067a02 */ /* 0x000fe80000000f00 */
[----:B------:R-:W-:Y:S11]  /*1cac0*/  ISETP.NE.AND P0, PT, R6, 0x1, PT ;  /* 0x000000010600780c */ /* 0x000ff60003f05270 */
[----:B------:R-:W-:Y:S02]  /*1cad0*/  @!UPT UIADD3 URZ, URZ, URZ, URZ ;  /* 0x0000003f3f3ff290 */ /* 0x000fe4000fffe03f */
[----:B------:R-:W-:Y:S05]  /*1cae0*/  @P0 IMAD.HI.U32 R6, R4, c[0x0][0x330], RZ ;  /* 0x0000cc0004060a27 */ /* 0x000fea00078e00ff */
[----:B------:R-:W-:Y:S02]  /*1caf0*/  @P0 SHF.R.U32.HI R4, RZ, c[0x0][0x334], R6 ;  /* 0x0000cd00ff040a19 */ /* 0x000fe40000011606 */
.L_x_977:
[----:B------:R-:W-:Y:S05]  /*1cb00*/  BSYNC B0 ;  /* 0x0000000000007941 */ /* 0x000fea0003800000 */
.L_x_975:
[----:B------:R-:W-:Y:S04]  /*1cb10*/  IMAD.IADD R3, R3, 0x1, -R223 ;  /* 0x0000000103037824 */ /* 0x000fe800078e0adf */
[----:B------:R-:W-:Y:S05]  /*1cb20*/  IMAD R3, R4, c[0x0][0x32c], R3 ;  /* 0x0000cb0004037a24 */ /* 0x000fea00078e0203 */
[----:B------:R-:W-:Y:S02]  /*1cb30*/  IADD3 R4, R3, c[0x0][0x32c], RZ ;  /* 0x0000cb0003047a10 */ /* 0x000fe40007ffe0ff */
[----:B------:R-:W-:Y:S02]  /*1cb40*/  IMNMX R0, R0, R3, !PT ;  /* 0x0000000300007217 */ /* 0x000fe40007800200 */
[----:B------:R-:W-:Y:S02]  /*1cb50*/  IMNMX R2, R2, R4, PT ;  /* 0x0000000402027217 */ /* 0x000fe40003800200 */
.L_x_974:
[----:B------:R-:W-:Y:S02]  /*1cb60*/  ISETP.GT.AND P0, PT, R0, RZ, !P2 ;  /* 0x000000ff0000720c */ /* 0x000fe40005704270 */
        /* <DEDUP_REMOVED lines=62> */
[----:B------:R-:W-:Y:S01]  /*1cf50*/  ISETP.NE.AND P0, PT, R20, RZ, PT ;  /* 0x000000ff1400720c */ /* 0x000fe20003f05270 */
[----:B------:R-:W-:Y:S01]  /*1cf60*/  LDSM.16.MT88.4 R40, [R206] ;  /* 0x00000000ce28783b */ /* 0x000fe20000004200 */
[----:B------:R-:W-:Y:S02]  /*1cf70*/  FMNMX.FTZ R4, R167, R4, !PT ;  /* 0x00000004a7047209 */ /* 0x000fe40007810000 */
[----:B------:R-:W-:Y:S02]  /*1cf80*/  ISETP.GT.AND P0, PT, R0, 0x28, !P0 ;  /* 0x000000280000780c */ /* 0x000fe40004704270 */
[----:B------:R-:W-:Y:S02]  /*1cf90*/  ISETP.NE.AND P2, PT, R16, RZ, PT ;  /* 0x000000ff1000720c */ /* 0x000fe40003f45270 */
[----:B------:R-:W-:Y:S01]  /*1cfa0*/  ISETP.LT.OR P0, PT, R2, 0x29, P0 ;  /* 0x000000290200780c */ /* 0x000fe20000701670 */
[----:B------:R-:W-:Y:S01]  /*1cfb0*/  LDSM.16.MT88.4 R20, [R205] ;  /* 0x00000000cd14783b */ /* 0x000fe20000004200 */
        /* <DEDUP_REMOVED lines=21> */
[----:B------:R-:W-:Y:S01]  /*1d110*/  ISETP.GT.AND P0, PT, R0, 0x38, !P2 ;  /* 0x000000380000780c */ /* 0x000fe20005704270 */
[----:B------:R-:W-:Y:S01]  /*1d120*/  LDSM.16.MT88.4 R56, [R208] ;  /* 0x00000000d038783b */ /* 0x000fe20000004200 */
        /* <DEDUP_REMOVED lines=17> */
[----:B------:R-:W-:Y:S02]  /*1d240*/  ISETP.LT.OR P0, PT, R2, 0x3a, P0 ;  /* 0x0000003a0200780c */ /* 0x000fe40000701670 */
[----:B------:R-:W-:Y:S02]  /*1d250*/  FMNMX.FTZ R5, R28, R5, !PT ;  /* 0x000000051c057209 */ /* 0x000fe40007810000 */
[----:B------:R-:W-:Y:S02]  /*1d260*/  FSEL R160, R63, -INF , !P0 ;  /* 0xff8000003fa07808 */ /* 0x000fe40004000000 */
[----:B-1----:R-:W-:Y:S02]  /*1d270*/  FMNMX.FTZ R3, R3, R6, !PT ;  /* 0x0000000603037209 */ /* 0x002fe40007810000 */
[----:B------:R-:W-:Y:S01]  /*1d280*/  FMNMX.FTZ R5, R29, R5, !PT ;  /* 0x000000051d057209 */ /* 0x000fe20007810000 */
[----:B------:R-:W1:Y:S01]  /*1d290*/  SHFL.BFLY PT, R6, R4, 0x2, 0x1f ;  /* 0x0c401f0004067f89 */ /* 0x000e6200000e0000 */
[----:B------:R-:W-:Y:S02]  /*1d2a0*/  ISETP.GT.AND P0, PT, R0, 0x40, !P4 ;  /* 0x000000400000780c */ /* 0x000fe40006704270 */
[----:B------:R-:W-:Y:S02]  /*1d2b0*/  FMNMX.FTZ R5, R66, R5, !PT ;  /* 0x0000000542057209 */ /* 0x000fe40007810000 */
[----:B------:R-:W-:Y:S02]  /*1d2c0*/  ISETP.LT.OR P0, PT, R2, 0x41, P0 ;  /* 0x000000410200780c */ /* 0x000fe40000701670 */
[----:B------:R-:W-:Y:S01]  /*1d2d0*/  FMNMX.FTZ R5, R67, R5, !PT ;  /* 0x0000000543057209 */ /* 0x000fe20007810000 */
[----:B------:R-:W2:Y:S01]  /*1d2e0*/  SHFL.BFLY PT, R7, R3, 0x1, 0x1f ;  /* 0x0c201f0003077f89 */ /* 0x000ea200000e0000 */
        /* <DEDUP_REMOVED lines=10> */
[----:B------:R-:W-:Y:S02]  /*1d390*/  ISETP.GT.AND P0, PT, R0, 0x48, !P3 ;  /* 0x000000480000780c */ /* 0x000fe40005f04270 */
[----:B------:R-:W-:Y:S02]  /*1d3a0*/  FMNMX.FTZ R5, R192, R5, !PT ;  /* 0x00000005c0057209 */ /* 0x000fe40007810000 */
[----:B--2---:R-:W-:Y:S02]  /*1d3b0*/  FMNMX.FTZ R110, R3, R7, !PT ;  /* 0x00000007036e7209 */ /* 0x004fe40007810000 */
[----:B------:R-:W-:Y:S01]  /*1d3c0*/  FMNMX.FTZ R5, R201, R5, !PT ;  /* 0x00000005c9057209 */ /* 0x000fe20007810000 */
[----:B------:R-:W1:Y:S01]  /*1d3d0*/  SHFL.BFLY PT, R7, R4, 0x1, 0x1f ;  /* 0x0c201f0004077f89 */ /* 0x000e6200000e0000 */
[C---:B------:R-:W-:Y:S01]  /*1d3e0*/  FSETP.NEU.FTZ.AND P2, PT, R110.reuse, -INF , PT ;  /* 0xff8000006e00780b */ /* 0x040fe20003f5d000 */
[----:B------:R-:W-:Y:S01]  /*1d3f0*/  FMUL.FTZ R3, R110, c[0x0][0x2d0] ;  /* 0x0000b4006e037a20 */ /* 0x000fe20000410000 */
[----:B------:R-:W-:Y:S02]  /*1d400*/  FMNMX.FTZ R5, R203, R5, !PT ;  /* 0x00000005cb057209 */ /* 0x000fe40007810000 */
[----:B------:R-:W-:Y:S02]  /*1d410*/  ISETP.LT.OR P0, PT, R2, 0x49, P0 ;  /* 0x000000490200780c */ /* 0x000fe40000701670 */
[----:B------:R-:W-:Y:S02]  /*1d420*/  FSEL R47, R3, RZ, P2 ;  /* 0x000000ff032f7208 */ /* 0x000fe40001000000 */
[----:B------:R-:W-:Y:S02]  /*1d430*/  FMNMX.FTZ R5, R220, R5, !PT ;  /* 0x00000005dc057209 */ /* 0x000fe40007810000 */
[----:B------:R-:W-:Y:S01]  /*1d440*/  FSEL R75, R78, -INF , !P0 ;  /* 0xff8000004e4b7808 */ /* 0x000fe20004000000 */
[--C-:B------:R-:W-:Y:S01]  /*1d450*/  FFMA.FTZ R3, R32, c[0x0][0x2d0], -R47.reuse ;  /* 0x0000b40020037a23 */ /* 0x100fe2000001082f */
[----:B------:R-:W-:Y:S02]  /*1d460*/  FMNMX.FTZ R5, R222, R5, !PT ;  /* 0x00000005de057209 */ /* 0x000fe40007810000 */
[----:B------:R-:W-:Y:S01]  /*1d470*/  ISETP.GT.AND P3, PT, R0, 0x49, !P6 ;  /* 0x000000490000780c */ /* 0x000fe20007764270 */
[----:B------:R2:W-:Y:S02]  /*1d480*/  MUFU.EX2 R162, R3 ;  /* 0x0000000300a27308 */ /* 0x0005e40000000800 */
[----:B------:R-:W3:Y:S01]  /*1d490*/  SHFL.BFLY PT, R6, R5, 0x2, 0x1f ;  /* 0x0c401f0005067f89 */ /* 0x000ee200000e0000 */
[----:B------:R-:W-:Y:S04]  /*1d4a0*/  ISETP.LT.OR P3, PT, R2, 0x4a, P3 ;  /* 0x0000004a0200780c */ /* 0x000fe80001f61670 */
[----:B------:R-:W-:Y:S02]  /*1d4b0*/  FSEL R46, R79, -INF , !P3 ;  /* 0xff8000004f2e7808 */ /* 0x000fe40005800000 */
[----:B-1----:R-:W-:Y:S04]  /*1d4c0*/  FMNMX.FTZ R109, R4, R7, !PT ;  /* 0x00000007046d7209 */ /* 0x002fe80007810000 */
[C---:B------:R-:W-:Y:S01]  /*1d4d0*/  FSETP.NEU.FTZ.AND P1, PT, R109.reuse, -INF , PT ;  /* 0xff8000006d00780b */ /* 0x040fe20003f3d000 */
[----:B------:R-:W-:Y:S05]  /*1d4e0*/  FMUL.FTZ R4, R109, c[0x0][0x2d0] ;  /* 0x0000b4006d047a20 */ /* 0x000fea0000410000 */
[----:B------:R-:W-:Y:S01]  /*1d4f0*/  FSEL R68, R4, RZ, P1 ;  /* 0x000000ff04447208 */ /* 0x000fe20000800000 */
[--C-:B--2---:R-:W-:Y:S04]  /*1d500*/  FFMA.FTZ R3, R33, c[0x0][0x2d0], -R47.reuse ;  /* 0x0000b40021037a23 */ /* 0x104fe8000001082f */
[--C-:B------:R-:W-:Y:S01]  /*1d510*/  FFMA.FTZ R32, R178, c[0x0][0x2d0], -R68.reuse ;  /* 0x0000b400b2207a23 */ /* 0x100fe20000010844 */
[----:B------:R3:W1:Y:S10]  /*1d520*/  MUFU.EX2 R163, R3 ;  /* 0x0000000300a37308 */ /* 0x0006740000000800 */
[----:B------:R-:W-:Y:S01]  /*1d530*/  MUFU.EX2 R228, R32 ;  /* 0x0000002000e47308 */ /* 0x000fe20000000800 */
[----:B---3--:R-:W-:Y:S01]  /*1d540*/  FMNMX.FTZ R3, R5, R6, !PT ;  /* 0x0000000605037209 */ /* 0x008fe20007810000 */
[--C-:B------:R-:W-:Y:S01]  /*1d550*/  FFMA.FTZ R5, R164, c[0x0][0x2d0], -R47.reuse ;  /* 0x0000b400a4057a23 */ /* 0x100fe2000001082f */
[----:B------:R-:W-:Y:S02]  /*1d560*/  FMNMX.FTZ R6, R10, R114, !PT ;  /* 0x000000720a067209 */ /* 0x000fe40007810000 */
[----:B-1----:R-:W-:Y:S05]  /*1d570*/  F2FP.BF16.PACK_AB R48, R163, R162 ;  /* 0x000000a2a330723e */ /* 0x002fea00000010ff */
[----:B------:R1:W-:Y:S01]  /*1d580*/  MUFU.EX2 R161, R5 ;  /* 0x0000000500a17308 */ /* 0x0003e20000000800 */
[----:B------:R-:W-:Y:S01]  /*1d590*/  FMNMX.FTZ R4, R11, R6, !PT ;  /* 0x000000060b047209 */ /* 0x000fe20007810000 */
[----:B------:R-:W2:Y:S03]  /*1d5a0*/  SHFL.BFLY PT, R7, R3, 0x1, 0x1f ;  /* 0x0c201f0003077f89 */ /* 0x000ea600000e0000 */
[----:B------:R-:W-:Y:S01]  /*1d5b0*/  FMNMX.FTZ R4, R14, R4, !PT ;  /* 0x000000040e047209 */ /* 0x000fe20007810000 */
[----:B-1----:R-:W-:Y:S01]  /*1d5c0*/  FFMA.FTZ R5, R165, c[0x0][0x2d0], -R47 ;  /* 0x0000b400a5057a23 */ /* 0x002fe2000001082f */
[----:B--2---:R-:W-:Y:S01]  /*1d5d0*/  FMNMX.FTZ R108, R3, R7, !PT ;  /* 0x00000007036c7209 */ /* 0x004fe20007810000 */
[--C-:B------:R-:W-:Y:S02]  /*1d5e0*/  FFMA.FTZ R3, R166, c[0x0][0x2d0], -R68.reuse ;  /* 0x0000b400a6037a23 */ /* 0x100fe40000010844 */
[----:B------:R1:W2:Y:S01]  /*1d5f0*/  MUFU.EX2 R74, R5 ;  /* 0x00000005004a7308 */ /* 0x0002a20000000800 */
[----:B------:R-:W-:Y:S09]  /*1d600*/  FSETP.NEU.FTZ.AND P0, PT, R108, -INF , PT ;  /* 0xff8000006c00780b */ /* 0x000ff20003f1d000 */
[----:B------:R3:W-:Y:S01]  /*1d610*/  MUFU.EX2 R250, R3 ;  /* 0x0000000300fa7308 */ /* 0x0007e20000000800 */
[--C-:B-1----:R-:W-:Y:S01]  /*1d620*/  FFMA.FTZ R5, R34, c[0x0][0x2d0], -R68.reuse ;  /* 0x0000b40022057a23 */ /* 0x102fe20000010844 */
[----:B--2---:R-:W-:Y:S08]  /*1d630*/  F2FP.BF16.PACK_AB R50, R74, R161 ;  /* 0x000000a14a32723e */ /* 0x004ff000000010ff */
[----:B------:R1:W-:Y:S01]  /*1d640*/  MUFU.EX2 R252, R5 ;  /* 0x0000000500fc7308 */ /* 0x0003e20000000800 */
[----:B---3--:R-:W-:Y:S05]  /*1d650*/  FMUL.FTZ R3, R108, c[0x0][0x2d0] ;  /* 0x0000b4006c037a20 */ /* 0x008fea0000410000 */
[----:B------:R-:W-:Y:S05]  /*1d660*/  FSEL R69, R3, RZ, P0 ;  /* 0x000000ff03457208 */ /* 0x000fea0000000000 */
[--C-:B------:R-:W-:Y:S02]  /*1d670*/  FFMA.FTZ R2, R13, c[0x0][0x2d0], -R69.reuse ;  /* 0x0000b4000d027a23 */ /* 0x100fe40000010845 */
[----:B------:R-:W-:Y:S02]  /*1d680*/  FFMA.FTZ R16, R28, c[0x0][0x2d0], -R69 ;  /* 0x0000b4001c107a23 */ /* 0x000fe40000010845 */
[----:B------:R2:W-:Y:S01]  /*1d690*/  MUFU.EX2 R241, R2 ;  /* 0x0000000200f17308 */ /* 0x0005e20000000800 */
[--C-:B------:R-:W-:Y:S01]  /*1d6a0*/  FFMA.FTZ R28, R177, c[0x0][0x2d0], -R47.reuse ;  /* 0x0000b400b11c7a23 */ /* 0x100fe2000001082f */
[----:B-1----:R-:W-:Y:S01]  /*1d6b0*/  FMNMX.FTZ R5, R15, R4, !PT ;  /* 0x000000040f057209 */ /* 0x002fe20007810000 */
[--C-:B------:R-:W-:Y:S02]  /*1d6c0*/  FFMA.FTZ R4, R36, c[0x0][0x2d0], -R68.reuse ;  /* 0x0000b40024047a23 */ /* 0x100fe40000010844 */
[----:B------:R-:W-:Y:S01]  /*1d6d0*/  LDSM.16.MT88.4 R36, [R209] ;  /* 0x00000000d124783b */ /* 0x000fe20000004200 */
[----:B------:R-:W-:Y:S04]  /*1d6e0*/  FMNMX.FTZ R5, R60, R5, !PT ;  /* 0x000000053c057209 */ /* 0x000fe80007810000 */
[----:B------:R1:W3:Y:S01]  /*1d6f0*/  MUFU.EX2 R251, R4 ;  /* 0x0000000400fb7308 */ /* 0x0002e20000000800 */
[----:B------:R-:W-:Y:S04]  /*1d700*/  FMNMX.FTZ R5, R61, R5, !PT ;  /* 0x000000053d057209 */ /* 0x000fe80007810000 */
[----:B------:R-:W-:Y:S05]  /*1d710*/  FMNMX.FTZ R5, R64, R5, !PT ;  /* 0x0000000540057209 */ /* 0x000fea0007810000 */
[----:B------:R-:W-:Y:S01]  /*1d720*/  MUFU.EX2 R232, R16 ;  /* 0x0000001000e87308 */ /* 0x000fe20000000800 */
[----:B------:R-:W-:Y:S01]  /*1d730*/  FMNMX.FTZ R5, R65, R5, !PT ;  /* 0x0000000541057209 */ /* 0x000fe20007810000 */
[----:B--2---:R-:W-:Y:S03]  /*1d740*/  FFMA.FTZ R2, R168, c[0x0][0x2d0], -R47 ;  /* 0x0000b400a8027a23 */ /* 0x004fe6000001082f */
[----:B------:R-:W-:Y:S04]  /*1d750*/  FMNMX.FTZ R5, R72, R5, !PT ;  /* 0x0000000548057209 */ /* 0x000fe80007810000 */
[----:B------:R-:W-:Y:S01]  /*1d760*/  FMNMX.FTZ R3, R73, R5, !PT ;  /* 0x0000000549037209 */ /* 0x000fe20007810000 */
[----:B------:R-:W-:Y:S03]  /*1d770*/  MUFU.EX2 R238, R2 ;  /* 0x0000000200ee7308 */ /* 0x000fe60000000800 */
[----:B------:R-:W-:Y:S01]  /*1d780*/  FMNMX.FTZ R3, R76, R3, !PT ;  /* 0x000000034c037209 */ /* 0x000fe20007810000 */
[--C-:B-1----:R-:W-:Y:S01]  /*1d790*/  FFMA.FTZ R4, R167, c[0x0][0x2d0], -R68.reuse ;  /* 0x0000b400a7047a23 */ /* 0x102fe20000010844 */
[----:B---3--:R-:W-:Y:S05]  /*1d7a0*/  F2FP.BF16.PACK_AB R49, R251, R252 ;  /* 0x000000fcfb31723e */ /* 0x008fea00000010ff */
[----:B------:R1:W2:Y:S10]  /*1d7b0*/  MUFU.EX2 R249, R4 ;  /* 0x0000000400f97308 */ /* 0x0002b40000000800 */
[----:B------:R-:W-:Y:S01]  /*1d7c0*/  MUFU.EX2 R229, R28 ;  /* 0x0000001c00e57308 */ /* 0x000fe20000000800 */
[--C-:B-1----:R-:W-:Y:S01]  /*1d7d0*/  FFMA.FTZ R4, R8, c[0x0][0x2d0], -R69.reuse ;  /* 0x0000b40008047a23 */ /* 0x102fe20000010845 */
[----:B--2---:R-:W-:Y:S01]  /*1d7e0*/  F2FP.BF16.PACK_AB R51, R249, R250 ;  /* 0x000000faf933723e */ /* 0x004fe200000010ff */
[----:B------:R-:W-:Y:S07]  /*1d7f0*/  FFMA.FTZ R8, R24, c[0x0][0x2d0], -R69 ;  /* 0x0000b40018087a23 */ /* 0x000fee0000010845 */
[----:B------:R1:W-:Y:S01]  /*1d800*/  MUFU.EX2 R248, R4 ;  /* 0x0000000400f87308 */ /* 0x0003e20000000800 */
[----:B------:R-:W-:Y:S09]  /*1d810*/  FFMA.FTZ R24, R176, c[0x0][0x2d0], -R47 ;  /* 0x0000b400b0187a23 */ /* 0x000ff2000001082f */
[----:B------:R-:W-:Y:S10]  /*1d820*/  MUFU.EX2 R234, R8 ;  /* 0x0000000800ea7308 */ /* 0x000ff40000000800 */
[----:B------:R-:W-:Y:S01]  /*1d830*/  MUFU.EX2 R230, R24 ;  /* 0x0000001800e67308 */ /* 0x000fe20000000800 */
[----:B-1----:R-:W-:Y:S01]  /*1d840*/  FMNMX.FTZ R4, R77, R3, !PT ;  /* 0x000000034d047209 */ /* 0x002fe20007810000 */
[--C-:B------:R-:W-:Y:S03]  /*1d850*/  FFMA.FTZ R3, R9, c[0x0][0x2d0], -R69.reuse ;  /* 0x0000b40009037a23 */ /* 0x100fe60000010845 */
[----:B------:R-:W-:Y:S05]  /*1d860*/  FMNMX.FTZ R4, R115, R4, !PT ;  /* 0x0000000473047209 */ /* 0x000fea0007810000 */
[----:B------:R1:W2:Y:S02]  /*1d870*/  MUFU.EX2 R247, R3 ;  /* 0x0000000300f77308 */ /* 0x0002a40000000800 */
[----:B-1----:R-:W-:Y:S02]  /*1d880*/  FMNMX.FTZ R3, R158, R4, !PT ;  /* 0x000000049e037209 */ /* 0x002fe40007810000 */
[----:B--2---:R-:W-:Y:S02]  /*1d890*/  F2FP.BF16.PACK_AB R52, R247, R248 ;  /* 0x000000f8f734723e */ /* 0x004fe400000010ff */
[----:B------:R-:W-:Y:S01]  /*1d8a0*/  FMNMX.FTZ R4, R159, R3, !PT ;  /* 0x000000039f047209 */ /* 0x000fe20007810000 */
[--C-:B------:R-:W-:Y:S02]  /*1d8b0*/  FFMA.FTZ R3, R12, c[0x0][0x2d0], -R69.reuse ;  /* 0x0000b4000c037a23 */ /* 0x100fe40000010845 */
[----:B------:R-:W-:Y:S01]  /*1d8c0*/  FFMA.FTZ R12, R25, c[0x0][0x2d0], -R69 ;  /* 0x0000b400190c7a23 */ /* 0x000fe20000010845 */
[----:B------:R-:W-:Y:S01]  /*1d8d0*/  FMNMX.FTZ R4, R160, R4, !PT ;  /* 0x00000004a0047209 */ /* 0x000fe20007810000 */
[----:B------:R1:W2:Y:S03]  /*1d8e0*/  MUFU.EX2 R245, R3 ;  /* 0x0000000300f57308 */ /* 0x0002a60000000800 */
[----:B------:R-:W-:Y:S01]  /*1d8f0*/  FMNMX.FTZ R0, R157, R4, !PT ;  /* 0x000000049d007209 */ /* 0x000fe20007810000 */
[--C-:B------:R-:W-:Y:S03]  /*1d900*/  FFMA.FTZ R4, R171, c[0x0][0x2d0], -R47.reuse ;  /* 0x0000b400ab047a23 */ /* 0x100fe6000001082f */
[----:B------:R-:W-:Y:S03]  /*1d910*/  FMNMX.FTZ R0, R156, R0, !PT ;  /* 0x000000009c007209 */ /* 0x000fe60007810000 */
[----:B------:R-:W-:Y:S01]  /*1d920*/  MUFU.EX2 R243, R4 ;  /* 0x0000000400f37308 */ /* 0x000fe20000000800 */
[----:B------:R-:W-:Y:S04]  /*1d930*/  FMNMX.FTZ R0, R75, R0, !PT ;  /* 0x000000004b007209 */ /* 0x000fe80007810000 */
[----:B------:R-:W-:Y:S05]  /*1d940*/  FMNMX.FTZ R0, R46, R0, !PT ;  /* 0x000000002e007209 */ /* 0x000fea0007810000 */
[----:B------:R-:W-:Y:S01]  /*1d950*/  MUFU.EX2 R233, R12 ;  /* 0x0000000c00e97308 */ /* 0x000fe20000000800 */
[----:B------:R-:W3:Y:S01]  /*1d960*/  SHFL.BFLY PT, R2, R0, 0x2, 0x1f ;  /* 0x0c401f0000027f89 */ /* 0x000ee200000e0000 */
[--C-:B-1----:R-:W-:Y:S01]  /*1d970*/  FFMA.FTZ R3, R173, c[0x0][0x2d0], -R47.reuse ;  /* 0x0000b400ad037a23 */ /* 0x102fe2000001082f */
[----:B--2---:R-:W-:Y:S07]  /*1d980*/  F2FP.BF16.PACK_AB R54, R241, R245 ;  /* 0x000000f5f136723e */ /* 0x004fee00000010ff */
[----:B------:R1:W-:Y:S02]  /*1d990*/  MUFU.EX2 R246, R3 ;  /* 0x0000000300f67308 */ /* 0x0003e40000000800 */
[--C-:B-1----:R-:W-:Y:S08]  /*1d9a0*/  FFMA.FTZ R3, R170, c[0x0][0x2d0], -R68.reuse ;  /* 0x0000b400aa037a23 */ /* 0x102ff00000010844 */
[----:B------:R1:W-:Y:S02]  /*1d9b0*/  MUFU.EX2 R239, R3 ;  /* 0x0000000300ef7308 */ /* 0x0003e40000000800 */
[--C-:B-1----:R-:W-:Y:S08]  /*1d9c0*/  FFMA.FTZ R3, R169, c[0x0][0x2d0], -R68.reuse ;  /* 0x0000b400a9037a23 */ /* 0x102ff00000010844 */
[----:B------:R1:W-:Y:S02]  /*1d9d0*/  MUFU.EX2 R242, R3 ;  /* 0x0000000300f27308 */ /* 0x0003e40000000800 */
[----:B-1----:R-:W-:Y:S08]  /*1d9e0*/  FFMA.FTZ R3, R172, c[0x0][0x2d0], -R47 ;  /* 0x0000b400ac037a23 */ /* 0x002ff0000001082f */
[----:B------:R3:W-:Y:S02]  /*1d9f0*/  MUFU.EX2 R244, R3 ;  /* 0x0000000300f47308 */ /* 0x0007e40000000800 */
[----:B---3--:R-:W-:Y:S01]  /*1da00*/  FMNMX.FTZ R3, R0, R2, !PT ;  /* 0x0000000200037209 */ /* 0x008fe20007810000 */
        /* <DEDUP_REMOVED lines=31> */
[C---:B------:R-:W-:Y:S02]  /*1dc00*/  FMUL.FTZ R7, R44.reuse, R119 ;  /* 0x000000772c077220 */ /* 0x040fe40000410000 */
[C---:B------:R-:W-:Y:S02]  /*1dc10*/  FMUL.FTZ R18, R44.reuse, R130 ;  /* 0x000000822c127220 */ /* 0x040fe40000410000 */
[C---:B------:R-:W-:Y:S01]  /*1dc20*/  FMUL.FTZ R19, R44.reuse, R131 ;  /* 0x000000832c137220 */ /* 0x040fe20000410000 */
        /* <DEDUP_REMOVED lines=9> */
[----:B------:R-:W-:Y:S01]  /*1dcc0*/  LDSM.16.MT88.4 R144, [R209+0x2000] ;  /* 0x00200000d190783b */ /* 0x000fe20000004200 */
[C---:B------:R-:W-:Y:S02]  /*1dcd0*/  FMUL.FTZ R13, R2.reuse, R125 ;  /* 0x0000007d020d7220 */ /* 0x040fe40000410000 */
[----:B----4-:R-:W-:Y:S02]  /*1dce0*/  FFMA.FTZ R4, R175, c[0x0][0x2d0], -R68 ;  /* 0x0000b400af047a23 */ /* 0x010fe40000010844 */
[C---:B------:R-:W-:Y:S02]  /*1dcf0*/  FMUL.FTZ R24, R2.reuse, R136 ;  /* 0x0000008802187220 */ /* 0x040fe40000410000 */
[C---:B------:R-:W-:Y:S01]  /*1dd00*/  FMUL.FTZ R25, R2.reuse, R137 ;  /* 0x0000008902197220 */ /* 0x040fe20000410000 */
[----:B------:R3:W-:Y:S01]  /*1dd10*/  MUFU.EX2 R236, R4 ;  /* 0x0000000400ec7308 */ /* 0x0007e20000000800 */
[----:B------:R-:W-:Y:S01]  /*1dd20*/  FMUL.FTZ R28, R2, R140 ;  /* 0x0000008c021c7220 */ /* 0x000fe20000410000 */
[----:B------:R-:W4:Y:S01]  /*1dd30*/  LDL.LU R137, [R1+0x8] ;  /* 0x0000080001897983 */ /* 0x000f220000300800 */
[C---:B------:R-:W-:Y:S01]  /*1dd40*/  FMUL.FTZ R86, R44.reuse, R86 ;  /* 0x000000562c567220 */ /* 0x040fe20000410000 */
[----:B-1----:R-:W-:Y:S01]  /*1dd50*/  F2FP.BF16.PACK_AB R55, R111, R235 ;  /* 0x000000eb6f37723e */ /* 0x002fe200000010ff */
[----:B------:R-:W-:Y:S01]  /*1dd60*/  FMUL.FTZ R5, R45, R117 ;  /* 0x000000752d057220 */ /* 0x000fe20000410000 */
[----:B------:R-:W5:Y:S01]  /*1dd70*/  LDL.LU R136, [R1+0x4] ;  /* 0x0000040001887983 */ /* 0x000f620000300800 */
[----:B------:R-:W-:Y:S01]  /*1dd80*/  FMUL.FTZ R87, R44, R87 ;  /* 0x000000572c577220 */ /* 0x000fe20000410000 */
[----:B------:R-:W-:Y:S01]  /*1dd90*/  MOV R140, R161 ;  /* 0x000000a1008c7202 */ /* 0x000fe20000000f00 */
[C---:B------:R-:W-:Y:S02]  /*1dda0*/  FMUL.FTZ R88, R2.reuse, R88 ;  /* 0x0000005802587220 */ /* 0x040fe40000410000 */
[C---:B------:R-:W-:Y:S02]  /*1ddb0*/  FMUL.FTZ R89, R2.reuse, R89 ;  /* 0x0000005902597220 */ /* 0x040fe40000410000 */
[C---:B------:R-:W-:Y:S02]  /*1ddc0*/  FMUL.FTZ R92, R2.reuse, R92 ;  /* 0x0000005c025c7220 */ /* 0x040fe40000410000 */
[----:B--2---:R-:W-:Y:S02]  /*1ddd0*/  FFMA.FTZ R0, R11, c[0x0][0x2d0], -R70 ;  /* 0x0000b4000b007a23 */ /* 0x004fe40000010846 */
[----:B------:R-:W-:Y:S02]  /*1dde0*/  FMUL.FTZ R93, R2, R93 ;  /* 0x0000005d025d7220 */ /* 0x000fe40000410000 */
[----:B------:R1:W2:Y:S01]  /*1ddf0*/  MUFU.EX2 R79, R0 ;  /* 0x00000000004f7308 */ /* 0x0002a20000000800 */
[C---:B------:R-:W-:Y:S02]  /*1de00*/  FMUL.FTZ R98, R44.reuse, R98 ;  /* 0x000000622c627220 */ /* 0x040fe40000410000 */
[----:B------:R-:W-:Y:S02]  /*1de10*/  FMUL.FTZ R99, R44, R99 ;  /* 0x000000632c637220 */ /* 0x000fe40000410000 */
[C---:B---3--:R-:W-:Y:S02]  /*1de20*/  FMUL.FTZ R4, R45.reuse, R116 ;  /* 0x000000742d047220 */ /* 0x048fe40000410000 */
[C---:B------:R-:W-:Y:S02]  /*1de30*/  FMUL.FTZ R100, R2.reuse, R100 ;  /* 0x0000006402647220 */ /* 0x040fe40000410000 */
[----:B------:R-:W-:Y:S02]  /*1de40*/  FMUL.FTZ R101, R2, R101 ;  /* 0x0000006502657220 */ /* 0x000fe40000410000 */
[C---:B------:R-:W-:Y:S01]  /*1de50*/  FMUL.FTZ R104, R45.reuse, R104 ;  /* 0x000000682d687220 */ /* 0x040fe20000410000 */
[-C--:B------:R-:W-:Y:S05]  /*1de60*/  HMMA.16816.F32.BF16 R4, R48, R20.reuse, R4 ;  /* 0x000000143004723c */ /* 0x080fea0000041804 */
[----:B------:R-:W-:Y:S02]  /*1de70*/  FMUL.FTZ R105, R45, R105 ;  /* 0x000000692d697220 */ /* 0x000fe40000410000 */
        /* <DEDUP_REMOVED lines=11> */
[----:B------:R-:W2:Y:S01]  /*1df30*/  LDL.LU R142, [R1+0xc] ;  /* 0x00000c00018e7983 */ /* 0x000ea20000300800 */
[C---:B------:R-:W-:Y:S02]  /*1df40*/  FMUL.FTZ R14, R0.reuse, R126 ;  /* 0x0000007e000e7220 */ /* 0x040fe40000410000 */
[C---:B------:R-:W-:Y:S04]  /*1df50*/  HMMA.16816.F32.BF16 R8, R52.reuse, R20, R8 ;  /* 0x000000143408723c */ /* 0x040fe80000041808 */
[C---:B------:R-:W-:Y:S02]  /*1df60*/  FMUL.FTZ R15, R0.reuse, R127 ;  /* 0x0000007f000f7220 */ /* 0x040fe40000410000 */
[C---:B------:R-:W-:Y:S01]  /*1df70*/  FMUL.FTZ R26, R0.reuse, R138 ;  /* 0x0000008a001a7220 */ /* 0x040fe20000410000 */
[----:B------:R-:W-:Y:S01]  /*1df80*/  MOV R138, R162 ;  /* 0x000000a2008a7202 */ /* 0x000fe20000000f00 */
[----:B------:R-:W-:Y:S03]  /*1df90*/  FFMA.FTZ R20, R29, c[0x0][0x2d0], -R69 ;  /* 0x0000b4001d147a23 */ /* 0x000fe60000010845 */
[-C--:B------:R-:W-:Y:S01]  /*1dfa0*/  HMMA.16816.F32.BF16 R12, R52, R22.reuse, R12 ;  /* 0x00000016340c723c */ /* 0x080fe2000004180c */
[----:B------:R1:W3:Y:S02]  /*1dfb0*/  MUFU.EX2 R231, R20 ;  /* 0x0000001400e77308 */ /* 0x0002e40000000800 */
[C---:B------:R-:W-:Y:S02]  /*1dfc0*/  FMUL.FTZ R27, R0.reuse, R139 ;  /* 0x0000008b001b7220 */ /* 0x040fe40000410000 */
[C---:B------:R-:W-:Y:S02]  /*1dfd0*/  FMUL.FTZ R31, R0.reuse, R143 ;  /* 0x0000008f001f7220 */ /* 0x040fe40000410000 */
[----:B------:R-:W-:Y:S01]  /*1dfe0*/  FMUL.FTZ R90, R0, R90 ;  /* 0x0000005a005a7220 */ /* 0x000fe20000410000 */
[C---:B------:R-:W-:Y:S04]  /*1dff0*/  HMMA.16816.F32.BF16 R16, R48.reuse, R22, R16 ;  /* 0x000000163010723c */ /* 0x040fe80000041810 */
[C---:B------:R-:W-:Y:S02]  /*1e000*/  FMUL.FTZ R21, R45.reuse, R133 ;  /* 0x000000852d157220 */ /* 0x040fe40000410000 */
[----:B------:R-:W-:Y:S01]  /*1e010*/  FMUL.FTZ R29, R2, R141 ;  /* 0x0000008d021d7220 */ /* 0x000fe20000410000 */
[----:B------:R-:W-:Y:S01]  /*1e020*/  MOV R141, R163 ;  /* 0x000000a3008d7202 */ /* 0x000fe20000000f00 */
[C---:B------:R-:W-:Y:S04]  /*1e030*/  FMUL.FTZ R22, R44.reuse, R134 ;  /* 0x000000862c167220 */ /* 0x040fe80000410000 */
[----:B------:R-:W-:Y:S02]  /*1e040*/  FMUL.FTZ R23, R44, R135 ;  /* 0x000000872c177220 */ /* 0x000fe40000410000 */
[C---:B------:R-:W-:Y:S02]  /*1e050*/  FMUL.FTZ R91, R0.reuse, R91 ;  /* 0x0000005b005b7220 */ /* 0x040fe40000410000 */
[C---:B------:R-:W-:Y:S02]  /*1e060*/  FMUL.FTZ R94, R0.reuse, R94 ;  /* 0x0000005e005e7220 */ /* 0x040fe40000410000 */
[----:B-1----:R-:W-:Y:S02]  /*1e070*/  FMUL.FTZ R20, R45, R132 ;  /* 0x000000842d147220 */ /* 0x002fe40000410000 */
[C---:B------:R-:W-:Y:S02]  /*1e080*/  FMUL.FTZ R95, R0.reuse, R95 ;  /* 0x0000005f005f7220 */ /* 0x040fe40000410000 */
[C---:B------:R-:W-:Y:S02]  /*1e090*/  FMUL.FTZ R102, R0.reuse, R102 ;  /* 0x0000006600667220 */ /* 0x040fe40000410000 */
[----:B------:R-:W-:Y:S01]  /*1e0a0*/  FMUL.FTZ R103, R0, R103 ;  /* 0x0000006700677220 */ /* 0x000fe20000410000 */
[-C--:B------:R-:W-:Y:S08]  /*1e0b0*/  HMMA.16816.F32.BF16 R20, R48, R36.reuse, R20 ;  /* 0x000000243014723c */ /* 0x080ff00000041814 */
[C---:B------:R-:W-:Y:S07]  /*1e0c0*/  HMMA.16816.F32.BF16 R24, R52.reuse, R36, R24 ;  /* 0x000000243418723c */ /* 0x040fee0000041818 */
[----:B------:R-:W-:Y:S01]  /*1e0d0*/  FFMA.FTZ R36, R179, c[0x0][0x2d0], -R68 ;  /* 0x0000b400b3247a23 */ /* 0x000fe20000010844 */
[-C--:B------:R-:W-:Y:S03]  /*1e0e0*/  HMMA.16816.F32.BF16 R28, R52, R38.reuse, R28 ;  /* 0x00000026341c723c */ /* 0x080fe6000004181c */
[----:B------:R1:W-:Y:S01]  /*1e0f0*/  MUFU.EX2 R227, R36 ;  /* 0x0000002400e37308 */ /* 0x0003e20000000800 */
[----:B------:R-:W-:Y:S04]  /*1e100*/  FMUL.FTZ R37, R45, R149 ;  /* 0x000000952d257220 */ /* 0x000fe80000410000 */
[C---:B------:R-:W-:Y:S07]  /*1e110*/  HMMA.16816.F32.BF16 R32, R48.reuse, R38, R32 ;  /* 0x000000263020723c */ /* 0x040fee0000041820 */
[C---:B------:R-:W-:Y:S01]  /*1e120*/  FMUL.FTZ R38, R44.reuse, R150 ;  /* 0x000000962c267220 */ /* 0x040fe20000410000 */
[-C--:B------:R-:W-:Y:S04]  /*1e130*/  HMMA.16816.F32.BF16 R84, R48, R40.reuse, R84 ;  /* 0x000000283054723c */ /* 0x080fe80000041854 */
[----:B------:R-:W-:Y:S04]  /*1e140*/  FMUL.FTZ R39, R44, R151 ;  /* 0x000000972c277220 */ /* 0x000fe80000410000 */
[C---:B------:R-:W-:Y:S04]  /*1e150*/  HMMA.16816.F32.BF16 R88, R52.reuse, R40, R88 ;  /* 0x000000283458723c */ /* 0x040fe80000041858 */
[----:B-1----:R-:W-:Y:S03]  /*1e160*/  FFMA.FTZ R36, R180, c[0x0][0x2d0], -R47 ;  /* 0x0000b400b4247a23 */ /* 0x002fe6000001082f */
[--C-:B------:R-:W-:Y:S01]  /*1e170*/  FFMA.FTZ R40, R61, c[0x0][0x2d0], -R70.reuse ;  /* 0x0000b4003d287a23 */ /* 0x100fe20000010846 */
[-C--:B------:R-:W-:Y:S01]  /*1e180*/  HMMA.16816.F32.BF16 R92, R52, R42.reuse, R92 ;  /* 0x0000002a345c723c */ /* 0x080fe2000004185c */
[----:B------:R1:W-:Y:S03]  /*1e190*/  MUFU.EX2 R226, R36 ;  /* 0x0000002400e27308 */ /* 0x0003e60000000800 */
[----:B------:R-:W-:Y:S04]  /*1e1a0*/  FMUL.FTZ R41, R2, R153 ;  /* 0x0000009902297220 */ /* 0x000fe80000410000 */
[C---:B------:R-:W-:Y:S07]  /*1e1b0*/  HMMA.16816.F32.BF16 R96, R48.reuse, R42, R96 ;  /* 0x0000002a3060723c */ /* 0x040fee0000041860 */
[----:B------:R-:W-:Y:S02]  /*1e1c0*/  FFMA.FTZ R42, R64, c[0x0][0x2d0], -R70 ;  /* 0x0000b400402a7a23 */ /* 0x000fe40000010846 */
[C---:B------:R-:W-:Y:S02]  /*1e1d0*/  FMUL.FTZ R43, R0.reuse, R155 ;  /* 0x0000009b002b7220 */ /* 0x040fe40000410000 */
[----:B------:R3:W-:Y:S01]  /*1e1e0*/  MUFU.EX2 R180, R42 ;  /* 0x0000002a00b47308 */ /* 0x0007e20000000800 */
[----:B------:R-:W-:Y:S02]  /*1e1f0*/  FFMA.FTZ R64, R67, c[0x0][0x2d0], -R69 ;  /* 0x0000b40043407a23 */ /* 0x000fe40000010845 */
[----:B-1----:R-:W-:Y:S07]  /*1e200*/  FFMA.FTZ R36, R181, c[0x0][0x2d0], -R47 ;  /* 0x0000b400b5247a23 */ /* 0x002fee000001082f */
[----:B------:R1:W-:Y:S10]  /*1e210*/  MUFU.EX2 R225, R36 ;  /* 0x0000002400e17308 */ /* 0x0003f40000000800 */
[----:B------:R-:W-:Y:S01]  /*1e220*/  MUFU.EX2 R178, R64 ;  /* 0x0000004000b27308 */ /* 0x000fe20000000800 */
[----:B---3--:R-:W-:Y:S02]  /*1e230*/  FMUL.FTZ R42, R0, R154 ;  /* 0x0000009a002a7220 */ /* 0x008fe40000410000 */
[----:B-1----:R-:W-:Y:S07]  /*1e240*/  FFMA.FTZ R36, R182, c[0x0][0x2d0], -R68 ;  /* 0x0000b400b6247a23 */ /* 0x002fee0000010844 */
[----:B------:R1:W-:Y:S10]  /*1e250*/  MUFU.EX2 R182, R40 ;  /* 0x0000002800b67308 */ /* 0x0003f40000000800 */
[----:B------:R3:W-:Y:S01]  /*1e260*/  MUFU.EX2 R224, R36 ;  /* 0x0000002400e07308 */ /* 0x0007e20000000800 */
[----:B-1----:R-:W-:Y:S02]  /*1e270*/  FMUL.FTZ R40, R2, R152 ;  /* 0x0000009802287220 */ /* 0x002fe40000410000 */
[--C-:B---3--:R-:W-:Y:S02]  /*1e280*/  FFMA.FTZ R36, R60, c[0x0][0x2d0], -R70.reuse ;  /* 0x0000b4003c247a23 */ /* 0x108fe40000010846 */
[----:B------:R-:W1:Y:S05]  /*1e290*/  LDSM.16.MT88.4 R60, [R205+0x800] ;  /* 0x00080000cd3c783b */ /* 0x000e6a0000004200 */
[----:B------:R3:W1:Y:S02]  /*1e2a0*/  MUFU.EX2 R223, R36 ;  /* 0x0000002400df7308 */ /* 0x0006640000000800 */
[----:B---3--:R-:W-:Y:S07]  /*1e2b0*/  FMUL.FTZ R36, R45, R148 ;  /* 0x000000942d247220 */ /* 0x008fee0000410000 */
[-C--:B------:R-:W-:Y:S08]  /*1e2c0*/  HMMA.16816.F32.BF16 R36, R48, R56.reuse, R36 ;  /* 0x000000383024723c */ /* 0x080ff00000041824 */
[C---:B------:R-:W-:Y:S07]  /*1e2d0*/  HMMA.16816.F32.BF16 R100, R52.reuse, R56, R100 ;  /* 0x000000383464723c */ /* 0x040fee0000041864 */
[----:B------:R-:W-:Y:S01]  /*1e2e0*/  FFMA.FTZ R56, R65, c[0x0][0x2d0], -R70 ;  /* 0x0000b40041387a23 */ /* 0x000fe20000010846 */
[-C--:B------:R-:W-:Y:S03]  /*1e2f0*/  HMMA.16816.F32.BF16 R40, R52, R58.reuse, R40 ;  /* 0x0000003a3428723c */ /* 0x080fe60000041828 */
[----:B------:R3:W3:Y:S04]  /*1e300*/  MUFU.EX2 R179, R56 ;  /* 0x0000003800b37308 */ /* 0x0006e80000000800 */
[--C-:B------:R-:W-:Y:S01]  /*1e310*/  FFMA.FTZ R52, R183, c[0x0][0x2d0], -R68.reuse ;  /* 0x0000b400b7347a23 */ /* 0x100fe20000010844 */
[----:B------:R-:W-:Y:S04]  /*1e320*/  HMMA.16816.F32.BF16 R104, R48, R58, R104 ;  /* 0x0000003a3068723c */ /* 0x000fe80000041868 */
[----:B------:R-:W-:Y:S01]  /*1e330*/  F2FP.BF16.PACK_AB R54, R231, R232 ;  /* 0x000000e8e736723e */ /* 0x000fe200000010ff */
[----:B------:R4:W-:Y:S01]  /*1e340*/  MUFU.EX2 R181, R52 ;  /* 0x0000003400b57308 */ /* 0x0009e20000000800 */
[----:B-1----:R-:W-:Y:S02]  /*1e350*/  F2FP.BF16.PACK_AB R53, R182, R223 ;  /* 0x000000dfb635723e */ /* 0x002fe400000010ff */
[----:B------:R-:W-:Y:S04]  /*1e360*/  F2FP.BF16.PACK_AB R48, R246, R238 ;  /* 0x000000eef630723e */ /* 0x000fe800000010ff */
[----:B------:R-:W-:Y:S02]  /*1e370*/  F2FP.BF16.PACK_AB R49, R242, R239 ;  /* 0x000000eff231723e */ /* 0x000fe400000010ff */
[----:B------:R-:W-:Y:S02]  /*1e380*/  F2FP.BF16.PACK_AB R50, R243, R244 ;  /* 0x000000f4f332723e */ /* 0x000fe400000010ff */
[----:B------:R-:W-:Y:S02]  /*1e390*/  F2FP.BF16.PACK_AB R51, R236, R237 ;  /* 0x000000edec33723e */ /* 0x000fe400000010ff */
[----:B------:R-:W-:Y:S01]  /*1e3a0*/  MOV R183, R74 ;  /* 0x0000004a00b77202 */ /* 0x000fe20000000f00 */
[----:B---3--:R-:W1:Y:S01]  /*1e3b0*/  LDSM.16.MT88.4 R56, [R209+0x800] ;  /* 0x00080000d138783b */ /* 0x008e620000004200 */
[----:B------:R-:W-:Y:S03]  /*1e3c0*/  F2FP.BF16.PACK_AB R55, R179, R180 ;  /* 0x000000b4b337723e */ /* 0x000fe600000010ff */
[-C--:B------:R-:W-:Y:S03]  /*1e3d0*/  HMMA.16816.F32.BF16 R4, R48, R60.reuse, R4 ;  /* 0x0000003c3004723c */ /* 0x080fe60000041804 */
[--C-:B----4-:R-:W-:Y:S02]  /*1e3e0*/  FFMA.FTZ R52, R66, c[0x0][0x2d0], -R69.reuse ;  /* 0x0000b40042347a23 */ /* 0x110fe40000010845 */
[----:B------:R-:W3:Y:S02]  /*1e3f0*/  LDSM.16.MT88.4 R64, [R206+0x800] ;  /* 0x00080000ce40783b */ /* 0x000ee40000004200 */
[----:B------:R4:W-:Y:S02]  /*1e400*/  MUFU.EX2 R176, R52 ;  /* 0x0000003400b07308 */ /* 0x0009e40000000800 */
[----:B----4-:R-:W-:Y:S07]  /*1e410*/  F2FP.BF16.PACK_AB R52, R233, R234 ;  /* 0x000000eae934723e */ /* 0x010fee00000010ff */
[C---:B------:R-:W-:Y:S07]  /*1e420*/  HMMA.16816.F32.BF16 R8, R52.reuse, R60, R8 ;  /* 0x0000003c3408723c */ /* 0x040fee0000041808 */
[--C-:B------:R-:W-:Y:S01]  /*1e430*/  FFMA.FTZ R60, R71, c[0x0][0x2d0], -R69.reuse ;  /* 0x0000b400473c7a23 */ /* 0x100fe20000010845 */
[-C--:B------:R-:W-:Y:S03]  /*1e440*/  HMMA.16816.F32.BF16 R12, R52, R62.reuse, R12 ;  /* 0x0000003e340c723c */ /* 0x080fe6000004180c */
[----:B------:R4:W-:Y:S05]  /*1e450*/  MUFU.EX2 R175, R60 ;  /* 0x0000003c00af7308 */ /* 0x0009ea0000000800 */
[C---:B------:R-:W-:Y:S08]  /*1e460*/  HMMA.16816.F32.BF16 R16, R48.reuse, R62, R16 ;  /* 0x0000003e3010723c */ /* 0x040ff00000041810 */
[-C--:B-1----:R-:W-:Y:S08]  /*1e470*/  HMMA.16816.F32.BF16 R20, R48, R56.reuse, R20 ;  /* 0x000000383014723c */ /* 0x082ff00000041814 */
[C---:B------:R-:W-:Y:S04]  /*1e480*/  HMMA.16816.F32.BF16 R24, R52.reuse, R56, R24 ;  /* 0x000000383418723c */ /* 0x040fe80000041818 */
[----:B----4-:R-:W-:Y:S03]  /*1e490*/  FFMA.FTZ R60, R80, c[0x0][0x2d0], -R69 ;  /* 0x0000b400503c7a23 */ /* 0x010fe60000010845 */
[----:B------:R-:W-:Y:S01]  /*1e4a0*/  FFMA.FTZ R56, R186, c[0x0][0x2d0], -R68 ;  /* 0x0000b400ba387a23 */ /* 0x000fe20000010844 */
[-C--:B------:R-:W-:Y:S01]  /*1e4b0*/  HMMA.16816.F32.BF16 R28, R52, R58.reuse, R28 ;  /* 0x0000003a341c723c */ /* 0x080fe2000004181c */
[----:B------:R1:W4:Y:S07]  /*1e4c0*/  MUFU.EX2 R177, R60 ;  /* 0x0000003c00b17308 */ /* 0x00032e0000000800 */
[C---:B------:R-:W-:Y:S03]  /*1e4d0*/  HMMA.16816.F32.BF16 R32, R48.reuse, R58, R32 ;  /* 0x0000003a3020723c */ /* 0x040fe60000041820 */
[----:B------:R2:W-:Y:S05]  /*1e4e0*/  MUFU.EX2 R170, R56 ;  /* 0x0000003800aa7308 */ /* 0x0005ea0000000800 */
[-C--:B---3--:R-:W-:Y:S08]  /*1e4f0*/  HMMA.16816.F32.BF16 R84, R48, R64.reuse, R84 ;  /* 0x000000403054723c */ /* 0x088ff00000041854 */
[C---:B------:R-:W-:Y:S04]  /*1e500*/  HMMA.16816.F32.BF16 R88, R52.reuse, R64, R88 ;  /* 0x000000403458723c */ /* 0x040fe80000041858 */
[--C-:B-1----:R-:W-:Y:S02]  /*1e510*/  FFMA.FTZ R60, R184, c[0x0][0x2d0], -R47.reuse ;  /* 0x0000b400b83c7a23 */ /* 0x102fe4000001082f */
[----:B------:R-:W3:Y:S01]  /*1e520*/  LDL.LU R184, [R1+0x10] ;  /* 0x0000100001b87983 */ /* 0x000ee20000300800 */
[----:B------:R-:W-:Y:S01]  /*1e530*/  FFMA.FTZ R64, R73, c[0x0][0x2d0], -R70 ;  /* 0x0000b40049407a23 */ /* 0x000fe20000010846 */
[-C--:B------:R-:W-:Y:S01]  /*1e540*/  HMMA.16816.F32.BF16 R92, R52, R66.reuse, R92 ;  /* 0x00000042345c723c */ /* 0x080fe2000004185c */
[----:B------:R1:W-:Y:S03]  /*1e550*/  MUFU.EX2 R173, R60 ;  /* 0x0000003c00ad7308 */ /* 0x0003e60000000800 */
[----:B--2---:R-:W-:Y:S04]  /*1e560*/  FFMA.FTZ R56, R187, c[0x0][0x2d0], -R68 ;  /* 0x0000b400bb387a23 */ /* 0x004fe80000010844 */
[C---:B------:R-:W-:Y:S03]  /*1e570*/  HMMA.16816.F32.BF16 R96, R48.reuse, R66, R96 ;  /* 0x000000423060723c */ /* 0x040fe60000041860 */
[----:B------:R2:W-:Y:S10]  /*1e580*/  MUFU.EX2 R172, R56 ;  /* 0x0000003800ac7308 */ /* 0x0005f40000000800 */
        /* <DEDUP_REMOVED lines=8> */
[----:B--2---:R-:W-:Y:S08]  /*1e610*/  FFMA.FTZ R56, R189, c[0x0][0x2d0], -R47 ;  /* 0x0000b400bd387a23 */ /* 0x004ff0000001082f */
[----:B------:R2:W-:Y:S01]  /*1e620*/  MUFU.EX2 R171, R56 ;  /* 0x0000003800ab7308 */ /* 0x0005e20000000800 */
[--C-:B----4-:R-:W-:Y:S09]  /*1e630*/  FFMA.FTZ R64, R82, c[0x0][0x2d0], -R69.reuse ;  /* 0x0000b40052407a23 */ /* 0x110ff20000010845 */
[----:B------:R4:W-:Y:S01]  /*1e640*/  MUFU.EX2 R165, R64 ;  /* 0x0000004000a57308 */ /* 0x0009e20000000800 */
[----:B--2---:R-:W-:Y:S01]  /*1e650*/  FFMA.FTZ R56, R190, c[0x0][0x2d0], -R68 ;  /* 0x0000b400be387a23 */ /* 0x004fe20000010844 */
[-C--:B-1----:R-:W-:Y:S08]  /*1e660*/  HMMA.16816.F32.BF16 R36, R48, R60.reuse, R36 ;  /* 0x0000003c3024723c */ /* 0x082ff00000041824 */
[----:B------:R1:W-:Y:S01]  /*1e670*/  MUFU.EX2 R168, R56 ;  /* 0x0000003800a87308 */ /* 0x0003e20000000800 */
[C---:B------:R-:W-:Y:S01]  /*1e680*/  HMMA.16816.F32.BF16 R100, R52.reuse, R60, R100 ;  /* 0x0000003c3464723c */ /* 0x040fe20000041864 */
[----:B----4-:R-:W-:Y:S06]  /*1e690*/  LDSM.16.MT88.4 R64, [R206+0x1000] ;  /* 0x00100000ce40783b */ /* 0x010fec0000004200 */
[----:B------:R-:W-:Y:S01]  /*1e6a0*/  FFMA.FTZ R60, R77, c[0x0][0x2d0], -R70 ;  /* 0x0000b4004d3c7a23 */ /* 0x000fe20000010846 */
[-C--:B------:R-:W-:Y:S03]  /*1e6b0*/  HMMA.16816.F32.BF16 R40, R52, R62.reuse, R40 ;  /* 0x0000003e3428723c */ /* 0x080fe60000041828 */
[----:B------:R-:W2:Y:S04]  /*1e6c0*/  MUFU.EX2 R166, R60 ;  /* 0x0000003c00a67308 */ /* 0x000ea80000000800 */
[----:B------:R-:W-:Y:S01]  /*1e6d0*/  FFMA.FTZ R52, R191, c[0x0][0x2d0], -R68 ;  /* 0x0000b400bf347a23 */ /* 0x000fe20000010844 */
[----:B------:R-:W-:Y:S04]  /*1e6e0*/  HMMA.16816.F32.BF16 R104, R48, R62, R104 ;  /* 0x0000003e3068723c */ /* 0x000fe80000041868 */
[----:B-1----:R-:W-:Y:S01]  /*1e6f0*/  FFMA.FTZ R56, R72, c[0x0][0x2d0], -R70 ;  /* 0x0000b40048387a23 */ /* 0x002fe20000010846 */
[----:B------:R1:W-:Y:S01]  /*1e700*/  MUFU.EX2 R167, R52 ;  /* 0x0000003400a77308 */ /* 0x0003e20000000800 */
[----:B------:R-:W-:Y:S02]  /*1e710*/  F2FP.BF16.PACK_AB R54, R177, R175 ;  /* 0x000000afb136723e */ /* 0x000fe400000010ff */
[----:B------:R-:W-:Y:S04]  /*1e720*/  F2FP.BF16.PACK_AB R48, R229, R230 ;  /* 0x000000e6e530723e */ /* 0x000fe800000010ff */
[----:B------:R-:W-:Y:S02]  /*1e730*/  F2FP.BF16.PACK_AB R49, R227, R228 ;  /* 0x000000e4e331723e */ /* 0x000fe400000010ff */
[----:B------:R-:W-:Y:S01]  /*1e740*/  F2FP.BF16.PACK_AB R50, R225, R226 ;  /* 0x000000e2e132723e */ /* 0x000fe200000010ff */
[----:B------:R4:W4:Y:S01]  /*1e750*/  MUFU.EX2 R151, R56 ;  /* 0x0000003800977308 */ /* 0x0009220000000800 */
[----:B------:R-:W-:Y:S02]  /*1e760*/  F2FP.BF16.PACK_AB R51, R181, R224 ;  /* 0x000000e0b533723e */ /* 0x000fe400000010ff */
[----:B--2---:R-:W-:Y:S01]  /*1e770*/  F2FP.BF16.PACK_AB R55, R166, R149 ;  /* 0x00000095a637723e */ /* 0x004fe200000010ff */
[----:B------:R-:W-:Y:S01]  /*1e780*/  LDSM.16.MT88.4 R60, [R209+0x1000] ;  /* 0x00100000d13c783b */ /* 0x000fe20000004200 */
[--C-:B-1----:R-:W-:Y:S05]  /*1e790*/  FFMA.FTZ R52, R81, c[0x0][0x2d0], -R69.reuse ;  /* 0x0000b40051347a23 */ /* 0x102fea0000010845 */
[----:B------:R1:W2:Y:S02]  /*1e7a0*/  MUFU.EX2 R148, R52 ;  /* 0x0000003400947308 */ /* 0x0002a40000000800 */
[----:B----4-:R-:W4:Y:S01]  /*1e7b0*/  LDSM.16.MT88.4 R56, [R205+0x1000] ;  /* 0x00100000cd38783b */ /* 0x010f220000004200 */
[----:B------:R-:W-:Y:S02]  /*1e7c0*/  F2FP.BF16.PACK_AB R53, R150, R151 ;  /* 0x000000979635723e */ /* 0x000fe400000010ff */
[----:B-1----:R-:W-:Y:S01]  /*1e7d0*/  F2FP.BF16.PACK_AB R52, R178, R176 ;  /* 0x000000b0b234723e */ /* 0x002fe200000010ff */
[-C--:B----4-:R-:W-:Y:S08]  /*1e7e0*/  HMMA.16816.F32.BF16 R4, R48, R56.reuse, R4 ;  /* 0x000000383004723c */ /* 0x090ff00000041804 */
        /* <DEDUP_REMOVED lines=10> */
[----:B------:R1:W4:Y:S07]  /*1e890*/  MUFU.EX2 R163, R56 ;  /* 0x0000003800a37308 */ /* 0x00032e0000000800 */
[C---:B------:R-:W-:Y:S03]  /*1e8a0*/  HMMA.16816.F32.BF16 R32, R48.reuse, R62, R32 ;  /* 0x0000003e3020723c */ /* 0x040fe60000041820 */
[----:B------:R2:W-:Y:S05]  /*1e8b0*/  MUFU.EX2 R113, R60 ;  /* 0x0000003c00717308 */ /* 0x0005ea0000000800 */
[-C--:B------:R-:W-:Y:S08]  /*1e8c0*/  HMMA.16816.F32.BF16 R84, R48, R64.reuse, R84 ;  /* 0x000000403054723c */ /* 0x080ff00000041854 */
[C---:B------:R-:W-:Y:S04]  /*1e8d0*/  HMMA.16816.F32.BF16 R88, R52.reuse, R64, R88 ;  /* 0x000000403458723c */ /* 0x040fe80000041858 */
[--C-:B-1----:R-:W-:Y:S04]  /*1e8e0*/  FFMA.FTZ R56, R193, c[0x0][0x2d0], -R47.reuse ;  /* 0x0000b400c1387a23 */ /* 0x102fe8000001082f */
[-C--:B------:R-:W-:Y:S01]  /*1e8f0*/  HMMA.16816.F32.BF16 R92, R52, R66.reuse, R92 ;  /* 0x00000042345c723c */ /* 0x080fe2000004185c */
[----:B------:R1:W-:Y:S03]  /*1e900*/  MUFU.EX2 R161, R56 ;  /* 0x0000003800a17308 */ /* 0x0003e60000000800 */
[--C-:B--2---:R-:W-:Y:S04]  /*1e910*/  FFMA.FTZ R60, R197, c[0x0][0x2d0], -R47.reuse ;  /* 0x0000b400c53c7a23 */ /* 0x104fe8000001082f */
[C---:B------:R-:W-:Y:S01]  /*1e920*/  HMMA.16816.F32.BF16 R96, R48.reuse, R66, R96 ;  /* 0x000000423060723c */ /* 0x040fe20000041860 */
[----:B------:R-:W-:Y:S02]  /*1e930*/  LDSM.16.MT88.4 R64, [R206+0x1800] ;  /* 0x00180000ce40783b */ /* 0x000fe40000004200 */
[----:B------:R2:W-:Y:S01]  /*1e940*/  MUFU.EX2 R112, R60 ;  /* 0x0000003c00707308 */ /* 0x0005e20000000800 */
[--C-:B-1----:R-:W-:Y:S02]  /*1e950*/  FFMA.FTZ R56, R194, c[0x0][0x2d0], -R47.reuse ;  /* 0x0000b400c2387a23 */ /* 0x102fe4000001082f */
[----:B------:R-:W-:Y:S07]  /*1e960*/  FFMA.FTZ R47, R198, c[0x0][0x2d0], -R47 ;  /* 0x0000b400c62f7a23 */ /* 0x000fee000001082f */
[----:B------:R1:W-:Y:S01]  /*1e970*/  MUFU.EX2 R162, R56 ;  /* 0x0000003800a27308 */ /* 0x0003e20000000800 */
[----:B--2---:R-:W-:Y:S09]  /*1e980*/  LDSM.16.MT88.4 R60, [R205+0x1800] ;  /* 0x00180000cd3c783b */ /* 0x004ff20000004200 */
[----:B------:R2:W-:Y:S01]  /*1e990*/  MUFU.EX2 R83, R47 ;  /* 0x0000002f00537308 */ /* 0x0005e20000000800 */
[--C-:B-1----:R-:W-:Y:S09]  /*1e9a0*/  FFMA.FTZ R56, R195, c[0x0][0x2d0], -R68.reuse ;  /* 0x0000b400c3387a23 */ /* 0x102ff20000010844 */
[----:B------:R1:W-:Y:S01]  /*1e9b0*/  MUFU.EX2 R114, R56 ;  /* 0x0000003800727308 */ /* 0x0003e20000000800 */
[--C-:B--2---:R-:W-:Y:S02]  /*1e9c0*/  FFMA.FTZ R47, R199, c[0x0][0x2d0], -R68.reuse ;  /* 0x0000b400c72f7a23 */ /* 0x104fe40000010844 */
[----:B------:R-:W-:Y:S07]  /*1e9d0*/  FFMA.FTZ R68, R202, c[0x0][0x2d0], -R68 ;  /* 0x0000b400ca447a23 */ /* 0x000fee0000010844 */
[----:B------:R2:W-:Y:S10]  /*1e9e0*/  MUFU.EX2 R82, R47 ;  /* 0x0000002f00527308 */ /* 0x0005f40000000800 */
[----:B------:R-:W-:Y:S01]  /*1e9f0*/  MUFU.EX2 R81, R68 ;  /* 0x0000004400517308 */ /* 0x000fe20000000800 */
[----:B-1----:R-:W1:Y:S01]  /*1ea00*/  LDSM.16.MT88.4 R56, [R208+0x1000] ;  /* 0x00100000d038783b */ /* 0x002e620000004200 */
[--C-:B--2---:R-:W-:Y:S08]  /*1ea10*/  FFMA.FTZ R47, R115, c[0x0][0x2d0], -R70.reuse ;  /* 0x0000b400732f7a23 */ /* 0x104ff00000010846 */
[----:B------:R2:W-:Y:S02]  /*1ea20*/  MUFU.EX2 R74, R47 ;  /* 0x0000002f004a7308 */ /* 0x0005e40000000800 */
[--C-:B--2---:R-:W-:Y:S01]  /*1ea30*/  FFMA.FTZ R47, R158, c[0x0][0x2d0], -R70.reuse ;  /* 0x0000b4009e2f7a23 */ /* 0x104fe20000010846 */
[-C--:B-1----:R-:W-:Y:S07]  /*1ea40*/  HMMA.16816.F32.BF16 R36, R48, R56.reuse, R36 ;  /* 0x000000383024723c */ /* 0x082fee0000041824 */
[----:B------:R1:W2:Y:S01]  /*1ea50*/  MUFU.EX2 R73, R47 ;  /* 0x0000002f00497308 */ /* 0x0002a20000000800 */
[C---:B------:R-:W-:Y:S08]  /*1ea60*/  HMMA.16816.F32.BF16 R100, R52.reuse, R56, R100 ;  /* 0x000000383464723c */ /* 0x040ff00000041864 */
[-C--:B------:R-:W-:Y:S07]  /*1ea70*/  HMMA.16816.F32.BF16 R40, R52, R58.reuse, R40 ;  /* 0x0000003a3428723c */ /* 0x080fee0000041828 */
[----:B------:R-:W-:Y:S01]  /*1ea80*/  F2FP.BF16.PACK_AB R52, R165, R148 ;  /* 0x00000094a534723e */ /* 0x000fe200000010ff */
[----:B------:R-:W-:Y:S01]  /*1ea90*/  HMMA.16816.F32.BF16 R104, R48, R58, R104 ;  /* 0x0000003a3068723c */ /* 0x000fe20000041868 */
[----:B------:R-:W3:Y:S03]  /*1eaa0*/  LDSM.16.MT88.4 R56, [R209+0x1800] ;  /* 0x00180000d138783b */ /* 0x000ee60000004200 */
[--C-:B-1----:R-:W-:Y:S01]  /*1eab0*/  FFMA.FTZ R47, R159, c[0x0][0x2d0], -R70.reuse ;  /* 0x0000b4009f2f7a23 */ /* 0x102fe20000010846 */
[----:B----4-:R-:W-:Y:S02]  /*1eac0*/  F2FP.BF16.PACK_AB R54, R163, R164 ;  /* 0x000000a4a336723e */ /* 0x010fe400000010ff */
[----:B------:R-:W-:Y:S01]  /*1ead0*/  F2FP.BF16.PACK_AB R48, R174, R173 ;  /* 0x000000adae30723e */ /* 0x000fe200000010ff */
[----:B------:R1:W-:Y:S01]  /*1eae0*/  MUFU.EX2 R72, R47 ;  /* 0x0000002f00487308 */ /* 0x0003e20000000800 */
[----:B------:R-:W-:Y:S03]  /*1eaf0*/  F2FP.BF16.PACK_AB R49, R172, R170 ;  /* 0x000000aaac31723e */ /* 0x000fe600000010ff */
[----:B------:R-:W-:Y:S02]  /*1eb00*/  F2FP.BF16.PACK_AB R50, R171, R169 ;  /* 0x000000a9ab32723e */ /* 0x000fe400000010ff */
[----:B------:R-:W-:Y:S02]  /*1eb10*/  F2FP.BF16.PACK_AB R51, R167, R168 ;  /* 0x000000a8a733723e */ /* 0x000fe400000010ff */
[----:B--2---:R-:W-:Y:S05]  /*1eb20*/  F2FP.BF16.PACK_AB R53, R73, R74 ;  /* 0x0000004a4935723e */ /* 0x004fea00000010ff */
[-C--:B------:R-:W-:Y:S03]  /*1eb30*/  HMMA.16816.F32.BF16 R4, R48, R60.reuse, R4 ;  /* 0x0000003c3004723c */ /* 0x080fe60000041804 */
[--C-:B-1----:R-:W-:Y:S04]  /*1eb40*/  FFMA.FTZ R47, R160, c[0x0][0x2d0], -R70.reuse ;  /* 0x0000b400a02f7a23 */ /* 0x102fe80000010846 */
[----:B------:R1:W2:Y:S02]  /*1eb50*/  MUFU.EX2 R71, R47 ;  /* 0x0000002f00477308 */ /* 0x0002a40000000800 */
[--C-:B-1----:R-:W-:Y:S03]  /*1eb60*/  FFMA.FTZ R47, R201, c[0x0][0x2d0], -R69.reuse ;  /* 0x0000b400c92f7a23 */ /* 0x102fe60000010845 */
[----:B--2---:R-:W-:Y:S05]  /*1eb70*/  F2FP.BF16.PACK_AB R55, R71, R72 ;  /* 0x000000484737723e */ /* 0x004fea00000010ff */
[----:B------:R1:W-:Y:S02]  /*1eb80*/  MUFU.EX2 R80, R47 ;  /* 0x0000002f00507308 */ /* 0x0003e40000000800 */
        /* <DEDUP_REMOVED lines=9> */
[C---:B------:R-:W-:Y:S04]  /*1ec20*/  HMMA.16816.F32.BF16 R32, R48.reuse, R58, R32 ;  /* 0x0000003a3020723c */ /* 0x040fe80000041820 */
[--C-:B-1----:R-:W-:Y:S01]  /*1ec30*/  FFMA.FTZ R47, R220, c[0x0][0x2d0], -R69.reuse ;  /* 0x0000b400dc2f7a23 */ /* 0x102fe20000010845 */
[----:B---3--:R-:W-:Y:S01]  /*1ec40*/  F2FP.BF16.PACK_AB R152, R76, R80 ;  /* 0x000000504c98723e */ /* 0x008fe200000010ff */
[----:B------:R-:W-:Y:S02]  /*1ec50*/  FFMA.FTZ R69, R222, c[0x0][0x2d0], -R69 ;  /* 0x0000b400de457a23 */ /* 0x000fe40000010845 */
[-C--:B------:R-:W-:Y:S01]  /*1ec60*/  HMMA.16816.F32.BF16 R84, R48, R64.reuse, R84 ;  /* 0x000000403054723c */ /* 0x080fe20000041854 */
[----:B------:R1:W-:Y:S07]  /*1ec70*/  MUFU.EX2 R77, R47 ;  /* 0x0000002f004d7308 */ /* 0x0003ee0000000800 */
[C---:B------:R-:W-:Y:S03]  /*1ec80*/  HMMA.16816.F32.BF16 R88, R52.reuse, R64, R88 ;  /* 0x000000403458723c */ /* 0x040fe60000041858 */
[----:B------:R-:W3:Y:S05]  /*1ec90*/  MUFU.EX2 R69, R69 ;  /* 0x0000004500457308 */ /* 0x000eea0000000800 */
[-C--:B------:R-:W-:Y:S08]  /*1eca0*/  HMMA.16816.F32.BF16 R92, R52, R66.reuse, R92 ;  /* 0x00000042345c723c */ /* 0x080ff0000004185c */
[C---:B------:R-:W-:Y:S04]  /*1ecb0*/  HMMA.16816.F32.BF16 R96, R48.reuse, R66, R96 ;  /* 0x000000423060723c */ /* 0x040fe80000041860 */
[--C-:B-1----:R-:W-:Y:S04]  /*1ecc0*/  FFMA.FTZ R47, R157, c[0x0][0x2d0], -R70.reuse ;  /* 0x0000b4009d2f7a23 */ /* 0x102fe80000010846 */
[----:B------:R1:W-:Y:S01]  /*1ecd0*/  MUFU.EX2 R68, R47 ;  /* 0x0000002f00447308 */ /* 0x0003e20000000800 */
[-C--:B--2---:R-:W-:Y:S03]  /*1ece0*/  HMMA.16816.F32.BF16 R36, R48, R60.reuse, R36 ;  /* 0x0000003c3024723c */ /* 0x084fe60000041824 */
[----:B---3--:R-:W-:Y:S05]  /*1ecf0*/  F2FP.BF16.PACK_AB R154, R69, R77 ;  /* 0x0000004d459a723e */ /* 0x008fea00000010ff */
[C---:B------:R-:W-:Y:S08]  /*1ed00*/  HMMA.16816.F32.BF16 R100, R52.reuse, R60, R100 ;  /* 0x0000003c3464723c */ /* 0x040ff00000041864 */
[-C--:B------:R-:W-:Y:S01]  /*1ed10*/  HMMA.16816.F32.BF16 R40, R52, R62.reuse, R40 ;  /* 0x0000003e3428723c */ /* 0x080fe20000041828 */
[----:B------:R-:W2:Y:S03]  /*1ed20*/  LDSM.16.MT88.4 R52, [R206+0x2000] ;  /* 0x00200000ce34783b */ /* 0x000ea60000004200 */
[--C-:B-1----:R-:W-:Y:S04]  /*1ed30*/  FFMA.FTZ R47, R156, c[0x0][0x2d0], -R70.reuse ;  /* 0x0000b4009c2f7a23 */ /* 0x102fe80000010846 */
[----:B------:R-:W-:Y:S01]  /*1ed40*/  HMMA.16816.F32.BF16 R104, R48, R62, R104 ;  /* 0x0000003e3068723c */ /* 0x000fe20000041868 */
[----:B------:R1:W3:Y:S06]  /*1ed50*/  MUFU.EX2 R56, R47 ;  /* 0x0000002f00387308 */ /* 0x0002ec0000000800 */
[----:B------:R-:W-:Y:S02]  /*1ed60*/  F2FP.BF16.PACK_AB R48, R162, R161 ;  /* 0x000000a1a230723e */ /* 0x000fe400000010ff */
[----:B------:R-:W-:Y:S03]  /*1ed70*/  F2FP.BF16.PACK_AB R49, R113, R114 ;  /* 0x000000727131723e */ /* 0x000fe600000010ff */
[----:B------:R-:W-:Y:S02]  /*1ed80*/  F2FP.BF16.PACK_AB R50, R83, R112 ;  /* 0x000000705332723e */ /* 0x000fe400000010ff */
[----:B------:R-:W-:Y:S07]  /*1ed90*/  F2FP.BF16.PACK_AB R51, R81, R82 ;  /* 0x000000525133723e */ /* 0x000fee00000010ff */
[-C--:B------:R-:W-:Y:S03]  /*1eda0*/  HMMA.16816.F32.BF16 R116, R48, R128.reuse, R4 ;  /* 0x000000803074723c */ /* 0x080fe60000041804 */
[--C-:B-1----:R-:W-:Y:S01]  /*1edb0*/  FFMA.FTZ R47, R75, c[0x0][0x2d0], -R70.reuse ;  /* 0x0000b4004b2f7a23 */ /* 0x102fe20000010846 */
[----:B---3--:R-:W-:Y:S01]  /*1edc0*/  F2FP.BF16.PACK_AB R153, R56, R68 ;  /* 0x000000443899723e */ /* 0x008fe200000010ff */
[----:B------:R-:W-:Y:S02]  /*1edd0*/  FFMA.FTZ R70, R46, c[0x0][0x2d0], -R70 ;  /* 0x0000b4002e467a23 */ /* 0x000fe40000010846 */
[----:B------:R-:W-:Y:S02]  /*1ede0*/  FFMA.FTZ R4, R45, R137, R138 ;  /* 0x000000892d047223 */ /* 0x000fe4000001008a */
[----:B------:R-:W-:Y:S03]  /*1edf0*/  MUFU.EX2 R46, R70 ;  /* 0x00000046002e7308 */ /* 0x000fe60000000800 */
[----:B-----5:R-:W-:Y:S02]  /*1ee00*/  FFMA.FTZ R6, R44, R136, R252 ;  /* 0x000000882c067223 */ /* 0x020fe400000100fc */
[----:B------:R-:W-:Y:S02]  /*1ee10*/  FFMA.FTZ R5, R2, R142, R248 ;  /* 0x0000008e02057223 */ /* 0x000fe400000100f8 */
[----:B------:R-:W-:Y:S02]  /*1ee20*/  FADD.FTZ R4, R141, R4 ;  /* 0x000000048d047221 */ /* 0x000fe40000010000 */
[----:B------:R-:W-:Y:S02]  /*1ee30*/  FADD.FTZ R2, R251, R6 ;  /* 0x00000006fb027221 */ /* 0x000fe40000010000 */
[----:B------:R-:W-:Y:S01]  /*1ee40*/  FADD.FTZ R5, R247, R5 ;  /* 0x00000005f7057221 */ /* 0x000fe20000010000 */
[----:B------:R-:W1:Y:S01]  /*1ee50*/  MUFU.EX2 R47, R47 ;  /* 0x0000002f002f7308 */ /* 0x000e620000000800 */
[----:B------:R-:W-:Y:S02]  /*1ee60*/  FADD.FTZ R7, R140, R4 ;  /* 0x000000048c077221 */ /* 0x000fe40000010000 */
[----:B------:R-:W-:Y:S02]  /*1ee70*/  FADD.FTZ R6, R250, R2 ;  /* 0x00000002fa067221 */ /* 0x000fe40000010000 */
[----:B------:R-:W-:Y:S02]  /*1ee80*/  FADD.FTZ R4, R245, R5 ;  /* 0x00000005f5047221 */ /* 0x000fe40000010000 */
[----:B------:R-:W-:Y:S02]  /*1ee90*/  FFMA.FTZ R2, R0, R184, R78 ;  /* 0x000000b800027223 */ /* 0x000fe4000001004e */
[----:B------:R-:W-:Y:S01]  /*1eea0*/  FADD.FTZ R0, R183, R7 ;  /* 0x00000007b7007221 */ /* 0x000fe20000010000 */
[----:B-1----:R-:W-:Y:S07]  /*1eeb0*/  F2FP.BF16.PACK_AB R155, R46, R47 ;  /* 0x0000002f2e9b723e */ /* 0x002fee00000010ff */
[C---:B------:R-:W-:Y:S07]  /*1eec0*/  HMMA.16816.F32.BF16 R120, R152.reuse, R128, R8 ;  /* 0x000000809878723c */ /* 0x040fee0000041808 */
[----:B------:R-:W-:Y:S01]  /*1eed0*/  FADD.FTZ R10, R249, R6 ;  /* 0x00000006f90a7221 */ /* 0x000fe20000010000 */
[-C--:B------:R-:W-:Y:S04]  /*1eee0*/  HMMA.16816.F32.BF16 R124, R152, R130.reuse, R12 ;  /* 0x00000082987c723c */ /* 0x080fe8000004180c */
[----:B------:R-:W-:Y:S02]  /*1eef0*/  FADD.FTZ R8, R241, R4 ;  /* 0x00000004f1087221 */ /* 0x000fe40000010000 */
[----:B------:R-:W-:Y:S01]  /*1ef00*/  FADD.FTZ R11, R79, R2 ;  /* 0x000000024f0b7221 */ /* 0x000fe20000010000 */
[----:B------:R-:W1:Y:S01]  /*1ef10*/  LDSM.16.MT88.4 R4, [R208+0x2000] ;  /* 0x00200000d004783b */ /* 0x000e620000004200 */
        /* <DEDUP_REMOVED lines=88> */
[----:B------:R-:W-:Y:S01]  /*1f4a0*/  MOV R200, R0 ;  /* 0x0000000000c87202 */ /* 0x000fe20000000f00 */
[----:B------:R-:W-:-:S05]  /*1f4b0*/  @P0 BRA `(.L_x_978) ;  /* 0xffffb46000000947 */ /* 0x000fca000383ffff */
.L_x_961:
[----:B------:R-:W-:Y:S02]  /*1f4c0*/  MOV R11, 0x1f ;  /* 0x0000001f000b7802 */ /* 0x000fe40000000f00 */
[----:B------:R-:W-:Y:S01]  /*1f4d0*/  MOV R10, 0xffffffff ;  /* 0xffffffff000a7802 */ /* 0x000fe20000000f00 */
[----:B------:R-:W-:Y:S05]  /*1f4e0*/  BRA.DIV ~URZ, `(.L_x_979) ;  /* 0x000052527f007947 */ /* 0x000fea000b800000 */
[----:B------:R-:W3:Y:S04]  /*1f4f0*/  LDL R0, [R1+0x8] ;  /* 0x0000080001007983 */ /* 0x000ee80000100800 */
[----:B--23--:R1:W2:Y:S02]  /*1f500*/  SHFL.BFLY PT, R2, R0, 0x2, 0x1f ;  /* 0x0c401f0000027f89 */ /* 0x00c2a400000e0000 */
.L_x_1065:
[----:B-1----:R-:W3:Y:S02]  /*1f510*/  LDL.LU R0, [R1+0x8] ;  /* 0x0000080001007983 */ /* 0x002ee40000300800 */
        /* <DEDUP_REMOVED lines=18> */
.L_x_1066:
[----:B------:R-:W-:Y:S01]  /*1f640*/  FSETP.NE.FTZ.AND P3, PT, R2, RZ, PT ;  /* 0x000000ff0200720b */ /* 0x000fe20003f75000 */
[----:B----4-:R-:W-:Y:S01]  /*1f650*/  FADD.FTZ R7, R9, R7 ;  /* 0x0000000709077221 */ /* 0x010fe20000010000 */
[----:B------:R-:W-:Y:S02]  /*1f660*/  MOV R0, RZ ;  /* 0x000000ff00007202 */ /* 0x000fe40000000f00 */
[----:B------:R-:W-:Y:S02]  /*1f670*/  FSETP.NE.FTZ.AND P2, PT, R5, RZ, PT ;  /* 0x000000ff0500720b */ /* 0x000fe40003f55000 */
[----:B------:R-:W-:Y:S02]  /*1f680*/  FSETP.NE.FTZ.AND P1, PT, R6, RZ, PT ;  /* 0x000000ff0600720b */ /* 0x000fe40003f35000 */
[----:B------:R-:W-:Y:S02]  /*1f690*/  MOV R4, RZ ;  /* 0x000000ff00047202 */ /* 0x000fe40000000f00 */
[----:B------:R-:W-:-:S02]  /*1f6a0*/  FSETP.NE.FTZ.AND P0, PT, R7, RZ, PT ;  /* 0x000000ff0700720b */ /* 0x000fc40003f15000 */
[----:B------:R-:W-:Y:S01]  /*1f6b0*/  MOV R27, 0xff800000 ;  /* 0xff800000001b7802 */ /* 0x000fe20000000f00 */
[----:B------:R-:W1:Y:S01]  /*1f6c0*/  @P3 MUFU.RCP R0, R2 ;  /* 0x0000000200003308 */ /* 0x000e620000001000 */
[----:B------:R-:W-:Y:S02]  /*1f6d0*/  MOV R23, 0xff800000 ;  /* 0xff80000000177802 */ /* 0x000fe40000000f00 */
        /* <DEDUP_REMOVED lines=32> */
[----:B------:R-:W-:Y:S01]  /*1f8e0*/  FMUL.FTZ R39, R2, R125 ;  /* 0x0000007d02277220 */ /* 0x000fe20000410000 */
        /* <DEDUP_REMOVED lines=37> */
[----:B-1----:R-:W-:Y:S02]  /*1fb40*/  @P0 FMUL.FTZ R2, R2, 0.69314718246459960938 ;  /* 0x3f31721802020820 */ /* 0x002fe40000410000 */
[----:B------:R-:W-:Y:S02]  /*1fb50*/  @P3 FMUL.FTZ R10, R10, 0.69314718246459960938 ;  /* 0x3f3172180a0a3820 */ /* 0x000fe40000410000 */
[----:B------:R-:W-:-:S02]  /*1fb60*/  @P0 FMUL.FTZ R4, R4, c[0x0][0x2d0] ;  /* 0x0000b40004040a20 */ /* 0x000fc40000410000 */
[----:B------:R-:W-:Y:S02]  /*1fb70*/  @P3 FMUL.FTZ R6, R6, c[0x0][0x2d0] ;  /* 0x0000b40006063a20 */ /* 0x000fe40000410000 */
[--C-:B------:R-:W-:Y:S01]  /*1fb80*/  @P0 FFMA.FTZ R19, R4, R3, R2.reuse ;  /* 0x0000000304130223 */ /* 0x100fe20000010002 */
[----:B------:R-:W-:Y:S01]  /*1fb90*/  PRMT R2, R5, 0x7610, R2 ;  /* 0x0000761005027816 */ /* 0x000fe20000000002 */
[----:B------:R-:W-:Y:S02]  /*1fba0*/  @P3 FFMA.FTZ R22, R6, R110, R10 ;  /* 0x0000006e06163223 */ /* 0x000fe4000001000a */
        /* <DEDUP_REMOVED lines=15> */
[----:B------:R-:W-:Y:S02]  /*1fca0*/  FMUL.FTZ R31, R0, R155 ;  /* 0x0000009b001f7220 */ /* 0x000fe40000410000 */
.L_x_850:
[----:B------:R1:W5:Y:S01]  /*1fcb0*/  LDL R6, [R1+0x48] ;  /* 0x0000480001067983 */ /* 0x0003620000100800 */
[----:B------:R-:W-:Y:S03]  /*1fcc0*/  BSSY B0, `(.L_x_981) ;  /* 0x0000012000007945 */ /* 0x000fe60003800000 */
[----:B------:R-:W2:Y:S02]  /*1fcd0*/  S2R R81, SR_TID.X ;  /* 0x0000000000517919 */ /* 0x000ea40000002100 */
[----:B--2---:R-:W-:-:S13]  /*1fce0*/  LOP3.LUT P0, RZ, R81, 0x7f, RZ, 0xc0, !PT ;  /* 0x0000007f51ff7812 */ /* 0x004fda000780c0ff */
[----:B------:R-:W-:Y:S05]  /*1fcf0*/  @P0 BRA `(.L_x_982) ;  /* 0x000000e000000947 */ /* 0x000fea0003800000 */
[----:B-1----:R-:W1:Y:S01]  /*1fd00*/  S2R R4, SR_LANEID ;  /* 0x0000000000047919 */ /* 0x002e620000000000 */
[----:B------:R-:W-:Y:S01]  /*1fd10*/  VOTEU.ANY UR4, UPT, PT ;  /* 0x0000000000047886 */ /* 0x000fe200038e0100 */
[----:B------:R-:W-:Y:S01]  /*1fd20*/  IMAD.MOV.U32 R5, RZ, RZ, c[0x0][0x564] ;  /* 0x00015900ff057624 */ /* 0x000fe200078e00ff */
[----:B------:R-:W1:Y:S08]  /*1fd30*/  FLO.U32 R3, UR4 ;  /* 0x0000000400037d00 */ /* 0x000e7000080e0000 */
[----:B------:R-:W2:Y:S01]  /*1fd40*/  POPC R0, UR4 ;  /* 0x0000000400007d09 */ /* 0x000ea20008000000 */
[----:B-1----:R-:W-:Y:S01]  /*1fd50*/  ISETP.EQ.U32.AND P0, PT, R3, R4, PT ;  /* 0x000000040300720c */ /* 0x002fe20003f02070 */
[----:B------:R-:W-:-:S12]  /*1fd60*/  IMAD.MOV.U32 R4, RZ, RZ, c[0x0][0x560] ;  /* 0x00015800ff047624 */ /* 0x000fd800078e00ff */
[----:B--2---:R1:W2:Y:S04]  /*1fd70*/  @P0 ATOMG.E.ADD.STRONG.GPU PT, R0, [R4.64], R0 ;  /* 0x00000000040009a8 */ /* 0x0042a800081ee1c8 */
[----:B-1----:R-:W1:Y:S04]  /*1fd80*/  S2R R4, SR_LTMASK ;  /* 0x0000000000047919 */ /* 0x002e680000003900 */
[----:B--2---:R1:W2:Y:S02]  /*1fd90*/  SHFL.IDX PT, R3, R0, R3, 0x1f ;  /* 0x00001f0300037589 */ /* 0x0042a400000e0000 */
[----:B-1----:R-:W-:-:S06]  /*1fda0*/  LOP3.LUT R0, R4, UR4, RZ, 0xc0, !PT ;  /* 0x0000000404007c12 */ /* 0x002fcc000f8ec0ff */
[----:B------:R-:W2:Y:S02]  /*1fdb0*/  POPC R0, R0 ;  /* 0x0000000000007309 */ /* 0x000ea40000000000 */
[----:B--2--5:R-:W-:-:S05]  /*1fdc0*/  IADD3 R6, R3, c[0x0][0xc], R0 ;  /* 0x0000030003067a10 */ /* 0x024fca0007ffe000 */
[----:B------:R1:W-:Y:S02]  /*1fdd0*/  STL [R1+0x48], R6 ;  /* 0x0000480601007387 */ /* 0x0003e40000100800 */
.L_x_982:
[----:B-1----:R-:W-:Y:S05]  /*1fde0*/  BSYNC B0 ;  /* 0x0000000000007941 */ /* 0x002fea0003800000 */
.L_x_981:
[----:B------:R-:W-:Y:S01]  /*1fdf0*/  SHF.R.S32.HI R4, RZ, 0x1f, R81 ;  /* 0x0000001fff047819 */ /* 0x000fe20000011451 */
[----:B------:R-:W-:Y:S01]  /*1fe00*/  BSSY B1, `(.L_x_983) ;  /* 0x00002db000017945 */ /* 0x000fe20003800000 */
[----:B------:R-:W-:Y:S01]  /*1fe10*/  PRMT R0, R2, 0x9910, RZ ;  /* 0x0000991002007816 */ /* 0x000fe200000000ff */
[----:B-----5:R-:W-:Y:S01]  /*1fe20*/  IMAD.MOV.U32 R45, RZ, RZ, R6 ;  /* 0x000000ffff2d7224 */ /* 0x020fe200078e0006 */
[----:B------:R-:W-:Y:S02]  /*1fe30*/  LEA.HI R3, R4, R81, RZ, 0x3 ;  /* 0x0000005104037211 */ /* 0x000fe400078f18ff */
[----:B------:R-:W-:Y:S02]  /*1fe40*/  ISETP.NE.AND P0, PT, R0, RZ, PT ;  /* 0x000000ff0000720c */ /* 0x000fe40003f05270 */
[----:B------:R-:W-:Y:S02]  /*1fe50*/  LOP3.LUT R2, R3, 0xfffffff8, RZ, 0xc0, !PT ;  /* 0xfffffff803027812 */ /* 0x000fe400078ec0ff */
[----:B------:R-:W-:-:S03]  /*1fe60*/  SHF.R.S32.HI R44, RZ, 0x3, R3 ;  /* 0x00000003ff2c7819 */ /* 0x000fc60000011403 */
[----:B------:R-:W-:-:S04]  /*1fe70*/  IMAD.IADD R2, R81, 0x1, -R2 ;  /* 0x0000000151027824 */ /* 0x000fc800078e0a02 */
[C---:B------:R-:W-:Y:S02]  /*1fe80*/  IMAD.SHL.U32 R0, R2.reuse, 0x8, RZ ;  /* 0x0000000802007824 */ /* 0x040fe400078e00ff */
[----:B------:R-:W-:-:S03]  /*1fe90*/  IMAD R26, R2, 0x10, R44 ;  /* 0x00000010021a7824 */ /* 0x000fc600078e022c */
[----:B------:R-:W-:Y:S01]  /*1fea0*/  SHF.R.S32.HI R80, RZ, 0x1f, R0 ;  /* 0x0000001fff507819 */ /* 0x000fe20000011400 */
[----:B------:R-:W-:Y:S05]  /*1feb0*/  @!P0 BRA `(.L_x_984) ;  /* 0x0000219000008947 */ /* 0x000fea0003800000 */
[----:B------:R-:W2:Y:S04]  /*1fec0*/  LDL.LU R12, [R1+0x4c] ;  /* 0x00004c00010c7983 */ /* 0x000ea80000300800 */
[----:B------:R-:W3:Y:S01]  /*1fed0*/  LDL R18, [R1+0x54] ;  /* 0x0000540001127983 */ /* 0x000ee20000100800 */
[CC--:B------:R-:W-:Y:S01]  /*1fee0*/  LEA.HI R5, R4.reuse, R81.reuse, RZ, 0x2 ;  /* 0x0000005104057211 */ /* 0x0c0fe200078f10ff */
[----:B------:R-:W-:Y:S01]  /*1fef0*/  WARPSYNC 0xffffffff ;  /* 0xffffffff00007948 */ /* 0x000fe20003800000 */
[----:B------:R-:W-:Y:S01]  /*1ff00*/  LEA.HI R25, R4, R81, RZ, 0x5 ;  /* 0x0000005104197211 */ /* 0x000fe200078f28ff */
[----:B------:R-:W-:Y:S01]  /*1ff10*/  IMAD.MOV.U32 R11, RZ, RZ, -0x10 ;  /* 0xfffffff0ff0b7424 */ /* 0x000fe200078e00ff */
[--C-:B------:R-:W-:Y:S01]  /*1ff20*/  SHF.R.S32.HI R3, RZ, 0x2, R5.reuse ;  /* 0x00000002ff037819 */ /* 0x100fe20000011405 */
[----:B------:R-:W-:Y:S01]  /*1ff30*/  IMAD.MOV.U32 R8, RZ, RZ, 0x40 ;  /* 0x00000040ff087424 */ /* 0x000fe200078e00ff */
[----:B------:R-:W-:Y:S01]  /*1ff40*/  SHF.R.S32.HI R2, RZ, 0x1f, R5 ;  /* 0x0000001fff027819 */ /* 0x000fe20000011405 */
[----:B------:R-:W-:Y:S01]  /*1ff50*/  IMAD.MOV.U32 R14, RZ, RZ, c[0x0][0x388] ;  /* 0x0000e200ff0e7624 */ /* 0x000fe200078e00ff */
[----:B------:R-:W-:-:S02]  /*1ff60*/  LOP3.LUT R5, R5, 0xfffffffc, RZ, 0xc0, !PT ;  /* 0xfffffffc05057812 */ /* 0x000fc400078ec0ff */
[----:B------:R-:W-:Y:S02]  /*1ff70*/  LEA.HI R2, R2, R3, RZ, 0x3 ;  /* 0x0000000302027211 */ /* 0x000fe400078f18ff */
[----:B------:R-:W-:Y:S01]  /*1ff80*/  SHF.R.S32.HI R24, RZ, 0x5, R25 ;  /* 0x00000005ff187819 */ /* 0x000fe20000011419 */
[----:B------:R-:W-:Y:S01]  /*1ff90*/  IMAD.IADD R5, R81, 0x1, -R5 ;  /* 0x0000000151057824 */ /* 0x000fe200078e0a05 */
[----:B------:R-:W-:Y:S02]  /*1ffa0*/  LOP3.LUT R2, R2, 0xfffffff8, RZ, 0xc0, !PT ;  /* 0xfffffff802027812 */ /* 0x000fe400078ec0ff */
[----:B------:R-:W-:Y:S01]  /*1ffb0*/  F2FP.BF16.PACK_AB R10, R63, R62 ;  /* 0x0000003e3f0a723e */ /* 0x000fe200000010ff */
[----:B------:R-:W-:Y:S01]  /*1ffc0*/  IMAD.SHL.U32 R4, R24, 0x400, RZ ;  /* 0x0000040018047824 */ /* 0x000fe200078e00ff */
[----:B------:R-:W-:Y:S01]  /*1ffd0*/  F2FP.BF16.PACK_AB R9, R75, R74 ;  /* 0x0000004a4b09723e */ /* 0x000fe200000010ff */
[----:B------:R-:W-:Y:S02]  /*1ffe0*/  IMAD.IADD R2, R3, 0x1, -R2 ;  /* 0x0000000103027824 */ /* 0x000fe400078e0a02 */
[----:B------:R-:W-:Y:S01]  /*1fff0*/  IMAD R4, R5, 0x2, R4 ;  /* 0x0000000205047824 */ /* 0x000fe200078e0204 */
[----:B------:R-:W-:Y:S01]  /*20000*/  F2FP.BF16.PACK_AB R5, R73, R72 ;  /* 0x000000484905723e */ /* 0x000fe200000010ff */
[C---:B------:R-:W-:Y:S01]  /*20010*/  IMAD.SHL.U32 R3, R2.reuse, 0x40, RZ ;  /* 0x0000004002037824 */ /* 0x040fe200078e00ff */
[C---:B------:R-:W-:Y:S01]  /*20020*/  LOP3.LUT R7, R2.reuse, 0x1, RZ, 0xc0, !PT ;  /* 0x0000000102077812 */ /* 0x040fe200078ec0ff */
[----:B------:R-:W-:Y:S01]  /*20030*/  BAR.SYNC.DEFER_BLOCKING 0x1, 0x80 ;  /* 0x0042000000007b1d */ /* 0x000fe20000010000 */
[----:B------:R-:W-:-:S02]  /*20040*/  LOP3.LUT P2, RZ, R2, 0x2, RZ, 0xc0, !PT ;  /* 0x0000000202ff7812 */ /* 0x000fc4000784c0ff */
[----:B------:R-:W-:Y:S02]  /*20050*/  LOP3.LUT R3, R3, 0x1c0, RZ, 0xc0, !PT ;  /* 0x000001c003037812 */ /* 0x000fe400078ec0ff */
[----:B------:R-:W-:Y:S02]  /*20060*/  ISETP.NE.U32.AND P1, PT, R7, 0x1, PT ;  /* 0x000000010700780c */ /* 0x000fe40003f25070 */
[----:B------:R-:W-:Y:S02]  /*20070*/  SHF.R.U32.HI R6, RZ, 0x3, R3 ;  /* 0x00000003ff067819 */ /* 0x000fe40000011603 */
[----:B------:R-:W-:Y:S02]  /*20080*/  LOP3.LUT P0, RZ, R2, 0x4, RZ, 0xc0, !PT ;  /* 0x0000000402ff7812 */ /* 0x000fe4000780c0ff */
[----:B------:R-:W-:Y:S02]  /*20090*/  LOP3.LUT R3, R6, R3, RZ, 0xfc, !PT ;  /* 0x0000000306037212 */ /* 0x000fe400078efcff */
[----:B------:R-:W-:-:S02]  /*200a0*/  SEL R11, R11, 0x10, !P1 ;  /* 0x000000100b0b7807 */ /* 0x000fc40004800000 */
[----:B------:R-:W-:Y:S01]  /*200b0*/  F2FP.BF16.PACK_AB R7, R71, R70 ;  /* 0x000000464707723e */ /* 0x000fe200000010ff */
[----:B------:R-:W-:Y:S01]  /*200c0*/  IMAD.IADD R3, R4, 0x1, R3 ;  /* 0x0000000104037824 */ /* 0x000fe200078e0203 */
[----:B------:R-:W-:-:S04]  /*200d0*/  F2FP.BF16.PACK_AB R6, R97, R96 ;  /* 0x000000606106723e */ /* 0x000fc800000010ff */
[----:B------:R-:W-:Y:S02]  /*200e0*/  LEA R2, R3, 0x80, 0x1 ;  /* 0x0000008003027811 */ /* 0x000fe400078e08ff */
[----:B------:R-:W-:-:S03]  /*200f0*/  F2FP.BF16.PACK_AB R3, R105, R104 ;  /* 0x000000686903723e */ /* 0x000fc600000010ff */
[----:B------:R-:W-:Y:S01]  /*20100*/  IMAD.IADD R4, R2, 0x1, R11 ;  /* 0x0000000102047824 */ /* 0x000fe200078e020b */
[----:B------:R1:W-:Y:S04]  /*20110*/  STS [R2], R7 ;  /* 0x0000000702007388 */ /* 0x0003e80000000800 */
[----:B------:R4:W-:Y:S04]  /*20120*/  STS [R2+0x400], R6 ;  /* 0x0004000602007388 */ /* 0x0009e80000000800 */
[----:B------:R4:W-:Y:S04]  /*20130*/  STS [R4+0x400], R3 ;  /* 0x0004000304007388 */ /* 0x0009e80000000800 */
[----:B------:R4:W-:Y:S01]  /*20140*/  STS [R4], R5 ;  /* 0x0000000504007388 */ /* 0x0009e20000000800 */
[----:B-1----:R-:W-:Y:S01]  /*20150*/  F2FP.BF16.PACK_AB R7, R39, R38 ;  /* 0x000000262707723e */ /* 0x002fe200000010ff */
[----:B----4-:R-:W-:Y:S01]  /*20160*/  IMAD.MOV.U32 R6, RZ, RZ, 0x20 ;  /* 0x00000020ff067424 */ /* 0x010fe200078e00ff */
[----:B------:R-:W-:-:S04]  /*20170*/  F2FP.BF16.PACK_AB R3, R35, R34 ;  /* 0x000000222303723e */ /* 0x000fc800000010ff */
[----:B------:R-:W-:Y:S02]  /*20180*/  SEL R6, R6, 0xffffffe0, !P2 ;  /* 0xffffffe006067807 */ /* 0x000fe40005000000 */
[----:B------:R-:W-:Y:S01]  /*20190*/  F2FP.BF16.PACK_AB R5, R51, R50 ;  /* 0x000000323305723e */ /* 0x000fe200000010ff */
[----:B------:R1:W-:Y:S01]  /*201a0*/  STS [R2+0x2400], R3 ;  /* 0x0024000302007388 */ /* 0x0003e20000000800 */
[----:B------:R-:W-:-:S03]  /*201b0*/  ISETP.NE.U32.AND P2, PT, RZ, c[0x0][0x500], PT ;  /* 0x00014000ff007a0c */ /* 0x000fc60003f45070 */
[----:B------:R4:W-:Y:S01]  /*201c0*/  STS [R2+0x2000], R5 ;  /* 0x0020000502007388 */ /* 0x0009e20000000800 */
[----:B------:R-:W-:-:S03]  /*201d0*/  ISETP.NE.AND.EX P2, PT, RZ, c[0x0][0x504], PT, P2 ;  /* 0x00014100ff007a0c */ /* 0x000fc60003f45320 */
[----:B------:R4:W-:Y:S04]  /*201e0*/  STS [R4+0x2000], R7 ;  /* 0x0020000704007388 */ /* 0x0009e80000000800 */
[----:B------:R4:W-:Y:S01]  /*201f0*/  STS [R4+0x2400], R10 ;  /* 0x0024000a04007388 */ /* 0x0009e20000000800 */
[----:B-1----:R-:W-:Y:S02]  /*20200*/  SEL R3, R8, 0xffffffc0, !P0 ;  /* 0xffffffc008037807 */ /* 0x002fe40004000000 */
[----:B------:R-:W-:Y:S01]  /*20210*/  F2FP.BF16.PACK_AB R8, R113, R112 ;  /* 0x000000707108723e */ /* 0x000fe200000010ff */
[C---:B----4-:R-:W-:Y:S01]  /*20220*/  IMAD.IADD R5, R2.reuse, 0x1, R6 ;  /* 0x0000000102057824 */ /* 0x050fe200078e0206 */
[----:B------:R-:W-:Y:S01]  /*20230*/  ISETP.NE.U32.AND P0, PT, RZ, c[0x0][0x508], PT ;  /* 0x00014200ff007a0c */ /* 0x000fe20003f05070 */
[----:B------:R-:W-:-:S02]  /*20240*/  IMAD.IADD R3, R2, 0x1, R3 ;  /* 0x0000000102037824 */ /* 0x000fc400078e0203 */
[----:B------:R-:W-:Y:S01]  /*20250*/  IMAD.IADD R2, R4, 0x1, R6 ;  /* 0x0000000104027824 */ /* 0x000fe200078e0206 */
[----:B------:R-:W-:Y:S01]  /*20260*/  F2FP.BF16.PACK_AB R7, R77, R76 ;  /* 0x0000004c4d07723e */ /* 0x000fe200000010ff */
[----:B------:R1:W-:Y:S01]  /*20270*/  STS [R5], R9 ;  /* 0x0000000905007388 */ /* 0x0003e20000000800 */
[----:B------:R-:W-:Y:S02]  /*20280*/  ISETP.NE.AND.EX P1, PT, RZ, c[0x0][0x50c], PT, P0 ;  /* 0x00014300ff007a0c */ /* 0x000fe40003f25300 */
[----:B------:R-:W-:Y:S01]  /*20290*/  F2FP.BF16.PACK_AB R4, R115, R114 ;  /* 0x000000727304723e */ /* 0x000fe200000010ff */
[----:B------:R4:W-:Y:S04]  /*202a0*/  STS [R5+0x400], R8 ;  /* 0x0004000805007388 */ /* 0x0009e80000000800 */
[----:B------:R4:W-:Y:S04]  /*202b0*/  STS [R2+0x400], R4 ;  /* 0x0004000402007388 */ /* 0x0009e80000000800 */
[----:B------:R4:W-:Y:S01]  /*202c0*/  STS [R2], R7 ;  /* 0x0000000702007388 */ /* 0x0009e20000000800 */
[----:B-1----:R-:W-:-:S02]  /*202d0*/  F2FP.BF16.PACK_AB R9, R41, R40 ;  /* 0x000000282909723e */ /* 0x002fc400000010ff */
[----:B----4-:R-:W-:-:S03]  /*202e0*/  F2FP.BF16.PACK_AB R8, R61, R60 ;  /* 0x0000003c3d08723e */ /* 0x010fc600000010ff */
[----:B------:R-:W-:Y:S01]  /*202f0*/  STS [R5+0x2000], R9 ;  /* 0x0020000905007388 */ /* 0x000fe20000000800 */
[----:B------:R-:W-:-:S03]  /*20300*/  F2FP.BF16.PACK_AB R4, R59, R58 ;  /* 0x0000003a3b04723e */ /* 0x000fc600000010ff */
[----:B------:R1:W-:Y:S01]  /*20310*/  STS [R5+0x2400], R8 ;  /* 0x0024000805007388 */ /* 0x0003e20000000800 */
[----:B------:R-:W-:-:S03]  /*20320*/  F2FP.BF16.PACK_AB R7, R43, R42 ;  /* 0x0000002a2b07723e */ /* 0x000fc600000010ff */
[----:B------:R4:W-:Y:S04]  /*20330*/  STS [R2+0x2400], R4 ;  /* 0x0024000402007388 */ /* 0x0009e80000000800 */
[----:B------:R4:W-:Y:S01]  /*20340*/  STS [R2+0x2000], R7 ;  /* 0x0020000702007388 */ /* 0x0009e20000000800 */
[----:B-1----:R-:W-:Y:S02]  /*20350*/  F2FP.BF16.PACK_AB R5, R69, R68 ;  /* 0x000000444505723e */ /* 0x002fe400000010ff */
[----:B------:R-:W-:Y:S02]  /*20360*/  F2FP.BF16.PACK_AB R8, R117, R116 ;  /* 0x000000747508723e */ /* 0x000fe400000010ff */
[----:B----4-:R-:W-:Y:S01]  /*20370*/  F2FP.BF16.PACK_AB R4, R119, R118 ;  /* 0x000000767704723e */ /* 0x010fe200000010ff */
[----:B------:R1:W-:Y:S01]  /*20380*/  STS [R3], R5 ;  /* 0x0000000503007388 */ /* 0x0003e20000000800 */
[----:B------:R-:W-:Y:S01]  /*20390*/  IMAD.IADD R2, R11, 0x1, R3 ;  /* 0x000000010b027824 */ /* 0x000fe200078e0203 */
[----:B------:R-:W-:-:S02]  /*203a0*/  F2FP.BF16.PACK_AB R7, R87, R86 ;  /* 0x000000565707723e */ /* 0x000fc400000010ff */
[----:B------:R4:W-:Y:S01]  /*203b0*/  STS [R3+0x400], R4 ;  /* 0x0004000403007388 */ /* 0x0009e20000000800 */
[----:B------:R-:W-:-:S03]  /*203c0*/  IMAD.IADD R9, R6, 0x1, R2 ;  /* 0x0000000106097824 */ /* 0x000fc600078e0202 */
[----:B------:R4:W-:Y:S04]  /*203d0*/  STS [R2], R8 ;  /* 0x0000000802007388 */ /* 0x0009e80000000800 */
[----:B------:R4:W-:Y:S01]  /*203e0*/  STS [R2+0x400], R7 ;  /* 0x0004000702007388 */ /* 0x0009e20000000800 */
[----:B-1----:R-:W-:Y:S02]  /*203f0*/  F2FP.BF16.PACK_AB R5, R57, R56 ;  /* 0x000000383905723e */ /* 0x002fe400000010ff */
[----:B----4-:R-:W-:-:S03]  /*20400*/  F2FP.BF16.PACK_AB R4, R55, R54 ;  /* 0x000000363704723e */ /* 0x010fc600000010ff */
[----:B------:R1:W-:Y:S01]  /*20410*/  STS [R3+0x2000], R5 ;  /* 0x0020000503007388 */ /* 0x0003e20000000800 */
[----:B------:R-:W-:-:S03]  /*20420*/  F2FP.BF16.PACK_AB R8, R53, R52 ;  /* 0x000000343508723e */ /* 0x000fc600000010ff */
[----:B------:R4:W-:Y:S01]  /*20430*/  STS [R3+0x2400], R4 ;  /* 0x0024000403007388 */ /* 0x0009e20000000800 */
[----:B------:R-:W-:-:S03]  /*20440*/  F2FP.BF16.PACK_AB R7, R49, R48 ;  /* 0x000000303107723e */ /* 0x000fc600000010ff */
[----:B------:R4:W-:Y:S04]  /*20450*/  STS [R2+0x2000], R8 ;  /* 0x0020000802007388 */ /* 0x0009e80000000800 */
[----:B------:R4:W-:Y:S01]  /*20460*/  STS [R2+0x2400], R7 ;  /* 0x0024000702007388 */ /* 0x0009e20000000800 */
[----:B-1----:R-:W-:Y:S01]  /*20470*/  F2FP.BF16.PACK_AB R5, R79, R78 ;  /* 0x0000004e4f05723e */ /* 0x002fe200000010ff */
[----:B----4-:R-:W-:Y:S01]  /*20480*/  IMAD.IADD R3, R6, 0x1, R3 ;  /* 0x0000000106037824 */ /* 0x010fe200078e0203 */
[----:B------:R-:W-:Y:S02]  /*20490*/  F2FP.BF16.PACK_AB R4, R85, R84 ;  /* 0x000000545504723e */ /* 0x000fe400000010ff */
[----:B------:R-:W-:Y:S01]  /*204a0*/  F2FP.BF16.PACK_AB R6, R47, R46 ;  /* 0x0000002e2f06723e */ /* 0x000fe200000010ff */
[----:B------:R-:W-:Y:S01]  /*204b0*/  IMAD.IADD R8, R11, 0x1, R3 ;  /* 0x000000010b087824 */ /* 0x000fe200078e0203 */
[----:B------:R1:W-:Y:S01]  /*204c0*/  STS [R3], R5 ;  /* 0x0000000503007388 */ /* 0x0003e20000000800 */
[----:B------:R-:W-:-:S03]  /*204d0*/  F2FP.BF16.PACK_AB R2, R67, R66 ;  /* 0x000000424302723e */ /* 0x000fc600000010ff */
[----:B------:R4:W-:Y:S01]  /*204e0*/  STS [R3+0x400], R4 ;  /* 0x0004000403007388 */ /* 0x0009e20000000800 */
[----:B-1----:R-:W-:Y:S02]  /*204f0*/  F2FP.BF16.PACK_AB R5, R37, R36 ;  /* 0x000000242505723e */ /* 0x002fe400000010ff */
[----:B----4-:R-:W-:-:S05]  /*20500*/  F2FP.BF16.PACK_AB R4, R65, R64 ;  /* 0x000000404104723e */ /* 0x010fca00000010ff */
[----:B------:R1:W-:Y:S04]  /*20510*/  STS [R9], R4 ;  /* 0x0000000409007388 */ /* 0x0003e80000000800 */
[----:B------:R4:W-:Y:S04]  /*20520*/  STS [R8+0x400], R2 ;  /* 0x0004000208007388 */ /* 0x0009e80000000800 */
[----:B------:R2:W-:Y:S04]  /*20530*/  STS [R3+0x2000], R6 ;  /* 0x0020000603007388 */ /* 0x0005e80000000800 */
[----:B------:R3:W-:Y:S01]  /*20540*/  STS [R3+0x2400], R5 ;  /* 0x0024000503007388 */ /* 0x0007e20000000800 */
[----:B-1----:R-:W-:-:S02]  /*20550*/  F2FP.BF16.PACK_AB R4, R33, R32 ;  /* 0x000000202104723e */ /* 0x002fc400000010ff */
[----:B----4-:R-:W-:-:S03]  /*20560*/  F2FP.BF16.PACK_AB R2, R31, R30 ;  /* 0x0000001e1f02723e */ /* 0x010fc600000010ff */
[----:B------:R1:W-:Y:S01]  /*20570*/  STS [R9+0x2000], R4 ;  /* 0x0020000409007388 */ /* 0x0003e20000000800 */
[----:B--2---:R-:W-:-:S03]  /*20580*/  IMAD.MOV.U32 R6, RZ, RZ, 0x4 ;  /* 0x00000004ff067424 */ /* 0x004fc600078e00ff */
[----:B------:R2:W-:Y:S01]  /*20590*/  STS [R8+0x2400], R2 ;  /* 0x0024000208007388 */ /* 0x0005e20000000800 */
[----:B---3--:R-:W-:Y:S02]  /*205a0*/  IMAD.MOV.U32 R3, RZ, RZ, RZ ;  /* 0x000000ffff037224 */ /* 0x008fe400078e00ff */
[CC--:B------:R-:W-:Y:S01]  /*205b0*/  @P1 IMAD.WIDE R10, R18.reuse, R6.reuse, c[0x0][0x508] ;  /* 0x00014200120a1625 */ /* 0x0c0fe200078e0206 */
[----:B------:R-:W-:Y:S03]  /*205c0*/  BAR.SYNC.DEFER_BLOCKING 0x1, 0x80 ;  /* 0x0042000000007b1d */ /* 0x000fe60000010000 */
[----:B------:R-:W-:-:S03]  /*205d0*/  IMAD.WIDE R6, R18, R6, c[0x0][0x500] ;  /* 0x0001400012067625 */ /* 0x000fc600078e0206 */
[----:B------:R2:W5:Y:S04]  /*205e0*/  @P1 LDG.E R14, [R10.64] ;  /* 0x000000080a0e1981 */ /* 0x000568000c1e1900 */
[----:B------:R2:W5:Y:S01]  /*205f0*/  @P2 LDG.E R3, [R6.64] ;  /* 0x0000000806032981 */ /* 0x000562000c1e1900 */
[----:B------:R-:W-:-:S04]  /*20600*/  ISETP.NE.AND P0, PT, R12, RZ, PT ;  /* 0x000000ff0c00720c */ /* 0x000fc80003f05270 */
[----:B-1----:R-:W-:Y:S01]  /*20610*/  SEL R4, R12, c[0x0][0x3d4], P0 ;  /* 0x0000f5000c047a07 */ /* 0x002fe20000000000 */
[----:B------:R-:W-:Y:S05]  /*20620*/  @P1 BRA `(.L_x_985) ;  /* 0x0000004000001947 */ /* 0x000fea0003800000 */
[----:B------:R-:W-:Y:S05]  /*20630*/  @!P2 BRA `(.L_x_985) ;  /* 0x000000300000a947 */ /* 0x000fea0003800000 */
[----:B--2---:R1:W2:Y:S04]  /*20640*/  LDG.E R2, [R6.64] ;  /* 0x0000000806027981 */ /* 0x0042a8000c1e1900 */
[----:B-1----:R-:W2:Y:S02]  /*20650*/  LDG.E R6, [R6.64+0x4] ;  /* 0x0000040806067981 */ /* 0x002ea4000c1e1900 */
[----:B--2--5:R-:W-:Y:S02]  /*20660*/  IADD3 R14, -R2, R6, RZ ;  /* 0x00000006020e7210 */ /* 0x024fe40007ffe1ff */
.L_x_985:
[----:B------:R-:W3:Y:S04]  /*20670*/  LDL R5, [R1+0x58] ;  /* 0x0000580001057983 */ /* 0x000ee80000100800 */
[----:B------:R-:W3:Y:S04]  /*20680*/  LDL R82, [R1+0x44] ;  /* 0x0000440001527983 */ /* 0x000ee80000100800 */
[----:B------:R-:W4:Y:S04]  /*20690*/  LDL R28, [R1+0x5c] ;  /* 0x00005c00011c7983 */ /* 0x000f280000100800 */
[----:B--2---:R-:W2:Y:S04]  /*206a0*/  LDL R15, [R1+0x50] ;  /* 0x00005000010f7983 */ /* 0x004ea80000100800 */
[----:B------:R-:W2:Y:S01]  /*206b0*/  LDL.LU R29, [R1+0x40] ;  /* 0x00004000011d7983 */ /* 0x000ea20000300800 */
[----:B------:R-:W-:Y:S01]  /*206c0*/  IMAD.MOV.U32 R6, RZ, RZ, 0x368 ;  /* 0x00000368ff067424 */ /* 0x000fe200078e00ff */
[----:B------:R-:W-:-:S04]  /*206d0*/  ISETP.GT.AND P2, PT, R4, 0x1, PT ;  /* 0x000000010400780c */ /* 0x000fc80003f44270 */
[----:B------:R-:W-:-:S04]  /*206e0*/  SEL R6, R6, 0x328, P2 ;  /* 0x0000032806067807 */ /* 0x000fc80001000000 */
[----:B------:R-:W1:Y:S08]  /*206f0*/  LDC.64 R8, c[0x0][R6+0x170] ;  /* 0x00005c0006087b82 */ /* 0x000e700000000a00 */
[----:B------:R1:W4:Y:S08]  /*20700*/  LDC.64 R12, c[0x0][R6+0x168] ;  /* 0x00005a00060c7b82 */ /* 0x0003300000000a00 */
[----:B------:R1:W1:Y:S08]  /*20710*/  LDC.64 R16, c[0x0][R6+0x178] ;  /* 0x00005e0006107b82 */ /* 0x0002700000000a00 */
[----:B------:R1:W1:Y:S01]  /*20720*/  LDC.64 R20, c[0x0][R6+0x160] ;  /* 0x0000580006147b82 */ /* 0x0002620000000a00 */
[----:B------:R-:W-:Y:S01]  /*20730*/  ISETP.NE.U32.AND P0, PT, RZ, c[0x0][0x500], PT ;  /* 0x00014000ff007a0c */ /* 0x000fe20003f05070 */
[----:B------:R-:W-:-:S03]  /*20740*/  IMAD.MOV.U32 R2, RZ, RZ, c[0x0][0x4e8] ;  /* 0x00013a00ff027624 */ /* 0x000fc600078e00ff */
[----:B------:R-:W-:Y:S02]  /*20750*/  ISETP.NE.AND.EX P0, PT, RZ, c[0x0][0x504], PT, P0 ;  /* 0x00014100ff007a0c */ /* 0x000fe40003f05300 */
[----:B------:R-:W-:Y:S02]  /*20760*/  ISETP.NE.AND P5, PT, R2, 0x1, PT ;  /* 0x000000010200780c */ /* 0x000fe40003fa5270 */
[----:B------:R-:W-:Y:S02]  /*20770*/  SHF.R.S32.HI R4, RZ, 0x1f, R18 ;  /* 0x0000001fff047819 */ /* 0x000fe40000011412 */
[----:B------:R-:W-:Y:S02]  /*20780*/  SEL R2, R18, RZ, !P0 ;  /* 0x000000ff12027207 */ /* 0x000fe40004000000 */
[----:B-----5:R-:W-:Y:S01]  /*20790*/  SHF.R.S32.HI R18, RZ, 0x1f, R3 ;  /* 0x0000001fff127819 */ /* 0x020fe20000011403 */
[----:B---3--:R-:W-:Y:S01]  /*207a0*/  IMAD.IADD R7, R5, 0x1, R82 ;  /* 0x0000000105077824 */ /* 0x008fe200078e0252 */
[----:B------:R-:W-:Y:S01]  /*207b0*/  SEL R5, R4, RZ, !P0 ;  /* 0x000000ff04057207 */ /* 0x000fe20004000000 */
[----:B-1----:R-:W-:-:S04]  /*207c0*/  IMAD R4, R9, R2, RZ ;  /* 0x0000000209047224 */ /* 0x002fc800078e02ff */
[----:B------:R-:W-:Y:S02]  /*207d0*/  IMAD R6, R8, R5, R4 ;  /* 0x0000000508067224 */ /* 0x000fe400078e0204 */
[----:B------:R-:W-:-:S04]  /*207e0*/  @P5 IMAD.HI.U32 R5, R7, c[0x0][0x4ec], RZ ;  /* 0x00013b0007055a27 */ /* 0x000fc800078e00ff */
[----:B------:R-:W-:Y:S01]  /*207f0*/  IMAD.MOV.U32 R4, RZ, RZ, R7 ;  /* 0x000000ffff047224 */ /* 0x000fe200078e0007 */
[----:B------:R-:W-:Y:S01]  /*20800*/  @P5 SHF.R.U32.HI R4, RZ, c[0x0][0x4f0], R5 ;  /* 0x00013c00ff045a19 */ /* 0x000fe20000011605 */
[----:B------:R-:W-:Y:S01]  /*20810*/  IMAD.WIDE.U32 R8, R8, R2, RZ ;  /* 0x0000000208087225 */ /* 0x000fe200078e00ff */
[----:B--2---:R-:W-:-:S03]  /*20820*/  SEL R5, R15, RZ, P2 ;  /* 0x000000ff0f057207 */ /* 0x004fc60001000000 */
[----:B----4-:R-:W-:-:S04]  /*20830*/  IMAD.WIDE.U32 R10, R12, R28, RZ ;  /* 0x0000001c0c0a7225 */ /* 0x010fc800078e00ff */
[----:B------:R-:W-:Y:S01]  /*20840*/  IMAD R12, R13, R28, RZ ;  /* 0x0000001c0d0c7224 */ /* 0x000fe200078e02ff */
[----:B------:R-:W-:Y:S01]  /*20850*/  IADD3 R15, P1, P0, R8, R10, R3 ;  /* 0x0000000a080f7210 */ /* 0x000fe2000783e003 */
[----:B------:R-:W-:Y:S02]  /*20860*/  IMAD.IADD R13, R9, 0x1, R6 ;  /* 0x00000001090d7824 */ /* 0x000fe400078e0206 */
[----:B------:R-:W-:Y:S02]  /*20870*/  IMAD.IADD R10, R11, 0x1, R12 ;  /* 0x000000010b0a7824 */ /* 0x000fe400078e020c */
[----:B------:R-:W-:Y:S02]  /*20880*/  IMAD.MOV R6, RZ, RZ, -R4 ;  /* 0x000000ffff067224 */ /* 0x000fe400078e0a04 */
[-C--:B------:R-:W-:Y:S02]  /*20890*/  IMAD R11, R17, R5.reuse, RZ ;  /* 0x00000005110b7224 */ /* 0x080fe400078e02ff */
        /* <DEDUP_REMOVED lines=8> */
[----:B------:R-:W-:Y:S02]  /*20920*/  IADD3.X R9, R6, R13, R11, P1, P0 ;  /* 0x0000000d06097210 */ /* 0x000fe40000fe040b */
[----:B------:R-:W-:Y:S01]  /*20930*/  LOP3.LUT R12, R25, 0xffffffe0, RZ, 0xc0, !PT ;  /* 0xffffffe0190c7812 */ /* 0x000fe200078ec0ff */
[----:B------:R-:W-:-:S02]  /*20940*/  IMAD R11, R20, R10, R4 ;  /* 0x0000000a140b7224 */ /* 0x000fc400078e0204 */
[----:B------:R-:W-:Y:S01]  /*20950*/  IMAD.WIDE.U32 R4, R20, R5, R8 ;  /* 0x0000000514047225 */ /* 0x000fe200078e0008 */
[----:B------:R-:W-:-:S03]  /*20960*/  SHF.R.S32.HI R6, RZ, 0x1f, R25 ;  /* 0x0000001fff067819 */ /* 0x000fc60000011419 */
[----:B------:R-:W-:Y:S02]  /*20970*/  IMAD.IADD R8, R81, 0x1, -R12 ;  /* 0x0000000151087824 */ /* 0x000fe400078e0a0c */
[----:B------:R-:W-:Y:S01]  /*20980*/  IMAD.MOV.U32 R12, RZ, RZ, c[0x0][0x4a8] ;  /* 0x00012a00ff0c7624 */ /* 0x000fe200078e00ff */
[----:B------:R-:W-:Y:S01]  /*20990*/  LEA.HI R6, R6, R24, RZ, 0x2 ;  /* 0x0000001806067211 */ /* 0x000fe200078f10ff */
[----:B------:R-:W-:Y:S01]  /*209a0*/  IMAD.MOV.U32 R13, RZ, RZ, c[0x0][0x4ac] ;  /* 0x00012b00ff0d7624 */ /* 0x000fe200078e00ff */
[----:B------:R-:W-:Y:S02]  /*209b0*/  SHF.R.S32.HI R9, RZ, 0x1f, R8 ;  /* 0x0000001fff097819 */ /* 0x000fe40000011408 */
[----:B------:R-:W-:Y:S01]  /*209c0*/  SEL R12, R12, c[0x0][0x450], P2 ;  /* 0x000114000c0c7a07 */ /* 0x000fe20001000000 */
[----:B------:R-:W-:Y:S01]  /*209d0*/  IMAD.IADD R5, R5, 0x1, R11 ;  /* 0x0000000105057824 */ /* 0x000fe200078e020b */
[----:B------:R-:W-:Y:S02]  /*209e0*/  LOP3.LUT R10, R6, 0xffffffc, RZ, 0xc0, !PT ;  /* 0x0ffffffc060a7812 */ /* 0x000fe400078ec0ff */
[----:B------:R-:W-:-:S02]  /*209f0*/  LEA.HI R9, R9, R8, RZ, 0x2 ;  /* 0x0000000809097211 */ /* 0x000fc400078f10ff */
[----:B------:R-:W-:Y:S02]  /*20a00*/  SEL R13, R13, c[0x0][0x454], P2 ;  /* 0x000115000d0d7a07 */ /* 0x000fe40001000000 */
[----:B------:R-:W-:Y:S01]  /*20a10*/  LEA R6, P0, R4, R12, 0x2 ;  /* 0x0000000c04067211 */ /* 0x000fe200078010ff */
[----:B------:R-:W-:Y:S01]  /*20a20*/  IMAD.IADD R10, R24, 0x1, -R10 ;  /* 0x00000001180a7824 */ /* 0x000fe200078e0a0a */
[----:B------:R-:W-:Y:S02]  /*20a30*/  SHF.R.S32.HI R9, RZ, 0x2, R9 ;  /* 0x00000002ff097819 */ /* 0x000fe40000011409 */
[----:B------:R-:W-:Y:S01]  /*20a40*/  LEA.HI.X R5, R4, R13, R5, 0x2, P0 ;  /* 0x0000000d04057211 */ /* 0x000fe200000f1405 */
[----:B------:R-:W-:Y:S01]  /*20a50*/  IMAD R4, R14, c[0x0][0x4e8], RZ ;  /* 0x00013a000e047a24 */ /* 0x000fe200078e02ff */
[----:B------:R-:W-:Y:S01]  /*20a60*/  SHFL.IDX PT, R16, R6, RZ, 0x1c1f ;  /* 0x001c1fff06107589 */ /* 0x000fe200000e0000 */
[----:B------:R-:W-:-:S03]  /*20a70*/  IMAD R9, R10, 0x10, R9 ;  /* 0x000000100a097824 */ /* 0x000fc600078e0209 */
        /* <DEDUP_REMOVED lines=12> */
[CC--:B------:R-:W-:Y:S01]  /*20b40*/  ISETP.GE.OR P1, PT, R8.reuse, R4.reuse, P0 ;  /* 0x000000040800720c */ /* 0x0c0fe20000726670 */
[----:B------:R3:W3:Y:S06]  /*20b50*/  SHFL.IDX PT, R10, R6, 0x3, 0x1c1f ;  /* 0x007c1f00060a7f89 */ /* 0x0006ec00000e0000 */
[----:B-1----:R1:W-:Y:S04]  /*20b60*/  @!P4 ST.E [R16.64], R22 ;  /* 0x000000161000c985 */ /* 0x0023e8000c101908 */
[----:B--2---:R1:W-:Y:S01]  /*20b70*/  @!P3 ST.E [R14.64], R23 ;  /* 0x000000170e00b985 */ /* 0x0043e2000c101908 */
[----:B------:R-:W-:-:S03]  /*20b80*/  ISETP.GE.AND P3, PT, R8, R4, PT ;  /* 0x000000040800720c */ /* 0x000fc60003f66270 */
[----:B----4-:R1:W-:Y:S01]  /*20b90*/  @!P1 ST.E [R12.64], R27 ;  /* 0x0000001b0c009985 */ /* 0x0103e2000c101908 */
[----:B------:R-:W-:Y:S02]  /*20ba0*/  LOP3.LUT R29, R29, 0xfffffffd, RZ, 0xc0, !PT ;  /* 0xfffffffd1d1d7812 */ /* 0x000fe400078ec0ff */
[----:B---3--:R-:W-:-:S04]  /*20bb0*/  IADD3 R6, R5, 0x48, RZ ;  /* 0x0000004805067810 */ /* 0x008fc80007ffe0ff */
[----:B------:R-:W-:Y:S02]  /*20bc0*/  ISETP.GE.AND P1, PT, R6, R4, PT ;  /* 0x000000040600720c */ /* 0x000fe40003f26270 */
[----:B------:R-:W-:-:S04]  /*20bd0*/  LOP3.LUT R29, R29, 0xfffffffe, RZ, 0xc0, !PT ;  /* 0xfffffffe1d1d7812 */ /* 0x000fc800078ec0ff */
[----:B------:R-:W-:-:S07]  /*20be0*/  @P3 LOP3.LUT R29, R29, 0x1, RZ, 0xfc, !PT ;  /* 0x000000011d1d3812 */ /* 0x000fce00078efcff */
[----:B------:R-:W-:-:S05]  /*20bf0*/  @P1 LOP3.LUT R29, R29, 0x2, RZ, 0xfc, !PT ;  /* 0x000000021d1d1812 */ /* 0x000fca00078efcff */
[----:B------:R1:W-:Y:S01]  /*20c00*/  STL [R1+0x40], R29 ;  /* 0x0000401d01007387 */ /* 0x0003e20000100800 */
[-C--:B------:R-:W-:Y:S02]  /*20c10*/  ISETP.GE.OR P0, PT, R6, R4.reuse, P0 ;  /* 0x000000040600720c */ /* 0x080fe40000706670 */
[----:B------:R-:W-:-:S11]  /*20c20*/  ISETP.GE.AND P6, PT, R9, R4, PT ;  /* 0x000000040900720c */ /* 0x000fd60003fc6270 */
[----:B------:R1:W-:Y:S01]  /*20c30*/  @!P0 ST.E [R10.64], R19 ;  /* 0x000000130a008985 */ /* 0x0003e2000c101908 */
[----:B------:R-:W-:Y:S01]  /*20c40*/  ISETP.GE.AND P0, PT, R5, R4, PT ;  /* 0x000000040500720c */ /* 0x000fe20003f06270 */
[----:B------:R-:W-:Y:S05]  /*20c50*/  @P2 BRA `(.L_x_986) ;  /* 0x000006c000002947 */ /* 0x000fea0003800000 */
[----:B------:R-:W-:Y:S01]  /*20c60*/  IMAD R18, R18, c[0x0][0x3a0], RZ ;  /* 0x0000e80012127a24 */ /* 0x000fe200078e02ff */
[----:B------:R-:W-:Y:S01]  /*20c70*/  IADD3 R5, R26, R82, RZ ;  /* 0x000000521a057210 */ /* 0x000fe20007ffe0ff */
[C---:B------:R-:W-:Y:S01]  /*20c80*/  IMAD.WIDE.U32 R6, R3.reuse, c[0x0][0x3a0], RZ ;  /* 0x0000e80003067a25 */ /* 0x040fe200078e00ff */
[----:B------:R-:W-:Y:S01]  /*20c90*/  SHF.R.S32.HI R8, RZ, 0x1f, R2 ;  /* 0x0000001fff087819 */ /* 0x000fe20000011402 */
[----:B-1----:R1:W2:Y:S02]  /*20ca0*/  LDS.128 R12, [R221+0x80] ;  /* 0x00008000dd0c7984 */ /* 0x0022a40000000c00 */
[----:B------:R-:W-:Y:S02]  /*20cb0*/  IMAD R3, R3, c[0x0][0x3a4], R18 ;  /* 0x0000e90003037a24 */ /* 0x000fe400078e0212 */
[----:B------:R-:W-:Y:S01]  /*20cc0*/  @P5 IMAD.HI.U32 R9, R5, c[0x0][0x4ec], RZ ;  /* 0x00013b0005095a27 */ /* 0x000fe200078e00ff */
[----:B------:R1:W3:Y:S02]  /*20cd0*/  LDS.128 R16, [R221+0x880] ;  /* 0x00088000dd107984 */ /* 0x0002e40000000c00 */
[----:B------:R-:W-:Y:S01]  /*20ce0*/  IADD3 R7, R7, R3, RZ ;  /* 0x0000000307077210 */ /* 0x000fe20007ffe0ff */
[----:B------:R-:W-:Y:S01]  /*20cf0*/  IMAD R8, R8, c[0x0][0x3f0], RZ ;  /* 0x0000fc0008087a24 */ /* 0x000fe200078e02ff */
[----:B------:R1:W4:Y:S01]  /*20d00*/  LDS.128 R20, [R221+0x1080] ;  /* 0x00108000dd147984 */ /* 0x0003220000000c00 */
[----:B------:R-:W-:-:S02]  /*20d10*/  MOV R3, R5 ;  /* 0x0000000500037202 */ /* 0x000fc40000000f00 */
[C---:B------:R-:W-:Y:S01]  /*20d20*/  IMAD.WIDE.U32 R6, R28.reuse, c[0x0][0x3e8], R6 ;  /* 0x0000fa001c067a25 */ /* 0x040fe200078e0006 */
[----:B------:R1:W1:Y:S01]  /*20d30*/  LDS.128 R24, [R221+0x1880] ;  /* 0x00188000dd187984 */ /* 0x0002620000000c00 */
[----:B------:R-:W-:Y:S02]  /*20d40*/  @P5 SHF.R.U32.HI R3, RZ, c[0x0][0x4f0], R9 ;  /* 0x00013c00ff035a19 */ /* 0x000fe40000011609 */
[----:B------:R-:W-:Y:S01]  /*20d50*/  IMAD R7, R28, c[0x0][0x3ec], R7 ;  /* 0x0000fb001c077a24 */ /* 0x000fe200078e0207 */
[----:B------:R1:W1:Y:S01]  /*20d60*/  LDS.128 R32, [R221+0x2880] ;  /* 0x00288000dd207984 */ /* 0x0002620000000c00 */
[C---:B------:R-:W-:Y:S01]  /*20d70*/  IMAD R9, R2.reuse, c[0x0][0x3f4], R8 ;  /* 0x0000fd0002097a24 */ /* 0x040fe200078e0208 */
[----:B------:R-:W-:Y:S01]  /*20d80*/  SHF.R.S32.HI R8, RZ, 0x1f, R3 ;  /* 0x0000001fff087819 */ /* 0x000fe20000011403 */
[----:B------:R-:W-:Y:S01]  /*20d90*/  IMAD.WIDE.U32 R6, R2, c[0x0][0x3f0], R6 ;  /* 0x0000fc0002067a25 */ /* 0x000fe200078e0006 */
[----:B------:R1:W1:Y:S01]  /*20da0*/  LDS.128 R28, [R221+0x2080] ;  /* 0x00208000dd1c7984 */ /* 0x0002620000000c00 */
[----:B------:R-:W-:-:S02]  /*20db0*/  IADD3 R2, -R3, RZ, RZ ;  /* 0x000000ff03027210 */ /* 0x000fc40007ffe1ff */
[----:B------:R-:W-:Y:S01]  /*20dc0*/  IMAD R8, R8, c[0x0][0x3e0], RZ ;  /* 0x0000f80008087a24 */ /* 0x000fe200078e02ff */
[----:B------:R1:W1:Y:S01]  /*20dd0*/  LDS.128 R36, [R221+0x3080] ;  /* 0x00308000dd247984 */ /* 0x0002620000000c00 */
[----:B------:R-:W-:Y:S01]  /*20de0*/  IADD3 R7, R7, R9, RZ ;  /* 0x0000000907077210 */ /* 0x000fe20007ffe0ff */
[----:B------:R-:W-:Y:S02]  /*20df0*/  IMAD R5, R2, c[0x0][0x4e8], R5 ;  /* 0x00013a0002057a24 */ /* 0x000fe400078e0205 */
        /* <DEDUP_REMOVED lines=10> */
[----:B------:R-:W-:Y:S02]  /*20ea0*/  IADD3 R5, R44, R82, RZ ;  /* 0x000000522c057210 */ /* 0x000fe40007ffe0ff */
[----:B------:R-:W-:Y:S01]  /*20eb0*/  LEA.HI.X R6, R2, c[0x0][0x384], R3, 0x1, P0 ;  /* 0x0000e10002067a11 */ /* 0x000fe200000f0c03 */
[----:B------:R-:W-:Y:S05]  /*20ec0*/  BRA.DIV ~URZ, `(.L_x_987) ;  /* 0x00003b427f007947 */ /* 0x000fea000b800000 */
[----:B--234-:R2:W3:Y:S02]  /*20ed0*/  SHFL.IDX PT, R8, R6, RZ, 0x181f ;  /* 0x00181fff06087589 */ /* 0x01c4e400000e0000 */
.L_x_1067:
[----:B------:R-:W-:Y:S05]  /*20ee0*/  BRA.DIV ~URZ, `(.L_x_988) ;  /* 0x00003b927f007947 */ /* 0x000fea000b800000 */
[----:B------:R4:W2:Y:S02]  /*20ef0*/  SHFL.IDX PT, R2, R7, RZ, 0x181f ;  /* 0x00181fff07027589 */ /* 0x0008a400000e0000 */
.L_x_1068:
        /* <DEDUP_REMOVED lines=8> */
.L_x_1069:
[----:B------:R-:W-:-:S04]  /*20f80*/  IADD3 R3, R5, 0x10, RZ ;  /* 0x0000001005037810 */ /* 0x000fc80007ffe0ff */
[----:B------:R-:W-:-:S13]  /*20f90*/  ISETP.GE.OR P0, PT, R3, R4, P2 ;  /* 0x000000040300720c */ /* 0x000fda0001706670 */
[----:B--2---:R-:W-:-:S04]  /*20fa0*/  @!P0 LEA R2, P1, R0, R2, 0x1 ;  /* 0x0000000200028211 */ /* 0x004fc800078208ff */
[----:B------:R-:W-:-:S05]  /*20fb0*/  @!P0 LEA.HI.X R3, R0, R8, R80, 0x1, P1 ;  /* 0x0000000800038211 */ /* 0x000fca00008f0c50 */
[----:B------:R2:W-:Y:S01]  /*20fc0*/  @!P0 ST.E.128 [R2.64], R16 ;  /* 0x0000001002008985 */ /* 0x0005e2000c101d08 */
[----:B------:R-:W-:Y:S05]  /*20fd0*/  BRA.DIV ~URZ, `(.L_x_990) ;  /* 0x00003be27f007947 */ /* 0x000fea000b800000 */
[----:B------:R2:W3:Y:S02]  /*20fe0*/  SHFL.IDX PT, R8, R6, 0x2, 0x181f ;  /* 0x00581f0006087f89 */ /* 0x0004e400000e0000 */
.L_x_1070:
[----:B------:R-:W-:Y:S05]  /*20ff0*/  BRA.DIV ~URZ, `(.L_x_991) ;  /* 0x00003c327f007947 */ /* 0x000fea000b800000 */
[----:B--2---:R2:W4:Y:S02]  /*21000*/  SHFL.IDX PT, R2, R7, 0x2, 0x181f ;  /* 0x00581f0007027f89 */ /* 0x00452400000e0000 */
.L_x_1071:
        /* <DEDUP_REMOVED lines=8> */
.L_x_1072:
[----:B------:R-:W-:-:S04]  /*21090*/  IADD3 R3, R5, 0x30, RZ ;  /* 0x0000003005037810 */ /* 0x000fc80007ffe0ff */
[----:B------:R-:W-:-:S13]  /*210a0*/  ISETP.GE.OR P0, PT, R3, R4, P2 ;  /* 0x000000040300720c */ /* 0x000fda0001706670 */
[----:B---3--:R-:W-:-:S04]  /*210b0*/  @!P0 LEA R2, P1, R0, R2, 0x1 ;  /* 0x0000000200028211 */ /* 0x008fc800078208ff */
[----:B--2---:R-:W-:-:S05]  /*210c0*/  @!P0 LEA.HI.X R3, R0, R8, R80, 0x1, P1 ;  /* 0x0000000800038211 */ /* 0x004fca00008f0c50 */
[----:B-1----:R1:W-:Y:S01]  /*210d0*/  @!P0 ST.E.128 [R2.64], R24 ;  /* 0x0000001802008985 */ /* 0x0023e2000c101d08 */
[----:B------:R-:W-:Y:S05]  /*210e0*/  BRA.DIV ~URZ, `(.L_x_993) ;  /* 0x00003c827f007947 */ /* 0x000fea000b800000 */
[----:B------:R2:W3:Y:S02]  /*210f0*/  SHFL.IDX PT, R8, R6, 0x4, 0x181f ;  /* 0x00981f0006087f89 */ /* 0x0004e400000e0000 */
.L_x_1073:
[----:B------:R-:W-:Y:S05]  /*21100*/  BRA.DIV ~URZ, `(.L_x_994) ;  /* 0x00003cd27f007947 */ /* 0x000fea000b800000 */
[----:B-1----:R1:W2:Y:S02]  /*21110*/  SHFL.IDX PT, R2, R7, 0x4, 0x181f ;  /* 0x00981f0007027f89 */ /* 0x0022a400000e0000 */
.L_x_1074:
        /* <DEDUP_REMOVED lines=8> */
.L_x_1075:
[----:B------:R-:W-:-:S04]  /*211a0*/  IADD3 R3, R5, 0x50, RZ ;  /* 0x0000005005037810 */ /* 0x000fc80007ffe0ff */
[----:B------:R-:W-:-:S13]  /*211b0*/  ISETP.GE.OR P0, PT, R3, R4, P2 ;  /* 0x000000040300720c */ /* 0x000fda0001706670 */
[----:B--2---:R-:W-:-:S04]  /*211c0*/  @!P0 LEA R2, P1, R0, R2, 0x1 ;  /* 0x0000000200028211 */ /* 0x004fc800078208ff */
[----:B-1----:R-:W-:-:S05]  /*211d0*/  @!P0 LEA.HI.X R3, R0, R8, R80, 0x1, P1 ;  /* 0x0000000800038211 */ /* 0x002fca00008f0c50 */
[----:B------:R1:W-:Y:S01]  /*211e0*/  @!P0 ST.E.128 [R2.64], R32 ;  /* 0x0000002002008985 */ /* 0x0003e2000c101d08 */
[----:B------:R-:W-:Y:S05]  /*211f0*/  BRA.DIV ~URZ, `(.L_x_996) ;  /* 0x00003d227f007947 */ /* 0x000fea000b800000 */
[----:B------:R2:W1:Y:S02]  /*21200*/  SHFL.IDX PT, R8, R6, 0x6, 0x181f ;  /* 0x00d81f0006087f89 */ /* 0x00046400000e0000 */
.L_x_1076:
[----:B------:R-:W-:Y:S05]  /*21210*/  BRA.DIV ~URZ, `(.L_x_997) ;  /* 0x00003d727f007947 */ /* 0x000fea000b800000 */
[----:B-1----:R1:W2:Y:S02]  /*21220*/  SHFL.IDX PT, R2, R7, 0x6, 0x181f ;  /* 0x00d81f0007027f89 */ /* 0x0022a400000e0000 */
.L_x_1077:
        /* <DEDUP_REMOVED lines=8> */
.L_x_1078:
[----:B------:R-:W-:-:S04]  /*212b0*/  IADD3 R2, R5, 0x70, RZ ;  /* 0x0000007005027810 */ /* 0x000fc80007ffe0ff */
[----:B------:R-:W-:-:S13]  /*212c0*/  ISETP.GE.OR P0, PT, R2, R4, P2 ;  /* 0x000000040200720c */ /* 0x000fda0001706670 */
[----:B------:R-:W-:Y:S05]  /*212d0*/  @P0 BRA `(.L_x_999) ;  /* 0x000018d000000947 */ /* 0x000fea0003800000 */
[----:B----4-:R-:W-:-:S04]  /*212e0*/  LEA R2, P0, R0, R3, 0x1 ;  /* 0x0000000300027211 */ /* 0x010fc800078008ff */
[----:B---3--:R-:W-:-:S05]  /*212f0*/  LEA.HI.X R3, R0, R6, R80, 0x1, P0 ;  /* 0x0000000600037211 */ /* 0x008fca00000f0c50 */
[----:B------:R3:W-:Y:S01]  /*21300*/  ST.E.128 [R2.64], R40 ;  /* 0x0000002802007985 */ /* 0x0007e2000c101d08 */
[----:B------:R-:W-:Y:S05]  /*21310*/  BRA `(.L_x_999) ;  /* 0x0000189000007947 */ /* 0x000fea0003800000 */
.L_x_986:
[----:B------:R-:W2:Y:S04]  /*21320*/  LDL.LU R6, [R1+0x5c] ;  /* 0x00005c0001067983 */ /* 0x000ea80000300800 */
[----:B------:R-:W3:Y:S01]  /*21330*/  LDL.LU R9, [R1+0x50] ;  /* 0x0000500001097983 */ /* 0x000ee20000300800 */
[----:B------:R-:W-:Y:S02]  /*21340*/  IMAD R0, R18, c[0x0][0x408], RZ ;  /* 0x0001020012007a24 */ /* 0x000fe400078e02ff */
[----:B------:R-:W-:-:S04]  /*21350*/  IMAD.WIDE.U32 R4, R3, c[0x0][0x408], RZ ;  /* 0x0001020003047a25 */ /* 0x000fc800078e00ff */
[----:B------:R-:W-:Y:S01]  /*21360*/  IMAD R3, R3, c[0x0][0x40c], R0 ;  /* 0x0001030003037a24 */ /* 0x000fe200078e0200 */
[----:B------:R-:W-:Y:S01]  /*21370*/  SHF.R.S32.HI R0, RZ, 0x1f, R2 ;  /* 0x0000001fff007819 */ /* 0x000fe20000011402 */
[----:B------:R-:W-:-:S03]  /*21380*/  @P5 IMAD.HI.U32 R8, R7, c[0x0][0x4ec], RZ ;  /* 0x00013b0007085a27 */ /* 0x000fc600078e00ff */
[----:B------:R-:W-:Y:S01]  /*21390*/  IADD3 R5, R5, R3, RZ ;  /* 0x0000000305057210 */ /* 0x000fe20007ffe0ff */
[----:B------:R-:W-:-:S04]  /*213a0*/  IMAD R0, R0, c[0x0][0x440], RZ ;  /* 0x0001100000007a24 */ /* 0x000fc800078e02ff */
        /* <DEDUP_REMOVED lines=20> */
[----:B-1----:R-:W-:-:S04]  /*214f0*/  LEA R19, P1, R2, c[0x0][0x400], 0x2 ;  /* 0x0001000002137a11 */ /* 0x002fc800078210ff */
[----:B------:R-:W-:-:S04]  /*21500*/  IADD3 R4, R3, R4, RZ ;  /* 0x0000000403047210 */ /* 0x000fc80007ffe0ff */
[----:B------:R-:W-:Y:S01]  /*21510*/  LEA.HI.X R13, R2, c[0x0][0x404], R4, 0x2, P1 ;  /* 0x00010100020d7a11 */ /* 0x000fe200008f1404 */
[----:B------:R-:W-:Y:S05]  /*21520*/  BRA.DIV ~URZ, `(.L_x_1000) ;  /* 0x00003ba27f007947 */ /* 0x000fea000b800000 */
[----:B------:R1:W2:Y:S02]  /*21530*/  SHFL.IDX PT, R12, R13, RZ, 0x1c1f ;  /* 0x001c1fff0d0c7589 */ /* 0x0002a400000e0000 */
.L_x_1079:
[----:B------:R-:W-:Y:S05]  /*21540*/  BRA.DIV ~URZ, `(.L_x_1001) ;  /* 0x00003bf27f007947 */ /* 0x000fea000b800000 */
[----:B------:R3:W4:Y:S02]  /*21550*/  SHFL.IDX PT, R2, R19, RZ, 0x1c1f ;  /* 0x001c1fff13027589 */ /* 0x00072400000e0000 */
.L_x_1080:
        /* <DEDUP_REMOVED lines=15> */
[----:B------:R-:W-:Y:S02]  /*21650*/  SHF.R.S32.HI R24, RZ, 0x1f, R5 ;  /* 0x0000001fff187819 */ /* 0x000fe40000011405 */
[----:B------:R-:W-:Y:S01]  /*21660*/  SHF.R.S32.HI R22, RZ, 0x1f, R0 ;  /* 0x0000001fff167819 */ /* 0x000fe20000011400 */
[----:B------:R-:W-:Y:S05]  /*21670*/  @P0 BRA `(.L_x_1003) ;  /* 0x0000020000000947 */ /* 0x000fea0003800000 */
[----:B------:R-:W-:Y:S02]  /*21680*/  ISETP.GE.AND P1, PT, R3, c[0x0][0x3c8], PT ;  /* 0x0000f20003007a0c */ /* 0x000fe40003f26270 */
[----:B------:R-:W-:Y:S02]  /*21690*/  ISETP.GE.AND P2, PT, R9, c[0x0][0x3c8], PT ;  /* 0x0000f20009007a0c */ /* 0x000fe40003f46270 */
[----:B------:R-:W-:-:S02]  /*216a0*/  ISETP.GE.AND P3, PT, R4, c[0x0][0x3c8], PT ;  /* 0x0000f20004007a0c */ /* 0x000fc40003f66270 */
        /* <DEDUP_REMOVED lines=29> */
.L_x_1003:
[----:B------:R-:W-:Y:S05]  /*21880*/  BSYNC B0 ;  /* 0x0000000000007941 */ /* 0x000fea0003800000 */
.L_x_1002:
[----:B------:R-:W-:Y:S05]  /*21890*/  BRA.DIV ~URZ, `(.L_x_1004) ;  /* 0x000039127f007947 */ /* 0x000fea000b800000 */
[----:B--2---:R2:W1:Y:S04]  /*218a0*/  SHFL.IDX PT, R12, R13, 0x1, 0x1c1f ;  /* 0x003c1f000d0c7f89 */ /* 0x00446800000e0000 */
[----:B----4-:R2:W4:Y:S02]  /*218b0*/  SHFL.IDX PT, R2, R19, 0x1, 0x1c1f ;  /* 0x003c1f0013027f89 */ /* 0x01052400000e0000 */
.L_x_1081:
[----:B------:R-:W-:Y:S01]  /*218c0*/  BSSY B0, `(.L_x_1005) ;  /* 0x0000023000007945 */ /* 0x000fe20003800000 */
[----:B------:R-:W-:Y:S05]  /*218d0*/  @P6 BRA `(.L_x_1006) ;  /* 0x0000021000006947 */ /* 0x000fea0003800000 */
[----:B------:R-:W5:Y:S01]  /*218e0*/  LDL R3, [R1+0x1c] ;  /* 0x00001c0001037983 */ /* 0x000f620000100800 */
[----:B------:R-:W-:Y:S02]  /*218f0*/  ISETP.GE.AND P0, PT, R9, c[0x0][0x3c8], PT ;  /* 0x0000f20009007a0c */ /* 0x000fe40003f06270 */
[----:B------:R-:W-:Y:S02]  /*21900*/  ISETP.GE.AND P2, PT, R4, c[0x0][0x3c8], PT ;  /* 0x0000f20004007a0c */ /* 0x000fe40003f46270 */
[----:B------:R-:W-:-:S02]  /*21910*/  ISETP.GE.AND P4, PT, R0, c[0x0][0x3c8], PT ;  /* 0x0000f20000007a0c */ /* 0x000fc40003f86270 */
[----:B------:R-:W-:Y:S02]  /*21920*/  ISETP.GE.AND P5, PT, R5, c[0x0][0x3c8], PT ;  /* 0x0000f20005007a0c */ /* 0x000fe40003fa6270 */
[----:B-----5:R-:W-:-:S13]  /*21930*/  ISETP.GE.AND P1, PT, R3, c[0x0][0x3c8], PT ;  /* 0x0000f20003007a0c */ /* 0x020fda0003f26270 */
        /* <DEDUP_REMOVED lines=27> */
.L_x_1006:
[----:B------:R-:W-:Y:S05]  /*21af0*/  BSYNC B0 ;  /* 0x0000000000007941 */ /* 0x000fea0003800000 */
.L_x_1005:
[----:B------:R-:W-:Y:S05]  /*21b00*/  BRA.DIV ~URZ, `(.L_x_1007) ;  /* 0x000037727f007947 */ /* 0x000fea000b800000 */
[----:B-1----:R1:W2:Y:S02]  /*21b10*/  SHFL.IDX PT, R12, R13, 0x2, 0x1c1f ;  /* 0x005c1f000d0c7f89 */ /* 0x0022a400000e0000 */
.L_x_1082:
[----:B------:R-:W-:Y:S05]  /*21b20*/  BRA.DIV ~URZ, `(.L_x_1008) ;  /* 0x000037c27f007947 */ /* 0x000fea000b800000 */
[----:B----4-:R4:W1:Y:S02]  /*21b30*/  SHFL.IDX PT, R2, R19, 0x2, 0x1c1f ;  /* 0x005c1f0013027f89 */ /* 0x01086400000e0000 */
.L_x_1083:
[----:B------:R-:W5:Y:S01]  /*21b40*/  LDL R3, [R1+0x40] ;  /* 0x0000400001037983 */ /* 0x000f620000100800 */
[----:B------:R-:W-:Y:S01]  /*21b50*/  BSSY B0, `(.L_x_1009) ;  /* 0x0000024000007945 */ /* 0x000fe20003800000 */
[----:B-----5:R-:W-:-:S13]  /*21b60*/  LOP3.LUT P0, RZ, R3, 0x1, RZ, 0xc0, !PT ;  /* 0x0000000103ff7812 */ /* 0x020fda000780c0ff */
[----:B------:R-:W-:Y:S05]  /*21b70*/  @P0 BRA `(.L_x_1010) ;  /* 0x0000021000000947 */ /* 0x000fea0003800000 */
[----:B------:R-:W5:Y:S01]  /*21b80*/  LDL R3, [R1+0x1c] ;  /* 0x00001c0001037983 */ /* 0x000f620000100800 */
[----:B------:R-:W-:Y:S02]  /*21b90*/  ISETP.GE.AND P0, PT, R9, c[0x0][0x3c8], PT ;  /* 0x0000f20009007a0c */ /* 0x000fe40003f06270 */
[----:B------:R-:W-:Y:S02]  /*21ba0*/  ISETP.GE.AND P4, PT, R4, c[0x0][0x3c8], PT ;  /* 0x0000f20004007a0c */ /* 0x000fe40003f86270 */
[----:B------:R-:W-:-:S09]  /*21bb0*/  ISETP.GE.AND P5, PT, R0, c[0x0][0x3c8], PT ;  /* 0x0000f20000007a0c */ /* 0x000fd20003fa6270 */
[----:B-1----:R-:W-:-:S04]  /*21bc0*/  @!P0 LEA R10, P3, R9, R2, 0x2 ;  /* 0x00000002090a8211 */ /* 0x002fc800078610ff */
[----:B--2---:R-:W-:Y:S02]  /*21bd0*/  @!P0 LEA.HI.X R11, R9, R12, R21, 0x2, P3 ;  /* 0x0000000c090b8211 */ /* 0x004fe400018f1415 */
[----:B------:R-:W-:Y:S02]  /*21be0*/  ISETP.GE.AND P3, PT, R5, c[0x0][0x3c8], PT ;  /* 0x0000f20005007a0c */ /* 0x000fe40003f66270 */
[----:B-----5:R-:W-:-:S13]  /*21bf0*/  ISETP.GE.AND P1, PT, R3, c[0x0][0x3c8], PT ;  /* 0x0000f20003007a0c */ /* 0x020fda0003f26270 */
[----:B------:R-:W-:-:S04]  /*21c00*/  @!P1 LEA R14, P2, R3, R2, 0x2 ;  /* 0x00000002030e9211 */ /* 0x000fc800078410ff */
[----:B------:R-:W-:Y:S02]  /*21c10*/  @!P1 LEA.HI.X R15, R3, R12, R18, 0x2, P2 ;  /* 0x0000000c030f9211 */ /* 0x000fe400010f1412 */
[----:B------:R-:W-:-:S03]  /*21c20*/  @!P4 LEA R16, P2, R4, R2, 0x2 ;  /* 0x000000020410c211 */ /* 0x000fc600078410ff */
[----:B------:R1:W-:Y:S01]  /*21c30*/  @!P1 ST.E.64 [R14.64], R50 ;  /* 0x000000320e009985 */ /* 0x0003e2000c101b08 */
[----:B------:R-:W-:Y:S02]  /*21c40*/  @!P4 LEA.HI.X R17, R4, R12, R23, 0x2, P2 ;  /* 0x0000000c0411c211 */ /* 0x000fe400010f1417 */
[----:B------:R-:W-:Y:S01]  /*21c50*/  ISETP.GE.AND P2, PT, R8, c[0x0][0x3c8], PT ;  /* 0x0000f20008007a0c */ /* 0x000fe20003f46270 */
[----:B------:R2:W-:Y:S01]  /*21c60*/  @!P0 ST.E.64 [R10.64], R38 ;  /* 0x000000260a008985 */ /* 0x0005e2000c101b08 */
[----:B------:R-:W-:Y:S02]  /*21c70*/  ISETP.GE.AND P1, PT, R7, c[0x0][0x3c8], PT ;  /* 0x0000f20007007a0c */ /* 0x000fe40003f26270 */
[----:B------:R-:W-:Y:S01]  /*21c80*/  ISETP.GE.AND P0, PT, R6, c[0x0][0x3c8], PT ;  /* 0x0000f20006007a0c */ /* 0x000fe20003f06270 */
[----:B------:R5:W-:Y:S08]  /*21c90*/  @!P4 ST.E.64 [R16.64], R40 ;  /* 0x000000281000c985 */ /* 0x000bf0000c101b08 */
[----:B-1----:R-:W-:-:S02]  /*21ca0*/  @!P2 LEA R14, P4, R8, R2, 0x2 ;  /* 0x00000002080ea211 */ /* 0x002fc400078810ff */
        /* <DEDUP_REMOVED lines=8> */
[CC--:B-1----:R-:W-:Y:S02]  /*21d30*/  @!P1 LEA R10, P5, R7.reuse, R2.reuse, 0x2 ;  /* 0x00000002070a9211 */ /* 0x0c2fe400078a10ff */
[C---:B------:R-:W-:Y:S02]  /*21d40*/  @!P0 LEA R2, P4, R6.reuse, R2, 0x2 ;  /* 0x0000000206028211 */ /* 0x040fe400078810ff */
[-C--:B------:R-:W-:Y:S02]  /*21d50*/  @!P1 LEA.HI.X R11, R7, R12.reuse, R26, 0x2, P5 ;  /* 0x0000000c070b9211 */ /* 0x080fe400028f141a */
[----:B------:R-:W-:-:S03]  /*21d60*/  @!P0 LEA.HI.X R3, R6, R12, R27, 0x2, P4 ;  /* 0x0000000c06038211 */ /* 0x000fc600020f141b */
[----:B------:R2:W-:Y:S04]  /*21d70*/  @!P1 ST.E.64 [R10.64], R46 ;  /* 0x0000002e0a009985 */ /* 0x0005e8000c101b08 */
[----:B------:R2:W-:Y:S02]  /*21d80*/  @!P0 ST.E.64 [R2.64], R32 ;  /* 0x0000002002008985 */ /* 0x0005e4000c101b08 */
.L_x_1010:
[----:B------:R-:W-:Y:S05]  /*21d90*/  BSYNC B0 ;  /* 0x0000000000007941 */ /* 0x000fea0003800000 */
.L_x_1009:
[----:B------:R-:W-:Y:S05]  /*21da0*/  BRA.DIV ~URZ, `(.L_x_1011) ;  /* 0x000035b27f007947 */ /* 0x000fea000b800000 */
[----:B--2---:R2:W3:Y:S04]  /*21db0*/  SHFL.IDX PT, R12, R13, 0x3, 0x1c1f ;  /* 0x007c1f000d0c7f89 */ /* 0x0044e800000e0000 */
[----:B-1----:R2:W1:Y:S02]  /*21dc0*/  SHFL.IDX PT, R2, R19, 0x3, 0x1c1f ;  /* 0x007c1f0013027f89 */ /* 0x00246400000e0000 */
.L_x_1084:
[----:B------:R-:W5:Y:S02]  /*21dd0*/  LDL R3, [R1+0x40] ;  /* 0x0000400001037983 */ /* 0x000f640000100800 */
[----:B-----5:R-:W-:-:S13]  /*21de0*/  LOP3.LUT P0, RZ, R3, 0x2, RZ, 0xc0, !PT ;  /* 0x0000000203ff7812 */ /* 0x020fda000780c0ff */
[----:B------:R-:W-:Y:S05]  /*21df0*/  @P0 BRA `(.L_x_999) ;  /* 0x00000db000000947 */ /* 0x000fea0003800000 */
[----:B------:R-:W5:Y:S01]  /*21e00*/  LDL R3, [R1+0x1c] ;  /* 0x00001c0001037983 */ /* 0x000f620000100800 */
[----:B------:R-:W-:Y:S02]  /*21e10*/  ISETP.GE.AND P4, PT, R4, c[0x0][0x3c8], PT ;  /* 0x0000f20004007a0c */ /* 0x000fe40003f86270 */
[----:B------:R-:W-:Y:S02]  /*21e20*/  ISETP.GE.AND P5, PT, R9, c[0x0][0x3c8], PT ;  /* 0x0000f20009007a0c */ /* 0x000fe40003fa6270 */
[----:B------:R-:W-:Y:S02]  /*21e30*/  ISETP.GE.AND P3, PT, R0, c[0x0][0x3c8], PT ;  /* 0x0000f20000007a0c */ /* 0x000fe40003f66270 */
[----:B------:R-:W-:Y:S02]  /*21e40*/  ISETP.GE.AND P2, PT, R5, c[0x0][0x3c8], PT ;  /* 0x0000f20005007a0c */ /* 0x000fe40003f46270 */
[----:B-----5:R-:W-:-:S13]  /*21e50*/  ISETP.GE.AND P0, PT, R3, c[0x0][0x3c8], PT ;  /* 0x0000f20003007a0c */ /* 0x020fda0003f06270 */
[----:B-1----:R-:W-:-:S04]  /*21e60*/  @!P0 LEA R10, P1, R3, R2, 0x2 ;  /* 0x00000002030a8211 */ /* 0x002fc800078210ff */
[----:B---3--:R-:W-:Y:S02]  /*21e70*/  @!P0 LEA.HI.X R11, R3, R12, R18, 0x2, P1 ;  /* 0x0000000c030b8211 */ /* 0x008fe400008f1412 */
[-C--:B------:R-:W-:Y:S02]  /*21e80*/  @!P4 LEA R18, P6, R4, R2.reuse, 0x2 ;  /* 0x000000020412c211 */ /* 0x080fe400078c10ff */
[----:B------:R-:W-:Y:S01]  /*21e90*/  ISETP.GE.AND P1, PT, R8, c[0x0][0x3c8], PT ;  /* 0x0000f20008007a0c */ /* 0x000fe20003f26270 */
[----:B------:R1:W-:Y:S01]  /*21ea0*/  @!P0 ST.E.64 [R10.64], R34 ;  /* 0x000000220a008985 */ /* 0x0003e2000c101b08 */
[----:B------:R-:W-:-:S04]  /*21eb0*/  @!P5 LEA R20, P0, R9, R2, 0x2 ;  /* 0x000000020914d211 */ /* 0x000fc800078010ff */
[----:B------:R-:W-:-:S05]  /*21ec0*/  @!P5 LEA.HI.X R21, R9, R12, R21, 0x2, P0 ;  /* 0x0000000c0915d211 */ /* 0x000fca00000f1415 */
[----:B------:R-:W-:Y:S01]  /*21ed0*/  P2R R3, PR, RZ, 0x40 ;  /* 0x00000040ff037803 */ /* 0x000fe20000000000 */
[----:B------:R3:W-:Y:S01]  /*21ee0*/  @!P5 ST.E.64 [R20.64], R62 ;  /* 0x0000003e1400d985 */ /* 0x0007e2000c101b08 */
[C---:B------:R-:W-:Y:S02]  /*21ef0*/  @!P3 LEA R16, P6, R0.reuse, R2, 0x2 ;  /* 0x000000020010b211 */ /* 0x040fe400078c10ff */
[----:B------:R-:W-:Y:S02]  /*21f00*/  ISETP.NE.AND P0, PT, R3, RZ, PT ;  /* 0x000000ff0300720c */ /* 0x000fe40003f05270 */
[-C--:B------:R-:W-:Y:S02]  /*21f10*/  @!P3 LEA.HI.X R17, R0, R12.reuse, R22, 0x2, P6 ;  /* 0x0000000c0011b211 */ /* 0x080fe400030f1416 */
[----:B--2-4-:R-:W-:Y:S02]  /*21f20*/  @!P4 LEA.HI.X R19, R4, R12, R23, 0x2, P0 ;  /* 0x0000000c0413c211 */ /* 0x014fe400000f1417 */
[----:B------:R-:W-:-:S02]  /*21f30*/  ISETP.GE.AND P0, PT, R7, c[0x0][0x3c8], PT ;  /* 0x0000f20007007a0c */ /* 0x000fc40003f06270 */
[C---:B------:R-:W-:Y:S01]  /*21f40*/  @!P2 LEA R14, P6, R5.reuse, R2, 0x2 ;  /* 0x00000002050ea211 */ /* 0x040fe200078c10ff */
[----:B------:R3:W-:Y:S03]  /*21f50*/  @!P4 ST.E.64 [R18.64], R60 ;  /* 0x0000003c1200c985 */ /* 0x0007e6000c101b08 */
[----:B------:R-:W-:Y:S01]  /*21f60*/  @!P2 LEA.HI.X R15, R5, R12, R24, 0x2, P6 ;  /* 0x0000000c050fa211 */ /* 0x000fe200030f1418 */
[----:B------:R3:W-:Y:S01]  /*21f70*/  @!P3 ST.E.64 [R16.64], R58 ;  /* 0x0000003a1000b985 */ /* 0x0007e2000c101b08 */
[----:B-1----:R-:W-:-:S03]  /*21f80*/  @!P1 LEA R10, P6, R8, R2, 0x2 ;  /* 0x00000002080a9211 */ /* 0x002fc600078c10ff */
        /* <DEDUP_REMOVED lines=12> */
.L_x_984:
[----:B------:R-:W2:Y:S04]  /*22050*/  LDL.LU R3, [R1+0x4c] ;  /* 0x00004c0001037983 */ /* 0x000ea80000300800 */
[----:B------:R-:W3:Y:S01]  /*22060*/  LDL R8, [R1+0x54] ;  /* 0x0000540001087983 */ /* 0x000ee20000100800 */
        /* <DEDUP_REMOVED lines=15> */
[----:B------:R2:W3:Y:S04]  /*22160*/  LDG.E R3, [R4.64] ;  /* 0x0000000804037981 */ /* 0x0004e8000c1e1900 */
[----:B-12---:R-:W3:Y:S02]  /*22170*/  LDG.E R4, [R4.64+0x4] ;  /* 0x0000040804047981 */ /* 0x006ee4000c1e1900 */
[----:B---3-5:R-:W-:Y:S02]  /*22180*/  IADD3 R20, -R3, R4, RZ ;  /* 0x0000000403147210 */ /* 0x028fe40007ffe1ff */
.L_x_1012:
[----:B------:R-:W-:Y:S01]  /*22190*/  ISETP.GT.AND P0, PT, R81, 0x7f, PT ;  /* 0x0000007f5100780c */ /* 0x000fe20003f04270 */
[----:B------:R-:W-:Y:S01]  /*221a0*/  BSSY B0, `(.L_x_1013) ;  /* 0x0000038000007945 */ /* 0x000fe20003800000 */
[----:B------:R-:W-:Y:S02]  /*221b0*/  SHF.R.S32.HI R3, RZ, 0x1f, R8 ;  /* 0x0000001fff037819 */ /* 0x000fe40000011408 */
[----:B-----5:R-:W-:-:S02]  /*221c0*/  SHF.R.S32.HI R18, RZ, 0x1f, R2 ;  /* 0x0000001fff127819 */ /* 0x020fc40000011402 */
[----:B------:R-:W-:Y:S02]  /*221d0*/  SEL R10, R8, RZ, !P2 ;  /* 0x000000ff080a7207 */ /* 0x000fe40005000000 */
[----:B------:R-:W-:-:S05]  /*221e0*/  SEL R21, R3, RZ, !P2 ;  /* 0x000000ff03157207 */ /* 0x000fca0005000000 */
[----:B------:R-:W-:Y:S05]  /*221f0*/  @P0 BRA `(.L_x_1014) ;  /* 0x0000032000000947 */ /* 0x000fea0003800000 */
[----:B-1----:R-:W2:Y:S01]  /*22200*/  LDL R4, [R1+0x44] ;  /* 0x0000440001047983 */ /* 0x002ea20000100800 */
        /* <DEDUP_REMOVED lines=49> */
.L_x_1014:
[----:B------:R-:W-:Y:S05]  /*22520*/  BSYNC B0 ;  /* 0x0000000000007941 */ /* 0x000fea0003800000 */
.L_x_1013:
[----:B------:R-:W-:-:S13]  /*22530*/  ISETP.GT.AND P0, PT, R19, 0x1, PT ;  /* 0x000000011300780c */ /* 0x000fda0003f04270 */
[----:B------:R-:W-:Y:S05]  /*22540*/  @P0 BRA `(.L_x_999) ;  /* 0x0000066000000947 */ /* 0x000fea0003800000 */
[----:B------:R-:W2:Y:S04]  /*22550*/  LDL.LU R8, [R1+0x5c] ;  /* 0x00005c0001087983 */ /* 0x000ea80000300800 */
[----:B------:R-:W3:Y:S01]  /*22560*/  LDL.LU R9, [R1+0x44] ;  /* 0x0000440001097983 */ /* 0x000ee20000300800 */
[----:B-1----:R-:W-:Y:S01]  /*22570*/  MOV R4, c[0x0][0x4e8] ;  /* 0x00013a0000047a02 */ /* 0x002fe20000000f00 */
[----:B------:R-:W-:Y:S01]  /*22580*/  IMAD R3, R18, c[0x0][0x3a0], RZ ;  /* 0x0000e80012037a24 */ /* 0x000fe200078e02ff */
[----:B------:R-:W-:Y:S01]  /*22590*/  ISETP.GE.AND P2, PT, R0, c[0x0][0x3c8], PT ;  /* 0x0000f20000007a0c */ /* 0x000fe20003f46270 */
[----:B------:R-:W-:Y:S01]  /*225a0*/  IMAD R6, R21, c[0x0][0x3f0], RZ ;  /* 0x0000fc0015067a24 */ /* 0x000fe200078e02ff */
[----:B------:R-:W-:Y:S01]  /*225b0*/  ISETP.NE.AND P0, PT, R4, 0x1, PT ;  /* 0x000000010400780c */ /* 0x000fe20003f05270 */
[----:B------:R-:W-:-:S04]  /*225c0*/  IMAD.WIDE.U32 R4, R2, c[0x0][0x3a0], RZ ;  /* 0x0000e80002047a25 */ /* 0x000fc800078e00ff */
[----:B------:R-:W-:-:S05]  /*225d0*/  IMAD R2, R2, c[0x0][0x3a4], R3 ;  /* 0x0000e90002027a24 */ /* 0x000fca00078e0203 */
[----:B------:R-:W-:-:S05]  /*225e0*/  IADD3 R5, R5, R2, RZ ;  /* 0x0000000205057210 */ /* 0x000fca0007ffe0ff */
[----:B--2---:R-:W-:Y:S01]  /*225f0*/  IMAD.WIDE.U32 R4, R8, c[0x0][0x3e8], R4 ;  /* 0x0000fa0008047a25 */ /* 0x004fe200078e0004 */
[----:B---3--:R-:W-:-:S03]  /*22600*/  IADD3 R3, R26, R9, RZ ;  /* 0x000000091a037210 */ /* 0x008fc60007ffe0ff */
        /* <DEDUP_REMOVED lines=23> */
[----:B------:R1:W2:Y:S02]  /*22780*/  SHFL.IDX PT, R8, R6, RZ, 0x181f ;  /* 0x00181fff06087589 */ /* 0x0002a400000e0000 */
.L_x_1085:
[----:B------:R-:W-:Y:S05]  /*22790*/  BRA.DIV ~URZ, `(.L_x_1016) ;  /* 0x00002d027f007947 */ /* 0x000fea000b800000 */
[----:B------:R3:W4:Y:S02]  /*227a0*/  SHFL.IDX PT, R2, R7, RZ, 0x181f ;  /* 0x00181fff07027589 */ /* 0x00072400000e0000 */
.L_x_1086:
        /* <DEDUP_REMOVED lines=8> */
.L_x_1087:
[----:B------:R-:W-:-:S04]  /*22830*/  IADD3 R3, R4, 0x10, RZ ;  /* 0x0000001004037810 */ /* 0x000fc80007ffe0ff */
[----:B------:R-:W-:-:S13]  /*22840*/  ISETP.GE.OR P0, PT, R3, R5, P2 ;  /* 0x000000050300720c */ /* 0x000fda0001706670 */
[----:B--2---:R-:W-:-:S04]  /*22850*/  @!P0 LEA R2, P1, R0, R2, 0x1 ;  /* 0x0000000200028211 */ /* 0x004fc800078208ff */
[----:B-1----:R-:W-:-:S05]  /*22860*/  @!P0 LEA.HI.X R3, R0, R8, R80, 0x1, P1 ;  /* 0x0000000800038211 */ /* 0x002fca00008f0c50 */
[----:B------:R1:W-:Y:S01]  /*22870*/  @!P0 ST.E.128 [R2.64], RZ ;  /* 0x000000ff02008985 */ /* 0x0003e2000c101d08 */
[----:B------:R-:W-:Y:S05]  /*22880*/  BRA.DIV ~URZ, `(.L_x_1018) ;  /* 0x00002d527f007947 */ /* 0x000fea000b800000 */
[----:B------:R2:W1:Y:S02]  /*22890*/  SHFL.IDX PT, R8, R6, 0x2, 0x181f ;  /* 0x00581f0006087f89 */ /* 0x00046400000e0000 */
.L_x_1088:
[----:B------:R-:W-:Y:S05]  /*228a0*/  BRA.DIV ~URZ, `(.L_x_1019) ;  /* 0x00002da27f007947 */ /* 0x000fea000b800000 */
[----:B-1----:R1:W2:Y:S02]  /*228b0*/  SHFL.IDX PT, R2, R7, 0x2, 0x181f ;  /* 0x00581f0007027f89 */ /* 0x0022a400000e0000 */
.L_x_1089:
        /* <DEDUP_REMOVED lines=8> */
.L_x_1090:
[----:B------:R-:W-:-:S04]  /*22940*/  IADD3 R3, R4, 0x30, RZ ;  /* 0x0000003004037810 */ /* 0x000fc80007ffe0ff */
[----:B------:R-:W-:-:S13]  /*22950*/  ISETP.GE.OR P0, PT, R3, R5, P2 ;  /* 0x000000050300720c */ /* 0x000fda0001706670 */
[----:B--2---:R-:W-:-:S04]  /*22960*/  @!P0 LEA R2, P1, R0, R2, 0x1 ;  /* 0x0000000200028211 */ /* 0x004fc800078208ff */
[----:B------:R-:W-:-:S05]  /*22970*/  @!P0 LEA.HI.X R3, R0, R8, R80, 0x1, P1 ;  /* 0x0000000800038211 */ /* 0x000fca00008f0c50 */
[----:B------:R2:W-:Y:S01]  /*22980*/  @!P0 ST.E.128 [R2.64], RZ ;  /* 0x000000ff02008985 */ /* 0x0005e2000c101d08 */
[----:B------:R-:W-:Y:S05]  /*22990*/  BRA.DIV ~URZ, `(.L_x_1021) ;  /* 0x00002df27f007947 */ /* 0x000fea000b800000 */
[----:B------:R1:W2:Y:S02]  /*229a0*/  SHFL.IDX PT, R8, R6, 0x4, 0x181f ;  /* 0x00981f0006087f89 */ /* 0x0002a400000e0000 */
.L_x_1091:
[----:B------:R-:W-:Y:S05]  /*229b0*/  BRA.DIV ~URZ, `(.L_x_1022) ;  /* 0x00002e427f007947 */ /* 0x000fea000b800000 */
[----:B--2---:R2:W1:Y:S02]  /*229c0*/  SHFL.IDX PT, R2, R7, 0x4, 0x181f ;  /* 0x00981f0007027f89 */ /* 0x00446400000e0000 */
.L_x_1092:
        /* <DEDUP_REMOVED lines=8> */
.L_x_1093:
[----:B------:R-:W-:-:S04]  /*22a50*/  IADD3 R3, R4, 0x50, RZ ;  /* 0x0000005004037810 */ /* 0x000fc80007ffe0ff */
[----:B------:R-:W-:-:S13]  /*22a60*/  ISETP.GE.OR P0, PT, R3, R5, P2 ;  /* 0x000000050300720c */ /* 0x000fda0001706670 */
[----:B---3--:R-:W-:-:S04]  /*22a70*/  @!P0 LEA R2, P1, R0, R2, 0x1 ;  /* 0x0000000200028211 */ /* 0x008fc800078208ff */
[----:B--2---:R-:W-:-:S05]  /*22a80*/  @!P0 LEA.HI.X R3, R0, R8, R80, 0x1, P1 ;  /* 0x0000000800038211 */ /* 0x004fca00008f0c50 */
[----:B------:R2:W-:Y:S01]  /*22a90*/  @!P0 ST.E.128 [R2.64], RZ ;  /* 0x000000ff02008985 */ /* 0x0005e2000c101d08 */
[----:B------:R-:W-:Y:S05]  /*22aa0*/  BRA.DIV ~URZ, `(.L_x_1024) ;  /* 0x00002e927f007947 */ /* 0x000fea000b800000 */
[----:B------:R3:W1:Y:S02]  /*22ab0*/  SHFL.IDX PT, R8, R6, 0x6, 0x181f ;  /* 0x00d81f0006087f89 */ /* 0x00066400000e0000 */
.L_x_1094:
[----:B------:R-:W-:Y:S05]  /*22ac0*/  BRA.DIV ~URZ, `(.L_x_1025) ;  /* 0x00002ee27f007947 */ /* 0x000fea000b800000 */
[----:B--2---:R2:W3:Y:S02]  /*22ad0*/  SHFL.IDX PT, R2, R7, 0x6, 0x181f ;  /* 0x00d81f0007027f89 */ /* 0x0044e400000e0000 */
.L_x_1095:
        /* <DEDUP_REMOVED lines=8> */
.L_x_1096:
[----:B------:R-:W-:-:S04]  /*22b60*/  IADD3 R4, R4, 0x70, RZ ;  /* 0x0000007004047810 */ /* 0x000fc80007ffe0ff */
[----:B------:R-:W-:-:S13]  /*22b70*/  ISETP.GE.OR P0, PT, R4, R5, P2 ;  /* 0x000000050400720c */ /* 0x000fda0001706670 */
[----:B----4-:R-:W-:-:S04]  /*22b80*/  @!P0 LEA R2, P1, R0, R2, 0x1 ;  /* 0x0000000200028211 */ /* 0x010fc800078208ff */
[----:B---3--:R-:W-:-:S05]  /*22b90*/  @!P0 LEA.HI.X R3, R0, R6, R80, 0x1, P1 ;  /* 0x0000000600038211 */ /* 0x008fca00008f0c50 */
[----:B------:R3:W-:Y:S04]  /*22ba0*/  @!P0 ST.E.128 [R2.64], RZ ;  /* 0x000000ff02008985 */ /* 0x0007e8000c101d08 */
.L_x_999:
[----:B------:R-:W-:Y:S05]  /*22bb0*/  BSYNC B1 ;  /* 0x0000000000017941 */ /* 0x000fea0003800000 */
.L_x_983:
        /* <DEDUP_REMOVED lines=9> */
[----:B------:R-:W-:Y:S01]  /*22c50*/  LOP3.LUT R14, R81, 0x1f, RZ, 0xc0, !PT ;  /* 0x0000001f510e7812 */ /* 0x000fe200078ec0ff */
[----:B-1----:R-:W-:-:S03]  /*22c60*/  IMAD.MOV.U32 R7, RZ, RZ, RZ ;  /* 0x000000ffff077224 */ /* 0x002fc600078e00ff */
[----:B------:R-:W-:Y:S01]  /*22c70*/  ISETP.NE.AND P6, PT, R14, 0x1f, PT ;  /* 0x0000001f0e00780c */ /* 0x000fe20003fc5270 */
[----:B------:R-:W-:Y:S10]  /*22c80*/  BRA.DIV ~URZ, `(.L_x_1028) ;  /* 0x00002e627f007947 */ /* 0x000ff4000b800000 */
[----:B------:R1:W2:Y:S02]  /*22c90*/  SHFL.IDX PT, R9, R45, RZ, 0x1f ;  /* 0x00001fff2d097589 */ /* 0x0002a400000e0000 */
.L_x_1097:
[----:B------:R-:W-:Y:S05]  /*22ca0*/  BRA.DIV ~URZ, `(.L_x_1029) ;  /* 0x00002eb27f007947 */ /* 0x000fea000b800000 */
[----:B------:R3:W1:Y:S02]  /*22cb0*/  SHFL.IDX PT, R8, R45, 0x1, 0x1f ;  /* 0x00201f002d087f89 */ /* 0x00066400000e0000 */
.L_x_1098:
        /* <DEDUP_REMOVED lines=19> */
.L_x_1099:
        /* <DEDUP_REMOVED lines=16> */
.L_x_1100:
[----:B----4-:R-:W-:Y:S01]  /*22ef0*/  IMAD R0, R0, c[0x0][0x538], RZ ;  /* 0x00014e0000007a24 */ /* 0x010fe200078e02ff */
[----:B------:R-:W-:Y:S04]  /*22f00*/  BSSY B1, `(.L_x_1032) ;  /* 0x00000ce000017945 */ /* 0x000fe80003800000 */
[----:B-1----:R-:W-:-:S04]  /*22f10*/  IADD3 R8, R0, R8, RZ ;  /* 0x0000000800087210 */ /* 0x002fc80007ffe0ff */
[----:B--2---:R-:W-:-:S13]  /*22f20*/  ISETP.GT.AND P0, PT, R8, R9, PT ;  /* 0x000000090800720c */ /* 0x004fda0003f04270 */
[----:B------:R-:W-:Y:S05]  /*22f30*/  @P0 BRA `(.L_x_1033) ;  /* 0x0000025000000947 */ /* 0x000fea0003800000 */
.L_x_1037:
        /* <DEDUP_REMOVED lines=17> */
.L_x_1101:
        /* <DEDUP_REMOVED lines=16> */
.L_x_1102:
[----:B--2---:R-:W-:-:S05]  /*23150*/  IMAD R0, R0, c[0x0][0x538], RZ ;  /* 0x00014e0000007a24 */ /* 0x004fca00078e02ff */
[----:B------:R-:W-:-:S04]  /*23160*/  IADD3 R8, R0, R8, RZ ;  /* 0x0000000800087210 */ /* 0x000fc80007ffe0ff */
[----:B------:R-:W-:-:S13]  /*23170*/  ISETP.GT.AND P0, PT, R8, R9, PT ;  /* 0x000000090800720c */ /* 0x000fda0003f04270 */
[----:B-1----:R-:W-:Y:S05]  /*23180*/  @!P0 BRA `(.L_x_1037) ;  /* 0xfffffdb000008947 */ /* 0x002fea000383ffff */
.L_x_1033:
[----:B------:R-:W-:-:S05]  /*23190*/  IADD3 R8, -R0, R8, RZ ;  /* 0x0000000800087210 */ /* 0x000fca0007ffe1ff */
[----:B------:R-:W-:-:S05]  /*231a0*/  IMAD R0, R4, c[0x0][0x538], R8 ;  /* 0x00014e0004007a24 */ /* 0x000fca00078e0208 */
[----:B------:R-:W-:Y:S01]  /*231b0*/  ISETP.GT.AND P0, PT, R0, R9, PT ;  /* 0x000000090000720c */ /* 0x000fe20003f04270 */
[----:B------:R-:W-:-:S12]  /*231c0*/  BRA.DIV ~URZ, `(.L_x_1038) ;  /* 0x00002df27f007947 */ /* 0x000fd8000b800000 */
[----:B------:R-:W-:-:S03]  /*231d0*/  VOTE.ANY R5, PT, !P0 ;  /* 0x0000000000057806 */ /* 0x000fc600040e0100 */
.L_x_1103:
[----:B------:R-:W2:Y:S01]  /*231e0*/  LDL.LU R2, [R1+0x54] ;  /* 0x0000540001027983 */ /* 0x000ea20000300800 */
[----:B------:R-:W2:Y:S02]  /*231f0*/  POPC R0, R5 ;  /* 0x0000000500007309 */ /* 0x000ea40000000000 */
[----:B--2---:R-:W-:-:S05]  /*23200*/  IADD3 R2, R0, R2, RZ ;  /* 0x0000000200027210 */ /* 0x004fca0007ffe0ff */
[----:B------:R1:W-:Y:S01]  /*23210*/  STL [R1+0x54], R2 ;  /* 0x0000540201007387 */ /* 0x0003e20000100800 */
[----:B------:R-:W-:Y:S05]  /*23220*/  BRA.DIV ~URZ, `(.L_x_1039) ;  /* 0x00002de27f007947 */ /* 0x000fea000b800000 */
[----:B------:R2:W4:Y:S04]  /*23230*/  SHFL.IDX PT, R12, R6, R0, 0x1f ;  /* 0x00001f00060c7589 */ /* 0x00052800000e0000 */
[----:B------:R2:W1:Y:S02]  /*23240*/  SHFL.IDX PT, R7, R7, R0, 0x1f ;  /* 0x00001f0007077589 */ /* 0x00046400000e0000 */
.L_x_1104:
[----:B------:R-:W-:Y:S01]  /*23250*/  ISETP.NE.AND P0, PT, R5, RZ, PT ;  /* 0x000000ff0500720c */ /* 0x000fe20003f05270 */
[----:B------:R-:W-:-:S12]  /*23260*/  BSSY B0, `(.L_x_1040) ;  /* 0x0000005000007945 */ /* 0x000fd80003800000 */
[----:B------:R-:W-:Y:S05]  /*23270*/  @!P0 BRA `(.L_x_1041) ;  /* 0x0000003000008947 */ /* 0x000fea0003800000 */
[----:B--2---:R-:W-:Y:S01]  /*23280*/  IADD3 R0, R0, -0x1, RZ ;  /* 0xffffffff00007810 */ /* 0x004fe20007ffe0ff */
[----:B------:R-:W-:Y:S05]  /*23290*/  BRA.DIV ~URZ, `(.L_x_1042) ;  /* 0x00002e427f007947 */ /* 0x000fea000b800000 */
[----:B------:R2:W3:Y:S02]  /*232a0*/  SHFL.IDX PT, R13, R4, R0, 0x1f ;  /* 0x00001f00040d7589 */ /* 0x0004e400000e0000 */
.L_x_1041:
[----:B------:R-:W-:Y:S05]  /*232b0*/  BSYNC B0 ;  /* 0x0000000000007941 */ /* 0x000fea0003800000 */
.L_x_1040:
        /* <DEDUP_REMOVED lines=68> */
.L_x_1044:
        /* <DEDUP_REMOVED lines=68> */
.L_x_1045:
[----:B------:R-:W-:Y:S05]  /*23b40*/  BSYNC B0 ;  /* 0x0000000000007941 */ /* 0x000fea0003800000 */
.L_x_1043:
[----:B------:R-:W-:-:S04]  /*23b50*/  LOP3.LUT R2, RZ, R2, RZ, 0x33, !PT ;  /* 0x00000002ff027212 */ /* 0x000fc800078e33ff */
[----:B-1----:R-:W-:-:S05]  /*23b60*/  IADD3 R0, R2, R12, RZ ;  /* 0x0000000c02007210 */ /* 0x002fca0007ffe0ff */
[----:B------:R1:W-:Y:S01]  /*23b70*/  STL [R1+0x4c], R0 ;  /* 0x00004c0001007387 */ /* 0x0003e20000100800 */
[----:B------:R-:W-:Y:S05]  /*23b80*/  BRA `(.L_x_1046) ;  /* 0x0000005000007947 */ /* 0x000fea0003800000 */
.L_x_1034:
[----:B------:R-:W-:Y:S01]  /*23b90*/  MOV R0, c[0x0][0x53c] ;  /* 0x00014f0000007a02 */ /* 0x000fe20000000f00 */
[----:B------:R1:W-:Y:S04]  /*23ba0*/  STL [R1+0x48], R9 ;  /* 0x0000480901007387 */ /* 0x0003e80000100800 */
[----:B------:R1:W-:Y:S04]  /*23bb0*/  STL [R1+0x4c], RZ ;  /* 0x00004cff01007387 */ /* 0x0003e80000100800 */
[----:B------:R1:W-:Y:S04]  /*23bc0*/  STL [R1+0x50], RZ ;  /* 0x000050ff01007387 */ /* 0x0003e80000100800 */
[----:B------:R1:W-:Y:S02]  /*23bd0*/  STL [R1+0x54], R0 ;  /* 0x0000540001007387 */ /* 0x0003e40000100800 */
.L_x_1046:
[----:B------:R-:W-:Y:S05]  /*23be0*/  BSYNC B1 ;  /* 0x0000000000017941 */ /* 0x000fea0003800000 */
.L_x_1032:
        /* <DEDUP_REMOVED lines=9> */
.L_x_1027:
[----:B-1----:R-:W3:Y:S02]  /*23c80*/  LDL R0, [R1+0x54] ;  /* 0x0000540001007983 */ /* 0x002ee40000100800 */
[----:B---3--:R-:W-:-:S13]  /*23c90*/  ISETP.GE.AND P0, PT, R0, c[0x0][0x53c], PT ;  /* 0x00014f0000007a0c */ /* 0x008fda0003f06270 */
[----:B--2-4-:R-:W-:Y:S01]  /*23ca0*/  @P0 CALL.REL.NOINC `(.L_x_1047) ;  /* 0x0000001000000944 */ /* 0x014fe20003c00000 */
[----:B------:R-:W-:Y:S05]  /*23cb0*/  BRA `(.L_x_1048) ;  /* 0xfffdda2000007947 */ /* 0x000fea000383ffff */
.L_x_1047:
[----:B------:R-:W-:Y:S05]  /*23cc0*/  EXIT ;  /* 0x000000000000794d */ /* 0x000fea0003800000 */
.L_x_779:
[----:B------:R-:W-:Y:S01]  /*23cd0*/  IMAD.MOV.U32 R0, RZ, RZ, R5 ;  /* 0x000000ffff007224 */ /* 0x000fe200078e0005 */
[----:B------:R-:W-:Y:S02]  /*23ce0*/  MOV R2, 0x1 ;  /* 0x0000000100027802 */ /* 0x000fe40000000f00 */
[----:B------:R-:W-:Y:S02]  /*23cf0*/  MOV R3, 0x23d10 ;  /* 0x00023d1000037802 */ /* 0x000fe40000000f00 */
[----:B------:R-:W-:Y:S05]  /*23d00*/  CALL.REL.NOINC `($__internal_14_$__cuda_sm70_shflsync_up_p) ;  /* 0x000024e000007944 */ /* 0x000fea0003c00000 */
[----:B------:R-:W-:Y:S01]  /*23d10*/  MOV R0, R4 ;  /* 0x0000000400007202 */ /* 0x000fe20000000f00 */
[----:B------:R-:W-:Y:S05]  /*23d20*/  BRA `(.L_x_1049) ;  /* 0xfffdc73000007947 */ /* 0x000fea000383ffff */
.L_x_780:
[----:B------:R-:W-:Y:S01]  /*23d30*/  IMAD.MOV.U32 R0, RZ, RZ, R5 ;  /* 0x000000ffff007224 */ /* 0x000fe200078e0005 */
[----:B------:R-:W-:Y:S02]  /*23d40*/  MOV R2, 0x2 ;  /* 0x0000000200027802 */ /* 0x000fe40000000f00 */
[----:B------:R-:W-:Y:S02]  /*23d50*/  MOV R3, 0x23d70 ;  /* 0x00023d7000037802 */ /* 0x000fe40000000f00 */
[----:B------:R-:W-:Y:S05]  /*23d60*/  CALL.REL.NOINC `($__internal_14_$__cuda_sm70_shflsync_up_p) ;  /* 0x0000248000007944 */ /* 0x000fea0003c00000 */
[----:B------:R-:W-:Y:S01]  /*23d70*/  SEL R0, R4, RZ, P4 ;  /* 0x000000ff04007207 */ /* 0x000fe20002000000 */
[----:B------:R-:W-:Y:S01]  /*23d80*/  IMAD.MOV.U32 R2, RZ, RZ, 0x4 ;  /* 0x00000004ff027424 */ /* 0x000fe200078e00ff */
[----:B------:R-:W-:-:S03]  /*23d90*/  MOV R3, 0x23dc0 ;  /* 0x00023dc000037802 */ /* 0x000fc60000000f00 */
[----:B------:R-:W-:Y:S02]  /*23da0*/  IMAD.IADD R0, R5, 0x1, R0 ;  /* 0x0000000105007824 */ /* 0x000fe400078e0200 */
        /* <DEDUP_REMOVED lines=13> */
[----:B------:R-:W-:Y:S02]  /*23e80*/  MOV R3, 0x1f ;  /* 0x0000001f00037802 */ /* 0x000fe40000000f00 */
[----:B------:R-:W-:Y:S01]  /*23e90*/  MOV R2, 0x23ed0 ;  /* 0x00023ed000027802 */ /* 0x000fe20000000f00 */
[----:B------:R-:W-:-:S04]  /*23ea0*/  IMAD.IADD R4, R0, 0x1, R4 ;  /* 0x0000000100047824 */ /* 0x000fc800078e0204 */
[----:B------:R-:W-:Y:S02]  /*23eb0*/  IMAD.MOV.U32 R11, RZ, RZ, R4 ;  /* 0x000000ffff0b7224 */ /* 0x000fe400078e0004 */
[----:B------:R-:W-:Y:S05]  /*23ec0*/  CALL.REL.NOINC `($__internal_13_$__cuda_sm70_shflsync_idx_p) ;  /* 0x000022d000007944 */ /* 0x000fea0003c00000 */
[----:B------:R-:W-:Y:S01]  /*23ed0*/  MOV R0, R10 ;  /* 0x0000000a00007202 */ /* 0x000fe20000000f00 */
[----:B------:R-:W-:Y:S05]  /*23ee0*/  BRA `(.L_x_1050) ;  /* 0xfffdc67000007947 */ /* 0x000fea000383ffff */
.L_x_782:
[----:B------:R-:W-:Y:S02]  /*23ef0*/  SEL R0, RZ, 0x1, P0 ;  /* 0x00000001ff007807 */ /* 0x000fe40000000000 */
[----:B------:R-:W-:Y:S02]  /*23f00*/  MOV R2, 0x23f20 ;  /* 0x00023f2000027802 */ /* 0x000fe40000000f00 */
[----:B------:R-:W-:Y:S05]  /*23f10*/  CALL.REL.NOINC `($__internal_15_$__cuda_sm70_votesync_ballot) ;  /* 0x0000234000007944 */ /* 0x000fea0003c00000 */
[----:B------:R-:W-:Y:S01]  /*23f20*/  MOV R6, R0 ;  /* 0x0000000000067202 */ /* 0x000fe20000000f00 */
[----:B------:R-:W-:Y:S05]  /*23f30*/  BRA `(.L_x_1051) ;  /* 0xfffdc6b000007947 */ /* 0x000fea000383ffff */
.L_x_783:
[----:B------:R-:W-:Y:S01]  /*23f40*/  IMAD.MOV.U32 R11, RZ, RZ, R9 ;  /* 0x000000ffff0b7224 */ /* 0x000fe200078e0009 */
[----:B------:R-:W-:Y:S01]  /*23f50*/  MOV R10, R0 ;  /* 0x00000000000a7202 */ /* 0x000fe20000000f00 */
[----:B------:R-:W-:Y:S01]  /*23f60*/  IMAD.MOV.U32 R3, RZ, RZ, 0x1f ;  /* 0x0000001fff037424 */ /* 0x000fe200078e00ff */
[----:B-1----:R-:W-:Y:S02]  /*23f70*/  MOV R2, 0x23f90 ;  /* 0x00023f9000027802 */ /* 0x002fe40000000f00 */
[----:B------:R-:W-:Y:S05]  /*23f80*/  CALL.REL.NOINC `($__internal_13_$__cuda_sm70_shflsync_idx_p) ;  /* 0x0000221000007944 */ /* 0x000fea0003c00000 */
[----:B------:R-:W-:Y:S01]  /*23f90*/  IMAD.MOV.U32 R13, RZ, RZ, R10 ;  /* 0x000000ffff0d7224 */ /* 0x000fe200078e000a */
[----:B------:R-:W-:Y:S01]  /*23fa0*/  MOV R11, R8 ;  /* 0x00000008000b7202 */ /* 0x000fe20000000f00 */
[----:B------:R-:W-:Y:S01]  /*23fb0*/  IMAD.MOV.U32 R5, RZ, RZ, RZ ;  /* 0x000000ffff057224 */ /* 0x000fe200078e00ff */
[----:B------:R-:W-:Y:S01]  /*23fc0*/  MOV R10, R0 ;  /* 0x00000000000a7202 */ /* 0x000fe20000000f00 */
[----:B------:R-:W-:Y:S01]  /*23fd0*/  IMAD.MOV.U32 R3, RZ, RZ, 0x1f ;  /* 0x0000001fff037424 */ /* 0x000fe200078e00ff */
[----:B------:R-:W-:-:S02]  /*23fe0*/  MOV R2, 0x24000 ;  /* 0x0002400000027802 */ /* 0x000fc40000000f00 */
[----:B------:R-:W-:Y:S05]  /*23ff0*/  CALL.REL.NOINC `($__internal_13_$__cuda_sm70_shflsync_idx_p) ;  /* 0x000021a000007944 */ /* 0x000fea0003c00000 */
[----:B------:R-:W-:Y:S01]  /*24000*/  MOV R9, R10 ;  /* 0x0000000a00097202 */ /* 0x000fe20000000f00 */
[----:B------:R-:W-:Y:S05]  /*24010*/  BRA `(.L_x_1052) ;  /* 0xfffdc64000007947 */ /* 0x000fea000383ffff */
.L_x_786:
[----:B------:R-:W-:Y:S01]  /*24020*/  IMAD.MOV.U32 R11, RZ, RZ, R4 ;  /* 0x000000ffff0b7224 */ /* 0x000fe200078e0004 */
[----:B------:R-:W-:-:S02]  /*24030*/  MOV R3, 0x1f ;  /* 0x0000001f00037802 */ /* 0x000fc40000000f00 */
[----:B-1----:R-:W-:Y:S02]  /*24040*/  MOV R2, 0x24060 ;  /* 0x0002406000027802 */ /* 0x002fe40000000f00 */
[----:B--234-:R-:W-:Y:S05]  /*24050*/  CALL.REL.NOINC `($__internal_13_$__cuda_sm70_shflsync_idx_p) ;  /* 0x0000214000007944 */ /* 0x01cfea0003c00000 */
[----:B------:R-:W-:Y:S01]  /*24060*/  MOV R5, R10 ;  /* 0x0000000a00057202 */ /* 0x000fe20000000f00 */
[----:B------:R-:W-:Y:S05]  /*24070*/  BRA `(.L_x_785) ;  /* 0xfffdc64000007947 */ /* 0x000fea000383ffff */
.L_x_851:
[----:B------:R-:W-:Y:S01]  /*24080*/  IMAD.MOV.U32 R11, RZ, RZ, R5 ;  /* 0x000000ffff0b7224 */ /* 0x000fe200078e0005 */
[----:B------:R-:W-:Y:S01]  /*24090*/  MOV R10, RZ ;  /* 0x000000ff000a7202 */ /* 0x000fe20000000f00 */
[----:B------:R-:W-:Y:S01]  /*240a0*/  IMAD.MOV.U32 R3, RZ, RZ, 0x181f ;  /* 0x0000181fff037424 */ /* 0x000fe200078e00ff */
[----:B-1----:R-:W-:Y:S02]  /*240b0*/  MOV R2, 0x240d0 ;  /* 0x000240d000027802 */ /* 0x002fe40000000f00 */
[----:B-----5:R-:W-:Y:S05]  /*240c0*/  CALL.REL.NOINC `($__internal_13_$__cuda_sm70_shflsync_idx_p) ;  /* 0x000020d000007944 */ /* 0x020fea0003c00000 */
[----:B------:R-:W-:Y:S01]  /*240d0*/  MOV R7, R10 ;  /* 0x0000000a00077202 */ /* 0x000fe20000000f00 */
[----:B------:R-:W-:Y:S05]  /*240e0*/  BRA `(.L_x_1053) ;  /* 0xfffe483000007947 */ /* 0x000fea000383ffff */
.L_x_852:
[----:B------:R-:W-:Y:S01]  /*240f0*/  IMAD.MOV.U32 R11, RZ, RZ, R6 ;  /* 0x000000ffff0b7224 */ /* 0x000fe200078e0006 */
[----:B------:R-:W-:Y:S01]  /*24100*/  MOV R10, RZ ;  /* 0x000000ff000a7202 */ /* 0x000fe20000000f00 */
[----:B------:R-:W-:Y:S01]  /*24110*/  IMAD.MOV.U32 R3, RZ, RZ, 0x181f ;  /* 0x0000181fff037424 */ /* 0x000fe200078e00ff */
[----:B-1----:R-:W-:Y:S02]  /*24120*/  MOV R2, 0x24140 ;  /* 0x0002414000027802 */ /* 0x002fe40000000f00 */
[----:B--23-5:R-:W-:Y:S05]  /*24130*/  CALL.REL.NOINC `($__internal_13_$__cuda_sm70_shflsync_idx_p) ;  /* 0x0000206000007944 */ /* 0x02cfea0003c00000 */
[----:B------:R-:W-:Y:S01]  /*24140*/  MOV R2, R10 ;  /* 0x0000000a00027202 */ /* 0x000fe20000000f00 */
[----:B------:R-:W-:Y:S05]  /*24150*/  BRA `(.L_x_1054) ;  /* 0xfffe47e000007947 */ /* 0x000fea000383ffff */
.L_x_855:
[----:B------:R-:W-:Y:S01]  /*24160*/  IMAD.MOV.U32 R11, RZ, RZ, R5 ;  /* 0x000000ffff0b7224 */ /* 0x000fe200078e0005 */
[----:B------:R-:W-:Y:S01]  /*24170*/  MOV R10, 0x1 ;  /* 0x00000001000a7802 */ /* 0x000fe20000000f00 */
[----:B--2---:R-:W-:Y:S01]  /*24180*/  IMAD.MOV.U32 R3, RZ, RZ, 0x181f ;  /* 0x0000181fff037424 */ /* 0x004fe200078e00ff */
[----:B----4-:R-:W-:-:S02]  /*24190*/  MOV R2, 0x241b0 ;  /* 0x000241b000027802 */ /* 0x010fc40000000f00 */
[----:B-1-3-5:R-:W-:Y:S05]  /*241a0*/  CALL.REL.NOINC `($__internal_13_$__cuda_sm70_shflsync_idx_p) ;  /* 0x00001ff000007944 */ /* 0x02afea0003c00000 */
[----:B------:R-:W-:Y:S01]  /*241b0*/  IMAD.MOV.U32 R7, RZ, RZ, R10 ;  /* 0x000000ffff077224 */ /* 0x000fe200078e000a */
[----:B------:R-:W-:Y:S01]  /*241c0*/  MOV R10, 0x1 ;  /* 0x00000001000a7802 */ /* 0x000fe20000000f00 */
[----:B------:R-:W-:Y:S01]  /*241d0*/  IMAD.MOV.U32 R11, RZ, RZ, R6 ;  /* 0x000000ffff0b7224 */ /* 0x000fe200078e0006 */
[----:B------:R-:W-:-:S02]  /*241e0*/  MOV R3, 0x181f ;  /* 0x0000181f00037802 */ /* 0x000fc40000000f00 */
[----:B------:R-:W-:Y:S02]  /*241f0*/  MOV R2, 0x24210 ;  /* 0x0002421000027802 */ /* 0x000fe40000000f00 */
[----:B------:R-:W-:Y:S05]  /*24200*/  CALL.REL.NOINC `($__internal_13_$__cuda_sm70_shflsync_idx_p) ;  /* 0x00001f9000007944 */ /* 0x000fea0003c00000 */
[----:B------:R-:W-:Y:S01]  /*24210*/  MOV R2, R10 ;  /* 0x0000000a00027202 */ /* 0x000fe20000000f00 */
[----:B------:R-:W-:Y:S05]  /*24220*/  BRA `(.L_x_1055) ;  /* 0xfffe480000007947 */ /* 0x000fea000383ffff */
.L_x_858:
[----:B------:R-:W-:Y:S01]  /*24230*/  IMAD.MOV.U32 R11, RZ, RZ, R5 ;  /* 0x000000ffff0b7224 */ /* 0x000fe200078e0005 */
[----:B------:R-:W-:Y:S01]  /*24240*/  MOV R10, 0x2 ;  /* 0x00000002000a7802 */ /* 0x000fe20000000f00 */
[----:B-1----:R-:W-:Y:S01]  /*24250*/  IMAD.MOV.U32 R3, RZ, RZ, 0x181f ;  /* 0x0000181fff037424 */ /* 0x002fe200078e00ff */
[----:B--2---:R-:W-:Y:S02]  /*24260*/  MOV R2, 0x24280 ;  /* 0x0002428000027802 */ /* 0x004fe40000000f00 */
[----:B---3-5:R-:W-:Y:S05]  /*24270*/  CALL.REL.NOINC `($__internal_13_$__cuda_sm70_shflsync_idx_p) ;  /* 0x00001f2000007944 */ /* 0x028fea0003c00000 */
[----:B------:R-:W-:Y:S01]  /*24280*/  MOV R7, R10 ;  /* 0x0000000a00077202 */ /* 0x000fe20000000f00 */
[----:B------:R-:W-:Y:S05]  /*24290*/  BRA `(.L_x_1056) ;  /* 0xfffe486000007947 */ /* 0x000fea000383ffff */
.L_x_859:
[----:B------:R-:W-:Y:S01]  /*242a0*/  IMAD.MOV.U32 R11, RZ, RZ, R6 ;  /* 0x000000ffff0b7224 */ /* 0x000fe200078e0006 */
[----:B------:R-:W-:Y:S01]  /*242b0*/  MOV R10, 0x2 ;  /* 0x00000002000a7802 */ /* 0x000fe20000000f00 */
[----:B------:R-:W-:Y:S01]  /*242c0*/  IMAD.MOV.U32 R3, RZ, RZ, 0x181f ;  /* 0x0000181fff037424 */ /* 0x000fe200078e00ff */
[----:B--2---:R-:W-:Y:S02]  /*242d0*/  MOV R2, 0x242f0 ;  /* 0x000242f000027802 */ /* 0x004fe40000000f00 */
[----:B-1-345:R-:W-:Y:S05]  /*242e0*/  CALL.REL.NOINC `($__internal_13_$__cuda_sm70_shflsync_idx_p) ;  /* 0x00001eb000007944 */ /* 0x03afea0003c00000 */
[----:B------:R-:W-:Y:S01]  /*242f0*/  MOV R2, R10 ;  /* 0x0000000a00027202 */ /* 0x000fe20000000f00 */
[----:B------:R-:W-:Y:S05]  /*24300*/  BRA `(.L_x_1057) ;  /* 0xfffe481000007947 */ /* 0x000fea000383ffff */
.L_x_862:
[----:B------:R-:W-:Y:S01]  /*24310*/  IMAD.MOV.U32 R11, RZ, RZ, R5 ;  /* 0x000000ffff0b7224 */ /* 0x000fe200078e0005 */
[----:B------:R-:W-:Y:S01]  /*24320*/  MOV R10, 0x3 ;  /* 0x00000003000a7802 */ /* 0x000fe20000000f00 */
[----:B-1----:R-:W-:Y:S01]  /*24330*/  IMAD.MOV.U32 R3, RZ, RZ, 0x181f ;  /* 0x0000181fff037424 */ /* 0x002fe200078e00ff */
[----:B------:R-:W-:-:S02]  /*24340*/  MOV R2, 0x24360 ;  /* 0x0002436000027802 */ /* 0x000fc40000000f00 */
[----:B--2345:R-:W-:Y:S05]  /*24350*/  CALL.REL.NOINC `($__internal_13_$__cuda_sm70_shflsync_idx_p) ;  /* 0x00001e4000007944 */ /* 0x03cfea0003c00000 */
        /* <DEDUP_REMOVED lines=8> */
.L_x_865:
[----:B------:R-:W-:Y:S01]  /*243e0*/  IMAD.MOV.U32 R11, RZ, RZ, R5 ;  /* 0x000000ffff0b7224 */ /* 0x000fe200078e0005 */
[----:B------:R-:W-:Y:S01]  /*243f0*/  MOV R10, 0x4 ;  /* 0x00000004000a7802 */ /* 0x000fe20000000f00 */
[----:B-1----:R-:W-:Y:S01]  /*24400*/  IMAD.MOV.U32 R3, RZ, RZ, 0x181f ;  /* 0x0000181fff037424 */ /* 0x002fe200078e00ff */
[----:B------:R-:W-:Y:S02]  /*24410*/  MOV R2, 0x24430 ;  /* 0x0002443000027802 */ /* 0x000fe40000000f00 */
[----:B--2345:R-:W-:Y:S05]  /*24420*/  CALL.REL.NOINC `($__internal_13_$__cuda_sm70_shflsync_idx_p) ;  /* 0x00001d7000007944 */ /* 0x03cfea0003c00000 */
[----:B------:R-:W-:Y:S01]  /*24430*/  MOV R7, R10 ;  /* 0x0000000a00077202 */ /* 0x000fe20000000f00 */
[----:B------:R-:W-:Y:S05]  /*24440*/  BRA `(.L_x_1059) ;  /* 0xfffe488000007947 */ /* 0x000fea000383ffff */
.L_x_866:
[----:B------:R-:W-:Y:S01]  /*24450*/  IMAD.MOV.U32 R11, RZ, RZ, R6 ;  /* 0x000000ffff0b7224 */ /* 0x000fe200078e0006 */
[----:B------:R-:W-:Y:S01]  /*24460*/  MOV R10, 0x4 ;  /* 0x00000004000a7802 */ /* 0x000fe20000000f00 */
[----:B-1----:R-:W-:Y:S01]  /*24470*/  IMAD.MOV.U32 R3, RZ, RZ, 0x181f ;  /* 0x0000181fff037424 */ /* 0x002fe200078e00ff */
[----:B------:R-:W-:Y:S02]  /*24480*/  MOV R2, 0x244a0 ;  /* 0x000244a000027802 */ /* 0x000fe40000000f00 */
[----:B--2345:R-:W-:Y:S05]  /*24490*/  CALL.REL.NOINC `($__internal_13_$__cuda_sm70_shflsync_idx_p) ;  /* 0x00001d0000007944 */ /* 0x03cfea0003c00000 */
[----:B------:R-:W-:Y:S01]  /*244a0*/  MOV R2, R10 ;  /* 0x0000000a00027202 */ /* 0x000fe20000000f00 */
[----:B------:R-:W-:Y:S05]  /*244b0*/  BRA `(.L_x_1060) ;  /* 0xfffe483000007947 */ /* 0x000fea000383ffff */
.L_x_869:
[----:B------:R-:W-:Y:S01]  /*244c0*/  IMAD.MOV.U32 R11, RZ, RZ, R5 ;  /* 0x000000ffff0b7224 */ /* 0x000fe200078e0005 */
[----:B------:R-:W-:Y:S01]  /*244d0*/  MOV R10, 0x5 ;  /* 0x00000005000a7802 */ /* 0x000fe20000000f00 */
[----:B--2---:R-:W-:Y:S01]  /*244e0*/  IMAD.MOV.U32 R3, RZ, RZ, 0x181f ;  /* 0x0000181fff037424 */ /* 0x004fe200078e00ff */
[----:B------:R-:W-:-:S02]  /*244f0*/  MOV R2, 0x24510 ;  /* 0x0002451000027802 */ /* 0x000fc40000000f00 */
[----:B-1-345:R-:W-:Y:S05]  /*24500*/  CALL.REL.NOINC `($__internal_13_$__cuda_sm70_shflsync_idx_p) ;  /* 0x00001c9000007944 */ /* 0x03afea0003c00000 */
        /* <DEDUP_REMOVED lines=8> */
.L_x_872:
[----:B------:R-:W-:Y:S01]  /*24590*/  IMAD.MOV.U32 R11, RZ, RZ, R5 ;  /* 0x000000ffff0b7224 */ /* 0x000fe200078e0005 */
[----:B------:R-:W-:Y:S01]  /*245a0*/  MOV R10, 0x6 ;  /* 0x00000006000a7802 */ /* 0x000fe20000000f00 */
[----:B-1----:R-:W-:Y:S01]  /*245b0*/  IMAD.MOV.U32 R3, RZ, RZ, 0x181f ;  /* 0x0000181fff037424 */ /* 0x002fe200078e00ff */
[----:B--2---:R-:W-:Y:S02]  /*245c0*/  MOV R2, 0x245e0 ;  /* 0x000245e000027802 */ /* 0x004fe40000000f00 */
[----:B---345:R-:W-:Y:S05]  /*245d0*/  CALL.REL.NOINC `($__internal_13_$__cuda_sm70_shflsync_idx_p) ;  /* 0x00001bc000007944 */ /* 0x038fea0003c00000 */
[----:B------:R-:W-:Y:S01]  /*245e0*/  MOV R7, R10 ;  /* 0x0000000a00077202 */ /* 0x000fe20000000f00 */
[----:B------:R-:W-:Y:S05]  /*245f0*/  BRA `(.L_x_1062) ;  /* 0xfffe48a000007947 */ /* 0x000fea000383ffff */
.L_x_873:
[----:B------:R-:W-:Y:S01]  /*24600*/  IMAD.MOV.U32 R11, RZ, RZ, R6 ;  /* 0x000000ffff0b7224 */ /* 0x000fe200078e0006 */
[----:B------:R-:W-:Y:S01]  /*24610*/  MOV R10, 0x6 ;  /* 0x00000006000a7802 */ /* 0x000fe20000000f00 */
[----:B------:R-:W-:Y:S01]  /*24620*/  IMAD.MOV.U32 R3, RZ, RZ, 0x181f ;  /* 0x0000181fff037424 */ /* 0x000fe200078e00ff */
[----:B--2---:R-:W-:Y:S02]  /*24630*/  MOV R2, 0x24650 ;  /* 0x0002465000027802 */ /* 0x004fe40000000f00 */
[----:B-1-345:R-:W-:Y:S05]  /*24640*/  CALL.REL.NOINC `($__internal_13_$__cuda_sm70_shflsync_idx_p) ;  /* 0x00001b5000007944 */ /* 0x03afea0003c00000 */
[----:B------:R-:W-:Y:S01]  /*24650*/  MOV R2, R10 ;  /* 0x0000000a00027202 */ /* 0x000fe20000000f00 */
[----:B------:R-:W-:Y:S05]  /*24660*/  BRA `(.L_x_1063) ;  /* 0xfffe485000007947 */ /* 0x000fea000383ffff */
.L_x_876:
        /* <DEDUP_REMOVED lines=13> */
.L_x_979:
[----:B------:R1:W5:Y:S01]  /*24740*/  LDL R0, [R1+0x8] ;  /* 0x0000080001007983 */ /* 0x0003620000100800 */
[----:B------:R-:W-:Y:S02]  /*24750*/  MOV R8, 0x2 ;  /* 0x0000000200087802 */ /* 0x000fe40000000f00 */
[----:B--2---:R-:W-:Y:S02]  /*24760*/  MOV R4, 0x24780 ;  /* 0x0002478000047802 */ /* 0x004fe40000000f00 */
[----:B-1---5:R-:W-:Y:S05]  /*24770*/  CALL.REL.NOINC `($__internal_12_$__cuda_sm70_shflsync_bfly_p) ;  /* 0x000019d000007944 */ /* 0x022fea0003c00000 */
[----:B------:R-:W-:Y:S01]  /*24780*/  MOV R2, R0 ;  /* 0x0000000000027202 */ /* 0x000fe20000000f00 */
[----:B------:R-:W-:Y:S05]  /*24790*/  BRA `(.L_x_1065) ;  /* 0xffffad7000007947 */ /* 0x000fea000383ffff */
.L_x_980:
[----:B------:R-:W-:Y:S01]  /*247a0*/  IMAD.MOV.U32 R0, RZ, RZ, R2 ;  /* 0x000000ffff007224 */ /* 0x000fe200078e0002 */
[----:B------:R-:W-:Y:S02]  /*247b0*/  MOV R8, 0x1 ;  /* 0x0000000100087802 */ /* 0x000fe40000000f00 */
[----:B------:R-:W-:Y:S02]  /*247c0*/  MOV R4, 0x247e0 ;  /* 0x000247e000047802 */ /* 0x000fe40000000f00 */
[----:B------:R-:W-:Y:S05]  /*247d0*/  CALL.REL.NOINC `($__internal_12_$__cuda_sm70_shflsync_bfly_p) ;  /* 0x0000197000007944 */ /* 0x000fea0003c00000 */
[----:B------:R-:W-:Y:S02]  /*247e0*/  FADD.FTZ R2, R2, R0 ;  /* 0x0000000002027221 */ /* 0x000fe40000010000 */
[----:B------:R1:W5:Y:S01]  /*247f0*/  LDL R0, [R1+0x4] ;  /* 0x0000040001007983 */ /* 0x0003620000100800 */
[----:B------:R-:W-:-:S02]  /*24800*/  MOV R8, 0x2 ;  /* 0x0000000200087802 */ /* 0x000fc40000000f00 */
[----:B------:R-:W-:Y:S02]  /*24810*/  MOV R4, 0x24830 ;  /* 0x0002483000047802 */ /* 0x000fe40000000f00 */
[----:B-1---5:R-:W-:Y:S05]  /*24820*/  CALL.REL.NOINC `($__internal_12_$__cuda_sm70_shflsync_bfly_p) ;  /* 0x0000192000007944 */ /* 0x022fea0003c00000 */
[----:B------:R-:W2:Y:S01]  /*24830*/  LDL.LU R4, [R1+0x4] ;  /* 0x0000040001047983 */ /* 0x000ea20000300800 */
[----:B------:R-:W-:Y:S01]  /*24840*/  MOV R8, 0x1 ;  /* 0x0000000100087802 */ /* 0x000fe20000000f00 */
[----:B--2---:R-:W-:Y:S01]  /*24850*/  FADD.FTZ R5, R4, R0 ;  /* 0x0000000004057221 */ /* 0x004fe20000010000 */
[----:B------:R-:W-:-:S04]  /*24860*/  MOV R4, 0x24890 ;  /* 0x0002489000047802 */ /* 0x000fc80000000f00 */
[----:B------:R-:W-:Y:S02]  /*24870*/  MOV R0, R5 ;  /* 0x0000000500007202 */ /* 0x000fe40000000f00 */
[----:B------:R-:W-:Y:S05]  /*24880*/  CALL.REL.NOINC `($__internal_12_$__cuda_sm70_shflsync_bfly_p) ;  /* 0x000018c000007944 */ /* 0x000fea0003c00000 */
[----:B------:R-:W-:Y:S02]  /*24890*/  FADD.FTZ R5, R5, R0 ;  /* 0x0000000005057221 */ /* 0x000fe40000010000 */
[----:B------:R1:W5:Y:S01]  /*248a0*/  LDL R0, [R1+0xc] ;  /* 0x00000c0001007983 */ /* 0x0003620000100800 */
[----:B------:R-:W-:Y:S02]  /*248b0*/  MOV R8, 0x2 ;  /* 0x0000000200087802 */ /* 0x000fe40000000f00 */
        /* <DEDUP_REMOVED lines=19> */
[----:B------:R-:W-:Y:S01]  /*249f0*/  MOV R9, R0 ;  /* 0x0000000000097202 */ /* 0x000fe20000000f00 */
[----:B------:R-:W-:Y:S05]  /*24a00*/  BRA `(.L_x_1066) ;  /* 0xffffac3000007947 */ /* 0x000fea000383ffff */
.L_x_987:
[----:B--234-:R-:W-:Y:S01]  /*24a10*/  IMAD.MOV.U32 R11, RZ, RZ, R6 ;  /* 0x000000ffff0b7224 */ /* 0x01cfe200078e0006 */
[----:B------:R-:W-:Y:S01]  /*24a20*/  MOV R10, RZ ;  /* 0x000000ff000a7202 */ /* 0x000fe20000000f00 */
[----:B------:R-:W-:Y:S01]  /*24a30*/  IMAD.MOV.U32 R3, RZ, RZ, 0x181f ;  /* 0x0000181fff037424 */ /* 0x000fe200078e00ff */
[----:B------:R-:W-:Y:S02]  /*24a40*/  MOV R2, 0x24a60 ;  /* 0x00024a6000027802 */ /* 0x000fe40000000f00 */
[----:B-1----:R-:W-:Y:S05]  /*24a50*/  CALL.REL.NOINC `($__internal_13_$__cuda_sm70_shflsync_idx_p) ;  /* 0x0000174000007944 */ /* 0x002fea0003c00000 */
[----:B------:R-:W-:Y:S01]  /*24a60*/  MOV R8, R10 ;  /* 0x0000000a00087202 */ /* 0x000fe20000000f00 */
[----:B------:R-:W-:Y:S05]  /*24a70*/  BRA `(.L_x_1067) ;  /* 0xffffc46000007947 */ /* 0x000fea000383ffff */
.L_x_988:
[----:B------:R-:W-:Y:S01]  /*24a80*/  IMAD.MOV.U32 R11, RZ, RZ, R7 ;  /* 0x000000ffff0b7224 */ /* 0x000fe200078e0007 */
[----:B------:R-:W-:Y:S01]  /*24a90*/  MOV R10, RZ ;  /* 0x000000ff000a7202 */ /* 0x000fe20000000f00 */
[----:B------:R-:W-:Y:S01]  /*24aa0*/  IMAD.MOV.U32 R3, RZ, RZ, 0x181f ;  /* 0x0000181fff037424 */ /* 0x000fe200078e00ff */
[----:B------:R-:W-:Y:S02]  /*24ab0*/  MOV R2, 0x24ad0 ;  /* 0x00024ad000027802 */ /* 0x000fe40000000f00 */
[----:B-123--:R-:W-:Y:S05]  /*24ac0*/  CALL.REL.NOINC `($__internal_13_$__cuda_sm70_shflsync_idx_p) ;  /* 0x000016d000007944 */ /* 0x00efea0003c00000 */
[----:B------:R-:W-:Y:S01]  /*24ad0*/  MOV R2, R10 ;  /* 0x0000000a00027202 */ /* 0x000fe20000000f00 */
[----:B------:R-:W-:Y:S05]  /*24ae0*/  BRA `(.L_x_1068) ;  /* 0xffffc41000007947 */ /* 0x000fea000383ffff */
.L_x_989:
[----:B------:R-:W-:Y:S01]  /*24af0*/  IMAD.MOV.U32 R11, RZ, RZ, R6 ;  /* 0x000000ffff0b7224 */ /* 0x000fe200078e0006 */
[----:B------:R-:W-:Y:S01]  /*24b00*/  MOV R10, 0x1 ;  /* 0x00000001000a7802 */ /* 0x000fe20000000f00 */
[----:B--2---:R-:W-:Y:S01]  /*24b10*/  IMAD.MOV.U32 R3, RZ, RZ, 0x181f ;  /* 0x0000181fff037424 */ /* 0x004fe200078e00ff */
[----:B------:R-:W-:-:S02]  /*24b20*/  MOV R2, 0x24b40 ;  /* 0x00024b4000027802 */ /* 0x000fc40000000f00 */
[----:B-1--4-:R-:W-:Y:S05]  /*24b30*/  CALL.REL.NOINC `($__internal_13_$__cuda_sm70_shflsync_idx_p) ;  /* 0x0000166000007944 */ /* 0x012fea0003c00000 */
        /* <DEDUP_REMOVED lines=8> */
.L_x_990:
[----:B------:R-:W-:Y:S01]  /*24bc0*/  IMAD.MOV.U32 R11, RZ, RZ, R6 ;  /* 0x000000ffff0b7224 */ /* 0x000fe200078e0006 */
[----:B------:R-:W-:Y:S01]  /*24bd0*/  MOV R10, 0x2 ;  /* 0x00000002000a7802 */ /* 0x000fe20000000f00 */
[----:B--2---:R-:W-:Y:S01]  /*24be0*/  IMAD.MOV.U32 R3, RZ, RZ, 0x181f ;  /* 0x0000181fff037424 */ /* 0x004fe200078e00ff */
[----:B------:R-:W-:Y:S02]  /*24bf0*/  MOV R2, 0x24c10 ;  /* 0x00024c1000027802 */ /* 0x000fe40000000f00 */
[----:B-1-34-:R-:W-:Y:S05]  /*24c00*/  CALL.REL.NOINC `($__internal_13_$__cuda_sm70_shflsync_idx_p) ;  /* 0x0000159000007944 */ /* 0x01afea0003c00000 */
[----:B------:R-:W-:Y:S01]  /*24c10*/  MOV R8, R10 ;  /* 0x0000000a00087202 */ /* 0x000fe20000000f00 */
[----:B------:R-:W-:Y:S05]  /*24c20*/  BRA `(.L_x_1070) ;  /* 0xffffc3c000007947 */ /* 0x000fea000383ffff */
.L_x_991:
[----:B------:R-:W-:Y:S01]  /*24c30*/  IMAD.MOV.U32 R11, RZ, RZ, R7 ;  /* 0x000000ffff0b7224 */ /* 0x000fe200078e0007 */
[----:B------:R-:W-:Y:S01]  /*24c40*/  MOV R10, 0x2 ;  /* 0x00000002000a7802 */ /* 0x000fe20000000f00 */
[----:B--2---:R-:W-:Y:S01]  /*24c50*/  IMAD.MOV.U32 R3, RZ, RZ, 0x181f ;  /* 0x0000181fff037424 */ /* 0x004fe200078e00ff */
[----:B------:R-:W-:Y:S02]  /*24c60*/  MOV R2, 0x24c80 ;  /* 0x00024c8000027802 */ /* 0x000fe40000000f00 */
[----:B-1-34-:R-:W-:Y:S05]  /*24c70*/  CALL.REL.NOINC `($__internal_13_$__cuda_sm70_shflsync_idx_p) ;  /* 0x0000152000007944 */ /* 0x01afea0003c00000 */
[----:B------:R-:W-:Y:S01]  /*24c80*/  MOV R2, R10 ;  /* 0x0000000a00027202 */ /* 0x000fe20000000f00 */
[----:B------:R-:W-:Y:S05]  /*24c90*/  BRA `(.L_x_1071) ;  /* 0xffffc37000007947 */ /* 0x000fea000383ffff */
.L_x_992:
[----:B------:R-:W-:Y:S01]  /*24ca0*/  IMAD.MOV.U32 R11, RZ, RZ, R6 ;  /* 0x000000ffff0b7224 */ /* 0x000fe200078e0006 */
[----:B------:R-:W-:Y:S01]  /*24cb0*/  MOV R10, 0x3 ;  /* 0x00000003000a7802 */ /* 0x000fe20000000f00 */
[----:B---3--:R-:W-:Y:S01]  /*24cc0*/  IMAD.MOV.U32 R3, RZ, RZ, 0x181f ;  /* 0x0000181fff037424 */ /* 0x008fe200078e00ff */
[----:B------:R-:W-:-:S02]  /*24cd0*/  MOV R2, 0x24cf0 ;  /* 0x00024cf000027802 */ /* 0x000fc40000000f00 */
[----:B-12---:R-:W-:Y:S05]  /*24ce0*/  CALL.REL.NOINC `($__internal_13_$__cuda_sm70_shflsync_idx_p) ;  /* 0x000014b000007944 */ /* 0x006fea0003c00000 */
        /* <DEDUP_REMOVED lines=8> */
.L_x_993:
[----:B------:R-:W-:Y:S01]  /*24d70*/  IMAD.MOV.U32 R11, RZ, RZ, R6 ;  /* 0x000000ffff0b7224 */ /* 0x000fe200078e0006 */
[----:B------:R-:W-:Y:S01]  /*24d80*/  MOV R10, 0x4 ;  /* 0x00000004000a7802 */ /* 0x000fe20000000f00 */
[----:B-1----:R-:W-:Y:S01]  /*24d90*/  IMAD.MOV.U32 R3, RZ, RZ, 0x181f ;  /* 0x0000181fff037424 */ /* 0x002fe200078e00ff */
[----:B------:R-:W-:Y:S02]  /*24da0*/  MOV R2, 0x24dc0 ;  /* 0x00024dc000027802 */ /* 0x000fe40000000f00 */
[----:B----4-:R-:W-:Y:S05]  /*24db0*/  CALL.REL.NOINC `($__internal_13_$__cuda_sm70_shflsync_idx_p) ;  /* 0x000013e000007944 */ /* 0x010fea0003c00000 */
[----:B------:R-:W-:Y:S01]  /*24dc0*/  MOV R8, R10 ;  /* 0x0000000a00087202 */ /* 0x000fe20000000f00 */
[----:B------:R-:W-:Y:S05]  /*24dd0*/  BRA `(.L_x_1073) ;  /* 0xffffc32000007947 */ /* 0x000fea000383ffff */
.L_x_994:
[----:B------:R-:W-:Y:S01]  /*24de0*/  IMAD.MOV.U32 R11, RZ, RZ, R7 ;  /* 0x000000ffff0b7224 */ /* 0x000fe200078e0007 */
[----:B------:R-:W-:Y:S01]  /*24df0*/  MOV R10, 0x4 ;  /* 0x00000004000a7802 */ /* 0x000fe20000000f00 */
[----:B-1----:R-:W-:Y:S01]  /*24e00*/  IMAD.MOV.U32 R3, RZ, RZ, 0x181f ;  /* 0x0000181fff037424 */ /* 0x002fe200078e00ff */
[----:B------:R-:W-:Y:S02]  /*24e10*/  MOV R2, 0x24e30 ;  /* 0x00024e3000027802 */ /* 0x000fe40000000f00 */
[----:B--234-:R-:W-:Y:S05]  /*24e20*/  CALL.REL.NOINC `($__internal_13_$__cuda_sm70_shflsync_idx_p) ;  /* 0x0000137000007944 */ /* 0x01cfea0003c00000 */
[----:B------:R-:W-:Y:S01]  /*24e30*/  MOV R2, R10 ;  /* 0x0000000a00027202 */ /* 0x000fe20000000f00 */
[----:B------:R-:W-:Y:S05]  /*24e40*/  BRA `(.L_x_1074) ;  /* 0xffffc2d000007947 */ /* 0x000fea000383ffff */
.L_x_995:
        /* <DEDUP_REMOVED lines=13> */
.L_x_996:
[----:B------:R-:W-:Y:S01]  /*24f20*/  IMAD.MOV.U32 R11, RZ, RZ, R6 ;  /* 0x000000ffff0b7224 */ /* 0x000fe200078e0006 */
[----:B------:R-:W-:Y:S01]  /*24f30*/  MOV R10, 0x6 ;  /* 0x00000006000a7802 */ /* 0x000fe20000000f00 */
[----:B-1----:R-:W-:Y:S01]  /*24f40*/  IMAD.MOV.U32 R3, RZ, RZ, 0x181f ;  /* 0x0000181fff037424 */ /* 0x002fe200078e00ff */
[----:B------:R-:W-:Y:S02]  /*24f50*/  MOV R2, 0x24f70 ;  /* 0x00024f7000027802 */ /* 0x000fe40000000f00 */
[----:B---34-:R-:W-:Y:S05]  /*24f60*/  CALL.REL.NOINC `($__internal_13_$__cuda_sm70_shflsync_idx_p) ;  /* 0x0000123000007944 */ /* 0x018fea0003c00000 */
[----:B------:R-:W-:Y:S01]  /*24f70*/  MOV R8, R10 ;  /* 0x0000000a00087202 */ /* 0x000fe20000000f00 */
[----:B------:R-:W-:Y:S05]  /*24f80*/  BRA `(.L_x_1076) ;  /* 0xffffc28000007947 */ /* 0x000fea000383ffff */
.L_x_997:
[----:B------:R-:W-:Y:S01]  /*24f90*/  IMAD.MOV.U32 R11, RZ, RZ, R7 ;  /* 0x000000ffff0b7224 */ /* 0x000fe200078e0007 */
[----:B------:R-:W-:Y:S01]  /*24fa0*/  MOV R10, 0x6 ;  /* 0x00000006000a7802 */ /* 0x000fe20000000f00 */
[----:B-1----:R-:W-:Y:S01]  /*24fb0*/  IMAD.MOV.U32 R3, RZ, RZ, 0x181f ;  /* 0x0000181fff037424 */ /* 0x002fe200078e00ff */
[----:B------:R-:W-:Y:S02]  /*24fc0*/  MOV R2, 0x24fe0 ;  /* 0x00024fe000027802 */ /* 0x000fe40000000f00 */
[----:B--234-:R-:W-:Y:S05]  /*24fd0*/  CALL.REL.NOINC `($__internal_13_$__cuda_sm70_shflsync_idx_p) ;  /* 0x000011c000007944 */ /* 0x01cfea0003c00000 */
[----:B------:R-:W-:Y:S01]  /*24fe0*/  MOV R2, R10 ;  /* 0x0000000a00027202 */ /* 0x000fe20000000f00 */
[----:B------:R-:W-:Y:S05]  /*24ff0*/  BRA `(.L_x_1077) ;  /* 0xffffc23000007947 */ /* 0x000fea000383ffff */
.L_x_998:
[----:B------:R-:W-:Y:S01]  /*25000*/  IMAD.MOV.U32 R11, RZ, RZ, R6 ;  /* 0x000000ffff0b7224 */ /* 0x000fe200078e0006 */
[----:B------:R-:W-:Y:S01]  /*25010*/  MOV R10, 0x7 ;  /* 0x00000007000a7802 */ /* 0x000fe20000000f00 */
[----:B--2---:R-:W-:Y:S01]  /*25020*/  IMAD.MOV.U32 R3, RZ, RZ, 0x181f ;  /* 0x0000181fff037424 */ /* 0x004fe200078e00ff */
[----:B------:R-:W-:-:S02]  /*25030*/  MOV R2, 0x25050 ;  /* 0x0002505000027802 */ /* 0x000fc40000000f00 */
[----:B-1-34-:R-:W-:Y:S05]  /*25040*/  CALL.REL.NOINC `($__internal_13_$__cuda_sm70_shflsync_idx_p) ;  /* 0x0000115000007944 */ /* 0x01afea0003c00000 */
        /* <DEDUP_REMOVED lines=8> */
.L_x_1000:
[----:B------:R-:W-:Y:S01]  /*250d0*/  IMAD.MOV.U32 R11, RZ, RZ, R13 ;  /* 0x000000ffff0b7224 */ /* 0x000fe200078e000d */
[----:B------:R-:W-:Y:S01]  /*250e0*/  MOV R10, RZ ;  /* 0x000000ff000a7202 */ /* 0x000fe20000000f00 */
[----:B------:R-:W-:Y:S01]  /*250f0*/  IMAD.MOV.U32 R3, RZ, RZ, 0x1c1f ;  /* 0x00001c1fff037424 */ /* 0x000fe200078e00ff */
[----:B------:R-:W-:Y:S02]  /*25100*/  MOV R2, 0x25120 ;  /* 0x0002512000027802 */ /* 0x000fe40000000f00 */
[----:B------:R-:W-:Y:S05]  /*25110*/  CALL.REL.NOINC `($__internal_13_$__cuda_sm70_shflsync_idx_p) ;  /* 0x0000108000007944 */ /* 0x000fea0003c00000 */
[----:B------:R-:W-:Y:S01]  /*25120*/  MOV R12, R10 ;  /* 0x0000000a000c7202 */ /* 0x000fe20000000f00 */
[----:B------:R-:W-:Y:S05]  /*25130*/  BRA `(.L_x_1079) ;  /* 0xffffc40000007947 */ /* 0x000fea000383ffff */
.L_x_1001:
[----:B------:R-:W-:Y:S01]  /*25140*/  IMAD.MOV.U32 R11, RZ, RZ, R19 ;  /* 0x000000ffff0b7224 */ /* 0x000fe200078e0013 */
[----:B------:R-:W-:Y:S01]  /*25150*/  MOV R10, RZ ;  /* 0x000000ff000a7202 */ /* 0x000fe20000000f00 */
[----:B------:R-:W-:Y:S01]  /*25160*/  IMAD.MOV.U32 R3, RZ, RZ, 0x1c1f ;  /* 0x00001c1fff037424 */ /* 0x000fe200078e00ff */
[----:B------:R-:W-:Y:S02]  /*25170*/  MOV R2, 0x25190 ;  /* 0x0002519000027802 */ /* 0x000fe40000000f00 */
[----:B-12---:R-:W-:Y:S05]  /*25180*/  CALL.REL.NOINC `($__internal_13_$__cuda_sm70_shflsync_idx_p) ;  /* 0x0000101000007944 */ /* 0x006fea0003c00000 */
[----:B------:R-:W-:Y:S01]  /*25190*/  MOV R2, R10 ;  /* 0x0000000a00027202 */ /* 0x000fe20000000f00 */
[----:B------:R-:W-:Y:S05]  /*251a0*/  BRA `(.L_x_1080) ;  /* 0xffffc3b000007947 */ /* 0x000fea000383ffff */
.L_x_1004:
[----:B----4-:R-:W-:Y:S01]  /*251b0*/  IMAD.MOV.U32 R11, RZ, RZ, R13 ;  /* 0x000000ffff0b7224 */ /* 0x010fe200078e000d */
[----:B------:R-:W-:Y:S01]  /*251c0*/  MOV R10, 0x1 ;  /* 0x00000001000a7802 */ /* 0x000fe20000000f00 */
[----:B------:R-:W-:Y:S01]  /*251d0*/  IMAD.MOV.U32 R3, RZ, RZ, 0x1c1f ;  /* 0x00001c1fff037424 */ /* 0x000fe200078e00ff */
[----:B------:R-:W-:-:S02]  /*251e0*/  MOV R2, 0x25200 ;  /* 0x0002520000027802 */ /* 0x000fc40000000f00 */
[----:B-123--:R-:W-:Y:S05]  /*251f0*/  CALL.REL.NOINC `($__internal_13_$__cuda_sm70_shflsync_idx_p) ;  /* 0x00000fa000007944 */ /* 0x00efea0003c00000 */
        /* <DEDUP_REMOVED lines=8> */
.L_x_1007:
[----:B----4-:R-:W-:Y:S01]  /*25280*/  IMAD.MOV.U32 R11, RZ, RZ, R13 ;  /* 0x000000ffff0b7224 */ /* 0x010fe200078e000d */
[----:B------:R-:W-:Y:S01]  /*25290*/  MOV R10, 0x2 ;  /* 0x00000002000a7802 */ /* 0x000fe20000000f00 */
[----:B------:R-:W-:Y:S01]  /*252a0*/  IMAD.MOV.U32 R3, RZ, RZ, 0x1c1f ;  /* 0x00001c1fff037424 */ /* 0x000fe200078e00ff */
[----:B------:R-:W-:Y:S02]  /*252b0*/  MOV R2, 0x252d0 ;  /* 0x000252d000027802 */ /* 0x000fe40000000f00 */
[----:B-123--:R-:W-:Y:S05]  /*252c0*/  CALL.REL.NOINC `($__internal_13_$__cuda_sm70_shflsync_idx_p) ;  /* 0x00000ed000007944 */ /* 0x00efea0003c00000 */
[----:B------:R-:W-:Y:S01]  /*252d0*/  MOV R12, R10 ;  /* 0x0000000a000c7202 */ /* 0x000fe20000000f00 */
[----:B------:R-:W-:Y:S05]  /*252e0*/  BRA `(.L_x_1082) ;  /* 0xffffc83000007947 */ /* 0x000fea000383ffff */
.L_x_1008:
[----:B----4-:R-:W-:Y:S01]  /*252f0*/  IMAD.MOV.U32 R11, RZ, RZ, R19 ;  /* 0x000000ffff0b7224 */ /* 0x010fe200078e0013 */
[----:B------:R-:W-:Y:S01]  /*25300*/  MOV R10, 0x2 ;  /* 0x00000002000a7802 */ /* 0x000fe20000000f00 */
[----:B------:R-:W-:Y:S01]  /*25310*/  IMAD.MOV.U32 R3, RZ, RZ, 0x1c1f ;  /* 0x00001c1fff037424 */ /* 0x000fe200078e00ff */
[----:B------:R-:W-:Y:S02]  /*25320*/  MOV R2, 0x25340 ;  /* 0x0002534000027802 */ /* 0x000fe40000000f00 */
[----:B-123--:R-:W-:Y:S05]  /*25330*/  CALL.REL.NOINC `($__internal_13_$__cuda_sm70_shflsync_idx_p) ;  /* 0x00000e6000007944 */ /* 0x00efea0003c00000 */
[----:B------:R-:W-:Y:S01]  /*25340*/  MOV R2, R10 ;  /* 0x0000000a00027202 */ /* 0x000fe20000000f00 */
[----:B------:R-:W-:Y:S05]  /*25350*/  BRA `(.L_x_1083) ;  /* 0xffffc7e000007947 */ /* 0x000fea000383ffff */
.L_x_1011:
[----:B--2---:R-:W-:Y:S01]  /*25360*/  IMAD.MOV.U32 R11, RZ, RZ, R13 ;  /* 0x000000ffff0b7224 */ /* 0x004fe200078e000d */
[----:B------:R-:W-:Y:S01]  /*25370*/  MOV R10, 0x3 ;  /* 0x00000003000a7802 */ /* 0x000fe20000000f00 */
[----:B------:R-:W-:Y:S01]  /*25380*/  IMAD.MOV.U32 R3, RZ, RZ, 0x1c1f ;  /* 0x00001c1fff037424 */ /* 0x000fe200078e00ff */
[----:B-1----:R-:W-:-:S02]  /*25390*/  MOV R2, 0x253b0 ;  /* 0x000253b000027802 */ /* 0x002fc40000000f00 */
[----:B---34-:R-:W-:Y:S05]  /*253a0*/  CALL.REL.NOINC `($__internal_13_$__cuda_sm70_shflsync_idx_p) ;  /* 0x00000df000007944 */ /* 0x018fea0003c00000 */
        /* <DEDUP_REMOVED lines=8> */
.L_x_1015:
[----:B------:R-:W-:Y:S01]  /*25430*/  IMAD.MOV.U32 R11, RZ, RZ, R6 ;  /* 0x000000ffff0b7224 */ /* 0x000fe200078e0006 */
[----:B------:R-:W-:Y:S01]  /*25440*/  MOV R10, RZ ;  /* 0x000000ff000a7202 */ /* 0x000fe20000000f00 */
[----:B------:R-:W-:Y:S01]  /*25450*/  IMAD.MOV.U32 R3, RZ, RZ, 0x181f ;  /* 0x0000181fff037424 */ /* 0x000fe200078e00ff */
[----:B------:R-:W-:Y:S02]  /*25460*/  MOV R2, 0x25480 ;  /* 0x0002548000027802 */ /* 0x000fe40000000f00 */
[----:B------:R-:W-:Y:S05]  /*25470*/  CALL.REL.NOINC `($__internal_13_$__cuda_sm70_shflsync_idx_p) ;  /* 0x00000d2000007944 */ /* 0x000fea0003c00000 */
[----:B------:R-:W-:Y:S01]  /*25480*/  MOV R8, R10 ;  /* 0x0000000a00087202 */ /* 0x000fe20000000f00 */
[----:B------:R-:W-:Y:S05]  /*25490*/  BRA `(.L_x_1085) ;  /* 0xffffd2f000007947 */ /* 0x000fea000383ffff */
.L_x_1016:
[----:B------:R-:W-:Y:S01]  /*254a0*/  IMAD.MOV.U32 R11, RZ, RZ, R7 ;  /* 0x000000ffff0b7224 */ /* 0x000fe200078e0007 */
[----:B------:R-:W-:Y:S01]  /*254b0*/  MOV R10, RZ ;  /* 0x000000ff000a7202 */ /* 0x000fe20000000f00 */
[----:B------:R-:W-:Y:S01]  /*254c0*/  IMAD.MOV.U32 R3, RZ, RZ, 0x181f ;  /* 0x0000181fff037424 */ /* 0x000fe200078e00ff */
[----:B------:R-:W-:Y:S02]  /*254d0*/  MOV R2, 0x254f0 ;  /* 0x000254f000027802 */ /* 0x000fe40000000f00 */
[----:B-12---:R-:W-:Y:S05]  /*254e0*/  CALL.REL.NOINC `($__internal_13_$__cuda_sm70_shflsync_idx_p) ;  /* 0x00000cb000007944 */ /* 0x006fea0003c00000 */
[----:B------:R-:W-:Y:S01]  /*254f0*/  MOV R2, R10 ;  /* 0x0000000a00027202 */ /* 0x000fe20000000f00 */
[----:B------:R-:W-:Y:S05]  /*25500*/  BRA `(.L_x_1086) ;  /* 0xffffd2a000007947 */ /* 0x000fea000383ffff */
.L_x_1017:
[----:B------:R-:W-:Y:S01]  /*25510*/  IMAD.MOV.U32 R11, RZ, RZ, R6 ;  /* 0x000000ffff0b7224 */ /* 0x000fe200078e0006 */
[----:B------:R-:W-:Y:S01]  /*25520*/  MOV R10, 0x1 ;  /* 0x00000001000a7802 */ /* 0x000fe20000000f00 */
[----:B--2---:R-:W-:Y:S01]  /*25530*/  IMAD.MOV.U32 R3, RZ, RZ, 0x181f ;  /* 0x0000181fff037424 */ /* 0x004fe200078e00ff */
[----:B------:R-:W-:-:S02]  /*25540*/  MOV R2, 0x25560 ;  /* 0x0002556000027802 */ /* 0x000fc40000000f00 */
[----:B-1-3--:R-:W-:Y:S05]  /*25550*/  CALL.REL.NOINC `($__internal_13_$__cuda_sm70_shflsync_idx_p) ;  /* 0x00000c4000007944 */ /* 0x00afea0003c00000 */
        /* <DEDUP_REMOVED lines=8> */
.L_x_1018:
[----:B------:R-:W-:Y:S01]  /*255e0*/  IMAD.MOV.U32 R11, RZ, RZ, R6 ;  /* 0x000000ffff0b7224 */ /* 0x000fe200078e0006 */
[----:B------:R-:W-:Y:S01]  /*255f0*/  MOV R10, 0x2 ;  /* 0x00000002000a7802 */ /* 0x000fe20000000f00 */
[----:B-1----:R-:W-:Y:S01]  /*25600*/  IMAD.MOV.U32 R3, RZ, RZ, 0x181f ;  /* 0x0000181fff037424 */ /* 0x002fe200078e00ff */
[----:B------:R-:W-:Y:S02]  /*25610*/  MOV R2, 0x25630 ;  /* 0x0002563000027802 */ /* 0x000fe40000000f00 */
[----:B---34-:R-:W-:Y:S05]  /*25620*/  CALL.REL.NOINC `($__internal_13_$__cuda_sm70_shflsync_idx_p) ;  /* 0x00000b7000007944 */ /* 0x018fea0003c00000 */
[----:B------:R-:W-:Y:S01]  /*25630*/  MOV R8, R10 ;  /* 0x0000000a00087202 */ /* 0x000fe20000000f00 */
[----:B------:R-:W-:Y:S05]  /*25640*/  BRA `(.L_x_1088) ;  /* 0xffffd25000007947 */ /* 0x000fea000383ffff */
.L_x_1019:
[----:B------:R-:W-:Y:S01]  /*25650*/  IMAD.MOV.U32 R11, RZ, RZ, R7 ;  /* 0x000000ffff0b7224 */ /* 0x000fe200078e0007 */
[----:B------:R-:W-:Y:S01]  /*25660*/  MOV R10, 0x2 ;  /* 0x00000002000a7802 */ /* 0x000fe20000000f00 */
[----:B-1----:R-:W-:Y:S01]  /*25670*/  IMAD.MOV.U32 R3, RZ, RZ, 0x181f ;  /* 0x0000181fff037424 */ /* 0x002fe200078e00ff */
[----:B------:R-:W-:Y:S02]  /*25680*/  MOV R2, 0x256a0 ;  /* 0x000256a000027802 */ /* 0x000fe40000000f00 */
[----:B--234-:R-:W-:Y:S05]  /*25690*/  CALL.REL.NOINC `($__internal_13_$__cuda_sm70_shflsync_idx_p) ;  /* 0x00000b0000007944 */ /* 0x01cfea0003c00000 */
[----:B------:R-:W-:Y:S01]  /*256a0*/  MOV R2, R10 ;  /* 0x0000000a00027202 */ /* 0x000fe20000000f00 */
[----:B------:R-:W-:Y:S05]  /*256b0*/  BRA `(.L_x_1089) ;  /* 0xffffd20000007947 */ /* 0x000fea000383ffff */
.L_x_1020:
        /* <DEDUP_REMOVED lines=13> */
.L_x_1021:
[----:B------:R-:W-:Y:S01]  /*25790*/  IMAD.MOV.U32 R11, RZ, RZ, R6 ;  /* 0x000000ffff0b7224 */ /* 0x000fe200078e0006 */
[----:B------:R-:W-:Y:S01]  /*257a0*/  MOV R10, 0x4 ;  /* 0x00000004000a7802 */ /* 0x000fe20000000f00 */
[----:B--2---:R-:W-:Y:S01]  /*257b0*/  IMAD.MOV.U32 R3, RZ, RZ, 0x181f ;  /* 0x0000181fff037424 */ /* 0x004fe200078e00ff */
[----:B------:R-:W-:Y:S02]  /*257c0*/  MOV R2, 0x257e0 ;  /* 0x000257e000027802 */ /* 0x000fe40000000f00 */
[----:B-1-34-:R-:W-:Y:S05]  /*257d0*/  CALL.REL.NOINC `($__internal_13_$__cuda_sm70_shflsync_idx_p) ;  /* 0x000009c000007944 */ /* 0x01afea0003c00000 */
[----:B------:R-:W-:Y:S01]  /*257e0*/  MOV R8, R10 ;  /* 0x0000000a00087202 */ /* 0x000fe20000000f00 */
[----:B------:R-:W-:Y:S05]  /*257f0*/  BRA `(.L_x_1091) ;  /* 0xffffd1b000007947 */ /* 0x000fea000383ffff */
.L_x_1022:
[----:B------:R-:W-:Y:S01]  /*25800*/  IMAD.MOV.U32 R11, RZ, RZ, R7 ;  /* 0x000000ffff0b7224 */ /* 0x000fe200078e0007 */
[----:B------:R-:W-:Y:S01]  /*25810*/  MOV R10, 0x4 ;  /* 0x00000004000a7802 */ /* 0x000fe20000000f00 */
[----:B--2---:R-:W-:Y:S01]  /*25820*/  IMAD.MOV.U32 R3, RZ, RZ, 0x181f ;  /* 0x0000181fff037424 */ /* 0x004fe200078e00ff */
[----:B------:R-:W-:Y:S02]  /*25830*/  MOV R2, 0x25850 ;  /* 0x0002585000027802 */ /* 0x000fe40000000f00 */
[----:B-1-34-:R-:W-:Y:S05]  /*25840*/  CALL.REL.NOINC `($__internal_13_$__cuda_sm70_shflsync_idx_p) ;  /* 0x0000095000007944 */ /* 0x01afea0003c00000 */
[----:B------:R-:W-:Y:S01]  /*25850*/  MOV R2, R10 ;  /* 0x0000000a00027202 */ /* 0x000fe20000000f00 */
[----:B------:R-:W-:Y:S05]  /*25860*/  BRA `(.L_x_1092) ;  /* 0xffffd16000007947 */ /* 0x000fea000383ffff */
.L_x_1023:
[----:B------:R-:W-:Y:S01]  /*25870*/  IMAD.MOV.U32 R11, RZ, RZ, R6 ;  /* 0x000000ffff0b7224 */ /* 0x000fe200078e0006 */
[----:B------:R-:W-:Y:S01]  /*25880*/  MOV R10, 0x5 ;  /* 0x00000005000a7802 */ /* 0x000fe20000000f00 */
[----:B-1----:R-:W-:Y:S01]  /*25890*/  IMAD.MOV.U32 R3, RZ, RZ, 0x181f ;  /* 0x0000181fff037424 */ /* 0x002fe200078e00ff */
[----:B------:R-:W-:-:S02]  /*258a0*/  MOV R2, 0x258c0 ;  /* 0x000258c000027802 */ /* 0x000fc40000000f00 */
[----:B--234-:R-:W-:Y:S05]  /*258b0*/  CALL.REL.NOINC `($__internal_13_$__cuda_sm70_shflsync_idx_p) ;  /* 0x000008e000007944 */ /* 0x01cfea0003c00000 */
        /* <DEDUP_REMOVED lines=8> */
.L_x_1024:
[----:B------:R-:W-:Y:S01]  /*25940*/  IMAD.MOV.U32 R11, RZ, RZ, R6 ;  /* 0x000000ffff0b7224 */ /* 0x000fe200078e0006 */
[----:B------:R-:W-:Y:S01]  /*25950*/  MOV R10, 0x6 ;  /* 0x00000006000a7802 */ /* 0x000fe20000000f00 */
[----:B--2---:R-:W-:Y:S01]  /*25960*/  IMAD.MOV.U32 R3, RZ, RZ, 0x181f ;  /* 0x0000181fff037424 */ /* 0x004fe200078e00ff */
[----:B------:R-:W-:Y:S02]  /*25970*/  MOV R2, 0x25990 ;  /* 0x0002599000027802 */ /* 0x000fe40000000f00 */
[----:B-1--4-:R-:W-:Y:S05]  /*25980*/  CALL.REL.NOINC `($__internal_13_$__cuda_sm70_shflsync_idx_p) ;  /* 0x0000081000007944 */ /* 0x012fea0003c00000 */
[----:B------:R-:W-:Y:S01]  /*25990*/  MOV R8, R10 ;  /* 0x0000000a00087202 */ /* 0x000fe20000000f00 */
[----:B------:R-:W-:Y:S05]  /*259a0*/  BRA `(.L_x_1094) ;  /* 0xffffd11000007947 */ /* 0x000fea000383ffff */
.L_x_1025:
[----:B------:R-:W-:Y:S01]  /*259b0*/  IMAD.MOV.U32 R11, RZ, RZ, R7 ;  /* 0x000000ffff0b7224 */ /* 0x000fe200078e0007 */
[----:B------:R-:W-:Y:S01]  /*259c0*/  MOV R10, 0x6 ;  /* 0x00000006000a7802 */ /* 0x000fe20000000f00 */
[----:B--2---:R-:W-:Y:S01]  /*259d0*/  IMAD.MOV.U32 R3, RZ, RZ, 0x181f ;  /* 0x0000181fff037424 */ /* 0x004fe200078e00ff */
[----:B------:R-:W-:Y:S02]  /*259e0*/  MOV R2, 0x25a00 ;  /* 0x00025a0000027802 */ /* 0x000fe40000000f00 */
[----:B-1-34-:R-:W-:Y:S05]  /*259f0*/  CALL.REL.NOINC `($__internal_13_$__cuda_sm70_shflsync_idx_p) ;  /* 0x000007a000007944 */ /* 0x01afea0003c00000 */
[----:B------:R-:W-:Y:S01]  /*25a00*/  MOV R2, R10 ;  /* 0x0000000a00027202 */ /* 0x000fe20000000f00 */
[----:B------:R-:W-:Y:S05]  /*25a10*/  BRA `(.L_x_1095) ;  /* 0xffffd0c000007947 */ /* 0x000fea000383ffff */
.L_x_1026:
[----:B------:R-:W-:Y:S01]  /*25a20*/  IMAD.MOV.U32 R11, RZ, RZ, R6 ;  /* 0x000000ffff0b7224 */ /* 0x000fe200078e0006 */
[----:B------:R-:W-:Y:S01]  /*25a30*/  MOV R10, 0x7 ;  /* 0x00000007000a7802 */ /* 0x000fe20000000f00 */
[----:B-1----:R-:W-:Y:S01]  /*25a40*/  IMAD.MOV.U32 R3, RZ, RZ, 0x181f ;  /* 0x0000181fff037424 */ /* 0x002fe200078e00ff */
[----:B------:R-:W-:-:S02]  /*25a50*/  MOV R2, 0x25a70 ;  /* 0x00025a7000027802 */ /* 0x000fc40000000f00 */
[----:B--2-4-:R-:W-:Y:S05]  /*25a60*/  CALL.REL.NOINC `($__internal_13_$__cuda_sm70_shflsync_idx_p) ;  /* 0x0000073000007944 */ /* 0x014fea0003c00000 */
        /* <DEDUP_REMOVED lines=8> */
.L_x_1028:
[----:B------:R-:W-:Y:S01]  /*25af0*/  IMAD.MOV.U32 R11, RZ, RZ, R45 ;  /* 0x000000ffff0b7224 */ /* 0x000fe200078e002d */
[----:B------:R-:W-:Y:S01]  /*25b00*/  MOV R10, RZ ;  /* 0x000000ff000a7202 */ /* 0x000fe20000000f00 */
[----:B----4-:R-:W-:Y:S01]  /*25b10*/  IMAD.MOV.U32 R3, RZ, RZ, 0x1f ;  /* 0x0000001fff037424 */ /* 0x010fe200078e00ff */
[----:B------:R-:W-:Y:S02]  /*25b20*/  MOV R2, 0x25b40 ;  /* 0x00025b4000027802 */ /* 0x000fe40000000f00 */
[----:B------:R-:W-:Y:S05]  /*25b30*/  CALL.REL.NOINC `($__internal_13_$__cuda_sm70_shflsync_idx_p) ;  /* 0x0000066000007944 */ /* 0x000fea0003c00000 */
[----:B------:R-:W-:Y:S01]  /*25b40*/  MOV R9, R10 ;  /* 0x0000000a00097202 */ /* 0x000fe20000000f00 */
[----:B------:R-:W-:Y:S05]  /*25b50*/  BRA `(.L_x_1097) ;  /* 0xffffd14000007947 */ /* 0x000fea000383ffff */
.L_x_1029:
[----:B------:R-:W-:Y:S01]  /*25b60*/  IMAD.MOV.U32 R11, RZ, RZ, R45 ;  /* 0x000000ffff0b7224 */ /* 0x000fe200078e002d */
[----:B------:R-:W-:Y:S01]  /*25b70*/  MOV R10, 0x1 ;  /* 0x00000001000a7802 */ /* 0x000fe20000000f00 */
[----:B----4-:R-:W-:Y:S01]  /*25b80*/  IMAD.MOV.U32 R3, RZ, RZ, 0x1f ;  /* 0x0000001fff037424 */ /* 0x010fe200078e00ff */
[----:B------:R-:W-:Y:S02]  /*25b90*/  MOV R2, 0x25bb0 ;  /* 0x00025bb000027802 */ /* 0x000fe40000000f00 */
[----:B-12---:R-:W-:Y:S05]  /*25ba0*/  CALL.REL.NOINC `($__internal_13_$__cuda_sm70_shflsync_idx_p) ;  /* 0x000005f000007944 */ /* 0x006fea0003c00000 */
[----:B------:R-:W-:Y:S01]  /*25bb0*/  MOV R8, R10 ;  /* 0x0000000a00087202 */ /* 0x000fe20000000f00 */
[----:B------:R-:W-:Y:S05]  /*25bc0*/  BRA `(.L_x_1098) ;  /* 0xffffd0f000007947 */ /* 0x000fea000383ffff */
.L_x_1030:
[----:B------:R-:W-:Y:S02]  /*25bd0*/  MOV R2, 0x1 ;  /* 0x0000000100027802 */ /* 0x000fe40000000f00 */
[----:B------:R-:W-:-:S02]  /*25be0*/  MOV R3, 0x25c00 ;  /* 0x00025c0000037802 */ /* 0x000fc40000000f00 */
[----:B-123--:R-:W-:Y:S05]  /*25bf0*/  CALL.REL.NOINC `($__internal_14_$__cuda_sm70_shflsync_up_p) ;  /* 0x000005f000007944 */ /* 0x00efea0003c00000 */
[----:B------:R-:W-:Y:S05]  /*25c00*/  BRA `(.L_x_1099) ;  /* 0xffffd1e000007947 */ /* 0x000fea000383ffff */
.L_x_1031:
[----:B------:R-:W-:Y:S02]  /*25c10*/  MOV R2, 0x2 ;  /* 0x0000000200027802 */ /* 0x000fe40000000f00 */
[----:B------:R-:W-:-:S02]  /*25c20*/  MOV R3, 0x25c40 ;  /* 0x00025c4000037802 */ /* 0x000fc40000000f00 */
[----:B-12---:R-:W-:Y:S05]  /*25c30*/  CALL.REL.NOINC `($__internal_14_$__cuda_sm70_shflsync_up_p) ;  /* 0x000005b000007944 */ /* 0x006fea0003c00000 */
        /* <DEDUP_REMOVED lines=24> */
.L_x_1035:
[----:B------:R-:W-:Y:S02]  /*25dc0*/  MOV R2, 0x1 ;  /* 0x0000000100027802 */ /* 0x000fe40000000f00 */
[----:B------:R-:W-:Y:S02]  /*25dd0*/  MOV R3, 0x25df0 ;  /* 0x00025df000037802 */ /* 0x000fe40000000f00 */
[----:B------:R-:W-:Y:S05]  /*25de0*/  CALL.REL.NOINC `($__internal_14_$__cuda_sm70_shflsync_up_p) ;  /* 0x0000040000007944 */ /* 0x000fea0003c00000 */
[----:B------:R-:W-:Y:S01]  /*25df0*/  MOV R2, R4 ;  /* 0x0000000400027202 */ /* 0x000fe20000000f00 */
[----:B------:R-:W-:Y:S05]  /*25e00*/  BRA `(.L_x_1101) ;  /* 0xffffd24000007947 */ /* 0x000fea000383ffff */
.L_x_1036:
        /* <DEDUP_REMOVED lines=27> */
.L_x_1038:
[----:B------:R-:W-:Y:S02]  /*25fc0*/  SEL R0, RZ, 0x1, P0 ;  /* 0x00000001ff007807 */ /* 0x000fe40000000000 */
[----:B------:R-:W-:Y:S02]  /*25fd0*/  MOV R2, 0x25ff0 ;  /* 0x00025ff000027802 */ /* 0x000fe40000000f00 */
[----:B---3--:R-:W-:Y:S05]  /*25fe0*/  CALL.REL.NOINC `($__internal_15_$__cuda_sm70_votesync_ballot) ;  /* 0x0000027000007944 */ /* 0x008fea0003c00000 */
[----:B------:R-:W-:Y:S01]  /*25ff0*/  MOV R5, R0 ;  /* 0x0000000000057202 */ /* 0x000fe20000000f00 */
[----:B------:R-:W-:Y:S05]  /*26000*/  BRA `(.L_x_1103) ;  /* 0xffffd1d000007947 */ /* 0x000fea000383ffff */
.L_x_1039:
[----:B------:R-:W-:Y:S01]  /*26010*/  IMAD.MOV.U32 R11, RZ, RZ, R6 ;  /* 0x000000ffff0b7224 */ /* 0x000fe200078e0006 */
[----:B------:R-:W-:Y:S01]  /*26020*/  MOV R10, R0 ;  /* 0x00000000000a7202 */ /* 0x000fe20000000f00 */
[----:B------:R-:W-:Y:S01]  /*26030*/  IMAD.MOV.U32 R3, RZ, RZ, 0x1f ;  /* 0x0000001fff037424 */ /* 0x000fe200078e00ff */
[----:B-1----:R-:W-:Y:S02]  /*26040*/  MOV R2, 0x26060 ;  /* 0x0002606000027802 */ /* 0x002fe40000000f00 */
[----:B---3--:R-:W-:Y:S05]  /*26050*/  CALL.REL.NOINC `($__internal_13_$__cuda_sm70_shflsync_idx_p) ;  /* 0x0000014000007944 */ /* 0x008fea0003c00000 */
[----:B------:R-:W-:Y:S01]  /*26060*/  IMAD.MOV.U32 R12, RZ, RZ, R10 ;  /* 0x000000ffff0c7224 */ /* 0x000fe200078e000a */
[----:B------:R-:W-:Y:S01]  /*26070*/  MOV R10, R0 ;  /* 0x00000000000a7202 */ /* 0x000fe20000000f00 */
[----:B------:R-:W-:Y:S01]  /*26080*/  IMAD.MOV.U32 R11, RZ, RZ, R7 ;  /* 0x000000ffff0b7224 */ /* 0x000fe200078e0007 */
[----:B------:R-:W-:-:S02]  /*26090*/  MOV R3, 0x1f ;  /* 0x0000001f00037802 */ /* 0x000fc40000000f00 */
[----:B------:R-:W-:Y:S02]  /*260a0*/  MOV R2, 0x260c0 ;  /* 0x000260c000027802 */ /* 0x000fe40000000f00 */
[----:B------:R-:W-:Y:S05]  /*260b0*/  CALL.REL.NOINC `($__internal_13_$__cuda_sm70_shflsync_idx_p) ;  /* 0x000000e000007944 */ /* 0x000fea0003c00000 */
[----:B------:R-:W-:Y:S01]  /*260c0*/  MOV R7, R10 ;  /* 0x0000000a00077202 */ /* 0x000fe20000000f00 */
[----:B------:R-:W-:Y:S05]  /*260d0*/  BRA `(.L_x_1104) ;  /* 0xffffd17000007947 */ /* 0x000fea000383ffff */
.L_x_1042:
[----:B------:R-:W-:Y:S01]  /*260e0*/  IMAD.MOV.U32 R11, RZ, RZ, R4 ;  /* 0x000000ffff0b7224 */ /* 0x000fe200078e0004 */
[----:B------:R-:W-:Y:S01]  /*260f0*/  MOV R10, R0 ;  /* 0x00000000000a7202 */ /* 0x000fe20000000f00 */
[----:B------:R-:W-:Y:S01]  /*26100*/  IMAD.MOV.U32 R3, RZ, RZ, 0x1f ;  /* 0x0000001fff037424 */ /* 0x000fe200078e00ff */
[----:B-1----:R-:W-:Y:S02]  /*26110*/  MOV R2, 0x26130 ;  /* 0x0002613000027802 */ /* 0x002fe40000000f00 */
[----:B---34-:R-:W-:Y:S05]  /*26120*/  CALL.REL.NOINC `($__internal_13_$__cuda_sm70_shflsync_idx_p) ;  /* 0x0000007000007944 */ /* 0x018fea0003c00000 */
[----:B------:R-:W-:Y:S01]  /*26130*/  MOV R13, R10 ;  /* 0x0000000a000d7202 */ /* 0x000fe20000000f00 */
[----:B------:R-:W-:Y:S05]  /*26140*/  BRA `(.L_x_1041) ;  /* 0xffffd16000007947 */ /* 0x000fea000383ffff */
        .weak           $__internal_12_$__cuda_sm70_shflsync_bfly_p
        .type           $__internal_12_$__cuda_sm70_shflsync_bfly_p,@function
        .size           $__internal_12_$__cuda_sm70_shflsync_bfly_p,($__internal_13_$__cuda_sm70_shflsync_idx_p - $__internal_12_$__cuda_sm70_shflsync_bfly_p)
$__internal_12_$__cuda_sm70_shflsync_bfly_p:
[----:B------:R-:W-:Y:S04]  /*26150*/  WARPSYNC R10 ;  /* 0x0000000a00007348 */ /* 0x000fe80003800000 */
[----:B------:R1:W2:Y:S01]  /*26160*/  SHFL.BFLY PT, R0, R0, R8, R11 ;  /* 0x0c00000800007389 */ /* 0x0002a200000e000b */
[----:B------:R-:W-:-:S02]  /*26170*/  MOV R9, 0x0 ;  /* 0x0000000000097802 */ /* 0x000fc40000000f00 */
[----:B-1----:R-:W-:-:S04]  /*26180*/  MOV R8, R4 ;  /* 0x0000000400087202 */ /* 0x002fc80000000f00 */
[----:B--2---:R-:W-:Y:S05]  /*26190*/  RET.REL.NODEC R8 `(_ZN7cutlass13device_kernelIN5flash19enable_sm80_to_sm89INS1_16FlashAttnFwdSm80INS1_25CollectiveMainloopFwdSm80ILi4ELi1ELb0EN4cute5tupleIJNS5_1CILi128EEENS7_ILi80EEENS7_ILi64EEEEEELi64ENS_10bfloat16_tEfNS_4arch4Sm80ELb0ELb1ELb0ELb1ELb0ELb1ELb1ELb1EEENS1_21CollectiveEpilogueFwdINS6_IJS8_SA_S9_EEENS6_IJNS7_ILi1EEESI_SI_EEESC_SE_Li128ELb1ELb1ELb1ELb0EEENS1_36VarlenDynamicPersistentTileSchedulerILi128ELi80ELi128ELi128ELb1ELb1ELb0ELb1ELb0ELb1EEEEEEEEEvNT_6ParamsE) ;  /* 0xfffd9e6008007950 */ /* 0x004fea0003c3ffff */
        .weak           $__internal_13_$__cuda_sm70_shflsync_idx_p
        .type           $__internal_13_$__cuda_sm70_shflsync_idx_p,@function
        .size           $__internal_13_$__cuda_sm70_shflsync_idx_p,($__internal_14_$__cuda_sm70_shflsync_up_p - $__internal_13_$__cuda_sm70_shflsync_idx_p)
$__internal_13_$__cuda_sm70_shflsync_idx_p:
[----:B------:R-:W-:-:S04]  /*261a0*/  MOV R44, 0xffffffff ;  /* 0xffffffff002c7802 */ /* 0x000fc80000000f00 */
[----:B------:R-:W-:Y:S04]  /*261b0*/  WARPSYNC R44 ;  /* 0x0000002c00007348 */ /* 0x000fe80003800000 */
[----:B------:R1:W2:Y:S02]  /*261c0*/  SHFL.IDX PT, R10, R11, R10, R3 ;  /* 0x0000000a0b0a7389 */ /* 0x0002a400000e0003 */
[----:B-1----:R-:W-:-:S04]  /*261d0*/  MOV R3, 0x0 ;  /* 0x0000000000037802 */ /* 0x002fc80000000f00 */
[----:B--2---:R-:W-:Y:S05]  /*261e0*/  RET.REL.NODEC R2 `(_ZN7cutlass13device_kernelIN5flash19enable_sm80_to_sm89INS1_16FlashAttnFwdSm80INS1_25CollectiveMainloopFwdSm80ILi4ELi1ELb0EN4cute5tupleIJNS5_1CILi128EEENS7_ILi80EEENS7_ILi64EEEEEELi64ENS_10bfloat16_tEfNS_4arch4Sm80ELb0ELb1ELb0ELb1ELb0ELb1ELb1ELb1EEENS1_21CollectiveEpilogueFwdINS6_IJS8_SA_S9_EEENS6_IJNS7_ILi1EEESI_SI_EEESC_SE_Li128ELb1ELb1ELb1ELb0EEENS1_36VarlenDynamicPersistentTileSchedulerILi128ELi80ELi128ELi128ELb1ELb1ELb0ELb1ELb0ELb1EEEEEEEEEvNT_6ParamsE) ;  /* 0xfffd9e1002007950 */ /* 0x004fea0003c3ffff */
        .weak           $__internal_14_$__cuda_sm70_shflsync_up_p
        .type           $__internal_14_$__cuda_sm70_shflsync_up_p,@function
        .size           $__internal_14_$__cuda_sm70_shflsync_up_p,($__internal_15_$__cuda_sm70_votesync_ballot - $__internal_14_$__cuda_sm70_shflsync_up_p)
$__internal_14_$__cuda_sm70_shflsync_up_p:
[----:B------:R-:W-:Y:S02]  /*261f0*/  IMAD.MOV.U32 R4, RZ, RZ, RZ ;  /* 0x000000ffff047224 */ /* 0x000fe400078e00ff */
[----:B------:R-:W-:-:S04]  /*26200*/  IMAD.MOV.U32 R10, RZ, RZ, -0x1 ;  /* 0xffffffffff0a7424 */ /* 0x000fc800078e00ff */
[----:B------:R-:W-:Y:S04]  /*26210*/  WARPSYNC R10 ;  /* 0x0000000a00007348 */ /* 0x000fe80003800000 */
[----:B------:R1:W2:Y:S02]  /*26220*/  SHFL.UP PT, R4, R0, R2, R4 ;  /* 0x0400000200047389 */ /* 0x0002a400000e0004 */
[----:B-1----:R-:W-:Y:S02]  /*26230*/  MOV R2, R3 ;  /* 0x0000000300027202 */ /* 0x002fe40000000f00 */
[----:B------:R-:W-:-:S04]  /*26240*/  MOV R3, 0x0 ;  /* 0x0000000000037802 */ /* 0x000fc80000000f00 */
[----:B--2---:R-:W-:Y:S05]  /*26250*/  RET.REL.NODEC R2 `(_ZN7cutlass13device_kernelIN5flash19enable_sm80_to_sm89INS1_16FlashAttnFwdSm80INS1_25CollectiveMainloopFwdSm80ILi4ELi1ELb0EN4cute5tupleIJNS5_1CILi128EEENS7_ILi80EEENS7_ILi64EEEEEELi64ENS_10bfloat16_tEfNS_4arch4Sm80ELb0ELb1ELb0ELb1ELb0ELb1ELb1ELb1EEENS1_21CollectiveEpilogueFwdINS6_IJS8_SA_S9_EEENS6_IJNS7_ILi1EEESI_SI_EEESC_SE_Li128ELb1ELb1ELb1ELb0EEENS1_36VarlenDynamicPersistentTileSchedulerILi128ELi80ELi128ELi128ELb1ELb1ELb0ELb1ELb0ELb1EEEEEEEEEvNT_6ParamsE) ;  /* 0xfffd9da002007950 */ /* 0x004fea0003c3ffff */
        .weak           $__internal_15_$__cuda_sm70_votesync_ballot
        .type           $__internal_15_$__cuda_sm70_votesync_ballot,@function
        .size           $__internal_15_$__cuda_sm70_votesync_ballot,(.L_x_1631 - $__internal_15_$__cuda_sm70_votesync_ballot)
$__internal_15_$__cuda_sm70_votesync_ballot:
[----:B------:R-:W-:Y:S01]  /*26260*/  ISETP.NE.U32.AND P0, PT, R0, 0x1, PT ;  /* 0x000000010000780c */ /* 0x000fe20003f05070 */
[----:B------:R-:W-:-:S04]  /*26270*/  IMAD.MOV.U32 R3, RZ, RZ, -0x1 ;  /* 0xffffffffff037424 */ /* 0x000fc800078e00ff */
[----:B------:R-:W-:Y:S08]  /*26280*/  WARPSYNC R3 ;  /* 0x0000000300007348 */ /* 0x000ff00003800000 */
[----:B------:R-:W-:-:S04]  /*26290*/  VOTE.ANY R0, PT, !P0 ;  /* 0x0000000000007806 */ /* 0x000fc800040e0100 */
[----:B------:R-:W-:Y:S01]  /*262a0*/  LOP3.LUT R0, R0, R3, RZ, 0xc0, !PT ;  /* 0x0000000300007212 */ /* 0x000fe200078ec0ff */
[----:B------:R-:W-:-:S04]  /*262b0*/  IMAD.MOV.U32 R3, RZ, RZ, 0x0 ;  /* 0x00000000ff037424 */ /* 0x000fc800078e00ff */
[----:B------:R-:W-:Y:S05]  /*262c0*/  RET.REL.NODEC R2 `(_ZN7cutlass13device_kernelIN5flash19enable_sm80_to_sm89INS1_16FlashAttnFwdSm80INS1_25CollectiveMainloopFwdSm80ILi4ELi1ELb0EN4cute5tupleIJNS5_1CILi128EEENS7_ILi80EEENS7_ILi64EEEEEELi64ENS_10bfloat16_tEfNS_4arch4Sm80ELb0ELb1ELb0ELb1ELb0ELb1ELb1ELb1EEENS1_21CollectiveEpilogueFwdINS6_IJS8_SA_S9_EEENS6_IJNS7_ILi1EEESI_SI_EEESC_SE_Li128ELb1ELb1ELb1ELb0EEENS1_36VarlenDynamicPersistentTileSchedulerILi128ELi80ELi128ELi128ELb1ELb1ELb0ELb1ELb0ELb1EEEEEEEEEvNT_6ParamsE) ;  /* 0xfffd9d3002007950 */ /* 0x000fea0003c3ffff */
.L_x_1105:
        /* <DEDUP_REMOVED lines=11> */
.L_x_1631:


//--------------------- .text._ZN7cutlass13device_kernelIN5flash19enable_sm80_to_sm89INS1_16FlashAttnFwdSm80INS1_25CollectiveMainloopFwdSm80ILi4ELi1ELb0EN4cute5tupleIJNS5_1CILi128EEENS7_ILi112EEENS7_ILi64EEEEEELi64ENS_10bfloat16_tEfNS_4arch4Sm80ELb1ELb0ELb0ELb0ELb0ELb0ELb1ELb1EEENS1_21CollectiveEpilogueFwdINS6_IJS8_SA_S9_EEENS6_IJNS7_ILi1EEESI_SI_EEESC_SE_Li128ELb0ELb1ELb1ELb0EEENS1_30DynamicPersistentTileSchedulerILi128ELi128ELb1ELb1ELb0EEEEEEEEEvNT_6ParamsE --------------------------
	.section	.text._ZN7cutlass13device_kernelIN5flash19enable_sm80_to_sm89INS1_16FlashAttnFwdSm80INS1_25CollectiveMainloopFwdSm80ILi4ELi1ELb0EN4cute5tupleIJNS5_1CILi128EEENS7_ILi112EEENS7_ILi64EEEEEELi64ENS_10bfloat16_tEfNS_4arch4Sm80ELb1ELb0ELb0ELb0ELb0ELb0ELb1ELb1EEENS1_21CollectiveEpilogueFwdINS6_IJS8_SA_S9_EEENS6_IJNS7_ILi1EEESI_SI_EEESC_SE_Li128ELb0ELb1ELb1ELb0EEENS1_30DynamicPersistentTileSchedulerILi128ELi128ELb1ELb1ELb0EEEEEEEEEvNT_6ParamsE,"ax",@progbits
	.sectioninfo	@"SHI_REGISTERS=255"
	.align	128
.text._ZN7cutlass13device_kernelIN5flash19enable_sm80_to_sm89INS1_16FlashAttnFwdSm80INS1_25CollectiveMainloopFwdSm80ILi4ELi1ELb0EN4cute5tupleIJNS5_1CILi128EEENS7_ILi112EEENS7_ILi64EEEEEELi64ENS_10bfloat16_tEfNS_4arch4Sm80ELb1ELb0ELb0ELb0ELb0ELb0ELb1ELb1EEENS1_21CollectiveEpilogueFwdINS6_IJS8_SA_S9_EEENS6_IJNS7_ILi1EEESI_SI_EEESC_SE_Li128ELb0ELb1ELb1ELb0EEENS1_30DynamicPersistentTileSchedulerILi128ELi128ELb1ELb1ELb0EEEEEEEEEvNT_6ParamsE:
        .type           _ZN7cutlass13device_kernelIN5flash19enable_sm80_to_sm89INS1_16FlashAttnFwdSm80INS1_25CollectiveMainloopFwdSm80ILi4ELi1ELb0EN4cute5tupleIJNS5_1CILi128EEENS7_ILi112EEENS7_ILi64EEEEEELi64ENS_10bfloat16_tEfNS_4arch4Sm80ELb1ELb0ELb0ELb0ELb0ELb0ELb1ELb1EEENS1_21CollectiveEpilogueFwdINS6_IJS8_SA_S9_EEENS6_IJNS7_ILi1EEESI_SI_EEESC_SE_Li128ELb0ELb1ELb1ELb0EEENS1_30DynamicPersistentTileSchedulerILi128ELi128ELb1ELb1ELb0EEEEEEEEEvNT_6ParamsE,@function
        .size           _ZN7cutlass13device_kernelIN5flash19enable_sm80_to_sm89INS1_16FlashAttnFwdSm80INS1_25CollectiveMainloopFwdSm80ILi4ELi1ELb0EN4cute5tupleIJNS5_1CILi128EEENS7_ILi112EEENS7_ILi64EEEEEELi64ENS_10bfloat16_tEfNS_4arch4Sm80ELb1ELb0ELb0ELb0ELb0ELb0ELb1ELb1EEENS1_21CollectiveEpilogueFwdINS6_IJS8_SA_S9_EEENS6_IJNS7_ILi1EEESI_SI_EEESC_SE_Li128ELb0ELb1ELb1ELb0EEENS1_30DynamicPersistentTileSchedulerILi128ELi128ELb1ELb1ELb0EEEEEEEEEvNT_6ParamsE,(.L_x_1636 - _ZN7cutlass13device_kernelIN5flash19enable_sm80_to_sm89INS1_16FlashAttnFwdSm80INS1_25CollectiveMainloopFwdSm80ILi4ELi1ELb0EN4cute5tupleIJNS5_1CILi128EEENS7_ILi112EEENS7_ILi64EEEEEELi64ENS_10bfloat16_tEfNS_4arch4Sm80ELb1ELb0ELb0ELb0ELb0ELb0ELb1ELb1EEENS1_21CollectiveEpilogueFwdINS6_IJS8_SA_S9_EEENS6_IJNS7_ILi1EEESI_SI_EEESC_SE_Li128ELb0ELb1ELb1ELb0EEENS1_30DynamicPersistentTileSchedulerILi128ELi128ELb1ELb1ELb0EEEEEEEEEvNT_6ParamsE)
        .other          _ZN7cutlass13device_kernelIN5flash19enable_sm80_to_sm89INS1_16FlashAttnFwdSm80INS1_25CollectiveMainloopFwdSm80ILi4ELi1ELb0EN4cute5tupleIJNS5_1CILi128EEENS7_ILi112EEENS7_ILi64EEEEEELi64ENS_10bfloat16_tEfNS_4arch4Sm80ELb1ELb0ELb0ELb0ELb0ELb0ELb1ELb1EEENS1_21CollectiveEpilogueFwdINS6_IJS8_SA_S9_EEENS6_IJNS7_ILi1EEESI_SI_EEESC_SE_Li128ELb0ELb1ELb1ELb0EEENS1_30DynamicPersistentTileSchedulerILi128ELi128ELb1ELb1ELb0EEEEEEEEEvNT_6ParamsE,@"STO_CUDA_ENTRY STV_DEFAULT"
_ZN7cutlass13device_kernelIN5flash19enable_sm80_to_sm89INS1_16FlashAttnFwdSm80INS1_25CollectiveMainloopFwdSm80ILi4ELi1ELb0EN4cute5tupleIJNS5_1CILi128EEENS7_ILi112EEENS7_ILi64EEEEEELi64ENS_10bfloat16_tEfNS_4arch4Sm80ELb1ELb0ELb0ELb0ELb0ELb0ELb1ELb1EEENS1_21CollectiveEpilogueFwdINS6_IJS8_SA_S9_EEENS6_IJNS7_ILi1EEESI_SI_EEESC_SE_Li128ELb0ELb1ELb1ELb0EEENS1_30DynamicPersistentTileSchedulerILi128ELi128ELb1ELb1ELb0EEEEEEEEEvNT_6ParamsE:
[----:B------:R-:W-:-:S03]  /*0000*/  MOV R1, c[0x0][0x28] ;  /* 0x00000a0000017a02 */ /* 0x000fc60000000f00 */
[----:B------:R-:W1:Y:S01]  /*0010*/  S2R R17, SR_TID.X ;  /* 0x0000000000117919 */ /* 0x000e620000002100 */
[----:B------:R-:W-:-:S03]  /*0020*/  IADD3 R1, R1, -0xd8, RZ ;  /* 0xffffff2801017810 */ /* 0x000fc60007ffe0ff */
[----:B------:R-:W2:Y:S01]  /*0030*/  S2R R16, SR_CTAID.X ;  /* 0x0000000000107919 */ /* 0x000ea20000002500 */
[----:B-1----:R-:W-:-:S05]  /*0040*/  SHF.R.U32.HI R2, RZ, 0x5, R17 ;  /* 0x00000005ff027819 */ /* 0x002fca0000011611 */
[----:B------:R-:W1:Y:S02]  /*0050*/  SHFL.IDX PT, R0, R2, RZ, 0x1f ;  /* 0x00001fff02007589 */ /* 0x000e6400000e0000 */
[----:B-1----:R-:W-:Y:S02]  /*0060*/  ISETP.GE.AND P0, PT, R0, 0x1, PT ;  /* 0x000000010000780c */ /* 0x002fe40003f06270 */
[----:B------:R1:W-:Y:S11]  /*0070*/  STL [R1+0x74], R0 ;  /* 0x0000740001007387 */ /* 0x0003f60000100800 */
[----:B------:R-:W-:Y:S06]  /*0080*/  @P0 BAR.ARV 0x4, 0x80 ;  /* 0x0102000000000b1d */ /* 0x000fec0000002000 */
[----:B--2---:R-:W-:-:S13]  /*0090*/  ISETP.GE.AND P0, PT, R16, c[0x0][0x538], PT ;  /* 0x00014e0010007a0c */ /* 0x004fda0003f06270 */
[----:B------:R-:W-:Y:S05]  /*00a0*/  @P0 EXIT ;  /* 0x000000000000094d */ /* 0x000fea0003800000 */
[----:B-1----:R-:W-:Y:S01]  /*00b0*/  SHF.R.S32.HI R15, RZ, 0x1f, R17 ;  /* 0x0000001fff0f7819 */ /* 0x002fe20000011411 */
[----:B------:R-:W-:Y:S01]  /*00c0*/  IMAD.MOV.U32 R230, RZ, RZ, 0x40 ;  /* 0x00000040ffe67424 */ /* 0x000fe200078e00ff */
[----:B------:R-:W-:Y:S01]  /*00d0*/  ULDC.64 UR8, c[0x0][0x118] ;  /* 0x0000460000087ab9 */ /* 0x000fe20000000a00 */
[----:B------:R-:W-:Y:S01]  /*00e0*/  IMAD.MOV.U32 R232, RZ, RZ, 0x20 ;  /* 0x00000020ffe87424 */ /* 0x000fe200078e00ff */
[CC--:B------:R-:W-:Y:S02]  /*00f0*/  LEA.HI R4, R15.reuse, R17.reuse, RZ, 0x4 ;  /* 0x000000110f047211 */ /* 0x0c0fe400078f20ff */
[CC--:B------:R-:W-:Y:S02]  /*0100*/  LEA.HI R12, R15.reuse, R17.reuse, RZ, 0x3 ;  /* 0x000000110f0c7211 */ /* 0x0c0fe400078f18ff */
[----:B------:R-:W-:Y:S02]  /*0110*/  LEA.HI R0, R15, R17, RZ, 0x2 ;  /* 0x000000110f007211 */ /* 0x000fe400078f10ff */
[----:B------:R-:W-:-:S02]  /*0120*/  LOP3.LUT R2, R4, 0xfffffff0, RZ, 0xc0, !PT ;  /* 0xfffffff004027812 */ /* 0x000fc400078ec0ff */
[----:B------:R-:W-:Y:S02]  /*0130*/  SHF.R.S32.HI R18, RZ, 0x3, R12 ;  /* 0x00000003ff127819 */ /* 0x000fe4000001140c */
[----:B------:R-:W-:Y:S01]  /*0140*/  LOP3.LUT R3, R12, 0xfffffff8, RZ, 0xc0, !PT ;  /* 0xfffffff80c037812 */ /* 0x000fe200078ec0ff */
[C---:B------:R-:W-:Y:S01]  /*0150*/  IMAD.IADD R2, R17.reuse, 0x1, -R2 ;  /* 0x0000000111027824 */ /* 0x040fe200078e0a02 */
[----:B------:R-:W-:Y:S01]  /*0160*/  LOP3.LUT R0, R0, 0xfffffffc, RZ, 0xc0, !PT ;  /* 0xfffffffc00007812 */ /* 0x000fe200078ec0ff */
[----:B------:R-:W-:Y:S01]  /*0170*/  IMAD.SHL.U32 R7, R18, 0x40, RZ ;  /* 0x0000004012077824 */ /* 0x000fe200078e00ff */
[----:B------:R-:W-:Y:S01]  /*0180*/  SHF.R.S32.HI R5, RZ, 0x4, R4 ;  /* 0x00000004ff057819 */ /* 0x000fe20000011404 */
[C---:B------:R-:W-:Y:S02]  /*0190*/  IMAD.IADD R9, R17.reuse, 0x1, -R3 ;  /* 0x0000000111097824 */ /* 0x040fe400078e0a03 */
[----:B------:R-:W-:Y:S01]  /*01a0*/  IMAD.IADD R3, R17, 0x1, -R0 ;  /* 0x0000000111037824 */ /* 0x000fe200078e0a00 */
[----:B------:R-:W-:Y:S01]  /*01b0*/  LEA.HI R4, R4, R5, RZ, 0x1 ;  /* 0x0000000504047211 */ /* 0x000fe200078f08ff */
[----:B------:R-:W-:Y:S01]  /*01c0*/  IMAD.SHL.U32 R10, R9, 0x8, RZ ;  /* 0x00000008090a7824 */ /* 0x000fe200078e00ff */
[----:B------:R-:W-:-:S02]  /*01d0*/  LOP3.LUT R0, R7, 0x1c0, RZ, 0xc0, !PT ;  /* 0x000001c007007812 */ /* 0x000fc400078ec0ff */
[----:B------:R-:W-:Y:S02]  /*01e0*/  LOP3.LUT R6, R4, 0xfffffffe, RZ, 0xc0, !PT ;  /* 0xfffffffe04067812 */ /* 0x000fe400078ec0ff */
[----:B------:R-:W-:Y:S01]  /*01f0*/  SHF.R.S32.HI R4, RZ, 0x1f, R2 ;  /* 0x0000001fff047819 */ /* 0x000fe20000011402 */
[----:B------:R1:W-:Y:S01]  /*0200*/  STL [R1+0x58], R10 ;  /* 0x0000580a01007387 */ /* 0x0003e20000100800 */
[----:B------:R-:W-:Y:S01]  /*0210*/  LEA.HI R8, R3, R3, RZ, 0x1 ;  /* 0x0000000303087211 */ /* 0x000fe200078f08ff */
[----:B------:R-:W-:Y:S01]  /*0220*/  IMAD.IADD R13, R5, 0x1, -R6 ;  /* 0x00000001050d7824 */ /* 0x000fe200078e0a06 */
[----:B------:R-:W-:Y:S02]  /*0230*/  SHF.R.U32.HI R7, RZ, 0x3, R0 ;  /* 0x00000003ff077819 */ /* 0x000fe40000011600 */
[----:B------:R-:W-:Y:S02]  /*0240*/  LEA.HI R11, R4, R2, RZ, 0x3 ;  /* 0x00000002040b7211 */ /* 0x000fe400078f18ff */
[----:B------:R-:W-:-:S02]  /*0250*/  LOP3.LUT R0, R0, 0x38, R10, 0xf8, !PT ;  /* 0x0000003800007812 */ /* 0x000fc400078ef80a */
[----:B------:R-:W-:Y:S02]  /*0260*/  LOP3.LUT R4, R8, 0x1ffffffe, RZ, 0xc0, !PT ;  /* 0x1ffffffe08047812 */ /* 0x000fe400078ec0ff */
[----:B------:R-:W-:-:S03]  /*0270*/  LEA.HI R5, R15, R17, RZ, 0x5 ;  /* 0x000000110f057211 */ /* 0x000fc600078f28ff */
[----:B------:R-:W-:Y:S01]  /*0280*/  IMAD.IADD R14, R3, 0x1, -R4 ;  /* 0x00000001030e7824 */ /* 0x000fe200078e0a04 */
[----:B------:R-:W-:Y:S01]  /*0290*/  SHF.R.S32.HI R235, RZ, 0x5, R5 ;  /* 0x00000005ffeb7819 */ /* 0x000fe20000011405 */
[----:B------:R-:W-:Y:S01]  /*02a0*/  IMAD.SHL.U32 R3, R9, 0x40, RZ ;  /* 0x0000004009037824 */ /* 0x000fe200078e00ff */
[----:B------:R-:W-:-:S05]  /*02b0*/  LEA.HI R4, R15, R17, RZ, 0x6 ;  /* 0x000000110f047211 */ /* 0x000fca00078f30ff */
[----:B------:R-:W-:Y:S01]  /*02c0*/  IMAD.SHL.U32 R4, R4, 0x8, RZ ;  /* 0x0000000804047824 */ /* 0x000fe200078e00ff */
[----:B-1----:R-:W-:Y:S02]  /*02d0*/  LOP3.LUT R10, R0, R7, RZ, 0x3c, !PT ;  /* 0x00000007000a7212 */ /* 0x002fe400078e3cff */
[----:B------:R-:W-:Y:S02]  /*02e0*/  LOP3.LUT R0, R11, 0xfffffff8, RZ, 0xc0, !PT ;  /* 0xfffffff80b007812 */ /* 0x000fe400078ec0ff */
[----:B------:R-:W-:Y:S01]  /*02f0*/  LOP3.LUT R10, R10, 0x7ffffe00, R4, 0xf8, !PT ;  /* 0x7ffffe000a0a7812 */ /* 0x000fe200078ef804 */
[----:B------:R-:W-:Y:S02]  /*0300*/  IMAD.SHL.U32 R4, R8, 0x20, RZ ;  /* 0x0000002008047824 */ /* 0x000fe400078e00ff */
[----:B------:R-:W-:Y:S01]  /*0310*/  IMAD.IADD R7, R2, 0x1, -R0 ;  /* 0x0000000102077824 */ /* 0x000fe200078e0a00 */
[----:B------:R-:W-:Y:S01]  /*0320*/  LOP3.LUT R0, R3, 0x1c0, RZ, 0xc0, !PT ;  /* 0x000001c003007812 */ /* 0x000fe200078ec0ff */
[----:B------:R-:W-:Y:S01]  /*0330*/  IMAD.SHL.U32 R246, R10, 0x2, RZ ;  /* 0x000000020af67824 */ /* 0x000fe200078e00ff */
[----:B------:R-:W-:-:S02]  /*0340*/  SHF.R.S32.HI R2, RZ, 0x1f, R5 ;  /* 0x0000001fff027819 */ /* 0x000fc40000011405 */
[----:B------:R-:W-:Y:S02]  /*0350*/  LOP3.LUT R6, R0, 0x8, R12, 0xf8, !PT ;  /* 0x0000000800067812 */ /* 0x000fe400078ef80c */
[----:B------:R-:W-:Y:S02]  /*0360*/  SHF.R.U32.HI R3, RZ, 0x3, R0 ;  /* 0x00000003ff037819 */ /* 0x000fe40000011600 */
[----:B------:R-:W-:Y:S01]  /*0370*/  LEA.HI R0, R2, R235, RZ, 0x2 ;  /* 0x000000eb02007211 */ /* 0x000fe200078f10ff */
[----:B------:R-:W-:Y:S01]  /*0380*/  IMAD.SHL.U32 R2, R13, 0x8, RZ ;  /* 0x000000080d027824 */ /* 0x000fe200078e00ff */
[----:B------:R-:W-:Y:S02]  /*0390*/  LOP3.LUT R5, R5, 0xffffffe0, RZ, 0xc0, !PT ;  /* 0xffffffe005057812 */ /* 0x000fe400078ec0ff */
[----:B------:R-:W-:Y:S01]  /*03a0*/  LOP3.LUT R12, R6, R3, RZ, 0x3c, !PT ;  /* 0x00000003060c7212 */ /* 0x000fe200078e3cff */
[----:B------:R-:W-:Y:S01]  /*03b0*/  IMAD.SHL.U32 R3, R7, 0x40, RZ ;  /* 0x0000004007037824 */ /* 0x000fe200078e00ff */
[----:B------:R-:W-:Y:S01]  /*03c0*/  LOP3.LUT R0, R0, 0xffffffc, RZ, 0xc0, !PT ;  /* 0x0ffffffc00007812 */ /* 0x000fe200078ec0ff */
[----:B------:R-:W-:Y:S01]  /*03d0*/  IMAD.IADD R17, R17, 0x1, -R5 ;  /* 0x0000000111117824 */ /* 0x000fe200078e0a05 */
[----:B------:R-:W-:-:S02]  /*03e0*/  LOP3.LUT R4, R4, 0xffffffc0, RZ, 0xc0, !PT ;  /* 0xffffffc004047812 */ /* 0x000fc400078ec0ff */
[----:B------:R-:W-:Y:S01]  /*03f0*/  LOP3.LUT P3, RZ, R7, 0x2, RZ, 0xc0, !PT ;  /* 0x0000000207ff7812 */ /* 0x000fe2000786c0ff */
[----:B------:R-:W-:Y:S01]  /*0400*/  IMAD.IADD R8, R235, 0x1, -R0 ;  /* 0x00000001eb087824 */ /* 0x000fe200078e0a00 */
[----:B------:R-:W-:Y:S01]  /*0410*/  LOP3.LUT R0, R3, 0x1c0, RZ, 0xc0, !PT ;  /* 0x000001c003007812 */ /* 0x000fe200078ec0ff */
[----:B------:R-:W-:Y:S01]  /*0420*/  IMAD.SHL.U32 R3, R11, 0x40, RZ ;  /* 0x000000400b037824 */ /* 0x000fe200078e00ff */
[----:B------:R-:W-:Y:S01]  /*0430*/  SHF.R.S32.HI R6, RZ, 0x1f, R17 ;  /* 0x0000001fff067819 */ /* 0x000fe20000011411 */
[----:B------:R-:W-:Y:S01]  /*0440*/  IMAD R4, R14, 0x8, R4 ;  /* 0x000000080e047824 */ /* 0x000fe200078e0204 */
[----:B------:R-:W-:Y:S02]  /*0450*/  LOP3.LUT R2, R0, 0x8, R2, 0xf8, !PT ;  /* 0x0000000800027812 */ /* 0x000fe400078ef802 */
[----:B------:R-:W-:Y:S02]  /*0460*/  LEA.HI R6, R6, R17, RZ, 0x2 ;  /* 0x0000001106067211 */ /* 0x000fe400078f10ff */
[----:B------:R-:W-:-:S02]  /*0470*/  SHF.R.U32.HI R0, RZ, 0x3, R0 ;  /* 0x00000003ff007819 */ /* 0x000fc40000011600 */
[----:B------:R-:W-:Y:S02]  /*0480*/  SHF.R.S32.HI R5, RZ, 0x2, R6 ;  /* 0x00000002ff057819 */ /* 0x000fe40000011406 */
[----:B------:R-:W-:Y:S01]  /*0490*/  LOP3.LUT R229, R2, R0, RZ, 0x3c, !PT ;  /* 0x0000000002e57212 */ /* 0x000fe200078e3cff */
[----:B------:R-:W-:Y:S01]  /*04a0*/  IMAD R0, R13, 0x200, R12 ;  /* 0x000002000d007824 */ /* 0x000fe200078e020c */
[----:B------:R-:W-:Y:S01]  /*04b0*/  LOP3.LUT R3, R3, 0xfffffe00, RZ, 0xc0, !PT ;  /* 0xfffffe0003037812 */ /* 0x000fe200078ec0ff */
[----:B------:R-:W-:Y:S01]  /*04c0*/  IMAD R15, R8, 0x10, R5 ;  /* 0x00000010080f7824 */ /* 0x000fe200078e0205 */
[----:B------:R-:W-:Y:S02]  /*04d0*/  LOP3.LUT R2, R6, 0x7ffffffc, RZ, 0xc0, !PT ;  /* 0x7ffffffc06027812 */ /* 0x000fe400078ec0ff */
[----:B------:R-:W-:Y:S01]  /*04e0*/  LEA R228, R0, 0x3900, 0x1 ;  /* 0x0000390000e47811 */ /* 0x000fe200078e08ff */
[----:B------:R-:W-:Y:S01]  /*04f0*/  IMAD R235, R235, 0x400, R3 ;  /* 0x00000400ebeb7824 */ /* 0x000fe200078e0203 */
[----:B------:R-:W-:Y:S01]  /*0500*/  STL [R1+0x78], R15 ;  /* 0x0000780f01007387 */ /* 0x000fe20000100800 */
[----:B------:R-:W-:Y:S01]  /*0510*/  IMAD R0, R9, 0x10, R18 ;  /* 0x0000001009007824 */ /* 0x000fe200078e0212 */
[----:B------:R-:W-:Y:S01]  /*0520*/  LOP3.LUT P0, RZ, R7, 0x4, RZ, 0xc0, !PT ;  /* 0x0000000407ff7812 */ /* 0x000fe2000780c0ff */
[----:B------:R-:W-:Y:S01]  /*0530*/  IMAD.IADD R2, R17, 0x1, -R2 ;  /* 0x0000000111027824 */ /* 0x000fe200078e0a02 */
[----:B------:R-:W-:Y:S01]  /*0540*/  STL [R1+0x6c], R16 ;  /* 0x00006c1001007387 */ /* 0x000fe20000100800 */
[----:B------:R-:W-:Y:S01]  /*0550*/  IMAD.IADD R235, R235, 0x1, R229 ;  /* 0x00000001ebeb7824 */ /* 0x000fe200078e02e5 */
[----:B------:R-:W-:Y:S01]  /*0560*/  LOP3.LUT R229, R229, R3, RZ, 0xfc, !PT ;  /* 0x00000003e5e57212 */ /* 0x000fe200078efcff */
[----:B------:R-:W-:Y:S01]  /*0570*/  IMAD.IADD R3, R15, 0x1, R4 ;  /* 0x000000010f037824 */ /* 0x000fe200078e0204 */
[----:B------:R1:W-:Y:S01]  /*0580*/  STL [R1+0x7c], R0 ;  /* 0x00007c0001007387 */ /* 0x0003e20000100800 */
[----:B------:R-:W-:-:S02]  /*0590*/  R2P PR, R9, 0x6 ;  /* 0x0000000609007804 */ /* 0x000fc40000000000 */
[----:B------:R-:W-:Y:S01]  /*05a0*/  LEA R235, R235, 0x7100, 0x1 ;  /* 0x00007100ebeb7811 */ /* 0x000fe200078e08ff */
[----:B------:R2:W-:Y:S01]  /*05b0*/  STL [R1+0x70], R3 ;  /* 0x0000700301007387 */ /* 0x0005e20000100800 */
[----:B------:R-:W-:Y:S02]  /*05c0*/  LEA R229, R229, 0x100, 0x1 ;  /* 0x00000100e5e57811 */ /* 0x000fe400078e08ff */
[C---:B------:R-:W-:Y:S02]  /*05d0*/  SEL R231, R230.reuse, 0xffffffc0, !P2 ;  /* 0xffffffc0e6e77807 */ /* 0x040fe40005000000 */
[----:B------:R-:W-:Y:S02]  /*05e0*/  SEL R230, R230, 0xffffffc0, !P0 ;  /* 0xffffffc0e6e67807 */ /* 0x000fe40004000000 */
[C---:B------:R-:W-:Y:S01]  /*05f0*/  IADD3 R239, R228.reuse, 0x20, RZ ;  /* 0x00000020e4ef7810 */ /* 0x040fe20007ffe0ff */
[----:B------:R-:W-:Y:S01]  /*0600*/  IMAD.IADD R234, R228, 0x1, R231 ;  /* 0x00000001e4ea7824 */ /* 0x000fe200078e02e7 */
[----:B------:R-:W-:Y:S01]  /*0610*/  SEL R232, R232, 0xffffffe0, !P3 ;  /* 0xffffffe0e8e87807 */ /* 0x000fe20005800000 */
[----:B------:R-:W-:Y:S01]  /*0620*/  IMAD.IADD R236, R235, 0x1, R230 ;  /* 0x00000001ebec7824 */ /* 0x000fe200078e02e6 */
[----:B------:R-:W-:Y:S01]  /*0630*/  @P1 IADD3 R239, R228, -0x20, RZ ;  /* 0xffffffe0e4ef1810 */ /* 0x000fe20007ffe0ff */
[----:B------:R-:W-:-:S02]  /*0640*/  IMAD.IADD R230, R230, 0x1, R229 ;  /* 0x00000001e6e67824 */ /* 0x000fc400078e02e5 */
[----:B------:R-:W-:Y:S01]  /*0650*/  IMAD.IADD R238, R235, 0x1, R232 ;  /* 0x00000001ebee7824 */ /* 0x000fe200078e02e8 */
[C---:B------:R-:W-:Y:S01]  /*0660*/  IADD3 R245, R239.reuse, 0x800, RZ ;  /* 0x00000800eff57810 */ /* 0x040fe20007ffe0ff */
[C---:B------:R-:W-:Y:S01]  /*0670*/  IMAD.IADD R233, R232.reuse, 0x1, R229 ;  /* 0x00000001e8e97824 */ /* 0x040fe200078e02e5 */
[C---:B------:R-:W-:Y:S01]  /*0680*/  IADD3 R244, R239.reuse, 0x1000, RZ ;  /* 0x00001000eff47810 */ /* 0x040fe20007ffe0ff */
[----:B------:R-:W-:Y:S01]  /*0690*/  IMAD.IADD R237, R232, 0x1, R236 ;  /* 0x00000001e8ed7824 */ /* 0x000fe200078e02ec */
[----:B------:R-:W-:Y:S01]  /*06a0*/  IADD3 R243, R239, 0x1800, RZ ;  /* 0x00001800eff37810 */ /* 0x000fe20007ffe0ff */
[----:B------:R-:W-:Y:S01]  /*06b0*/  IMAD.IADD R231, R231, 0x1, R239 ;  /* 0x00000001e7e77824 */ /* 0x000fe200078e02ef */
[C---:B------:R-:W-:Y:S01]  /*06c0*/  IADD3 R242, R239.reuse, 0x2000, RZ ;  /* 0x00002000eff27810 */ /* 0x040fe20007ffe0ff */
[----:B-1----:R-:W-:Y:S01]  /*06d0*/  IMAD.SHL.U32 R0, R2, 0x2, RZ ;  /* 0x0000000202007824 */ /* 0x002fe200078e00ff */
[C---:B------:R-:W-:Y:S01]  /*06e0*/  IADD3 R241, R239.reuse, 0x2800, RZ ;  /* 0x00002800eff17810 */ /* 0x040fe20007ffe0ff */
[----:B------:R-:W-:Y:S01]  /*06f0*/  IMAD.IADD R232, R232, 0x1, R230 ;  /* 0x00000001e8e87824 */ /* 0x000fe200078e02e6 */
[----:B------:R-:W-:-:S02]  /*0700*/  IADD3 R240, R239, 0x3000, RZ ;  /* 0x00003000eff07810 */ /* 0x000fc40007ffe0ff */
[----:B------:R2:W-:Y:S04]  /*0710*/  STL [R1+0x50], R0 ;  /* 0x0000500001007387 */ /* 0x0005e80000100800 */
.L_x_1161:
[----:B------:R-:W3:Y:S01]  /*0720*/  LDL R4, [R1+0x6c] ;  /* 0x00006c0001047983 */ /* 0x000ee20000100800 */
[----:B--2---:R-:W-:Y:S01]  /*0730*/  IMAD.MOV.U32 R0, RZ, RZ, c[0x0][0x560] ;  /* 0x00015800ff007624 */ /* 0x004fe200078e00ff */
[----:B------:R-:W-:Y:S01]  /*0740*/  YIELD ;  /* 0x0000000000007946 */ /* 0x000fe20003800000 */
[----:B------:R-:W-:Y:S03]  /*0750*/  BSSY B0, `(.L_x_1106) ;  /* 0x0000016000007945 */ /* 0x000fe60003800000 */
[----:B------:R-:W-:-:S13]  /*0760*/  ISETP.NE.AND P0, PT, R0, 0x1, PT ;  /* 0x000000010000780c */ /* 0x000fda0003f05270 */
[----:B---3--:R-:W-:Y:S01]  /*0770*/  @P0 IMAD.HI.U32 R0, R4, c[0x0][0x564], RZ ;  /* 0x0001590004000a27 */ /* 0x008fe200078e00ff */
[----:B------:R-:W-:-:S04]  /*0780*/  MOV R3, R4 ;  /* 0x0000000400037202 */ /* 0x000fc80000000f00 */
[----:B------:R-:W-:-:S04]  /*0790*/  @P0 SHF.R.U32.HI R3, RZ, c[0x0][0x568], R0 ;  /* 0x00015a00ff030a19 */ /* 0x000fc80000011600 */
[----:B------:R-:W-:Y:S01]  /*07a0*/  ISETP.GE.AND P0, PT, R3, c[0x0][0x578], PT ;  /* 0x00015e0003007a0c */ /* 0x000fe20003f06270 */
[----:B------:R-:W-:-:S04]  /*07b0*/  IMAD.MOV R2, RZ, RZ, -R3 ;  /* 0x000000ffff027224 */ /* 0x000fc800078e0a03 */
[----:B------:R-:W-:-:S08]  /*07c0*/  IMAD R2, R2, c[0x0][0x560], R4 ;  /* 0x0001580002027a24 */ /* 0x000fd000078e0204 */
[----:B------:R-:W-:Y:S05]  /*07d0*/  @!P0 BRA `(.L_x_1107) ;  /* 0x0000007000008947 */ /* 0x000fea0003800000 */
[----:B------:R-:W-:-:S04]  /*07e0*/  MOV R0, c[0x0][0x56c] ;  /* 0x00015b0000007a02 */ /* 0x000fc80000000f00 */
[----:B------:R-:W-:Y:S02]  /*07f0*/  ISETP.NE.AND P0, PT, R0, 0x1, PT ;  /* 0x000000010000780c */ /* 0x000fe40003f05270 */
[----:B------:R-:W-:-:S11]  /*0800*/  MOV R0, R2 ;  /* 0x0000000200007202 */ /* 0x000fd60000000f00 */
[----:B------:R-:W-:-:S05]  /*0810*/  @P0 IMAD.HI.U32 R4, R2, c[0x0][0x570], RZ ;  /* 0x00015c0002040a27 */ /* 0x000fca00078e00ff */
[----:B------:R-:W-:-:S05]  /*0820*/  @P0 SHF.R.U32.HI R0, RZ, c[0x0][0x574], R4 ;  /* 0x00015d00ff000a19 */ /* 0x000fca0000011604 */
[----:B------:R-:W-:Y:S01]  /*0830*/  IMAD R6, R0, c[0x0][0x56c], RZ ;  /* 0x00015b0000067a24 */ /* 0x000fe200078e02ff */
[----:B------:R-:W-:Y:S05]  /*0840*/  BRA `(.L_x_1108) ;  /* 0x0000006000007947 */ /* 0x000fea0003800000 */
.L_x_1107:
[----:B------:R-:W-:-:S04]  /*0850*/  MOV R0, c[0x0][0x554] ;  /* 0x0001550000007a02 */ /* 0x000fc80000000f00 */
[----:B------:R-:W-:Y:S02]  /*0860*/  ISETP.NE.AND P0, PT, R0, 0x1, PT ;  /* 0x000000010000780c */ /* 0x000fe40003f05270 */
[----:B------:R-:W-:-:S11]  /*0870*/  MOV R0, R2 ;  /* 0x0000000200007202 */ /* 0x000fd60000000f00 */
[----:B------:R-:W-:-:S05]  /*0880*/  @P0 IMAD.HI.U32 R4, R2, c[0x0][0x558], RZ ;  /* 0x0001560002040a27 */ /* 0x000fca00078e00ff */
[----:B------:R-:W-:-:S05]  /*0890*/  @P0 SHF.R.U32.HI R0, RZ, c[0x0][0x55c], R4 ;  /* 0x00015700ff000a19 */ /* 0x000fca0000011604 */
[----:B------:R-:W-:Y:S02]  /*08a0*/  IMAD R6, R0, c[0x0][0x554], RZ ;  /* 0x0001550000067a24 */ /* 0x000fe400078e02ff */
.L_x_1108:
[----:B------:R-:W-:Y:S05]  /*08b0*/  BSYNC B0 ;  /* 0x0000000000007941 */ /* 0x000fea0003800000 */
.L_x_1106:
[----:B------:R-:W-:Y:S01]  /*08c0*/  IMAD.MOV.U32 R4, RZ, RZ, c[0x0][0x53c] ;  /* 0x00014f00ff047624 */ /* 0x000fe200078e00ff */
[----:B------:R-:W-:Y:S01]  /*08d0*/  ULDC UR4, c[0x0][0x1d0] ;  /* 0x0000740000047ab9 */ /* 0x000fe20000000800 */
[----:B------:R-:W-:Y:S01]  /*08e0*/  IMAD.MOV.U32 R11, RZ, RZ, R0 ;  /* 0x000000ffff0b7224 */ /* 0x000fe200078e0000 */
[----:B------:R-:W-:Y:S01]  /*08f0*/  UIADD3 UR5, UR4, 0x6f, URZ ;  /* 0x0000006f04057890 */ /* 0x000fe2000fffe03f */
[----:B------:R-:W-:Y:S01]  /*0900*/  BSSY B0, `(.L_x_1109) ;  /* 0x0000048000007945 */ /* 0x000fe20003800000 */
[----:B------:R-:W-:Y:S01]  /*0910*/  ISETP.NE.AND P0, PT, R4, 0x1, PT ;  /* 0x000000010400780c */ /* 0x000fe20003f05270 */
[----:B------:R-:W-:Y:S01]  /*0920*/  UMOV UR4, URZ ;  /* 0x0000003f00047c82 */ /* 0x000fe20008000000 */
[----:B------:R-:W-:Y:S01]  /*0930*/  LOP3.LUT R4, RZ, R0, RZ, 0x33, !PT ;  /* 0x00000000ff047212 */ /* 0x000fe200078e33ff */
[----:B------:R-:W-:-:S04]  /*0940*/  UIMAD.WIDE UR4, UR5, -0x6db6db6d, UR4 ;  /* 0x92492493050478a5 */ /* 0x000fc8000f8e0204 */
[----:B------:R-:W-:-:S04]  /*0950*/  USHF.R.U32.HI UR4, URZ, 0x1f, UR5 ;  /* 0x0000001f3f047899 */ /* 0x000fc80008011605 */
[----:B------:R-:W-:Y:S02]  /*0960*/  ULEA.HI.SX32 UR4, UR5, UR4, 0x1a ;  /* 0x0000000405047291 */ /* 0x000fe4000f8fd23f */
[----:B------:R-:W-:Y:S01]  /*0970*/  @P0 IMAD.HI.U32 R5, R0, c[0x0][0x540], RZ ;  /* 0x0001500000050a27 */ /* 0x000fe200078e00ff */
[----:B------:R-:W-:-:S03]  /*0980*/  IADD3 R0, R4, c[0x0][0x53c], RZ ;  /* 0x00014f0004007a10 */ /* 0x000fc60007ffe0ff */
[----:B------:R-:W-:Y:S01]  /*0990*/  IMAD.MOV.U32 R4, RZ, RZ, c[0x0][0x2c4] ;  /* 0x0000b100ff047624 */ /* 0x000fe200078e00ff */
[----:B------:R-:W-:Y:S01]  /*09a0*/  @P0 SHF.R.U32.HI R11, RZ, c[0x0][0x544], R5 ;  /* 0x00015100ff0b0a19 */ /* 0x000fe20000011605 */
[----:B------:R-:W-:-:S03]  /*09b0*/  IMAD.MOV.U32 R5, RZ, RZ, c[0x0][0x168] ;  /* 0x00005a00ff057624 */ /* 0x000fc600078e00ff */
[----:B------:R-:W-:Y:S01]  /*09c0*/  ISETP.NE.AND P4, PT, R4, 0x1, PT ;  /* 0x000000010400780c */ /* 0x000fe20003f85270 */
[----:B------:R-:W-:Y:S01]  /*09d0*/  IMAD R0, R11, c[0x0][0x53c], R0 ;  /* 0x00014f000b007a24 */ /* 0x000fe200078e0200 */
[----:B------:R-:W-:Y:S01]  /*09e0*/  IADD3 R5, -R5, 0x70, RZ ;  /* 0x0000007005057810 */ /* 0x000fe20007ffe1ff */
[----:B------:R1:W-:Y:S03]  /*09f0*/  STL [R1+0x64], R11 ;  /* 0x0000640b01007387 */ /* 0x0003e60000100800 */
[----:B------:R-:W-:-:S04]  /*0a00*/  SHF.L.U32 R16, R0, 0x7, RZ ;  /* 0x0000000700107819 */ /* 0x000fc800000006ff */
[----:B------:R-:W-:Y:S01]  /*0a10*/  IADD3 R4, R16, 0x7f, RZ ;  /* 0x0000007f10047810 */ /* 0x000fe20007ffe0ff */
[----:B------:R1:W-:Y:S04]  /*0a20*/  STL [R1+0x68], R16 ;  /* 0x0000681001007387 */ /* 0x0003e80000100800 */
[----:B------:R-:W-:-:S05]  /*0a30*/  @P4 IMAD.HI.U32 R0, R4, c[0x0][0x2c8], RZ ;  /* 0x0000b20004004a27 */ /* 0x000fca00078e00ff */
[----:B------:R-:W-:Y:S01]  /*0a40*/  @P4 SHF.R.U32.HI R4, RZ, c[0x0][0x2cc], R0 ;  /* 0x0000b300ff044a19 */ /* 0x000fe20000011600 */
[----:B------:R-:W-:-:S03]  /*0a50*/  IMAD.MOV.U32 R0, RZ, RZ, c[0x0][0x548] ;  /* 0x00015200ff007624 */ /* 0x000fc600078e00ff */
[----:B------:R-:W-:Y:S01]  /*0a60*/  IADD3 R5, R4, c[0x0][0x1d0], R5 ;  /* 0x0000740004057a10 */ /* 0x000fe20007ffe005 */
[----:B------:R-:W-:Y:S01]  /*0a70*/  IMAD.MOV.U32 R4, RZ, RZ, RZ ;  /* 0x000000ffff047224 */ /* 0x000fe200078e00ff */
[----:B------:R-:W-:Y:S02]  /*0a80*/  ISETP.NE.AND P0, PT, R0, 0x1, PT ;  /* 0x000000010000780c */ /* 0x000fe40003f05270 */
[----:B------:R-:W-:Y:S01]  /*0a90*/  IADD3 R0, R2, -R6, RZ ;  /* 0x8000000602007210 */ /* 0x000fe20007ffe0ff */
[----:B------:R-:W-:-:S04]  /*0aa0*/  IMAD.HI R4, R5, -0x6db6db6d, R4 ;  /* 0x9249249305047827 */ /* 0x000fc800078e0204 */
[----:B------:R-:W-:Y:S01]  /*0ab0*/  IMAD R0, R3, c[0x0][0x554], R0 ;  /* 0x0001550003007a24 */ /* 0x000fe200078e0200 */
[----:B------:R-:W-:-:S03]  /*0ac0*/  SHF.R.U32.HI R6, RZ, 0x1f, R4 ;  /* 0x0000001fff067819 */ /* 0x000fc60000011604 */
[----:B------:R-:W-:Y:S01]  /*0ad0*/  IMAD.MOV.U32 R18, RZ, RZ, R0 ;  /* 0x000000ffff127224 */ /* 0x000fe200078e0000 */
[----:B------:R-:W-:Y:S01]  /*0ae0*/  LEA.HI.SX32 R6, R4, R6, 0x1a ;  /* 0x0000000604067211 */ /* 0x000fe200078fd2ff */
[----:B------:R-:W-:-:S03]  /*0af0*/  @P0 IMAD.HI.U32 R2, R0, c[0x0][0x54c], RZ ;  /* 0x0001530000020a27 */ /* 0x000fc600078e00ff */
[----:B------:R-:W-:Y:S02]  /*0b00*/  IMNMX R6, R6, UR4, PT ;  /* 0x0000000406067c17 */ /* 0x000fe4000b800200 */
[----:B------:R-:W-:Y:S01]  /*0b10*/  @P0 SHF.R.U32.HI R18, RZ, c[0x0][0x550], R2 ;  /* 0x00015400ff120a19 */ /* 0x000fe20000011602 */
[----:B------:R-:W-:Y:S01]  /*0b20*/  IMAD.MOV.U32 R2, RZ, RZ, RZ ;  /* 0x000000ffff027224 */ /* 0x000fe200078e00ff */
[----:B------:R-:W-:Y:S02]  /*0b30*/  ISETP.GE.AND P0, PT, R6, 0x1, PT ;  /* 0x000000010600780c */ /* 0x000fe40003f06270 */
[----:B------:R-:W-:Y:S01]  /*0b40*/  IADD3 R3, -R18, RZ, RZ ;  /* 0x000000ff12037210 */ /* 0x000fe20007ffe1ff */
[----:B------:R1:W-:Y:S04]  /*0b50*/  STL [R1+0x60], R18 ;  /* 0x0000601201007387 */ /* 0x0003e80000100800 */
[----:B------:R-:W-:-:S05]  /*0b60*/  IMAD R23, R3, c[0x0][0x548], R0 ;  /* 0x0001520003177a24 */ /* 0x000fca00078e0200 */
[----:B------:R1:W-:Y:S01]  /*0b70*/  STL [R1+0x54], R23 ;  /* 0x0000541701007387 */ /* 0x0003e20000100800 */
[----:B------:R-:W-:Y:S05]  /*0b80*/  @!P0 BRA `(.L_x_1110) ;  /* 0x000001f000008947 */ /* 0x000fea0003800000 */
[----:B------:R-:W-:-:S04]  /*0b90*/  SHF.R.U32.HI R0, RZ, 0x10, R11 ;  /* 0x00000010ff007819 */ /* 0x000fc8000001160b */
[----:B------:R-:W-:-:S04]  /*0ba0*/  ISETP.NE.AND P0, PT, R0, RZ, PT ;  /* 0x000000ff0000720c */ /* 0x000fc80003f05270 */
[----:B------:R-:W-:-:S04]  /*0bb0*/  SEL R0, R0, c[0x0][0x338], P0 ;  /* 0x0000ce0000007a07 */ /* 0x000fc80000000000 */
[-C--:B------:R-:W-:Y:S02]  /*0bc0*/  IABS R3, R0.reuse ;  /* 0x0000000000037213 */ /* 0x080fe40000000000 */
[----:B------:R-:W-:Y:S02]  /*0bd0*/  IADD3 R7, R0, -0x1, R6 ;  /* 0xffffffff00077810 */ /* 0x000fe40007ffe006 */
[----:B------:R-:W2:Y:S02]  /*0be0*/  I2F.RP R4, R3 ;  /* 0x0000000300047306 */ /* 0x000ea40000209400 */
[----:B------:R-:W-:Y:S02]  /*0bf0*/  IABS R10, R7 ;  /* 0x00000007000a7213 */ /* 0x000fe40000000000 */
[----:B------:R-:W-:-:S04]  /*0c00*/  LOP3.LUT R7, R7, R0, RZ, 0x3c, !PT ;  /* 0x0000000007077212 */ /* 0x000fc800078e3cff */
[----:B------:R-:W-:Y:S01]  /*0c10*/  ISETP.GE.AND P0, PT, R7, RZ, PT ;  /* 0x000000ff0700720c */ /* 0x000fe20003f06270 */
[----:B--2---:R-:W2:Y:S02]  /*0c20*/  MUFU.RCP R4, R4 ;  /* 0x0000000400047308 */ /* 0x004ea40000001000 */
[----:B--2---:R-:W-:-:S06]  /*0c30*/  IADD3 R4, R4, 0xffffffe, RZ ;  /* 0x0ffffffe04047810 */ /* 0x004fcc0007ffe0ff */
[----:B------:R-:W2:Y:S02]  /*0c40*/  F2I.FTZ.U32.TRUNC.NTZ R5, R4 ;  /* 0x0000000400057305 */ /* 0x000ea4000021f000 */
[----:B--2---:R-:W-:Y:S02]  /*0c50*/  IMAD.MOV R2, RZ, RZ, -R5 ;  /* 0x000000ffff027224 */ /* 0x004fe400078e0a05 */
        /* <DEDUP_REMOVED lines=14> */
[----:B------:R-:W-:-:S13]  /*0d40*/  ISETP.GE.U32.AND P2, PT, R4, R3, PT ;  /* 0x000000030400720c */ /* 0x000fda0003f46070 */
[----:B------:R-:W-:-:S05]  /*0d50*/  @P2 IADD3 R2, R2, 0x1, RZ ;  /* 0x0000000102022810 */ /* 0x000fca0007ffe0ff */
[----:B------:R-:W-:Y:S01]  /*0d60*/  @!P0 IMAD.MOV R2, RZ, RZ, -R2 ;  /* 0x000000ffff028224 */ /* 0x000fe200078e0a02 */
[----:B------:R-:W-:Y:S02]  /*0d70*/  @!P1 LOP3.LUT R2, RZ, R0, RZ, 0x33, !PT ;  /* 0x00000000ff029212 */ /* 0x000fe400078e33ff */
.L_x_1110:
[----:B------:R-:W-:Y:S05]  /*0d80*/  BSYNC B0 ;  /* 0x0000000000007941 */ /* 0x000fea0003800000 */
.L_x_1109:
[----:B------:R-:W-:Y:S01]  /*0d90*/  LOP3.LUT R0, R11, 0xffff, RZ, 0xc0, !PT ;  /* 0x0000ffff0b007812 */ /* 0x000fe200078ec0ff */
[----:B------:R-:W-:Y:S01]  /*0da0*/  IMAD.MOV.U32 R19, RZ, RZ, RZ ;  /* 0x000000ffff137224 */ /* 0x000fe200078e00ff */
[----:B------:R-:W-:Y:S01]  /*0db0*/  CS2R R20, SRZ ;  /* 0x0000000000147805 */ /* 0x000fe2000001ff00 */
[----:B------:R-:W-:Y:S01]  /*0dc0*/  IMAD.MOV.U32 R22, RZ, RZ, RZ ;  /* 0x000000ffff167224 */ /* 0x000fe200078e00ff */
[----:B------:R-:W-:Y:S01]  /*0dd0*/  CS2R R126, SRZ ;  /* 0x00000000007e7805 */ /* 0x000fe2000001ff00 */
[----:B------:R-:W-:Y:S01]  /*0de0*/  IMAD R3, R0, R2, RZ ;  /* 0x0000000200037224 */ /* 0x000fe200078e02ff */
[----:B------:R-:W-:Y:S01]  /*0df0*/  PRMT R0, RZ, 0x7610, R0 ;  /* 0x00007610ff007816 */ /* 0x000fe20000000000 */
        /* <DEDUP_REMOVED lines=12> */
[----:B------:R2:W-:Y:S01]  /*0ec0*/  STL [R1], R17 ;  /* 0x0000001101007387 */ /* 0x0005e20000100800 */
        /* <DEDUP_REMOVED lines=24> */
[----:B------:R-:W3:Y:S04]  /*1050*/  LDL R5, [R1+0x7c] ;  /* 0x00007c0001057983 */ /* 0x000ee80000100800 */
[----:B------:R-:W4:Y:S04]  /*1060*/  LDL.64 R6, [R1+0x58] ;  /* 0x0000580001067983 */ /* 0x000f280000100a00 */
[----:B------:R1:W4:Y:S01]  /*1070*/  LDL.64 R24, [R1+0x58] ;  /* 0x0000580001187983 */ /* 0x0003220000100a00 */
[----:B------:R-:W-:-:S03]  /*1080*/  ISETP.NE.U32.AND P0, PT, RZ, c[0x0][0x340], PT ;  /* 0x0000d000ff007a0c */ /* 0x000fc60003f05070 */
[----:B------:R-:W5:Y:S01]  /*1090*/  S2R R4, SR_TID.X ;  /* 0x0000000000047919 */ /* 0x000f620000002100 */
[----:B------:R-:W-:-:S13]  /*10a0*/  ISETP.NE.AND.EX P0, PT, RZ, c[0x0][0x344], PT, P0 ;  /* 0x0000d100ff007a0c */ /* 0x000fda0003f05300 */
[----:B------:R-:W-:-:S05]  /*10b0*/  @P0 MOV R2, 0x4 ;  /* 0x0000000400020802 */ /* 0x000fca0000000f00 */
[----:B--2---:R-:W-:-:S05]  /*10c0*/  @P0 IMAD.WIDE R2, R18, R2, c[0x0][0x340] ;  /* 0x0000d00012020625 */ /* 0x004fca00078e0202 */
[----:B------:R2:W4:Y:S01]  /*10d0*/  @P0 LDG.E R14, [R2.64] ;  /* 0x00000008020e0981 */ /* 0x000522000c1e1900 */
[----:B-----5:R-:W-:Y:S02]  /*10e0*/  SHF.R.S32.HI R15, RZ, 0x1f, R4 ;  /* 0x0000001fff0f7819 */ /* 0x020fe40000011404 */
[----:B------:R-:W-:Y:S02]  /*10f0*/  SHF.R.S32.HI R12, RZ, 0x1f, R23 ;  /* 0x0000001fff0c7819 */ /* 0x000fe40000011417 */
[----:B------:R-:W-:Y:S02]  /*1100*/  LEA.HI R15, R15, R4, RZ, 0x3 ;  /* 0x000000040f0f7211 */ /* 0x000fe400078f18ff */
[----:B------:R-:W-:Y:S02]  /*1110*/  SHF.R.S32.HI R13, RZ, 0x1f, R18 ;  /* 0x0000001fff0d7819 */ /* 0x000fe40000011412 */
[----:B------:R-:W-:Y:S02]  /*1120*/  SHF.R.S32.HI R15, RZ, 0x3, R15 ;  /* 0x00000003ff0f7819 */ /* 0x000fe4000001140f */
[----:B------:R-:W-:Y:S01]  /*1130*/  IADD3 R80, R17, -0x1, RZ ;  /* 0xffffffff11507810 */ /* 0x000fe20007ffe0ff */
[----:B-1----:R-:W-:Y:S01]  /*1140*/  IMAD R11, R13, c[0x0][0x1c0], RZ ;  /* 0x000070000d0b7a24 */ /* 0x002fe200078e02ff */
[----:B------:R-:W-:-:S03]  /*1150*/  SHF.R.S32.HI R9, RZ, 0x1f, R15 ;  /* 0x0000001fff097819 */ /* 0x000fc6000001140f */
[----:B------:R-:W-:Y:S02]  /*1160*/  IMAD R11, R18, c[0x0][0x1c4], R11 ;  /* 0x00007100120b7a24 */ /* 0x000fe400078e020b */
[C---:B------:R-:W-:Y:S02]  /*1170*/  IMAD R4, R9.reuse, c[0x0][0x1e0], RZ ;  /* 0x0000780009047a24 */ /* 0x040fe400078e02ff */
[----:B------:R-:W-:Y:S02]  /*1180*/  IMAD R9, R9, c[0x0][0x208], RZ ;  /* 0x0000820009097a24 */ /* 0x000fe400078e02ff */
[C---:B------:R-:W-:Y:S02]  /*1190*/  IMAD R10, R15.reuse, c[0x0][0x1e4], R4 ;  /* 0x000079000f0a7a24 */ /* 0x040fe400078e0204 */
[----:B------:R-:W-:Y:S01]  /*11a0*/  IMAD R9, R15, c[0x0][0x20c], R9 ;  /* 0x000083000f097a24 */ /* 0x000fe200078e0209 */
[----:B---3--:R-:W-:Y:S01]  /*11b0*/  IADD3 R8, R5, R16, RZ ;  /* 0x0000001005087210 */ /* 0x008fe20007ffe0ff */
[----:B------:R-:W-:-:S03]  /*11c0*/  IMAD R5, R12, c[0x0][0x1b8], RZ ;  /* 0x00006e000c057a24 */ /* 0x000fc600078e02ff */
[----:B------:R-:W-:Y:S01]  /*11d0*/  MOV R0, R8 ;  /* 0x0000000800007202 */ /* 0x000fe20000000f00 */
[----:B--2---:R-:W-:Y:S01]  /*11e0*/  @P4 IMAD.HI.U32 R2, R8, c[0x0][0x2c8], RZ ;  /* 0x0000b20008024a27 */ /* 0x004fe200078e00ff */
[----:B----4-:R-:W-:-:S03]  /*11f0*/  MOV R24, R6 ;  /* 0x0000000600187202 */ /* 0x010fc60000000f00 */
[C---:B------:R-:W-:Y:S01]  /*1200*/  IMAD R5, R23.reuse, c[0x0][0x1bc], R5 ;  /* 0x00006f0017057a24 */ /* 0x040fe200078e0205 */
[----:B------:R-:W-:Y:S01]  /*1210*/  @P4 SHF.R.U32.HI R0, RZ, c[0x0][0x2cc], R2 ;  /* 0x0000b300ff004a19 */ /* 0x000fe20000011602 */
[----:B------:R-:W-:Y:S01]  /*1220*/  IMAD.WIDE.U32 R2, R23, c[0x0][0x1b8], RZ ;  /* 0x00006e0017027a25 */ /* 0x000fe200078e00ff */
[--C-:B------:R-:W-:Y:S02]  /*1230*/  SHF.R.S32.HI R25, RZ, 0x1f, R24.reuse ;  /* 0x0000001fff197819 */ /* 0x100fe40000011418 */
[----:B------:R-:W-:Y:S02]  /*1240*/  ISETP.GE.AND P2, PT, R24, c[0x0][0x198], PT ;  /* 0x0000660018007a0c */ /* 0x000fe40003f46270 */
[----:B------:R-:W-:Y:S01]  /*1250*/  IADD3 R3, R3, R5, RZ ;  /* 0x0000000503037210 */ /* 0x000fe20007ffe0ff */
[C-C-:B------:R-:W-:Y:S01]  /*1260*/  IMAD.WIDE.U32 R4, R15.reuse, c[0x0][0x208], R24.reuse ;  /* 0x000082000f047a25 */ /* 0x140fe200078e0018 */
[----:B------:R1:W-:Y:S03]  /*1270*/  STL [R1+0x5c], R25 ;  /* 0x00005c1901007387 */ /* 0x0003e60000100800 */
[----:B------:R-:W-:Y:S01]  /*1280*/  IMAD.WIDE.U32 R6, R15, c[0x0][0x1e0], R24 ;  /* 0x000078000f067a25 */ /* 0x000fe200078e0018 */
[----:B------:R-:W-:-:S02]  /*1290*/  IADD3 R5, R5, R9, RZ ;  /* 0x0000000905057210 */ /* 0x000fc40007ffe0ff */
[----:B------:R-:W-:Y:S01]  /*12a0*/  SHF.R.S32.HI R9, RZ, 0x1f, R0 ;  /* 0x0000001fff097819 */ /* 0x000fe20000011400 */
[----:B------:R-:W-:Y:S01]  /*12b0*/  IMAD.WIDE.U32 R2, R18, c[0x0][0x1c0], R2 ;  /* 0x0000700012027a25 */ /* 0x000fe200078e0002 */
[----:B------:R-:W-:Y:S02]  /*12c0*/  IADD3 R7, R7, R10, RZ ;  /* 0x0000000a07077210 */ /* 0x000fe40007ffe0ff */
[----:B------:R-:W-:Y:S01]  /*12d0*/  IADD3 R10, -R0, RZ, RZ ;  /* 0x000000ff000a7210 */ /* 0x000fe20007ffe1ff */
[----:B------:R-:W-:Y:S01]  /*12e0*/  IMAD R9, R9, c[0x0][0x1b0], RZ ;  /* 0x00006c0009097a24 */ /* 0x000fe200078e02ff */
[----:B------:R-:W-:Y:S01]  /*12f0*/  IADD3 R3, R3, R11, RZ ;  /* 0x0000000b03037210 */ /* 0x000fe20007ffe0ff */
[C---:B------:R-:W-:Y:S02]  /*1300*/  IMAD R11, R12.reuse, c[0x0][0x1e8], RZ ;  /* 0x00007a000c0b7a24 */ /* 0x040fe400078e02ff */
[----:B------:R-:W-:Y:S02]  /*1310*/  IMAD R12, R12, c[0x0][0x210], RZ ;  /* 0x000084000c0c7a24 */ /* 0x000fe400078e02ff */
[----:B------:R-:W-:-:S02]  /*1320*/  IMAD R10, R10, c[0x0][0x2c4], R8 ;  /* 0x0000b1000a0a7a24 */ /* 0x000fc400078e0208 */
[C---:B------:R-:W-:Y:S02]  /*1330*/  IMAD R11, R23.reuse, c[0x0][0x1ec], R11 ;  /* 0x00007b00170b7a24 */ /* 0x040fe400078e020b */
[----:B------:R-:W-:-:S04]  /*1340*/  IMAD.WIDE.U32 R6, R23, c[0x0][0x1e8], R6 ;  /* 0x00007a0017067a25 */ /* 0x000fc800078e0006 */
[C---:B------:R-:W-:Y:S02]  /*1350*/  IMAD R12, R23.reuse, c[0x0][0x214], R12 ;  /* 0x00008500170c7a24 */ /* 0x040fe400078e020c */
[----:B------:R-:W-:-:S04]  /*1360*/  IMAD.WIDE.U32 R4, R23, c[0x0][0x210], R4 ;  /* 0x0000840017047a25 */ /* 0x000fc800078e0004 */
[C---:B------:R-:W-:Y:S01]  /*1370*/  IMAD R8, R0.reuse, c[0x0][0x1b4], R9 ;  /* 0x00006d0000087a24 */ /* 0x040fe200078e0209 */
[----:B------:R-:W-:Y:S01]  /*1380*/  IADD3 R9, R5, R12, RZ ;  /* 0x0000000c05097210 */ /* 0x000fe20007ffe0ff */
[----:B------:R-:W-:-:S04]  /*1390*/  IMAD.WIDE.U32 R2, R0, c[0x0][0x1b0], R2 ;  /* 0x00006c0000027a25 */ /* 0x000fc800078e0002 */
[----:B------:R-:W-:Y:S01]  /*13a0*/  IMAD.IADD R7, R7, 0x1, R11 ;  /* 0x0000000107077824 */ /* 0x000fe200078e020b */
[----:B------:R-:W-:Y:S02]  /*13b0*/  SHF.R.S32.HI R11, RZ, 0x1f, R10 ;  /* 0x0000001fff0b7819 */ /* 0x000fe4000001140a */
[----:B------:R-:W-:Y:S02]  /*13c0*/  IADD3 R5, R3, R8, RZ ;  /* 0x0000000803057210 */ /* 0x000fe40007ffe0ff */
[----:B------:R-:W-:Y:S01]  /*13d0*/  MOV R8, R4 ;  /* 0x0000000400087202 */ /* 0x000fe20000000f00 */
[----:B------:R-:W-:Y:S01]  /*13e0*/  IMAD R11, R11, c[0x0][0x1a8], RZ ;  /* 0x00006a000b0b7a24 */ /* 0x000fe200078e02ff */
[----:B------:R-:W-:Y:S02]  /*13f0*/  MOV R4, R2 ;  /* 0x0000000200047202 */ /* 0x000fe40000000f00 */
[----:B------:R-:W-:Y:S01]  /*1400*/  @P0 SHF.R.S32.HI R3, RZ, 0x1f, R14 ;  /* 0x0000001fff030819 */ /* 0x000fe2000001140e */
[C---:B------:R-:W-:Y:S01]  /*1410*/  IMAD R11, R10.reuse, c[0x0][0x1ac], R11 ;  /* 0x00006b000a0b7a24 */ /* 0x040fe200078e020b */
[----:B------:R-:W-:Y:S01]  /*1420*/  @P0 MOV R2, R14 ;  /* 0x0000000e00020202 */ /* 0x000fe20000000f00 */
[----:B------:R-:W-:Y:S01]  /*1430*/  @!P0 IMAD.MOV.U32 R2, RZ, RZ, R18 ;  /* 0x000000ffff028224 */ /* 0x000fe200078e0012 */
[----:B------:R-:W-:Y:S01]  /*1440*/  @!P0 MOV R3, R13 ;  /* 0x0000000d00038202 */ /* 0x000fe20000000f00 */
[----:B------:R-:W-:-:S04]  /*1450*/  IMAD.WIDE.U32 R4, R10, c[0x0][0x1a8], R4 ;  /* 0x00006a000a047a25 */ /* 0x000fc800078e0004 */
[----:B------:R-:W-:Y:S01]  /*1460*/  IMAD.WIDE.U32 R12, R2, c[0x0][0x1f0], R6 ;  /* 0x00007c00020c7a25 */ /* 0x000fe200078e0006 */
[----:B------:R-:W-:-:S03]  /*1470*/  IADD3 R7, R5, R11, RZ ;  /* 0x0000000b05077210 */ /* 0x000fc60007ffe0ff */
[C---:B------:R-:W-:Y:S01]  /*1480*/  IMAD R0, R3.reuse, c[0x0][0x218], RZ ;  /* 0x0000860003007a24 */ /* 0x040fe200078e02ff */
[----:B------:R1:W-:Y:S01]  /*1490*/  STL.64 [R1+0x38], R12 ;  /* 0x0000380c01007387 */ /* 0x0003e20000100a00 */
[----:B------:R-:W-:Y:S01]  /*14a0*/  IMAD R6, R3, c[0x0][0x1f0], RZ ;  /* 0x00007c0003067a24 */ /* 0x000fe200078e02ff */
[----:B------:R-:W-:Y:S01]  /*14b0*/  LEA R3, P0, R4, c[0x0][0x160], 0x1 ;  /* 0x0000580004037a11 */ /* 0x000fe200078008ff */
[----:B------:R-:W-:-:S04]  /*14c0*/  IMAD.WIDE.U32 R8, R2, c[0x0][0x218], R8 ;  /* 0x0000860002087a25 */ /* 0x000fc800078e0008 */
[C---:B------:R-:W-:Y:S01]  /*14d0*/  IMAD R5, R2.reuse, c[0x0][0x21c], R0 ;  /* 0x0000870002057a24 */ /* 0x040fe200078e0200 */
[----:B------:R1:W-:Y:S01]  /*14e0*/  STL.64 [R1+0x40], R8 ;  /* 0x0000400801007387 */ /* 0x0003e20000100a00 */
[----:B------:R-:W-:Y:S01]  /*14f0*/  IMAD R6, R2, c[0x0][0x1f4], R6 ;  /* 0x00007d0002067a24 */ /* 0x000fe200078e0206 */
[----:B------:R-:W-:Y:S02]  /*1500*/  LEA.HI.X R2, R4, c[0x0][0x164], R7, 0x1, P0 ;  /* 0x0000590004027a11 */ /* 0x000fe400000f0c07 */
[----:B------:R-:W-:Y:S02]  /*1510*/  IADD3 R4, R9, R5, RZ ;  /* 0x0000000509047210 */ /* 0x000fe40007ffe0ff */
[----:B------:R-:W-:Y:S02]  /*1520*/  IADD3 R6, R13, R6, RZ ;  /* 0x000000060d067210 */ /* 0x000fe40007ffe0ff */
[----:B------:R-:W-:Y:S01]  /*1530*/  IADD3 R0, R15, R16, RZ ;  /* 0x000000100f007210 */ /* 0x000fe20007ffe0ff */
[----:B------:R1:W-:Y:S04]  /*1540*/  STL [R1+0x48], R4 ;  /* 0x0000480401007387 */ /* 0x0003e80000100800 */
[----:B------:R1:W-:Y:S01]  /*1550*/  STL [R1+0x34], R6 ;  /* 0x0000340601007387 */ /* 0x0003e20000100800 */
[----:B------:R-:W-:Y:S05]  /*1560*/  BRA.DIV ~URZ, `(.L_x_1112) ;  /* 0x00012ad27f007947 */ /* 0x000fea000b800000 */
[----:B------:R2:W3:Y:S02]  /*1570*/  SHFL.IDX PT, R5, R2, RZ, 0x181f ;  /* 0x00181fff02057589 */ /* 0x0004e400000e0000 */
.L_x_1162:
[----:B------:R-:W-:Y:S05]  /*1580*/  BRA.DIV ~URZ, `(.L_x_1113) ;  /* 0x00012b227f007947 */ /* 0x000fea000b800000 */
[----:B-1----:R1:W4:Y:S02]  /*1590*/  SHFL.IDX PT, R4, R3, RZ, 0x181f ;  /* 0x00181fff03047589 */ /* 0x00232400000e0000 */
.L_x_1163:
[----:B------:R-:W-:Y:S01]  /*15a0*/  MOV R11, c[0x0][0x168] ;  /* 0x00005a00000b7a02 */ /* 0x000fe20000000f00 */
[----:B------:R-:W-:Y:S04]  /*15b0*/  BSSY B0, `(.L_x_1114) ;  /* 0x000000b000007945 */ /* 0x000fe80003800000 */
[----:B------:R-:W-:-:S05]  /*15c0*/  IMAD R11, R11, c[0x0][0x2c4], RZ ;  /* 0x0000b1000b0b7a24 */ /* 0x000fca00078e02ff */
[----:B------:R-:W-:-:S13]  /*15d0*/  ISETP.GE.AND P0, PT, R0, R11, PT ;  /* 0x0000000b0000720c */ /* 0x000fda0003f06270 */
[----:B------:R-:W-:Y:S05]  /*15e0*/  @P0 BRA `(.L_x_1115) ;  /* 0x0000007000000947 */ /* 0x000fea0003800000 */
[----:B------:R-:W5:Y:S02]  /*15f0*/  LDL.64 R6, [R1+0x58] ;  /* 0x0000580001067983 */ /* 0x000f640000100a00 */
[----:B----45:R-:W-:-:S04]  /*1600*/  LEA R4, P0, R6, R4, 0x1 ;  /* 0x0000000406047211 */ /* 0x030fc800078008ff */
[----:B---3--:R-:W-:-:S05]  /*1610*/  LEA.HI.X R5, R6, R5, R7, 0x1, P0 ;  /* 0x0000000506057211 */ /* 0x008fca00000f0c07 */
[----:B------:R-:W-:Y:S01]  /*1620*/  @!PT LDS RZ, [RZ] ;  /* 0x00000000fffff984 */ /* 0x000fe20000000800 */
[----:B------:R-:W-:Y:S01]  /*1630*/  @!PT LDS RZ, [RZ] ;  /* 0x00000000fffff984 */ /* 0x000fe20000000800 */
[----:B------:R-:W-:Y:S01]  /*1640*/  @!PT LDS RZ, [RZ] ;  /* 0x00000000fffff984 */ /* 0x000fe20000000800 */
[----:B------:R3:W-:Y:S04]  /*1650*/  LDGSTS.E.BYPASS.LTC128B.128 [R246+0x7100], [R4.64], !P2 ;  /* 0x0710000004f67fae */ /* 0x0007e8000d101d48 */
.L_x_1115:
[----:B------:R-:W-:Y:S05]  /*1660*/  BSYNC B0 ;  /* 0x0000000000007941 */ /* 0x000fea0003800000 */
.L_x_1114:
[----:B------:R-:W-:Y:S05]  /*1670*/  BRA.DIV ~URZ, `(.L_x_1116) ;  /* 0x00012aa27f007947 */ /* 0x000fea000b800000 */
[----:B------:R1:W2:Y:S04]  /*1680*/  SHFL.IDX PT, R6, R2, 0x1, 0x181f ;  /* 0x00381f0002067f89 */ /* 0x0002a800000e0000 */
[----:B---34-:R1:W3:Y:S02]  /*1690*/  SHFL.IDX PT, R4, R3, 0x1, 0x181f ;  /* 0x00381f0003047f89 */ /* 0x0182e400000e0000 */
.L_x_1164:
[----:B------:R-:W-:Y:S01]  /*16a0*/  IADD3 R5, R0, 0x10, RZ ;  /* 0x0000001000057810 */ /* 0x000fe20007ffe0ff */
[----:B------:R-:W-:Y:S03]  /*16b0*/  BSSY B0, `(.L_x_1117) ;  /* 0x000000a000007945 */ /* 0x000fe60003800000 */
[----:B------:R-:W-:-:S13]  /*16c0*/  ISETP.GE.AND P0, PT, R5, R11, PT ;  /* 0x0000000b0500720c */ /* 0x000fda0003f06270 */
[----:B------:R-:W-:Y:S05]  /*16d0*/  @P0 BRA `(.L_x_1118) ;  /* 0x0000007000000947 */ /* 0x000fea0003800000 */
[----:B------:R-:W4:Y:S02]  /*16e0*/  LDL.64 R8, [R1+0x58] ;  /* 0x0000580001087983 */ /* 0x000f240000100a00 */
[----:B---34-:R-:W-:-:S04]  /*16f0*/  LEA R4, P0, R8, R4, 0x1 ;  /* 0x0000000408047211 */ /* 0x018fc800078008ff */
[----:B--2---:R-:W-:-:S05]  /*1700*/  LEA.HI.X R5, R8, R6, R9, 0x1, P0 ;  /* 0x0000000608057211 */ /* 0x004fca00000f0c09 */
[----:B------:R-:W-:Y:S01]  /*1710*/  @!PT LDS RZ, [RZ] ;  /* 0x00000000fffff984 */ /* 0x000fe20000000800 */
[----:B------:R-:W-:Y:S01]  /*1720*/  @!PT LDS RZ, [RZ] ;  /* 0x00000000fffff984 */ /* 0x000fe20000000800 */
[----:B------:R-:W-:Y:S01]  /*1730*/  @!PT LDS RZ, [RZ] ;  /* 0x00000000fffff984 */ /* 0x000fe20000000800 */
[----:B------:R2:W-:Y:S04]  /*1740*/  LDGSTS.E.BYPASS.LTC128B.128 [R246+0x7900], [R4.64], !P2 ;  /* 0x0790000004f67fae */ /* 0x0005e8000d101d48 */
.L_x_1118:
[----:B------:R-:W-:Y:S05]  /*1750*/  BSYNC B0 ;  /* 0x0000000000007941 */ /* 0x000fea0003800000 */
.L_x_1117:
[----:B------:R-:W-:Y:S05]  /*1760*/  BRA.DIV ~URZ, `(.L_x_1119) ;  /* 0x00012a827f007947 */ /* 0x000fea000b800000 */
[----:B--2---:R2:W4:Y:S02]  /*1770*/  SHFL.IDX PT, R6, R2, 0x2, 0x181f ;  /* 0x00581f0002067f89 */ /* 0x00452400000e0000 */
.L_x_1165:
[----:B------:R-:W-:Y:S05]  /*1780*/  BRA.DIV ~URZ, `(.L_x_1120) ;  /* 0x00012ad27f007947 */ /* 0x000fea000b800000 */
[----:B---3--:R3:W1:Y:S02]  /*1790*/  SHFL.IDX PT, R4, R3, 0x2, 0x181f ;  /* 0x00581f0003047f89 */ /* 0x00866400000e0000 */
.L_x_1166:
[----:B------:R-:W-:Y:S01]  /*17a0*/  IADD3 R5, R0, 0x20, RZ ;  /* 0x0000002000057810 */ /* 0x000fe20007ffe0ff */
[----:B------:R-:W-:Y:S03]  /*17b0*/  BSSY B0, `(.L_x_1121) ;  /* 0x000000a000007945 */ /* 0x000fe60003800000 */
[----:B------:R-:W-:-:S13]  /*17c0*/  ISETP.GE.AND P0, PT, R5, R11, PT ;  /* 0x0000000b0500720c */ /* 0x000fda0003f06270 */
[----:B------:R-:W-:Y:S05]  /*17d0*/  @P0 BRA `(.L_x_1122) ;  /* 0x0000007000000947 */ /* 0x000fea0003800000 */
[----:B------:R-:W5:Y:S02]  /*17e0*/  LDL.64 R8, [R1+0x58] ;  /* 0x0000580001087983 */ /* 0x000f640000100a00 */
[----:B-1---5:R-:W-:-:S04]  /*17f0*/  LEA R4, P0, R8, R4, 0x1 ;  /* 0x0000000408047211 */ /* 0x022fc800078008ff */
[----:B----4-:R-:W-:-:S05]  /*1800*/  LEA.HI.X R5, R8, R6, R9, 0x1, P0 ;  /* 0x0000000608057211 */ /* 0x010fca00000f0c09 */
[----:B------:R-:W-:Y:S01]  /*1810*/  @!PT LDS RZ, [RZ] ;  /* 0x00000000fffff984 */ /* 0x000fe20000000800 */
[----:B------:R-:W-:Y:S01]  /*1820*/  @!PT LDS RZ, [RZ] ;  /* 0x00000000fffff984 */ /* 0x000fe20000000800 */
[----:B------:R-:W-:Y:S01]  /*1830*/  @!PT LDS RZ, [RZ] ;  /* 0x00000000fffff984 */ /* 0x000fe20000000800 */
[----:B------:R1:W-:Y:S04]  /*1840*/  LDGSTS.E.BYPASS.LTC128B.128 [R246+0x8100], [R4.64], !P2 ;  /* 0x0810000004f67fae */ /* 0x0003e8000d101d48 */
.L_x_1122:
[----:B------:R-:W-:Y:S05]  /*1850*/  BSYNC B0 ;  /* 0x0000000000007941 */ /* 0x000fea0003800000 */
.L_x_1121:
[----:B------:R-:W-:Y:S05]  /*1860*/  BRA.DIV ~URZ, `(.L_x_1123) ;  /* 0x00012a627f007947 */ /* 0x000fea000b800000 */
[----:B----4-:R4:W2:Y:S04]  /*1870*/  SHFL.IDX PT, R6, R2, 0x3, 0x181f ;  /* 0x00781f0002067f89 */ /* 0x0108a800000e0000 */
[----:B-1----:R4:W1:Y:S02]  /*1880*/  SHFL.IDX PT, R4, R3, 0x3, 0x181f ;  /* 0x00781f0003047f89 */ /* 0x00286400000e0000 */
.L_x_1167:
        /* <DEDUP_REMOVED lines=11> */
.L_x_1125:
[----:B------:R-:W-:Y:S05]  /*1940*/  BSYNC B0 ;  /* 0x0000000000007941 */ /* 0x000fea0003800000 */
.L_x_1124:
[----:B------:R-:W-:Y:S05]  /*1950*/  BRA.DIV ~URZ, `(.L_x_1126) ;  /* 0x00012a427f007947 */ /* 0x000fea000b800000 */
[----:B--2---:R2:W3:Y:S02]  /*1960*/  SHFL.IDX PT, R6, R2, 0x4, 0x181f ;  /* 0x00981f0002067f89 */ /* 0x0044e400000e0000 */
.L_x_1168:
[----:B------:R-:W-:Y:S05]  /*1970*/  BRA.DIV ~URZ, `(.L_x_1127) ;  /* 0x00012a927f007947 */ /* 0x000fea000b800000 */
[----:B-1----:R1:W2:Y:S02]  /*1980*/  SHFL.IDX PT, R4, R3, 0x4, 0x181f ;  /* 0x00981f0003047f89 */ /* 0x0022a400000e0000 */
.L_x_1169:
[----:B------:R-:W-:Y:S01]  /*1990*/  IADD3 R5, R0, 0x40, RZ ;  /* 0x0000004000057810 */ /* 0x000fe20007ffe0ff */
[----:B------:R-:W-:Y:S03]  /*19a0*/  BSSY B0, `(.L_x_1128) ;  /* 0x000000a000007945 */ /* 0x000fe60003800000 */
[----:B------:R-:W-:-:S13]  /*19b0*/  ISETP.GE.AND P0, PT, R5, R11, PT ;  /* 0x0000000b0500720c */ /* 0x000fda0003f06270 */
[----:B------:R-:W-:Y:S05]  /*19c0*/  @P0 BRA `(.L_x_1129) ;  /* 0x0000007000000947 */ /* 0x000fea0003800000 */
[----:B------:R-:W5:Y:S02]  /*19d0*/  LDL.64 R8, [R1+0x58] ;  /* 0x0000580001087983 */ /* 0x000f640000100a00 */
[----:B--2--5:R-:W-:-:S04]  /*19e0*/  LEA R4, P0, R8, R4, 0x1 ;  /* 0x0000000408047211 */ /* 0x024fc800078008ff */
[----:B---3--:R-:W-:-:S05]  /*19f0*/  LEA.HI.X R5, R8, R6, R9, 0x1, P0 ;  /* 0x0000000608057211 */ /* 0x008fca00000f0c09 */
[----:B------:R-:W-:Y:S01]  /*1a00*/  @!PT LDS RZ, [RZ] ;  /* 0x00000000fffff984 */ /* 0x000fe20000000800 */
[----:B------:R-:W-:Y:S01]  /*1a10*/  @!PT LDS RZ, [RZ] ;  /* 0x00000000fffff984 */ /* 0x000fe20000000800 */
[----:B------:R-:W-:Y:S01]  /*1a20*/  @!PT LDS RZ, [RZ] ;  /* 0x00000000fffff984 */ /* 0x000fe20000000800 */
[----:B------:R2:W-:Y:S04]  /*1a30*/  LDGSTS.E.BYPASS.LTC128B.128 [R246+0x9100], [R4.64], !P2 ;  /* 0x0910000004f67fae */ /* 0x0005e8000d101d48 */
.L_x_1129:
[----:B------:R-:W-:Y:S05]  /*1a40*/  BSYNC B0 ;  /* 0x0000000000007941 */ /* 0x000fea0003800000 */
.L_x_1128:
[----:B------:R-:W-:Y:S05]  /*1a50*/  BRA.DIV ~URZ, `(.L_x_1130) ;  /* 0x00012a227f007947 */ /* 0x000fea000b800000 */
[----:B---3--:R3:W1:Y:S04]  /*1a60*/  SHFL.IDX PT, R6, R2, 0x5, 0x181f ;  /* 0x00b81f0002067f89 */ /* 0x00866800000e0000 */
[----:B--2---:R3:W2:Y:S02]  /*1a70*/  SHFL.IDX PT, R4, R3, 0x5, 0x181f ;  /* 0x00b81f0003047f89 */ /* 0x0046a400000e0000 */
.L_x_1170:
[----:B------:R-:W-:Y:S01]  /*1a80*/  IADD3 R5, R0, 0x50, RZ ;  /* 0x0000005000057810 */ /* 0x000fe20007ffe0ff */
[----:B------:R-:W-:Y:S03]  /*1a90*/  BSSY B0, `(.L_x_1131) ;  /* 0x000000a000007945 */ /* 0x000fe60003800000 */
[----:B------:R-:W-:-:S13]  /*1aa0*/  ISETP.GE.AND P0, PT, R5, R11, PT ;  /* 0x0000000b0500720c */ /* 0x000fda0003f06270 */
[----:B------:R-:W-:Y:S05]  /*1ab0*/  @P0 BRA `(.L_x_1132) ;  /* 0x0000007000000947 */ /* 0x000fea0003800000 */
[----:B------:R-:W5:Y:S02]  /*1ac0*/  LDL.64 R8, [R1+0x58] ;  /* 0x0000580001087983 */ /* 0x000f640000100a00 */
[----:B--2--5:R-:W-:-:S04]  /*1ad0*/  LEA R4, P0, R8, R4, 0x1 ;  /* 0x0000000408047211 */ /* 0x024fc800078008ff */
[----:B-1----:R-:W-:-:S05]  /*1ae0*/  LEA.HI.X R5, R8, R6, R9, 0x1, P0 ;  /* 0x0000000608057211 */ /* 0x002fca00000f0c09 */
[----:B------:R-:W-:Y:S01]  /*1af0*/  @!PT LDS RZ, [RZ] ;  /* 0x00000000fffff984 */ /* 0x000fe20000000800 */
[----:B------:R-:W-:Y:S01]  /*1b00*/  @!PT LDS RZ, [RZ] ;  /* 0x00000000fffff984 */ /* 0x000fe20000000800 */
[----:B------:R-:W-:Y:S01]  /*1b10*/  @!PT LDS RZ, [RZ] ;  /* 0x00000000fffff984 */ /* 0x000fe20000000800 */
[----:B------:R1:W-:Y:S04]  /*1b20*/  LDGSTS.E.BYPASS.LTC128B.128 [R246+0x9900], [R4.64], !P2 ;  /* 0x0990000004f67fae */ /* 0x0003e8000d101d48 */
.L_x_1132:
[----:B------:R-:W-:Y:S05]  /*1b30*/  BSYNC B0 ;  /* 0x0000000000007941 */ /* 0x000fea0003800000 */
.L_x_1131:
[----:B------:R-:W-:Y:S05]  /*1b40*/  BRA.DIV ~URZ, `(.L_x_1133) ;  /* 0x00012a027f007947 */ /* 0x000fea000b800000 */
[----:B-1----:R1:W3:Y:S02]  /*1b50*/  SHFL.IDX PT, R6, R2, 0x6, 0x181f ;  /* 0x00d81f0002067f89 */ /* 0x0022e400000e0000 */
.L_x_1171:
[----:B------:R-:W-:Y:S05]  /*1b60*/  BRA.DIV ~URZ, `(.L_x_1134) ;  /* 0x00012a527f007947 */ /* 0x000fea000b800000 */
[----:B--2---:R2:W1:Y:S02]  /*1b70*/  SHFL.IDX PT, R4, R3, 0x6, 0x181f ;  /* 0x00d81f0003047f89 */ /* 0x00446400000e0000 */
.L_x_1172:
        /* <DEDUP_REMOVED lines=11> */
.L_x_1136:
[----:B------:R-:W-:Y:S05]  /*1c30*/  BSYNC B0 ;  /* 0x0000000000007941 */ /* 0x000fea0003800000 */
.L_x_1135:
[----:B------:R-:W-:Y:S05]  /*1c40*/  BRA.DIV ~URZ, `(.L_x_1137) ;  /* 0x000129e27f007947 */ /* 0x000fea000b800000 */
[----:B-1----:R1:W2:Y:S04]  /*1c50*/  SHFL.IDX PT, R4, R2, 0x7, 0x181f ;  /* 0x00f81f0002047f89 */ /* 0x0022a800000e0000 */
[----:B--234-:R-:W2:Y:S02]  /*1c60*/  SHFL.IDX PT, R3, R3, 0x7, 0x181f ;  /* 0x00f81f0003037f89 */ /* 0x01cea400000e0000 */
.L_x_1173:
[----:B------:R-:W3:Y:S01]  /*1c70*/  LDL.64 R100, [R1+0x58] ;  /* 0x0000580001647983 */ /* 0x000ee20000100a00 */
[----:B------:R-:W-:-:S04]  /*1c80*/  IADD3 R0, R0, 0x70, RZ ;  /* 0x0000007000007810 */ /* 0x000fc80007ffe0ff */
[----:B------:R-:W-:-:S13]  /*1c90*/  ISETP.GE.AND P1, PT, R0, R11, PT ;  /* 0x0000000b0000720c */ /* 0x000fda0003f26270 */
[C---:B-123--:R-:W-:Y:S02]  /*1ca0*/  @!P1 LEA R2, P0, R100.reuse, R3, 0x1 ;  /* 0x0000000364029211 */ /* 0x04efe400078008ff */
[C---:B------:R-:W-:Y:S02]  /*1cb0*/  ISETP.GE.AND P6, PT, R100.reuse, c[0x0][0x1d4], PT ;  /* 0x0000750064007a0c */ /* 0x040fe40003fc6270 */
[----:B------:R-:W-:-:S05]  /*1cc0*/  @!P1 LEA.HI.X R3, R100, R4, R101, 0x1, P0 ;  /* 0x0000000464039211 */ /* 0x000fca00000f0c65 */
[----:B------:R-:W-:Y:S01]  /*1cd0*/  @!PT LDS RZ, [RZ] ;  /* 0x00000000fffff984 */ /* 0x000fe20000000800 */
[----:B------:R-:W-:Y:S01]  /*1ce0*/  @!PT LDS RZ, [RZ] ;  /* 0x00000000fffff984 */ /* 0x000fe20000000800 */
[----:B------:R-:W-:Y:S01]  /*1cf0*/  @!PT LDS RZ, [RZ] ;  /* 0x00000000fffff984 */ /* 0x000fe20000000800 */
[----:B------:R1:W-:Y:S04]  /*1d00*/  @!P1 LDGSTS.E.BYPASS.LTC128B.128 [R246+0xa900], [R2.64], !P2 ;  /* 0x0a90000002f69fae */ /* 0x0003e8000d101d48 */
[----:B------:R-:W0:Y:S01]  /*1d10*/  LDGDEPBAR ;  /* 0x00000000000079af */ /* 0x000e220000000000 */
[----:B------:R-:W-:Y:S02]  /*1d20*/  WARPSYNC 0xffffffff ;  /* 0xffffffff00007948 */ /* 0x000fe40003800000 */
[----:B------:R-:W2:Y:S04]  /*1d30*/  LDL R26, [R1] ;  /* 0x00000000011a7983 */ /* 0x000ea80000100800 */
[----:B------:R-:W3:Y:S04]  /*1d40*/  LDL R5, [R1+0x34] ;  /* 0x0000340001057983 */ /* 0x000ee80000100800 */
[----:B------:R-:W4:Y:S04]  /*1d50*/  LDL.64 R6, [R1+0x38] ;  /* 0x0000380001067983 */ /* 0x000f280000100a00 */
[----:B------:R-:W5:Y:S04]  /*1d60*/  LDL R27, [R1+0x48] ;  /* 0x00004800011b7983 */ /* 0x000f680000100800 */
[----:B------:R-:W5:Y:S04]  /*1d70*/  LDL.64 R102, [R1+0x40] ;  /* 0x0000400001667983 */ /* 0x000f680000100a00 */
[----:B------:R-:W1:Y:S01]  /*1d80*/  S2R R9, SR_TID.X ;  /* 0x0000000000097919 */ /* 0x000e620000002100 */
[----:B------:R-:W-:Y:S01]  /*1d90*/  IMAD.MOV.U32 R81, RZ, RZ, -0x70 ;  /* 0xffffff90ff517424 */ /* 0x000fe200078e00ff */
[----:B------:R-:W-:Y:S01]  /*1da0*/  SHF.R.S32.HI R25, RZ, 0x1f, R80 ;  /* 0x0000001fff197819 */ /* 0x000fe20000011450 */
[----:B-1----:R-:W-:Y:S01]  /*1db0*/  IMAD.WIDE.U32 R2, R80, c[0x0][0x1e0], RZ ;  /* 0x0000780050027a25 */ /* 0x002fe200078e00ff */
[----:B------:R-:W-:-:S03]  /*1dc0*/  ULDC.64 UR4, c[0x0][0x208] ;  /* 0x0000820000047ab9 */ /* 0x000fc60000000a00 */
[----:B------:R-:W-:Y:S01]  /*1dd0*/  IMAD R0, R25, c[0x0][0x1e0], RZ ;  /* 0x0000780019007a24 */ /* 0x000fe200078e02ff */
[----:B------:R-:W-:-:S04]  /*1de0*/  SHF.R.S32.HI R8, RZ, 0x1f, R9 ;  /* 0x0000001fff087819 */ /* 0x000fc80000011409 */
[----:B------:R-:W-:-:S04]  /*1df0*/  LEA.HI R8, R8, R9, RZ, 0x3 ;  /* 0x0000000908087211 */ /* 0x000fc800078f18ff */
[----:B------:R-:W-:Y:S01]  /*1e00*/  SHF.R.S32.HI R8, RZ, 0x3, R8 ;  /* 0x00000003ff087819 */ /* 0x000fe20000011408 */
[----:B------:R-:W-:-:S04]  /*1e10*/  IMAD R0, R80, c[0x0][0x1e4], R0 ;  /* 0x0000790050007a24 */ /* 0x000fc800078e0200 */
[----:B------:R-:W-:Y:S02]  /*1e20*/  IMAD.IADD R0, R3, 0x1, R0 ;  /* 0x0000000103007824 */ /* 0x000fe400078e0200 */
[----:B------:R-:W-:Y:S02]  /*1e30*/  IMAD.MOV.U32 R247, RZ, RZ, c[0x0][0x1e0] ;  /* 0x00007800fff77624 */ /* 0x000fe400078e00ff */
[----:B------:R-:W-:Y:S02]  /*1e40*/  IMAD R0, R0, 0x70, RZ ;  /* 0x0000007000007824 */ /* 0x000fe400078e02ff */
[----:B------:R-:W-:Y:S02]  /*1e50*/  IMAD.MOV.U32 R252, RZ, RZ, c[0x0][0x1e4] ;  /* 0x00007900fffc7624 */ /* 0x000fe400078e00ff */
[----:B------:R-:W-:Y:S01]  /*1e60*/  IMAD.WIDE.U32 R10, R247, 0x20, RZ ;  /* 0x00000020f70a7825 */ /* 0x000fe200078e00ff */
[----:B------:R-:W-:Y:S02]  /*1e70*/  USHF.L.U32 UR7, UR4, 0x5, URZ ;  /* 0x0000000504077899 */ /* 0x000fe4000800063f */
[----:B------:R-:W-:-:S02]  /*1e80*/  UMOV UR6, 0x5 ;  /* 0x0000000500067882 */ /* 0x000fc40000000000 */
[----:B------:R-:W-:Y:S01]  /*1e90*/  USHF.L.U64.HI UR5, UR4, UR6, UR5 ;  /* 0x0000000604057299 */ /* 0x000fe20008010205 */
[----:B------:R-:W-:Y:S01]  /*1ea0*/  BAR.SYNC.DEFER_BLOCKING 0x0 ;  /* 0x0000000000007b1d */ /* 0x000fe20000010000 */
[----:B--2---:R-:W-:-:S05]  /*1eb0*/  IMAD R81, R26, R81, 0x70 ;  /* 0x000000701a517424 */ /* 0x004fca00078e0251 */
[----:B------:R-:W-:-:S04]  /*1ec0*/  IADD3 R24, R81, c[0x0][0x1d0], -R8 ;  /* 0x0000740051187a10 */ /* 0x000fc80007ffe808 */
[C---:B------:R-:W-:Y:S02]  /*1ed0*/  ISETP.GE.AND P3, PT, R24.reuse, 0x1, PT ;  /* 0x000000011800780c */ /* 0x040fe40003f66270 */
[----:B------:R-:W-:Y:S01]  /*1ee0*/  ISETP.GE.AND P2, PT, R24, 0x11, PT ;  /* 0x000000111800780c */ /* 0x000fe20003f46270 */
[----:B----4-:R-:W-:Y:S02]  /*1ef0*/  IMAD.MOV.U32 R82, RZ, RZ, R6 ;  /* 0x000000ffff527224 */ /* 0x010fe400078e0006 */
[----:B---3--:R-:W-:-:S04]  /*1f00*/  IMAD.MOV.U32 R83, RZ, RZ, R5 ;  /* 0x000000ffff537224 */ /* 0x008fc800078e0005 */
[----:B------:R-:W-:Y:S01]  /*1f10*/  IMAD.WIDE.U32 R2, R2, 0x70, R82 ;  /* 0x0000007002027825 */ /* 0x000fe200078e0052 */
[----:B------:R-:W-:-:S03]  /*1f20*/  ISETP.GE.AND P0, PT, R24, 0x21, PT ;  /* 0x000000211800780c */ /* 0x000fc60003f06270 */
[----:B------:R-:W-:Y:S01]  /*1f30*/  IMAD.IADD R3, R3, 0x1, R0 ;  /* 0x0000000103037824 */ /* 0x000fe200078e0200 */
[C---:B------:R-:W-:Y:S02]  /*1f40*/  @P3 LEA R6, P5, R2.reuse, c[0x0][0x1c8], 0x1 ;  /* 0x0000720002063a11 */ /* 0x040fe400078a08ff */
[C---:B------:R-:W-:Y:S02]  /*1f50*/  @P2 LEA R0, P1, R247.reuse, R2, 0x4 ;  /* 0x00000002f7002211 */ /* 0x040fe400078220ff */
[----:B------:R-:W-:Y:S02]  /*1f60*/  @P3 LEA.HI.X R7, R2, c[0x0][0x1cc], R3, 0x1, P5 ;  /* 0x0000730002073a11 */ /* 0x000fe400028f0c03 */
[----:B------:R-:W-:Y:S02]  /*1f70*/  @P2 LEA R4, P5, R0, c[0x0][0x1c8], 0x1 ;  /* 0x0000720000042a11 */ /* 0x000fe400078a08ff */
[----:B------:R-:W-:Y:S01]  /*1f80*/  @P2 LEA.HI.X R5, R247, R3, R252, 0x4, P1 ;  /* 0x00000003f7052211 */ /* 0x000fe200008f24fc */
[----:B------:R-:W-:Y:S01]  /*1f90*/  IMAD.SHL.U32 R8, R252, 0x20, RZ ;  /* 0x00000020fc087824 */ /* 0x000fe200078e00ff */
[----:B------:R-:W-:Y:S01]  /*1fa0*/  @!PT LDS RZ, [RZ] ;  /* 0x00000000fffff984 */ /* 0x000fe20000000800 */
[----:B------:R-:W-:Y:S01]  /*1fb0*/  @!PT LDS RZ, [RZ] ;  /* 0x00000000fffff984 */ /* 0x000fe20000000800 */
[----:B------:R-:W-:Y:S01]  /*1fc0*/  @!PT LDS RZ, [RZ] ;  /* 0x00000000fffff984 */ /* 0x000fe20000000800 */
[----:B------:R1:W-:Y:S02]  /*1fd0*/  @P3 LDGSTS.E.BYPASS.LTC128B.128 [R246+0x3900], [R6.64], !P6 ;  /* 0x0390000006f63fae */ /* 0x0003e4000f101d48 */
[----:B------:R-:W-:-:S02]  /*1fe0*/  @P2 LEA.HI.X R5, R0, c[0x0][0x1cc], R5, 0x1, P5 ;  /* 0x0000730000052a11 */ /* 0x000fc400028f0c05 */
[----:B------:R-:W-:Y:S02]  /*1ff0*/  ISETP.GE.AND P5, PT, R24, 0x31, PT ;  /* 0x000000311800780c */ /* 0x000fe40003fa6270 */
[----:B------:R-:W-:Y:S01]  /*2000*/  @P0 IADD3 R9, P1, R2, R10, RZ ;  /* 0x0000000a02090210 */ /* 0x000fe20007f3e0ff */
[----:B------:R2:W-:Y:S03]  /*2010*/  @P2 LDGSTS.E.BYPASS.LTC128B.128 [R246+0x4100], [R4.64], !P6 ;  /* 0x0410000004f62fae */ /* 0x0005e6000f101d48 */
[----:B------:R-:W-:Y:S02]  /*2020*/  @P0 IADD3.X R0, R3, R11, R8, P1, !PT ;  /* 0x0000000b03000210 */ /* 0x000fe40000ffe408 */
[----:B------:R-:W-:Y:S02]  /*2030*/  @P0 LEA R8, P1, R9, c[0x0][0x1c8], 0x1 ;  /* 0x0000720009080a11 */ /* 0x000fe400078208ff */
[----:B------:R-:W-:-:S02]  /*2040*/  ISETP.GE.AND P3, PT, R24, 0x41, PT ;  /* 0x000000411800780c */ /* 0x000fc40003f66270 */
[----:B------:R-:W-:Y:S01]  /*2050*/  @P0 LEA.HI.X R9, R9, c[0x0][0x1cc], R0, 0x1, P1 ;  /* 0x0000730009090a11 */ /* 0x000fe200008f0c00 */
[----:B------:R-:W-:Y:S01]  /*2060*/  @P5 IMAD R0, R252, 0x30, RZ ;  /* 0x00000030fc005824 */ /* 0x000fe200078e02ff */
[----:B------:R-:W-:-:S03]  /*2070*/  ISETP.GE.AND P2, PT, R24, 0x51, PT ;  /* 0x000000511800780c */ /* 0x000fc60003f46270 */
[----:B------:R3:W-:Y:S01]  /*2080*/  @P0 LDGSTS.E.BYPASS.LTC128B.128 [R246+0x4900], [R8.64], !P6 ;  /* 0x0490000008f60fae */ /* 0x0007e2000f101d48 */
[----:B------:R-:W-:Y:S01]  /*2090*/  ISETP.GE.AND P1, PT, R24, 0x61, PT ;  /* 0x000000611800780c */ /* 0x000fe20003f26270 */
[----:B--2---:R-:W-:-:S04]  /*20a0*/  @P5 IMAD.WIDE.U32 R4, R247, 0x30, R2 ;  /* 0x00000030f7045825 */ /* 0x004fc800078e0002 */
[----:B------:R-:W-:Y:S01]  /*20b0*/  @P5 IMAD.IADD R0, R5, 0x1, R0 ;  /* 0x0000000105005824 */ /* 0x000fe200078e0200 */
[----:B------:R-:W-:-:S03]  /*20c0*/  @P5 LEA R10, P0, R4, c[0x0][0x1c8], 0x1 ;  /* 0x00007200040a5a11 */ /* 0x000fc600078008ff */
[----:B------:R-:W-:Y:S01]  /*20d0*/  @P2 IMAD.MOV.U32 R5, RZ, RZ, R3 ;  /* 0x000000ffff052224 */ /* 0x000fe200078e0003 */
[----:B------:R-:W-:Y:S02]  /*20e0*/  @P5 LEA.HI.X R11, R4, c[0x0][0x1cc], R0, 0x1, P0 ;  /* 0x00007300040b5a11 */ /* 0x000fe400000f0c00 */
[C---:B------:R-:W-:Y:S01]  /*20f0*/  @P3 LEA R0, P0, R247.reuse, R2, 0x6 ;  /* 0x00000002f7003211 */ /* 0x040fe200078030ff */
[----:B------:R-:W-:Y:S02]  /*2100*/  @P2 IMAD.MOV.U32 R4, RZ, RZ, R2 ;  /* 0x000000ffff042224 */ /* 0x000fe400078e0002 */
[----:B-1----:R-:W-:Y:S01]  /*2110*/  @P2 IMAD R7, R252, 0x50, RZ ;  /* 0x00000050fc072824 */ /* 0x002fe200078e02ff */
[C---:B------:R-:W-:Y:S01]  /*2120*/  @P3 LEA.HI.X R6, R247.reuse, R3, R252, 0x6, P0 ;  /* 0x00000003f7063211 */ /* 0x040fe200000f34fc */
[----:B------:R-:W-:Y:S01]  /*2130*/  @P2 IMAD.WIDE.U32 R4, R247, 0x50, R4 ;  /* 0x00000050f7042825 */ /* 0x000fe200078e0004 */
[C---:B---3--:R-:W-:Y:S01]  /*2140*/  @P3 LEA R8, P0, R0.reuse, c[0x0][0x1c8], 0x1 ;  /* 0x0000720000083a11 */ /* 0x048fe200078008ff */
[----:B------:R1:W-:Y:S03]  /*2150*/  @P5 LDGSTS.E.BYPASS.LTC128B.128 [R246+0x5100], [R10.64], !P6 ;  /* 0x051000000af65fae */ /* 0x0003e6000f101d48 */
[----:B------:R-:W-:Y:S01]  /*2160*/  @P3 LEA.HI.X R9, R0, c[0x0][0x1cc], R6, 0x1, P0 ;  /* 0x0000730000093a11 */ /* 0x000fe200000f0c06 */
[----:B------:R-:W-:Y:S01]  /*2170*/  @P2 IMAD.IADD R0, R5, 0x1, R7 ;  /* 0x0000000105002824 */ /* 0x000fe200078e0207 */
[----:B------:R-:W-:Y:S01]  /*2180*/  @P2 LEA R6, P0, R4, c[0x0][0x1c8], 0x1 ;  /* 0x0000720004062a11 */ /* 0x000fe200078008ff */
[----:B------:R-:W-:-:S02]  /*2190*/  @P1 IMAD R12, R252, 0x60, RZ ;  /* 0x00000060fc0c1824 */ /* 0x000fc400078e02ff */
[----:B------:R-:W-:Y:S01]  /*21a0*/  @P1 IMAD.WIDE.U32 R2, R247, 0x60, R2 ;  /* 0x00000060f7021825 */ /* 0x000fe200078e0002 */
[----:B------:R-:W-:Y:S01]  /*21b0*/  @P2 LEA.HI.X R7, R4, c[0x0][0x1cc], R0, 0x1, P0 ;  /* 0x0000730004072a11 */ /* 0x000fe200000f0c00 */
[----:B------:R1:W-:Y:S02]  /*21c0*/  @P3 LDGSTS.E.BYPASS.LTC128B.128 [R246+0x5900], [R8.64], !P6 ;  /* 0x0590000008f63fae */ /* 0x0003e4000f101d48 */
[----:B------:R-:W-:Y:S01]  /*21d0*/  @P1 IMAD.IADD R0, R3, 0x1, R12 ;  /* 0x0000000103001824 */ /* 0x000fe200078e020c */
[C---:B------:R-:W-:Y:S01]  /*21e0*/  @P1 LEA R4, P0, R2.reuse, c[0x0][0x1c8], 0x1 ;  /* 0x0000720002041a11 */ /* 0x040fe200078008ff */
[----:B------:R2:W-:Y:S03]  /*21f0*/  @P2 LDGSTS.E.BYPASS.LTC128B.128 [R246+0x6100], [R6.64], !P6 ;  /* 0x0610000006f62fae */ /* 0x0005e6000f101d48 */
[----:B------:R-:W-:-:S05]  /*2200*/  @P1 LEA.HI.X R5, R2, c[0x0][0x1cc], R0, 0x1, P0 ;  /* 0x0000730002051a11 */ /* 0x000fca00000f0c00 */
[----:B------:R2:W-:Y:S04]  /*2210*/  @P1 LDGSTS.E.BYPASS.LTC128B.128 [R246+0x6900], [R4.64], !P6 ;  /* 0x0690000004f61fae */ /* 0x0005e8000f101d48 */
[----:B------:R-:W0:Y:S01]  /*2220*/  LDGDEPBAR ;  /* 0x00000000000079af */ /* 0x000e220000000000 */
[----:B------:R-:W-:-:S04]  /*2230*/  DEPBAR.LE SB0, 0x1 ;  /* 0x000080400000791a */ /* 0x000fc80000000000 */
[----:B------:R-:W-:-:S04]  /*2240*/  DEPBAR.LE SB0, 0x0 ;  /* 0x000080000000791a */ /* 0x000fc80000000000 */
[----:B------:R-:W-:Y:S06]  /*2250*/  BAR.SYNC.DEFER_BLOCKING 0x0 ;  /* 0x0000000000007b1d */ /* 0x000fec0000010000 */
[----:B------:R-:W-:Y:S04]  /*2260*/  LDSM.16.M88.4 R28, [R228] ;  /* 0x00000000e41c783b */ /* 0x000fe80000000200 */
[----:B------:R-:W-:Y:S04]  /*2270*/  LDSM.16.M88.4 R20, [R228+0x800] ;  /* 0x00080000e414783b */ /* 0x000fe80000000200 */
[----:B------:R-:W-:Y:S04]  /*2280*/  LDSM.16.M88.4 R16, [R228+0x1000] ;  /* 0x00100000e410783b */ /* 0x000fe80000000200 */
[----:B------:R-:W-:Y:S04]  /*2290*/  LDSM.16.M88.4 R12, [R228+0x1800] ;  /* 0x00180000e40c783b */ /* 0x000fe80000000200 */
[----:B------:R-:W-:Y:S04]  /*22a0*/  LDSM.16.M88.4 R32, [R228+0x2000] ;  /* 0x00200000e420783b */ /* 0x000fe80000000200 */
[----:B------:R-:W-:Y:S04]  /*22b0*/  LDSM.16.M88.4 R36, [R228+0x2800] ;  /* 0x00280000e424783b */ /* 0x000fe80000000200 */
[----:B------:R-:W-:Y:S04]  /*22c0*/  LDSM.16.M88.4 R40, [R228+0x3000] ;  /* 0x00300000e428783b */ /* 0x000fe80000000200 */
[----:B-1----:R-:W1:Y:S04]  /*22d0*/  LDSM.16.M88.4 R8, [R235] ;  /* 0x00000000eb08783b */ /* 0x002e680000000200 */
[----:B--2---:R-:W2:Y:S01]  /*22e0*/  LDSM.16.M88.4 R4, [R235+0x2000] ;  /* 0x00200000eb04783b */ /* 0x004ea20000000200 */
[----:B------:R-:W-:-:S02]  /*22f0*/  IMAD R0, R25, c[0x0][0x208], RZ ;  /* 0x0000820019007a24 */ /* 0x000fc400078e02ff */
[C---:B------:R-:W-:Y:S01]  /*2300*/  IMAD.WIDE.U32 R2, R80.reuse, c[0x0][0x208], RZ ;  /* 0x0000820050027a25 */ /* 0x040fe200078e00ff */
[----:B------:R-:W-:Y:S03]  /*2310*/  LDSM.16.M88.4 R56, [R239] ;  /* 0x00000000ef38783b */ /* 0x000fe60000000200 */
[----:B------:R-:W-:Y:S01]  /*2320*/  IMAD R0, R80, c[0x0][0x20c], R0 ;  /* 0x0000830050007a24 */ /* 0x000fe200078e0200 */
[----:B------:R-:W-:Y:S03]  /*2330*/  LDSM.16.M88.4 R52, [R245] ;  /* 0x00000000f534783b */ /* 0x000fe60000000200 */
[----:B------:R-:W-:Y:S01]  /*2340*/  IMAD.IADD R0, R3, 0x1, R0 ;  /* 0x0000000103007824 */ /* 0x000fe200078e0200 */
[----:B------:R-:W-:Y:S03]  /*2350*/  LDSM.16.M88.4 R48, [R244] ;  /* 0x00000000f430783b */ /* 0x000fe60000000200 */
[----:B------:R-:W-:Y:S01]  /*2360*/  IMAD R0, R0, 0x70, RZ ;  /* 0x0000007000007824 */ /* 0x000fe200078e02ff */
        /* <DEDUP_REMOVED lines=15> */
[----:B-----5:R-:W-:-:S02]  /*2460*/  IMAD.MOV.U32 R8, RZ, RZ, R102 ;  /* 0x000000ffff087224 */ /* 0x020fc400078e0066 */
[----:B------:R-:W-:-:S04]  /*2470*/  IMAD.MOV.U32 R9, RZ, RZ, R27 ;  /* 0x000000ffff097224 */ /* 0x000fc800078e001b */
[----:B------:R-:W-:Y:S01]  /*2480*/  IMAD.WIDE.U32 R2, R2, 0x70, R8 ;  /* 0x0000007002027825 */ /* 0x000fe200078e0008 */
[----:B--2---:R-:W-:Y:S01]  /*2490*/  HMMA.16816.F32.BF16 R64, R4, R20, RZ ;  /* 0x000000140440723c */ /* 0x004fe200000418ff */
[----:B------:R-:W-:Y:S02]  /*24a0*/  LDSM.16.M88.4 R8, [R238] ;  /* 0x00000000ee08783b */ /* 0x000fe40000000200 */
[----:B------:R-:W-:-:S04]  /*24b0*/  IMAD.IADD R0, R3, 0x1, R0 ;  /* 0x0000000103007824 */ /* 0x000fc800078e0200 */
[C---:B------:R-:W-:Y:S01]  /*24c0*/  LEA R20, P0, R2.reuse, c[0x0][0x1f8], 0x1 ;  /* 0x00007e0002147a11 */ /* 0x040fe200078008ff */
[----:B------:R-:W-:Y:S03]  /*24d0*/  HMMA.16816.F32.BF16 R184, R4, R18, RZ ;  /* 0x0000001204b8723c */ /* 0x000fe600000418ff */
[----:B------:R-:W-:-:S04]  /*24e0*/  LEA.HI.X R21, R2, c[0x0][0x1fc], R0, 0x1, P0 ;  /* 0x00007f0002157a11 */ /* 0x000fc800000f0c00 */
[----:B------:R-:W-:Y:S01]  /*24f0*/  IADD3 R18, P1, R20, UR7, RZ ;  /* 0x0000000714127c10 */ /* 0x000fe2000ff3e0ff */
[----:B------:R-:W-:Y:S03]  /*2500*/  HMMA.16816.F32.BF16 R60, R4, R28, RZ ;  /* 0x0000001c043c723c */ /* 0x000fe600000418ff */
[----:B------:R-:W-:-:S05]  /*2510*/  IADD3.X R19, R21, UR5, RZ, P1, !PT ;  /* 0x0000000515137c10 */ /* 0x000fca0008ffe4ff */
[C---:B------:R-:W-:Y:S08]  /*2520*/  HMMA.16816.F32.BF16 R68, R4.reuse, R16, RZ ;  /* 0x000000100444723c */ /* 0x040ff000000418ff */
[----:B------:R-:W-:Y:S01]  /*2530*/  HMMA.16816.F32.BF16 R96, R4, R12, RZ ;  /* 0x0000000c0460723c */ /* 0x000fe200000418ff */
[----:B------:R-:W-:-:S07]  /*2540*/  IADD3 R16, P0, R18, UR7, RZ ;  /* 0x0000000712107c10 */ /* 0x000fce000ff1e0ff */
        /* <DEDUP_REMOVED lines=10> */
[----:B------:R-:W-:-:S02]  /*25f0*/  ISETP.GE.AND P1, PT, R100, c[0x0][0x1d4], PT ;  /* 0x0000750064007a0c */ /* 0x000fc40003f26270 */
[----:B------:R-:W-:Y:S01]  /*2600*/  IADD3 R14, P2, R16, UR7, RZ ;  /* 0x00000007100e7c10 */ /* 0x000fe2000ff5e0ff */
[----:B------:R-:W2:Y:S01]  /*2610*/  LDSM.16.M88.4 R32, [R241] ;  /* 0x00000000f120783b */ /* 0x000ea20000000200 */
[----:B------:R-:W-:Y:S02]  /*2620*/  IADD3.X R17, R19, UR5, RZ, P0, !PT ;  /* 0x0000000513117c10 */ /* 0x000fe400087fe4ff */
[----:B------:R-:W-:Y:S01]  /*2630*/  ISETP.LT.OR P3, PT, R24, 0x1, P1 ;  /* 0x000000011800780c */ /* 0x000fe20000f61670 */
[----:B------:R-:W-:Y:S01]  /*2640*/  LDSM.16.M88.4 R36, [R242] ;  /* 0x00000000f224783b */ /* 0x000fe20000000200 */
[----:B------:R-:W-:Y:S02]  /*2650*/  IADD3.X R15, R17, UR5, RZ, P2, !PT ;  /* 0x00000005110f7c10 */ /* 0x000fe400097fe4ff */
[----:B------:R-:W-:Y:S01]  /*2660*/  IADD3 R12, P0, R14, UR7, RZ ;  /* 0x000000070e0c7c10 */ /* 0x000fe2000ff1e0ff */
[----:B------:R-:W3:Y:S01]  /*2670*/  LDSM.16.M88.4 R28, [R240] ;  /* 0x00000000f01c783b */ /* 0x000ee20000000200 */
[----:B------:R-:W-:-:S02]  /*2680*/  ISETP.LT.OR P2, PT, R24, 0x11, P1 ;  /* 0x000000111800780c */ /* 0x000fc40000f41670 */
[----:B------:R-:W-:Y:S02]  /*2690*/  IADD3.X R13, R15, UR5, RZ, P0, !PT ;  /* 0x000000050f0d7c10 */ /* 0x000fe400087fe4ff */
[----:B------:R-:W-:Y:S02]  /*26a0*/  ISETP.LT.OR P0, PT, R24, 0x21, P1 ;  /* 0x000000211800780c */ /* 0x000fe40000f01670 */
[----:B------:R-:W-:Y:S01]  /*26b0*/  IADD3 R2, P5, R12, UR7, RZ ;  /* 0x000000070c027c10 */ /* 0x000fe2000ffbe0ff */
[----:B------:R-:W-:Y:S01]  /*26c0*/  @!PT LDS RZ, [RZ] ;  /* 0x00000000fffff984 */ /* 0x000fe20000000800 */
[----:B------:R-:W-:Y:S01]  /*26d0*/  @!PT LDS RZ, [RZ] ;  /* 0x00000000fffff984 */ /* 0x000fe20000000800 */
[----:B------:R-:W-:Y:S01]  /*26e0*/  @!PT LDS RZ, [RZ] ;  /* 0x00000000fffff984 */ /* 0x000fe20000000800 */
[----:B------:R4:W-:Y:S01]  /*26f0*/  LDGSTS.E.BYPASS.LTC128B.128 [R246+0x100], [R20.64], !P3 ;  /* 0x0010000014f67fae */ /* 0x0009e2000d901d48 */
[C---:B------:R-:W-:Y:S02]  /*2700*/  ISETP.LT.OR P3, PT, R24.reuse, 0x41, P1 ;  /* 0x000000411800780c */ /* 0x040fe40000f61670 */
[----:B------:R-:W-:Y:S02]  /*2710*/  IADD3.X R3, R13, UR5, RZ, P5, !PT ;  /* 0x000000050d037c10 */ /* 0x000fe4000affe4ff */
[C---:B------:R-:W-:Y:S01]  /*2720*/  ISETP.LT.OR P5, PT, R24.reuse, 0x31, P1 ;  /* 0x000000311800780c */ /* 0x040fe20000fa1670 */
[----:B------:R5:W-:Y:S01]  /*2730*/  LDGSTS.E.BYPASS.LTC128B.128 [R246+0x900], [R18.64], !P2 ;  /* 0x0090000012f67fae */ /* 0x000be2000d101d48 */
[----:B------:R-:W-:-:S02]  /*2740*/  ISETP.LT.OR P2, PT, R24, 0x51, P1 ;  /* 0x000000511800780c */ /* 0x000fc40000f41670 */
[----:B------:R-:W-:Y:S01]  /*2750*/  ISETP.LT.OR P1, PT, R24, 0x61, P1 ;  /* 0x000000611800780c */ /* 0x000fe20000f21670 */
[----:B------:R2:W-:Y:S01]  /*2760*/  LDGSTS.E.BYPASS.LTC128B.128 [R246+0x1100], [R16.64], !P0 ;  /* 0x0110000010f67fae */ /* 0x0005e2000c101d48 */
[----:B------:R-:W-:-:S07]  /*2770*/  IMAD.MOV.U32 R0, RZ, RZ, R26 ;  /* 0x000000ffff007224 */ /* 0x000fce00078e001a */
[----:B------:R3:W-:Y:S01]  /*2780*/  LDGSTS.E.BYPASS.LTC128B.128 [R246+0x1900], [R14.64], !P5 ;  /* 0x019000000ef67fae */ /* 0x0007e2000e901d48 */
[----:B-1----:R-:W-:Y:S03]  /*2790*/  HMMA.16816.F32.BF16 R24, R4, R58, R84 ;  /* 0x0000003a0418723c */ /* 0x002fe60000041854 */
[----:B------:R3:W-:Y:S04]  /*27a0*/  LDGSTS.E.BYPASS.LTC128B.128 [R246+0x2100], [R12.64], !P3 ;  /* 0x021000000cf67fae */ /* 0x0007e8000d901d48 */
[----:B------:R1:W-:Y:S01]  /*27b0*/  LDGSTS.E.BYPASS.LTC128B.128 [R246+0x2900], [R2.64], !P2 ;  /* 0x0290000002f67fae */ /* 0x0003e2000d101d48 */
[----:B--2---:R-:W-:-:S04]  /*27c0*/  IADD3 R16, P0, R2, UR7, RZ ;  /* 0x0000000702107c10 */ /* 0x004fc8000ff1e0ff */
[----:B------:R-:W-:-:S05]  /*27d0*/  IADD3.X R17, R3, UR5, RZ, P0, !PT ;  /* 0x0000000503117c10 */ /* 0x000fca00087fe4ff */
[----:B------:R5:W-:Y:S04]  /*27e0*/  LDGSTS.E.BYPASS.LTC128B.128 [R246+0x3100], [R16.64], !P1 ;  /* 0x0310000010f67fae */ /* 0x000be8000c901d48 */
[----:B------:R-:W-:Y:S01]  /*27f0*/  LDSM.16.M88.4 R84, [R234+0x2800] ;  /* 0x00280000ea54783b */ /* 0x000fe20000000200 */
[----:B------:R-:W-:Y:S03]  /*2800*/  HMMA.16816.F32.BF16 R200, R4, R34, R172 ;  /* 0x0000002204c8723c */ /* 0x000fe600000418ac */
[----:B---3--:R-:W-:Y:S04]  /*2810*/  LDSM.16.M88.4 R12, [R236] ;  /* 0x00000000ec0c783b */ /* 0x008fe80000000200 */
[----:B------:R-:W0:Y:S04]  /*2820*/  LDGDEPBAR ;  /* 0x00000000000079af */ /* 0x000e280000000000 */
[----:B-----5:R-:W2:Y:S01]  /*2830*/  LDSM.16.M88.4 R16, [R236+0x2000] ;  /* 0x00200000ec10783b */ /* 0x020ea20000000200 */
[----:B------:R-:W-:Y:S11]  /*2840*/  HMMA.16816.F32.BF16 R248, R8, R28, R112 ;  /* 0x0000001c08f8723c */ /* 0x000ff60000041870 */
[----:B------:R-:W-:Y:S01]  /*2850*/  @!UPT UIADD3 URZ, URZ, URZ, URZ ;  /* 0x0000003f3f3ff290 */ /* 0x000fe2000fffe03f */
[----:B--2---:R-:W-:Y:S01]  /*2860*/  HMMA.16816.F32.BF16 R112, R16, R86, R200 ;  /* 0x000000561070723c */ /* 0x004fe200000418c8 */
[----:B------:R-:W2:Y:S07]  /*2870*/  LDL R200, [R1+0x28] ;  /* 0x0000280001c87983 */ /* 0x000eae0000100800 */
[C---:B----4-:R-:W-:Y:S01]  /*2880*/  HMMA.16816.F32.BF16 R20, R4.reuse, R28, R76 ;  /* 0x0000001c0414723c */ /* 0x050fe2000004184c */
[----:B------:R-:W-:Y:S07]  /*2890*/  LDSM.16.M88.4 R76, [R234] ;  /* 0x00000000ea4c783b */ /* 0x000fee0000000200 */
[C---:B------:R-:W-:Y:S01]  /*28a0*/  HMMA.16816.F32.BF16 R188, R4.reuse, R54, R88 ;  /* 0x0000003604bc723c */ /* 0x040fe20000041858 */
[----:B------:R-:W3:Y:S07]  /*28b0*/  LDSM.16.M88.4 R88, [R234+0x3000] ;  /* 0x00300000ea58783b */ /* 0x000eee0000000200 */
[C---:B------:R-:W-:Y:S01]  /*28c0*/  HMMA.16816.F32.BF16 R108, R4.reuse, R56, R60 ;  /* 0x00000038046c723c */ /* 0x040fe2000004183c */
[----:B------:R-:W-:Y:S07]  /*28d0*/  LDSM.16.M88.4 R60, [R234+0x2000] ;  /* 0x00200000ea3c783b */ /* 0x000fee0000000200 */
[C---:B------:R-:W-:Y:S01]  /*28e0*/  HMMA.16816.F32.BF16 R104, R4.reuse, R52, R64 ;  /* 0x000000340468723c */ /* 0x040fe20000041840 */
[----:B------:R-:W-:Y:S07]  /*28f0*/  LDSM.16.M88.4 R64, [R234+0x1800] ;  /* 0x00180000ea40783b */ /* 0x000fee0000000200 */
[C---:B------:R-:W-:Y:S01]  /*2900*/  HMMA.16816.F32.BF16 R100, R4.reuse, R48, R68 ;  /* 0x000000300464723c */ /* 0x040fe20000041844 */
[----:B------:R-:W-:Y:S07]  /*2910*/  LDSM.16.M88.4 R68, [R234+0x1000] ;  /* 0x00100000ea44783b */ /* 0x000fee0000000200 */
[C---:B------:R-:W-:Y:S01]  /*2920*/  HMMA.16816.F32.BF16 R40, R4.reuse, R32, R72 ;  /* 0x000000200428723c */ /* 0x040fe20000041848 */
[----:B------:R-:W4:Y:S07]  /*2930*/  LDSM.16.M88.4 R72, [R234+0x800] ;  /* 0x00080000ea48783b */ /* 0x000f2e0000000200 */
[C---:B------:R-:W-:Y:S08]  /*2940*/  HMMA.16816.F32.BF16 R208, R4.reuse, R46, R180 ;  /* 0x0000002e04d0723c */ /* 0x040ff000000418b4 */
[C---:B------:R-:W-:Y:S08]  /*2950*/  HMMA.16816.F32.BF16 R96, R4.reuse, R44, R96 ;  /* 0x0000002c0460723c */ /* 0x040ff00000041860 */
[----:B------:R-:W-:Y:S08]  /*2960*/  HMMA.16816.F32.BF16 R92, R4, R36, R92 ;  /* 0x00000024045c723c */ /* 0x000ff0000004185c */
[C---:B------:R-:W-:Y:S08]  /*2970*/  HMMA.16816.F32.BF16 R180, R8.reuse, R56, R164 ;  /* 0x0000003808b4723c */ /* 0x040ff000000418a4 */
[----:B------:R-:W-:Y:S08]  /*2980*/  HMMA.16816.F32.BF16 R192, R8, R52, R140 ;  /* 0x0000003408c0723c */ /* 0x000ff0000004188c */
[----:B------:R-:W-:Y:S08]  /*2990*/  HMMA.16816.F32.BF16 R216, R4, R50, R184 ;  /* 0x0000003204d8723c */ /* 0x000ff000000418b8 */
[C---:B------:R-:W-:Y:S08]  /*29a0*/  HMMA.16816.F32.BF16 R196, R8.reuse, R48, R132 ;  /* 0x0000003008c4723c */ /* 0x040ff00000041884 */
[C---:B------:R-:W-:Y:S08]  /*29b0*/  HMMA.16816.F32.BF16 R56, R8.reuse, R58, R160 ;  /* 0x0000003a0838723c */ /* 0x040ff000000418a0 */
[C---:B------:R-:W-:Y:S08]  /*29c0*/  HMMA.16816.F32.BF16 R52, R8.reuse, R54, R156 ;  /* 0x000000360834723c */ /* 0x040ff0000004189c */
[----:B------:R-:W-:Y:S08]  /*29d0*/  HMMA.16816.F32.BF16 R48, R8, R50, R148 ;  /* 0x000000320830723c */ /* 0x000ff00000041894 */
[C---:B------:R-:W-:Y:S08]  /*29e0*/  HMMA.16816.F32.BF16 R204, R4.reuse, R38, R176 ;  /* 0x0000002604cc723c */ /* 0x040ff000000418b0 */
[----:B------:R-:W-:Y:S01]  /*29f0*/  HMMA.16816.F32.BF16 R184, R4, R30, R168 ;  /* 0x0000001e04b8723c */ /* 0x000fe200000418a8 */
[----:B------:R-:W-:Y:S07]  /*2a00*/  LDSM.16.M88.4 R4, [R237+0x2000] ;  /* 0x00200000ed04783b */ /* 0x000fee0000000200 */
[C---:B------:R-:W-:Y:S08]  /*2a10*/  HMMA.16816.F32.BF16 R212, R8.reuse, R44, R128 ;  /* 0x0000002c08d4723c */ /* 0x040ff00000041880 */
[C---:B------:R-:W-:Y:S08]  /*2a20*/  HMMA.16816.F32.BF16 R220, R8.reuse, R36, R124 ;  /* 0x0000002408dc723c */ /* 0x040ff0000004187c */
[C---:B------:R-:W-:Y:S08]  /*2a30*/  HMMA.16816.F32.BF16 R224, R8.reuse, R32, R120 ;  /* 0x0000002008e0723c */ /* 0x040ff00000041878 */
[C---:B------:R-:W-:Y:S01]  /*2a40*/  HMMA.16816.F32.BF16 R152, R8.reuse, R46, R152 ;  /* 0x0000002e0898723c */ /* 0x040fe20000041898 */
[----:B------:R-:W5:Y:S07]  /*2a50*/  LDSM.16.M88.4 R44, [R231] ;  /* 0x00000000e72c783b */ /* 0x000f6e0000000200 */
[C---:B------:R-:W-:Y:S01]  /*2a60*/  HMMA.16816.F32.BF16 R172, R8.reuse, R38, R144 ;  /* 0x0000002608ac723c */ /* 0x040fe20000041890 */
[----:B------:R-:W-:Y:S07]  /*2a70*/  LDSM.16.M88.4 R36, [R231+0x1000] ;  /* 0x00100000e724783b */ /* 0x000fee0000000200 */
[C---:B------:R-:W-:Y:S01]  /*2a80*/  HMMA.16816.F32.BF16 R176, R8.reuse, R34, R136 ;  /* 0x0000002208b0723c */ /* 0x040fe20000041888 */
[----:B------:R-:W-:Y:S07]  /*2a90*/  LDSM.16.M88.4 R32, [R231+0x1800] ;  /* 0x00180000e720783b */ /* 0x000fee0000000200 */
[----:B------:R-:W-:Y:S01]  /*2aa0*/  HMMA.16816.F32.BF16 R168, R8, R30, R116 ;  /* 0x0000001e08a8723c */ /* 0x000fe20000041874 */
[----:B------:R-:W1:Y:S04]  /*2ab0*/  LDSM.16.M88.4 R8, [R237] ;  /* 0x00000000ed08783b */ /* 0x000e680000000200 */
[----:B------:R-:W-:Y:S03]  /*2ac0*/  LDSM.16.M88.4 R28, [R231+0x2000] ;  /* 0x00200000e71c783b */ /* 0x000fe60000000200 */
[C---:B------:R-:W-:Y:S01]  /*2ad0*/  HMMA.16816.F32.BF16 R140, R16.reuse, R84, R40 ;  /* 0x00000054108c723c */ /* 0x040fe20000041828 */
[----:B------:R-:W1:Y:S07]  /*2ae0*/  LDSM.16.M88.4 R40, [R231+0x800] ;  /* 0x00080000e728783b */ /* 0x000e6e0000000200 */
[C---:B---3--:R-:W-:Y:S01]  /*2af0*/  HMMA.16816.F32.BF16 R136, R16.reuse, R88, R20 ;  /* 0x000000581088723c */ /* 0x048fe20000041814 */
[----:B------:R-:W-:Y:S07]  /*2b00*/  LDSM.16.M88.4 R20, [R231+0x3000] ;  /* 0x00300000e714783b */ /* 0x000fee0000000200 */
[----:B------:R-:W-:Y:S01]  /*2b10*/  HMMA.16816.F32.BF16 R132, R16, R78, R24 ;  /* 0x0000004e1084723c */ /* 0x000fe20000041818 */
[----:B------:R-:W3:Y:S01]  /*2b20*/  LDSM.16.M88.4 R24, [R231+0x2800] ;  /* 0x00280000e718783b */ /* 0x000ee20000000200 */
[----:B------:R-:W-:-:S06]  /*2b30*/  DEPBAR.LE SB0, 0x0 ;  /* 0x000080000000791a */ /* 0x000fcc0000000000 */
        /* <DEDUP_REMOVED lines=24> */
[----:B--2---:R-:W-:Y:S01]  /*2cc0*/  ISETP.GT.AND P0, PT, R80, R200, PT ;  /* 0x000000c85000720c */ /* 0x004fe20003f04270 */
[----:B------:R-:W-:Y:S01]  /*2cd0*/  BSSY B0, `(.L_x_1138) ;  /* 0x0000044000007945 */ /* 0x000fe20003800000 */
[----:B------:R-:W-:-:S05]  /*2ce0*/  IMAD.MOV.U32 R209, RZ, RZ, R0 ;  /* 0x000000ffffd17224 */ /* 0x000fca00078e0000 */
[C---:B-----5:R-:W-:Y:S08]  /*2cf0*/  HMMA.16816.F32.BF16 R164, R4.reuse, R44, R164 ;  /* 0x0000002c04a4723c */ /* 0x060ff000000418a4 */
[----:B------:R-:W-:Y:S08]  /*2d00*/  HMMA.16816.F32.BF16 R132, R4, R46, R132 ;  /* 0x0000002e0484723c */ /* 0x000ff00000041884 */
[C---:B-1----:R-:W-:Y:S08]  /*2d10*/  HMMA.16816.F32.BF16 R104, R8.reuse, R44, R104 ;  /* 0x0000002c0868723c */ /* 0x042ff00000041868 */
        /* <DEDUP_REMOVED lines=15> */
[C---:B---3--:R-:W-:Y:S08]  /*2e10*/  HMMA.16816.F32.BF16 R140, R4.reuse, R24, R140 ;  /* 0x00000018048c723c */ /* 0x048ff0000004188c */
        /* <DEDUP_REMOVED lines=22> */
[----:B------:R-:W-:-:S03]  /*2f80*/  LEA R12, P0, R2, c[0x0][0x1c8], 0x1 ;  /* 0x00007200020c7a11 */ /* 0x000fc600078008ff */
[----:B------:R-:W-:Y:S01]  /*2f90*/  IMAD.IADD R0, R3, 0x1, R0 ;  /* 0x0000000103007824 */ /* 0x000fe200078e0200 */
[----:B------:R-:W-:-:S04]  /*2fa0*/  IADD3 R10, P1, R15, R12, RZ ;  /* 0x0000000c0f0a7210 */ /* 0x000fc80007f3e0ff */
[----:B------:R-:W-:Y:S02]  /*2fb0*/  LEA.HI.X R13, R2, c[0x0][0x1cc], R0, 0x1, P0 ;  /* 0x00007300020d7a11 */ /* 0x000fe400000f0c00 */
[----:B------:R-:W-:Y:S02]  /*2fc0*/  IADD3 R8, P0, R10, R15, RZ ;  /* 0x0000000f0a087210 */ /* 0x000fe40007f1e0ff */
[----:B------:R-:W-:Y:S01]  /*2fd0*/  IADD3.X R11, R14, R13, RZ, P1, !PT ;  /* 0x0000000d0e0b7210 */ /* 0x000fe20000ffe4ff */
[----:B------:R-:W-:Y:S01]  /*2fe0*/  @!PT LDS RZ, [RZ] ;  /* 0x00000000fffff984 */ /* 0x000fe20000000800 */
[----:B------:R-:W-:Y:S01]  /*2ff0*/  @!PT LDS RZ, [RZ] ;  /* 0x00000000fffff984 */ /* 0x000fe20000000800 */
[----:B------:R-:W-:Y:S01]  /*3000*/  @!PT LDS RZ, [RZ] ;  /* 0x00000000fffff984 */ /* 0x000fe20000000800 */
[----:B------:R1:W-:Y:S01]  /*3010*/  LDGSTS.E.BYPASS.LTC128B.128 [R246+0x3900], [R12.64], !P6 ;  /* 0x039000000cf67fae */ /* 0x0003e2000f101d48 */
[----:B------:R-:W-:-:S03]  /*3020*/  IADD3 R6, P1, R8, R15, RZ ;  /* 0x0000000f08067210 */ /* 0x000fc60007f3e0ff */
[--C-:B------:R-:W-:Y:S01]  /*3030*/  IMAD.X R9, R11, 0x1, R14.reuse, P0 ;  /* 0x000000010b097824 */ /* 0x100fe200000e060e */
[-C--:B------:R-:W-:Y:S01]  /*3040*/  IADD3 R4, P0, R6, R15.reuse, RZ ;  /* 0x0000000f06047210 */ /* 0x080fe20007f1e0ff */
[----:B------:R2:W-:Y:S02]  /*3050*/  LDGSTS.E.BYPASS.LTC128B.128 [R246+0x4100], [R10.64], !P6 ;  /* 0x041000000af67fae */ /* 0x0005e4000f101d48 */
[--C-:B------:R-:W-:Y:S01]  /*3060*/  IMAD.X R7, R9, 0x1, R14.reuse, P1 ;  /* 0x0000000109077824 */ /* 0x100fe200008e060e */
[-C--:B------:R-:W-:Y:S01]  /*3070*/  IADD3 R2, P1, R4, R15.reuse, RZ ;  /* 0x0000000f04027210 */ /* 0x080fe20007f3e0ff */
[----:B------:R2:W-:Y:S03]  /*3080*/  LDGSTS.E.BYPASS.LTC128B.128 [R246+0x4900], [R8.64], !P6 ;  /* 0x0490000008f67fae */ /* 0x0005e6000f101d48 */
[----:B------:R-:W-:Y:S01]  /*3090*/  IADD3.X R5, R7, R14, RZ, P0, !PT ;  /* 0x0000000e07057210 */ /* 0x000fe200007fe4ff */
[----:B------:R2:W-:Y:S04]  /*30a0*/  LDGSTS.E.BYPASS.LTC128B.128 [R246+0x5100], [R6.64], !P6 ;  /* 0x0510000006f67fae */ /* 0x0005e8000f101d48 */
[----:B------:R-:W-:Y:S01]  /*30b0*/  IMAD.X R3, R5, 0x1, R14, P1 ;  /* 0x0000000105037824 */ /* 0x000fe200008e060e */
[----:B------:R2:W-:Y:S04]  /*30c0*/  LDGSTS.E.BYPASS.LTC128B.128 [R246+0x5900], [R4.64], !P6 ;  /* 0x0590000004f67fae */ /* 0x0005e8000f101d48 */
[----:B------:R2:W-:Y:S01]  /*30d0*/  LDGSTS.E.BYPASS.LTC128B.128 [R246+0x6100], [R2.64], !P6 ;  /* 0x0610000002f67fae */ /* 0x0005e2000f101d48 */
[----:B-1----:R-:W-:-:S04]  /*30e0*/  IADD3 R12, P0, R2, R15, RZ ;  /* 0x0000000f020c7210 */ /* 0x002fc80007f1e0ff */
[----:B------:R-:W-:-:S05]  /*30f0*/  IADD3.X R13, R3, R14, RZ, P0, !PT ;  /* 0x0000000e030d7210 */ /* 0x000fca00007fe4ff */
[----:B------:R2:W-:Y:S04]  /*3100*/  LDGSTS.E.BYPASS.LTC128B.128 [R246+0x6900], [R12.64], !P6 ;  /* 0x069000000cf67fae */ /* 0x0005e8000f101d48 */
.L_x_1139:
[----:B------:R-:W-:Y:S05]  /*3110*/  BSYNC B0 ;  /* 0x0000000000007941 */ /* 0x000fea0003800000 */
.L_x_1138:
[----:B------:R-:W3:Y:S04]  /*3120*/  LDL R0, [R1+0x70] ;  /* 0x0000700001007983 */ /* 0x000ee80000100800 */
[----:B------:R-:W3:Y:S04]  /*3130*/  LDL R196, [R1+0x68] ;  /* 0x0000680001c47983 */ /* 0x000ee80000100800 */
[----:B--2---:R-:W2:Y:S04]  /*3140*/  LDL R5, [R1+0x50] ;  /* 0x0000500001057983 */ /* 0x004ea80000100800 */
[----:B------:R-:W-:Y:S04]  /*3150*/  STL [R1+0xac], R243 ;  /* 0x0000acf301007387 */ /* 0x000fe80000100800 */
        /* <DEDUP_REMOVED lines=11> */
[----:B------:R-:W0:Y:S01]  /*3210*/  LDGDEPBAR ;  /* 0x00000000000079af */ /* 0x000e220000000000 */
[----:B---3--:R-:W-:-:S04]  /*3220*/  IMAD.IADD R2, R0, 0x1, R196 ;  /* 0x0000000100027824 */ /* 0x008fc800078e02c4 */
[----:B------:R-:W-:-:S04]  /*3230*/  @P4 IMAD.HI.U32 R0, R2, c[0x0][0x2c8], RZ ;  /* 0x0000b20002004a27 */ /* 0x000fc800078e00ff */
[----:B------:R-:W-:Y:S01]  /*3240*/  IMAD.MOV.U32 R6, RZ, RZ, R2 ;  /* 0x000000ffff067224 */ /* 0x000fe200078e0002 */
[----:B------:R-:W-:Y:S01]  /*3250*/  @P4 SHF.R.U32.HI R6, RZ, c[0x0][0x2cc], R0 ;  /* 0x0000b300ff064a19 */ /* 0x000fe20000011600 */
[----:B------:R-:W-:Y:S04]  /*3260*/  STL [R1+0x4c], R2 ;  /* 0x00004c0201007387 */ /* 0x000fe80000100800 */
[----:B------:R-:W1:Y:S01]  /*3270*/  SHFL.IDX PT, R2, R6, 0x2, 0x1c1f ;  /* 0x005c1f0006027f89 */ /* 0x000e6200000e0000 */
[----:B------:R-:W-:-:S03]  /*3280*/  IADD3 R0, R81, c[0x0][0x1d0], RZ ;  /* 0x0000740051007a10 */ /* 0x000fc60007ffe0ff */
[----:B------:R-:W3:Y:S01]  /*3290*/  SHFL.IDX PT, R4, R6, 0x3, 0x1c1f ;  /* 0x007c1f0006047f89 */ /* 0x000ee200000e0000 */
[----:B--2---:R-:W-:-:S04]  /*32a0*/  IADD3 R3, -R5, 0x1, R0 ;  /* 0x0000000105037810 */ /* 0x004fc80007ffe100 */
[----:B------:R-:W-:Y:S01]  /*32b0*/  IADD3 R7, R3, -c[0x0][0x168], RZ ;  /* 0x80005a0003077a10 */ /* 0x000fe20007ffe0ff */
[----:B------:R-:W-:Y:S01]  /*32c0*/  IMAD.IADD R8, R0, 0x1, -R5 ;  /* 0x0000000100087824 */ /* 0x000fe200078e0a05 */
[----:B------:R-:W2:Y:S03]  /*32d0*/  SHFL.IDX PT, R3, R6, RZ, 0x1c1f ;  /* 0x001c1fff06037589 */ /* 0x000ea600000e0000 */
[----:B-1----:R-:W-:-:S05]  /*32e0*/  IMAD.IADD R2, R7, 0x1, R2 ;  /* 0x0000000107027824 */ /* 0x002fca00078e0202 */
[----:B------:R-:W-:Y:S01]  /*32f0*/  IMNMX R2, R8, R2, PT ;  /* 0x0000000208027217 */ /* 0x000fe20003800200 */
[----:B---3--:R-:W-:-:S03]  /*3300*/  IMAD.IADD R0, R7, 0x1, R4 ;  /* 0x0000000107007824 */ /* 0x008fc600078e0204 */
[----:B------:R-:W-:Y:S02]  /*3310*/  ISETP.GT.AND P2, PT, R2, 0x1, PT ;  /* 0x000000010200780c */ /* 0x000fe40003f44270 */
[----:B------:R-:W-:Y:S02]  /*3320*/  IMNMX R0, R8, R0, PT ;  /* 0x0000000008007217 */ /* 0x000fe40003800200 */
[----:B------:R-:W-:Y:S02]  /*3330*/  FSEL R12, R165, -INF , P2 ;  /* 0xff800000a50c7808 */ /* 0x000fe40001000000 */
[C---:B------:R-:W-:Y:S02]  /*3340*/  ISETP.GT.AND P2, PT, R2.reuse, 0x9, PT ;  /* 0x000000090200780c */ /* 0x040fe40003f44270 */
[----:B------:R-:W-:Y:S02]  /*3350*/  ISETP.GT.AND P3, PT, R2, RZ, PT ;  /* 0x000000ff0200720c */ /* 0x000fe40003f64270 */
[----:B------:R-:W-:-:S02]  /*3360*/  FSEL R14, R133, -INF , P2 ;  /* 0xff800000850e7808 */ /* 0x000fc40001000000 */
[----:B------:R-:W-:Y:S02]  /*3370*/  ISETP.GT.AND P0, PT, R0, 0x1, PT ;  /* 0x000000010000780c */ /* 0x000fe40003f04270 */
[----:B------:R-:W-:Y:S02]  /*3380*/  ISETP.GT.AND P2, PT, R2, 0x11, PT ;  /* 0x000000110200780c */ /* 0x000fe40003f44270 */
[----:B------:R-:W-:Y:S02]  /*3390*/  ISETP.GT.AND P1, PT, R0, RZ, PT ;  /* 0x000000ff0000720c */ /* 0x000fe40003f24270 */
[----:B------:R-:W-:Y:S02]  /*33a0*/  FSEL R11, R164, -INF , P3 ;  /* 0xff800000a40b7808 */ /* 0x000fe40001800000 */
[----:B------:R-:W-:Y:S02]  /*33b0*/  FSEL R16, R167, -INF , P0 ;  /* 0xff800000a7107808 */ /* 0x000fe40000000000 */
[----:B------:R-:W-:-:S02]  /*33c0*/  FSEL R23, R161, -INF , P2 ;  /* 0xff800000a1177808 */ /* 0x000fc40001000000 */
[----:B------:R-:W-:Y:S02]  /*33d0*/  ISETP.GT.AND P3, PT, R2, 0x8, PT ;  /* 0x000000080200780c */ /* 0x000fe40003f64270 */
[----:B------:R-:W-:Y:S02]  /*33e0*/  ISETP.GT.AND P0, PT, R0, 0x9, PT ;  /* 0x000000090000780c */ /* 0x000fe40003f04270 */
[----:B------:R-:W-:Y:S02]  /*33f0*/  ISETP.GT.AND P2, PT, R2, 0x19, PT ;  /* 0x000000190200780c */ /* 0x000fe40003f44270 */
[----:B------:R-:W-:Y:S02]  /*3400*/  FSEL R15, R166, -INF , P1 ;  /* 0xff800000a60f7808 */ /* 0x000fe40000800000 */
[----:B------:R-:W-:Y:S02]  /*3410*/  ISETP.GT.AND P1, PT, R0, 0x8, PT ;  /* 0x000000080000780c */ /* 0x000fe40003f24270 */
[----:B------:R-:W-:-:S02]  /*3420*/  FSEL R13, R132, -INF , P3 ;  /* 0xff800000840d7808 */ /* 0x000fc40001800000 */
[----:B------:R-:W-:Y:S02]  /*3430*/  FSEL R21, R135, -INF , P0 ;  /* 0xff80000087157808 */ /* 0x000fe40000000000 */
[----:B------:R-:W-:Y:S01]  /*3440*/  FSEL R25, R129, -INF , P2 ;  /* 0xff80000081197808 */ /* 0x000fe20001000000 */
[----:B--2---:R-:W-:Y:S01]  /*3450*/  IMAD.IADD R3, R7, 0x1, R3 ;  /* 0x0000000107037824 */ /* 0x004fe200078e0203 */
[----:B------:R-:W-:Y:S02]  /*3460*/  ISETP.GT.AND P3, PT, R2, 0x10, PT ;  /* 0x000000100200780c */ /* 0x000fe40003f64270 */
[----:B------:R-:W-:Y:S02]  /*3470*/  ISETP.GT.AND P0, PT, R0, 0x11, PT ;  /* 0x000000110000780c */ /* 0x000fe40003f04270 */
[----:B------:R-:W-:Y:S02]  /*3480*/  ISETP.GT.AND P2, PT, R2, 0x21, PT ;  /* 0x000000210200780c */ /* 0x000fe40003f44270 */
[----:B------:R-:W-:-:S02]  /*3490*/  FSEL R20, R134, -INF , P1 ;  /* 0xff80000086147808 */ /* 0x000fc40000800000 */
[----:B------:R-:W-:Y:S02]  /*34a0*/  FSEL R22, R160, -INF , P3 ;  /* 0xff800000a0167808 */ /* 0x000fe40001800000 */
[----:B------:R-:W-:Y:S02]  /*34b0*/  FSEL R27, R163, -INF , P0 ;  /* 0xff800000a31b7808 */ /* 0x000fe40000000000 */
[----:B------:R-:W-:Y:S02]  /*34c0*/  FSEL R134, R157, -INF , P2 ;  /* 0xff8000009d867808 */ /* 0x000fe40001000000 */
[----:B------:R-:W-:Y:S02]  /*34d0*/  ISETP.GT.AND P1, PT, R0, 0x10, PT ;  /* 0x000000100000780c */ /* 0x000fe40003f24270 */
[----:B------:R-:W-:Y:S02]  /*34e0*/  ISETP.GT.AND P3, PT, R2, 0x18, PT ;  /* 0x000000180200780c */ /* 0x000fe40003f64270 */
[----:B------:R-:W-:-:S02]  /*34f0*/  ISETP.GT.AND P0, PT, R0, 0x19, PT ;  /* 0x000000190000780c */ /* 0x000fc40003f04270 */
[----:B------:R-:W-:Y:S02]  /*3500*/  ISETP.GT.AND P2, PT, R2, 0x29, PT ;  /* 0x000000290200780c */ /* 0x000fe40003f44270 */
[----:B------:R-:W-:Y:S02]  /*3510*/  IMNMX R3, R8, R3, PT ;  /* 0x0000000308037217 */ /* 0x000fe40003800200 */
[----:B------:R-:W-:Y:S02]  /*3520*/  FSEL R26, R162, -INF , P1 ;  /* 0xff800000a21a7808 */ /* 0x000fe40000800000 */
[----:B------:R-:W-:Y:S02]  /*3530*/  FSEL R24, R128, -INF , P3 ;  /* 0xff80000080187808 */ /* 0x000fe40001800000 */
[----:B------:R-:W-:Y:S02]  /*3540*/  FSEL R72, R131, -INF , P0 ;  /* 0xff80000083487808 */ /* 0x000fe40000000000 */
[----:B------:R-:W-:-:S02]  /*3550*/  FSEL R132, R125, -INF , P2 ;  /* 0xff8000007d847808 */ /* 0x000fc40001000000 */
[----:B------:R-:W-:Y:S02]  /*3560*/  ISETP.GT.AND P1, PT, R0, 0x18, PT ;  /* 0x000000180000780c */ /* 0x000fe40003f24270 */
[----:B------:R-:W-:Y:S02]  /*3570*/  ISETP.GT.AND P3, PT, R2, 0x20, PT ;  /* 0x000000200200780c */ /* 0x000fe40003f64270 */
[----:B------:R-:W-:Y:S02]  /*3580*/  ISETP.GT.AND P0, PT, R0, 0x21, PT ;  /* 0x000000210000780c */ /* 0x000fe40003f04270 */
[----:B------:R-:W-:Y:S02]  /*3590*/  ISETP.GT.AND P2, PT, R3, 0x1, PT ;  /* 0x000000010300780c */ /* 0x000fe40003f44270 */
[----:B------:R-:W-:Y:S02]  /*35a0*/  FSEL R32, R130, -INF , P1 ;  /* 0xff80000082207808 */ /* 0x000fe40000800000 */
[----:B------:R-:W-:-:S02]  /*35b0*/  FSEL R138, R156, -INF , P3 ;  /* 0xff8000009c8a7808 */ /* 0x000fc40001800000 */
[----:B------:R-:W-:Y:S02]  /*35c0*/  FSEL R139, R159, -INF , P0 ;  /* 0xff8000009f8b7808 */ /* 0x000fe40000000000 */
[----:B------:R-:W-:Y:S02]  /*35d0*/  FSEL R10, R105, -INF , P2 ;  /* 0xff800000690a7808 */ /* 0x000fe40001000000 */
[----:B------:R-:W-:Y:S02]  /*35e0*/  ISETP.GT.AND P1, PT, R0, 0x20, PT ;  /* 0x000000200000780c */ /* 0x000fe40003f24270 */
[----:B------:R-:W-:Y:S02]  /*35f0*/  ISETP.GT.AND P3, PT, R2, 0x28, PT ;  /* 0x000000280200780c */ /* 0x000fe40003f64270 */
[----:B------:R-:W-:Y:S02]  /*3600*/  ISETP.GT.AND P0, PT, R0, 0x29, PT ;  /* 0x000000290000780c */ /* 0x000fe40003f04270 */
[----:B------:R-:W-:-:S02]  /*3610*/  ISETP.GT.AND P2, PT, R3, 0x11, PT ;  /* 0x000000110300780c */ /* 0x000fc40003f44270 */
[----:B------:R-:W-:Y:S02]  /*3620*/  FSEL R152, R158, -INF , P1 ;  /* 0xff8000009e987808 */ /* 0x000fe40000800000 */
[----:B------:R-:W-:Y:S02]  /*3630*/  FSEL R133, R124, -INF , P3 ;  /* 0xff8000007c857808 */ /* 0x000fe40001800000 */
[----:B------:R-:W-:Y:S02]  /*3640*/  FSEL R154, R127, -INF , P0 ;  /* 0xff8000007f9a7808 */ /* 0x000fe40000000000 */
[----:B------:R-:W-:Y:S02]  /*3650*/  FSEL R88, R97, -INF , P2 ;  /* 0xff80000061587808 */ /* 0x000fe40001000000 */
[----:B------:R-:W-:Y:S02]  /*3660*/  ISETP.GT.AND P1, PT, R0, 0x28, PT ;  /* 0x000000280000780c */ /* 0x000fe40003f24270 */
[----:B------:R-:W-:-:S02]  /*3670*/  ISETP.GT.AND P3, PT, R3, RZ, PT ;  /* 0x000000ff0300720c */ /* 0x000fc40003f64270 */
[C---:B------:R-:W-:Y:S02]  /*3680*/  ISETP.GT.AND P0, PT, R3.reuse, 0x9, PT ;  /* 0x000000090300780c */ /* 0x040fe40003f04270 */
[----:B------:R-:W-:Y:S02]  /*3690*/  ISETP.GT.AND P2, PT, R3, 0x21, PT ;  /* 0x000000210300780c */ /* 0x000fe40003f44270 */
[----:B------:R-:W-:Y:S02]  /*36a0*/  FSEL R153, R126, -INF , P1 ;  /* 0xff8000007e997808 */ /* 0x000fe40000800000 */
[----:B------:R-:W-:Y:S02]  /*36b0*/  FSEL R9, R104, -INF , P3 ;  /* 0xff80000068097808 */ /* 0x000fe40001800000 */
[----:B------:R-:W-:Y:S02]  /*36c0*/  FSEL R85, R101, -INF , P0 ;  /* 0xff80000065557808 */ /* 0x000fe40000000000 */
[----:B------:R-:W-:-:S02]  /*36d0*/  FSEL R130, R77, -INF , P2 ;  /* 0xff8000004d827808 */ /* 0x000fc40001000000 */
[C---:B------:R-:W-:Y:S02]  /*36e0*/  ISETP.GT.AND P1, PT, R3.reuse, 0x8, PT ;  /* 0x000000080300780c */ /* 0x040fe40003f24270 */
[C---:B------:R-:W-:Y:S02]  /*36f0*/  ISETP.GT.AND P3, PT, R3.reuse, 0x10, PT ;  /* 0x000000100300780c */ /* 0x040fe40003f64270 */
[C---:B------:R-:W-:Y:S02]  /*3700*/  ISETP.GT.AND P0, PT, R3.reuse, 0x19, PT ;  /* 0x000000190300780c */ /* 0x040fe40003f04270 */
[----:B------:R-:W-:Y:S02]  /*3710*/  ISETP.GT.AND P2, PT, R3, 0x31, PT ;  /* 0x000000310300780c */ /* 0x000fe40003f44270 */
[----:B------:R-:W-:Y:S02]  /*3720*/  FSEL R84, R100, -INF , P1 ;  /* 0xff80000064547808 */ /* 0x000fe40000800000 */
[----:B------:R-:W-:-:S02]  /*3730*/  FSEL R87, R96, -INF , P3 ;  /* 0xff80000060577808 */ /* 0x000fc40001800000 */
[----:B------:R-:W-:Y:S02]  /*3740*/  FSEL R90, R93, -INF , P0 ;  /* 0xff8000005d5a7808 */ /* 0x000fe40000000000 */
[----:B------:R-:W-:Y:S02]  /*3750*/  FSEL R159, R37, -INF , P2 ;  /* 0xff800000259f7808 */ /* 0x000fe40001000000 */
[C---:B------:R-:W-:Y:S02]  /*3760*/  ISETP.GT.AND P1, PT, R3.reuse, 0x18, PT ;  /* 0x000000180300780c */ /* 0x040fe40003f24270 */
[C---:B------:R-:W-:Y:S02]  /*3770*/  ISETP.GT.AND P3, PT, R3.reuse, 0x20, PT ;  /* 0x000000200300780c */ /* 0x040fe40003f64270 */
[C---:B------:R-:W-:Y:S02]  /*3780*/  ISETP.GT.AND P0, PT, R3.reuse, 0x29, PT ;  /* 0x000000290300780c */ /* 0x040fe40003f04270 */
[----:B------:R-:W-:-:S02]  /*3790*/  ISETP.GT.AND P2, PT, R3, 0x41, PT ;  /* 0x000000410300780c */ /* 0x000fc40003f44270 */
        /* <DEDUP_REMOVED lines=14> */
[----:B------:R-:W-:Y:S02]  /*3880*/  ISETP.GT.AND P0, PT, R3, 0x49, PT ;  /* 0x000000490300780c */ /* 0x000fe40003f04270 */
[----:B------:R-:W-:Y:S02]  /*3890*/  ISETP.GT.AND P2, PT, R2, 0x30, PT ;  /* 0x000000300200780c */ /* 0x000fe40003f44270 */
[----:B------:R-:W-:Y:S02]  /*38a0*/  FSEL R158, R64, -INF , P1 ;  /* 0xff800000409e7808 */ /* 0x000fe40000800000 */
[----:B------:R-:W-:-:S02]  /*38b0*/  FSEL R182, R56, -INF , P3 ;  /* 0xff80000038b67808 */ /* 0x000fc40001800000 */
[----:B------:R-:W-:Y:S02]  /*38c0*/  FSEL R185, R61, -INF , P0 ;  /* 0xff8000003db97808 */ /* 0x000fe40000000000 */
[----:B------:R-:W-:Y:S02]  /*38d0*/  FSEL R156, R148, -INF , P2 ;  /* 0xff800000949c7808 */ /* 0x000fe40001000000 */
[C---:B------:R-:W-:Y:S02]  /*38e0*/  ISETP.GT.AND P1, PT, R3.reuse, 0x48, PT ;  /* 0x000000480300780c */ /* 0x040fe40003f24270 */
[C---:B------:R-:W-:Y:S02]  /*38f0*/  ISETP.GT.AND P3, PT, R3.reuse, 0x50, PT ;  /* 0x000000500300780c */ /* 0x040fe40003f64270 */
[----:B------:R-:W-:Y:S02]  /*3900*/  ISETP.GT.AND P0, PT, R3, 0x59, PT ;  /* 0x000000590300780c */ /* 0x000fe40003f04270 */
        /* <DEDUP_REMOVED lines=8> */
[C---:B------:R-:W-:Y:S02]  /*3990*/  ISETP.GT.AND P3, PT, R3.reuse, 0x68, PT ;  /* 0x000000680300780c */ /* 0x040fe40003f64270 */
[----:B------:R-:W-:Y:S02]  /*39a0*/  ISETP.GT.AND P2, PT, R3, 0x69, PT ;  /* 0x000000690300780c */ /* 0x000fe40003f44270 */
[----:B------:R-:W-:Y:S02]  /*39b0*/  FMNMX.FTZ R3, R9, R10, !PT ;  /* 0x0000000a09037209 */ /* 0x000fe40007810000 */
[----:B------:R-:W-:Y:S02]  /*39c0*/  FSEL R197, R48, -INF , P1 ;  /* 0xff80000030c57808 */ /* 0x000fe40000800000 */
[----:B------:R-:W-:-:S02]  /*39d0*/  FMNMX.FTZ R3, R84, R3, !PT ;  /* 0x0000000354037209 */ /* 0x000fc40007810000 */
[----:B------:R-:W-:Y:S02]  /*39e0*/  ISETP.GT.AND P1, PT, R2, 0x31, PT ;  /* 0x000000310200780c */ /* 0x000fe40003f24270 */
[----:B------:R-:W-:Y:S02]  /*39f0*/  FMNMX.FTZ R3, R85, R3, !PT ;  /* 0x0000000355037209 */ /* 0x000fe40007810000 */
[----:B------:R-:W-:Y:S02]  /*3a00*/  FSEL R155, R149, -INF , P1 ;  /* 0xff800000959b7808 */ /* 0x000fe40000800000 */
[----:B------:R-:W-:Y:S02]  /*3a10*/  ISETP.GT.AND P1, PT, R0, 0x31, PT ;  /* 0x000000310000780c */ /* 0x000fe40003f24270 */
[----:B------:R-:W-:Y:S02]  /*3a20*/  FMNMX.FTZ R3, R87, R3, !PT ;  /* 0x0000000357037209 */ /* 0x000fe40007810000 */
[----:B------:R-:W-:-:S02]  /*3a30*/  FSEL R151, R151, -INF , P1 ;  /* 0xff80000097977808 */ /* 0x000fc40000800000 */
[----:B------:R-:W-:Y:S02]  /*3a40*/  ISETP.GT.AND P1, PT, R2, 0x38, PT ;  /* 0x000000380200780c */ /* 0x000fe40003f24270 */
[----:B------:R-:W-:Y:S02]  /*3a50*/  FMNMX.FTZ R3, R88, R3, !PT ;  /* 0x0000000358037209 */ /* 0x000fe40007810000 */
[----:B------:R-:W-:Y:S02]  /*3a60*/  FMNMX.FTZ R4, R11, R12, !PT ;  /* 0x0000000c0b047209 */ /* 0x000fe40007810000 */
[----:B------:R-:W-:Y:S02]  /*3a70*/  FSEL R236, R41, -INF , P0 ;  /* 0xff80000029ec7808 */ /* 0x000fe40000000000 */
[----:B------:R-:W-:Y:S02]  /*3a80*/  FSEL R235, R28, -INF , P3 ;  /* 0xff8000001ceb7808 */ /* 0x000fe40001800000 */
[----:B------:R-:W-:-:S02]  /*3a90*/  FSEL R234, R29, -INF , P2 ;  /* 0xff8000001dea7808 */ /* 0x000fc40001000000 */
[----:B------:R-:W-:Y:S02]  /*3aa0*/  FSEL R149, R120, -INF , P1 ;  /* 0xff80000078957808 */ /* 0x000fe40000800000 */
[----:B------:R-:W-:Y:S02]  /*3ab0*/  FMNMX.FTZ R3, R89, R3, !PT ;  /* 0x0000000359037209 */ /* 0x000fe40007810000 */
[C---:B------:R-:W-:Y:S02]  /*3ac0*/  ISETP.GT.AND P0, PT, R2.reuse, 0x39, PT ;  /* 0x000000390200780c */ /* 0x040fe40003f04270 */
[C---:B------:R-:W-:Y:S02]  /*3ad0*/  ISETP.GT.AND P3, PT, R2.reuse, 0x40, PT ;  /* 0x000000400200780c */ /* 0x040fe40003f64270 */
[C---:B------:R-:W-:Y:S02]  /*3ae0*/  ISETP.GT.AND P2, PT, R2.reuse, 0x41, PT ;  /* 0x000000410200780c */ /* 0x040fe40003f44270 */
[----:B------:R-:W-:-:S02]  /*3af0*/  ISETP.GT.AND P1, PT, R2, 0x48, PT ;  /* 0x000000480200780c */ /* 0x000fc40003f24270 */
[----:B------:R-:W-:Y:S02]  /*3b00*/  FMNMX.FTZ R4, R13, R4, !PT ;  /* 0x000000040d047209 */ /* 0x000fe40007810000 */
[----:B------:R-:W-:Y:S02]  /*3b10*/  FMNMX.FTZ R3, R90, R3, !PT ;  /* 0x000000035a037209 */ /* 0x000fe40007810000 */
[----:B------:R-:W-:Y:S02]  /*3b20*/  FSEL R148, R121, -INF , P0 ;  /* 0xff80000079947808 */ /* 0x000fe40000000000 */
[----:B------:R-:W-:Y:S02]  /*3b30*/  FSEL R177, R144, -INF , P3 ;  /* 0xff80000090b17808 */ /* 0x000fe40001800000 */
[----:B------:R-:W-:Y:S02]  /*3b40*/  FSEL R176, R145, -INF , P2 ;  /* 0xff80000091b07808 */ /* 0x000fe40001000000 */
[----:B------:R-:W-:-:S02]  /*3b50*/  FSEL R181, R116, -INF , P1 ;  /* 0xff80000074b57808 */ /* 0x000fc40000800000 */
[----:B------:R-:W-:Y:S02]  /*3b60*/  FMNMX.FTZ R4, R14, R4, !PT ;  /* 0x000000040e047209 */ /* 0x000fe40007810000 */
[C---:B------:R-:W-:Y:S02]  /*3b70*/  ISETP.GT.AND P0, PT, R2.reuse, 0x49, PT ;  /* 0x000000490200780c */ /* 0x040fe40003f04270 */
[C---:B------:R-:W-:Y:S02]  /*3b80*/  ISETP.GT.AND P3, PT, R2.reuse, 0x50, PT ;  /* 0x000000500200780c */ /* 0x040fe40003f64270 */
[C---:B------:R-:W-:Y:S02]  /*3b90*/  ISETP.GT.AND P2, PT, R2.reuse, 0x51, PT ;  /* 0x000000510200780c */ /* 0x040fe40003f44270 */
[----:B------:R-:W-:Y:S02]  /*3ba0*/  ISETP.GT.AND P1, PT, R2, 0x58, PT ;  /* 0x000000580200780c */ /* 0x000fe40003f24270 */
[----:B------:R-:W-:-:S02]  /*3bb0*/  FMNMX.FTZ R3, R131, R3, !PT ;  /* 0x0000000383037209 */ /* 0x000fc40007810000 */
[----:B------:R-:W-:Y:S02]  /*3bc0*/  FMNMX.FTZ R4, R22, R4, !PT ;  /* 0x0000000416047209 */ /* 0x000fe40007810000 */
[----:B------:R-:W-:Y:S02]  /*3bd0*/  FSEL R238, R40, -INF , P5 ;  /* 0xff80000028ee7808 */ /* 0x000fe40002800000 */
[----:B------:R-:W-:Y:S02]  /*3be0*/  FSEL R180, R117, -INF , P0 ;  /* 0xff80000075b47808 */ /* 0x000fe40000000000 */
[----:B------:R-:W-:Y:S02]  /*3bf0*/  FSEL R190, R140, -INF , P3 ;  /* 0xff8000008cbe7808 */ /* 0x000fe40001800000 */
[----:B------:R-:W-:Y:S02]  /*3c00*/  FSEL R192, R141, -INF , P2 ;  /* 0xff8000008dc07808 */ /* 0x000fe40001000000 */
[----:B------:R-:W-:-:S02]  /*3c10*/  FSEL R194, R112, -INF , P1 ;  /* 0xff80000070c27808 */ /* 0x000fc40000800000 */
[C---:B------:R-:W-:Y:S02]  /*3c20*/  ISETP.GT.AND P0, PT, R2.reuse, 0x59, PT ;  /* 0x000000590200780c */ /* 0x040fe40003f04270 */
[C---:B------:R-:W-:Y:S02]  /*3c30*/  ISETP.GT.AND P5, PT, R2.reuse, 0x60, PT ;  /* 0x000000600200780c */ /* 0x040fe40003fa4270 */
[C---:B------:R-:W-:Y:S02]  /*3c40*/  ISETP.GT.AND P3, PT, R2.reuse, 0x61, PT ;  /* 0x000000610200780c */ /* 0x040fe40003f64270 */
[C---:B------:R-:W-:Y:S02]  /*3c50*/  ISETP.GT.AND P2, PT, R2.reuse, 0x68, PT ;  /* 0x000000680200780c */ /* 0x040fe40003f44270 */
[----:B------:R-:W-:Y:S02]  /*3c60*/  ISETP.GT.AND P1, PT, R2, 0x69, PT ;  /* 0x000000690200780c */ /* 0x000fe40003f24270 */
        /* <DEDUP_REMOVED lines=27> */
[----:B------:R-:W-:Y:S02]  /*3e20*/  FSEL R237, R113, -INF , P0 ;  /* 0xff80000071ed7808 */ /* 0x000fe40000000000 */
[----:B------:R-:W-:Y:S02]  /*3e30*/  ISETP.GT.AND P0, PT, R0, 0x38, PT ;  /* 0x000000380000780c */ /* 0x000fe40003f04270 */
[----:B------:R-:W-:Y:S02]  /*3e40*/  FMNMX.FTZ R3, R155, R3, !PT ;  /* 0x000000039b037209 */ /* 0x000fe40007810000 */
[----:B------:R-:W-:-:S02]  /*3e50*/  FMNMX.FTZ R4, R153, R4, !PT ;  /* 0x0000000499047209 */ /* 0x000fc40007810000 */
[----:B------:R-:W-:Y:S02]  /*3e60*/  FMNMX.FTZ R2, R185, R2, !PT ;  /* 0x00000002b9027209 */ /* 0x000fe40007810000 */
[----:B------:R-:W-:Y:S02]  /*3e70*/  FSEL R145, R122, -INF , P0 ;  /* 0xff8000007a917808 */ /* 0x000fe40000000000 */
[----:B------:R-:W-:Y:S02]  /*3e80*/  FMNMX.FTZ R3, R149, R3, !PT ;  /* 0x0000000395037209 */ /* 0x000fe40007810000 */
[----:B------:R-:W-:Y:S02]  /*3e90*/  FMNMX.FTZ R4, R154, R4, !PT ;  /* 0x000000049a047209 */ /* 0x000fe40007810000 */
[----:B------:R-:W-:Y:S02]  /*3ea0*/  ISETP.GT.AND P0, PT, R0, 0x39, PT ;  /* 0x000000390000780c */ /* 0x000fe40003f04270 */
        /* <DEDUP_REMOVED lines=10> */
[----:B------:R-:W-:Y:S02]  /*3f50*/  ISETP.GT.AND P0, PT, R0, 0x41, PT ;  /* 0x000000410000780c */ /* 0x000fe40003f04270 */
[----:B------:R-:W-:Y:S02]  /*3f60*/  FMNMX.FTZ R3, R176, R3, !PT ;  /* 0x00000003b0037209 */ /* 0x000fe40007810000 */
[----:B------:R-:W-:-:S02]  /*3f70*/  FMNMX.FTZ R4, R145, R4, !PT ;  /* 0x0000000491047209 */ /* 0x000fc40007810000 */
[----:B------:R-:W-:Y:S02]  /*3f80*/  FMNMX.FTZ R2, R239, R2, !PT ;  /* 0x00000002ef027209 */ /* 0x000fe40007810000 */
[----:B------:R-:W-:Y:S02]  /*3f90*/  FSEL R173, R147, -INF , P0 ;  /* 0xff80000093ad7808 */ /* 0x000fe40000000000 */
[----:B------:R-:W-:Y:S02]  /*3fa0*/  ISETP.GT.AND P0, PT, R0, 0x48, PT ;  /* 0x000000480000780c */ /* 0x000fe40003f04270 */
[----:B------:R-:W-:Y:S02]  /*3fb0*/  FMNMX.FTZ R3, R181, R3, !PT ;  /* 0x00000003b5037209 */ /* 0x000fe40007810000 */
[----:B------:R-:W-:Y:S02]  /*3fc0*/  FMNMX.FTZ R4, R144, R4, !PT ;  /* 0x0000000490047209 */ /* 0x000fe40007810000 */
[----:B------:R-:W-:-:S02]  /*3fd0*/  FMNMX.FTZ R2, R238, R2, !PT ;  /* 0x00000002ee027209 */ /* 0x000fc40007810000 */
[----:B------:R-:W-:Y:S02]  /*3fe0*/  FSEL R174, R118, -INF , P0 ;  /* 0xff80000076ae7808 */ /* 0x000fe40000000000 */
[----:B------:R-:W-:Y:S02]  /*3ff0*/  FMNMX.FTZ R3, R180, R3, !PT ;  /* 0x00000003b4037209 */ /* 0x000fe40007810000 */
        /* <DEDUP_REMOVED lines=11> */
[----:B------:R-:W-:Y:S01]  /*40b0*/  FMNMX.FTZ R2, R234, R2, !PT ;  /* 0x00000002ea027209 */ /* 0x000fe20007810000 */
[----:B------:R-:W1:Y:S01]  /*40c0*/  SHFL.IDX PT, R5, R6, 0x1, 0x1c1f ;  /* 0x003c1f0006057f89 */ /* 0x000e6200000e0000 */
[----:B------:R-:W-:Y:S02]  /*40d0*/  ISETP.GT.AND P0, PT, R0, 0x51, PT ;  /* 0x000000510000780c */ /* 0x000fe40003f04270 */
[----:B------:R-:W-:Y:S02]  /*40e0*/  FMNMX.FTZ R3, R194, R3, !PT ;  /* 0x00000003c2037209 */ /* 0x000fe40007810000 */
[----:B------:R-:W-:Y:S01]  /*40f0*/  FMNMX.FTZ R4, R172, R4, !PT ;  /* 0x00000004ac047209 */ /* 0x000fe20007810000 */
[----:B------:R-:W2:Y:S01]  /*4100*/  SHFL.BFLY PT, R137, R2, 0x2, 0x1f ;  /* 0x0c401f0002897f89 */ /* 0x000ea200000e0000 */
[----:B------:R-:W-:-:S02]  /*4110*/  FSEL R207, R143, -INF , P0 ;  /* 0xff8000008fcf7808 */ /* 0x000fc40000000000 */
[----:B------:R-:W-:Y:S02]  /*4120*/  FSEL R201, R168, -INF , P5 ;  /* 0xff800000a8c97808 */ /* 0x000fe40002800000 */
[C---:B------:R-:W-:Y:S02]  /*4130*/  ISETP.GT.AND P0, PT, R0.reuse, 0x58, PT ;  /* 0x000000580000780c */ /* 0x040fe40003f04270 */
[----:B------:R-:W-:Y:S02]  /*4140*/  FMNMX.FTZ R3, R237, R3, !PT ;  /* 0x00000003ed037209 */ /* 0x000fe40007810000 */
[----:B------:R-:W-:Y:S02]  /*4150*/  FMNMX.FTZ R4, R215, R4, !PT ;  /* 0x00000004d7047209 */ /* 0x000fe40007810000 */
[----:B------:R-:W-:Y:S02]  /*4160*/  FSEL R210, R169, -INF , P3 ;  /* 0xff800000a9d27808 */ /* 0x000fe40001800000 */
[----:B------:R-:W-:-:S02]  /*4170*/  ISETP.GT.AND P3, PT, R0, 0x59, PT ;  /* 0x000000590000780c */ /* 0x000fc40003f64270 */
[----:B------:R-:W-:Y:S02]  /*4180*/  FMNMX.FTZ R3, R201, R3, !PT ;  /* 0x00000003c9037209 */ /* 0x000fe40007810000 */
[----:B------:R-:W-:Y:S02]  /*4190*/  FSEL R204, R114, -INF , P0 ;  /* 0xff80000072cc7808 */ /* 0x000fe40000000000 */
[----:B------:R-:W-:Y:S02]  /*41a0*/  FMNMX.FTZ R4, R207, R4, !PT ;  /* 0x00000004cf047209 */ /* 0x000fe40007810000 */
[----:B------:R-:W-:Y:S02]  /*41b0*/  FSEL R199, R109, -INF , P1 ;  /* 0xff8000006dc77808 */ /* 0x000fe40000800000 */
[----:B------:R-:W-:Y:S02]  /*41c0*/  FSEL R193, R108, -INF , P2 ;  /* 0xff8000006cc17808 */ /* 0x000fe40001000000 */
[----:B------:R-:W-:-:S02]  /*41d0*/  FMNMX.FTZ R3, R210, R3, !PT ;  /* 0x00000003d2037209 */ /* 0x000fc40007810000 */
[----:B------:R-:W-:Y:S02]  /*41e0*/  FSEL R203, R115, -INF , P3 ;  /* 0xff80000073cb7808 */ /* 0x000fe40001800000 */
[----:B------:R-:W-:Y:S02]  /*41f0*/  ISETP.GT.AND P1, PT, R0, 0x60, PT ;  /* 0x000000600000780c */ /* 0x000fe40003f24270 */
[----:B------:R-:W-:Y:S02]  /*4200*/  FMNMX.FTZ R4, R204, R4, !PT ;  /* 0x00000004cc047209 */ /* 0x000fe40007810000 */
[----:B------:R-:W-:Y:S02]  /*4210*/  FMNMX.FTZ R3, R193, R3, !PT ;  /* 0x00000003c1037209 */ /* 0x000fe40007810000 */
[----:B------:R-:W-:Y:S02]  /*4220*/  ISETP.GT.AND P0, PT, R0, 0x61, PT ;  /* 0x000000610000780c */ /* 0x000fe40003f04270 */
[----:B------:R-:W-:-:S02]  /*4230*/  FSEL R202, R170, -INF , P1 ;  /* 0xff800000aaca7808 */ /* 0x000fc40000800000 */
[----:B------:R-:W-:Y:S02]  /*4240*/  FMNMX.FTZ R4, R203, R4, !PT ;  /* 0x00000004cb047209 */ /* 0x000fe40007810000 */
[----:B------:R-:W-:Y:S02]  /*4250*/  FMNMX.FTZ R3, R199, R3, !PT ;  /* 0x00000003c7037209 */ /* 0x000fe40007810000 */
[----:B------:R-:W-:Y:S02]  /*4260*/  FSEL R206, R171, -INF , P0 ;  /* 0xff800000abce7808 */ /* 0x000fe40000000000 */
[----:B------:R-:W-:Y:S02]  /*4270*/  ISETP.GT.AND P1, PT, R0, 0x68, PT ;  /* 0x000000680000780c */ /* 0x000fe40003f24270 */
[----:B------:R-:W-:Y:S01]  /*4280*/  FMNMX.FTZ R4, R202, R4, !PT ;  /* 0x00000004ca047209 */ /* 0x000fe20007810000 */
[----:B-1----:R-:W-:Y:S01]  /*4290*/  IMAD.IADD R5, R7, 0x1, R5 ;  /* 0x0000000107057824 */ /* 0x002fe200078e0205 */
[----:B------:R-:W-:Y:S01]  /*42a0*/  ISETP.GT.AND P0, PT, R0, 0x69, PT ;  /* 0x000000690000780c */ /* 0x000fe20003f04270 */
[----:B------:R-:W1:Y:S01]  /*42b0*/  SHFL.BFLY PT, R7, R3, 0x2, 0x1f ;  /* 0x0c401f0003077f89 */ /* 0x000e6200000e0000 */
[----:B------:R-:W-:-:S02]  /*42c0*/  FSEL R208, R110, -INF , P1 ;  /* 0xff8000006ed07808 */ /* 0x000fc40000800000 */
[----:B------:R-:W-:Y:S02]  /*42d0*/  FMNMX.FTZ R4, R206, R4, !PT ;  /* 0x00000004ce047209 */ /* 0x000fe40007810000 */
[----:B--2---:R-:W-:Y:S02]  /*42e0*/  FMNMX.FTZ R137, R2, R137, !PT ;  /* 0x0000008902897209 */ /* 0x004fe40007810000 */
[----:B------:R-:W-:Y:S02]  /*42f0*/  FSEL R216, R111, -INF , P0 ;  /* 0xff8000006fd87808 */ /* 0x000fe40000000000 */
[----:B------:R-:W-:Y:S02]  /*4300*/  FMNMX.FTZ R2, R208, R4, !PT ;  /* 0x00000004d0027209 */ /* 0x000fe40007810000 */
[----:B------:R-:W-:Y:S02]  /*4310*/  IMNMX R0, R8, R5, PT ;  /* 0x0000000508007217 */ /* 0x000fe40003800200 */
[----:B------:R-:W-:-:S02]  /*4320*/  FMNMX.FTZ R2, R216, R2, !PT ;  /* 0x00000002d8027209 */ /* 0x000fc40007810000 */
[C---:B------:R-:W-:Y:S02]  /*4330*/  ISETP.GT.AND P1, PT, R0.reuse, RZ, PT ;  /* 0x000000ff0000720c */ /* 0x040fe40003f24270 */
[----:B------:R-:W-:Y:S01]  /*4340*/  ISETP.GT.AND P0, PT, R0, 0x1, PT ;  /* 0x000000010000780c */ /* 0x000fe20003f04270 */
[----:B------:R-:W2:Y:S01]  /*4350*/  SHFL.BFLY PT, R6, R2, 0x2, 0x1f ;  /* 0x0c401f0002067f89 */ /* 0x000ea200000e0000 */
[----:B------:R-:W-:Y:S02]  /*4360*/  FSEL R69, R106, -INF , P1 ;  /* 0xff8000006a457808 */ /* 0x000fe40000800000 */
[----:B------:R-:W-:Y:S01]  /*4370*/  FSEL R68, R107, -INF , P0 ;  /* 0xff8000006b447808 */ /* 0x000fe20000000000 */
[----:B------:R-:W3:Y:S01]  /*4380*/  SHFL.BFLY PT, R4, R137, 0x1, 0x1f ;  /* 0x0c201f0089047f89 */ /* 0x000ee200000e0000 */
[C---:B------:R-:W-:Y:S02]  /*4390*/  ISETP.GT.AND P3, PT, R0.reuse, 0x8, PT ;  /* 0x000000080000780c */ /* 0x040fe40003f64270 */
[----:B------:R-:W-:-:S02]  /*43a0*/  ISETP.GT.AND P2, PT, R0, 0x9, PT ;  /* 0x000000090000780c */ /* 0x000fc40003f44270 */
[----:B------:R-:W-:Y:S02]  /*43b0*/  FSEL R71, R102, -INF , P3 ;  /* 0xff80000066477808 */ /* 0x000fe40001800000 */
[----:B------:R-:W-:Y:S02]  /*43c0*/  FMNMX.FTZ R5, R69, R68, !PT ;  /* 0x0000004445057209 */ /* 0x000fe40007810000 */
[----:B------:R-:W-:Y:S02]  /*43d0*/  ISETP.GT.AND P1, PT, R0, 0x10, PT ;  /* 0x000000100000780c */ /* 0x000fe40003f24270 */
[----:B------:R-:W-:Y:S02]  /*43e0*/  FSEL R80, R103, -INF , P2 ;  /* 0xff80000067507808 */ /* 0x000fe40001000000 */
[----:B------:R-:W-:Y:S02]  /*43f0*/  FMNMX.FTZ R5, R71, R5, !PT ;  /* 0x0000000547057209 */ /* 0x000fe40007810000 */
[----:B-1----:R-:W-:-:S02]  /*4400*/  FMNMX.FTZ R3, R3, R7, !PT ;  /* 0x0000000703037209 */ /* 0x002fc40007810000 */
[----:B------:R-:W-:Y:S02]  /*4410*/  ISETP.GT.AND P0, PT, R0, 0x11, PT ;  /* 0x000000110000780c */ /* 0x000fe40003f04270 */
[----:B------:R-:W-:Y:S02]  /*4420*/  FSEL R7, R98, -INF , P1 ;  /* 0xff80000062077808 */ /* 0x000fe40000800000 */
[----:B------:R-:W-:Y:S01]  /*4430*/  FMNMX.FTZ R5, R80, R5, !PT ;  /* 0x0000000550057209 */ /* 0x000fe20007810000 */
[----:B------:R-:W1:Y:S01]  /*4440*/  SHFL.BFLY PT, R135, R3, 0x1, 0x1f ;  /* 0x0c201f0003877f89 */ /* 0x000e6200000e0000 */
[----:B------:R-:W-:Y:S02]  /*4450*/  FSEL R81, R99, -INF , P0 ;  /* 0xff80000063517808 */ /* 0x000fe40000000000 */
[----:B------:R-:W-:Y:S02]  /*4460*/  ISETP.GT.AND P3, PT, R0, 0x18, PT ;  /* 0x000000180000780c */ /* 0x000fe40003f64270 */
[----:B------:R-:W-:-:S02]  /*4470*/  FMNMX.FTZ R5, R7, R5, !PT ;  /* 0x0000000507057209 */ /* 0x000fc40007810000 */
[----:B------:R-:W-:Y:S02]  /*4480*/  ISETP.GT.AND P2, PT, R0, 0x19, PT ;  /* 0x000000190000780c */ /* 0x000fe40003f44270 */
[----:B------:R-:W-:Y:S02]  /*4490*/  FSEL R82, R94, -INF , P3 ;  /* 0xff8000005e527808 */ /* 0x000fe40001800000 */
[----:B------:R-:W-:Y:S02]  /*44a0*/  FMNMX.FTZ R5, R81, R5, !PT ;  /* 0x0000000551057209 */ /* 0x000fe40007810000 */
[----:B------:R-:W-:Y:S02]  /*44b0*/  ISETP.GT.AND P0, PT, R0, 0x21, PT ;  /* 0x000000210000780c */ /* 0x000fe40003f04270 */
[----:B--2---:R-:W-:Y:S02]  /*44c0*/  FMNMX.FTZ R2, R2, R6, !PT ;  /* 0x0000000602027209 */ /* 0x004fe40007810000 */
[----:B------:R-:W-:-:S02]  /*44d0*/  ISETP.GT.AND P1, PT, R0, 0x20, PT ;  /* 0x000000200000780c */ /* 0x000fc40003f24270 */
[----:B------:R-:W-:Y:S02]  /*44e0*/  FSEL R83, R95, -INF , P2 ;  /* 0xff8000005f537808 */ /* 0x000fe40001000000 */
[----:B------:R-:W-:Y:S02]  /*44f0*/  FMNMX.FTZ R5, R82, R5, !PT ;  /* 0x0000000552057209 */ /* 0x000fe40007810000 */
[----:B------:R-:W-:Y:S02]  /*4500*/  FSEL R91, R79, -INF , P0 ;  /* 0xff8000004f5b7808 */ /* 0x000fe40000000000 */
[----:B---3--:R-:W-:Y:S01]  /*4510*/  FMNMX.FTZ R137, R137, R4, !PT ;  /* 0x0000000489897209 */ /* 0x008fe20007810000 */
[----:B------:R-:W2:Y:S01]  /*4520*/  SHFL.BFLY PT, R70, R2, 0x1, 0x1f ;  /* 0x0c201f0002467f89 */ /* 0x000ea200000e0000 */
[----:B------:R-:W-:Y:S02]  /*4530*/  ISETP.GT.AND P0, PT, R0, 0x29, PT ;  /* 0x000000290000780c */ /* 0x000fe40003f04270 */
[----:B------:R-:W-:-:S02]  /*4540*/  FSEL R86, R78, -INF , P1 ;  /* 0xff8000004e567808 */ /* 0x000fc40000800000 */
[----:B------:R-:W-:Y:S01]  /*4550*/  FMNMX.FTZ R5, R83, R5, !PT ;  /* 0x0000000553057209 */ /* 0x000fe20007810000 */
[----:B------:R-:W-:Y:S01]  /*4560*/  FMUL.FTZ R4, R137, c[0x0][0x2d0] ;  /* 0x0000b40089047a20 */ /* 0x000fe20000410000 */
[----:B------:R-:W-:Y:S02]  /*4570*/  FSEL R97, R47, -INF , P0 ;  /* 0xff8000002f617808 */ /* 0x000fe40000000000 */
[----:B------:R-:W-:Y:S02]  /*4580*/  FSETP.NEU.FTZ.AND P0, PT, R137, -INF , PT ;  /* 0xff8000008900780b */ /* 0x000fe40003f1d000 */
[----:B------:R-:W-:Y:S02]  /*4590*/  ISETP.GT.AND P1, PT, R0, 0x28, PT ;  /* 0x000000280000780c */ /* 0x000fe40003f24270 */
[----:B------:R-:W-:Y:S02]  /*45a0*/  FMNMX.FTZ R5, R86, R5, !PT ;  /* 0x0000000556057209 */ /* 0x000fe40007810000 */
[----:B------:R-:W-:-:S02]  /*45b0*/  FSEL R4, R4, RZ, P0 ;  /* 0x000000ff04047208 */ /* 0x000fc40000000000 */
[----:B------:R-:W-:Y:S02]  /*45c0*/  FSEL R96, R46, -INF , P1 ;  /* 0xff8000002e607808 */ /* 0x000fe40000800000 */
[----:B------:R-:W-:Y:S02]  /*45d0*/  FMNMX.FTZ R5, R91, R5, !PT ;  /* 0x000000055b057209 */ /* 0x000fe40007810000 */
[----:B-1----:R-:W-:Y:S01]  /*45e0*/  FMNMX.FTZ R135, R3, R135, !PT ;  /* 0x0000008703877209 */ /* 0x002fe20007810000 */
[--C-:B------:R-:W-:Y:S01]  /*45f0*/  FFMA.FTZ R3, R9, c[0x0][0x2d0], -R4.reuse ;  /* 0x0000b40009037a23 */ /* 0x100fe20000010804 */
[----:B------:R-:W-:Y:S02]  /*4600*/  ISETP.GT.AND P2, PT, R0, 0x30, PT ;  /* 0x000000300000780c */ /* 0x000fe40003f44270 */
[----:B--2---:R-:W-:Y:S01]  /*4610*/  FMNMX.FTZ R70, R2, R70, !PT ;  /* 0x0000004602467209 */ /* 0x004fe20007810000 */
[----:B------:R-:W-:Y:S01]  /*4620*/  FFMA.FTZ R6, R10, c[0x0][0x2d0], -R4 ;  /* 0x0000b4000a067a23 */ /* 0x000fe20000010804 */
[----:B------:R-:W-:Y:S01]  /*4630*/  FMNMX.FTZ R5, R96, R5, !PT ;  /* 0x0000000560057209 */ /* 0x000fe20007810000 */
[----:B------:R1:W-:Y:S01]  /*4640*/  MUFU.EX2 R225, R3 ;  /* 0x0000000300e17308 */ /* 0x0003e20000000800 */
[----:B------:R-:W-:Y:S01]  /*4650*/  ISETP.GT.AND P1, PT, R0, 0x31, PT ;  /* 0x000000310000780c */ /* 0x000fe20003f24270 */
[----:B------:R-:W-:Y:S01]  /*4660*/  LDSM.16.MT88.4 R44, [R232] ;  /* 0x00000000e82c783b */ /* 0x000fe20000004200 */
[----:B------:R-:W-:-:S02]  /*4670*/  FSEL R124, R38, -INF , P2 ;  /* 0xff800000267c7808 */ /* 0x000fc40001000000 */
[----:B------:R-:W-:Y:S02]  /*4680*/  FMNMX.FTZ R5, R97, R5, !PT ;  /* 0x0000000561057209 */ /* 0x000fe40007810000 */
[----:B------:R-:W-:Y:S02]  /*4690*/  FSETP.NEU.FTZ.AND P0, PT, R135, -INF , PT ;  /* 0xff8000008700780b */ /* 0x000fe40003f1d000 */
[----:B------:R-:W-:Y:S02]  /*46a0*/  FSEL R127, R39, -INF , P1 ;  /* 0xff800000277f7808 */ /* 0x000fe40000800000 */
[----:B------:R-:W-:Y:S01]  /*46b0*/  ISETP.GT.AND P2, PT, R0, 0x38, PT ;  /* 0x000000380000780c */ /* 0x000fe20003f44270 */
[----:B------:R2:W-:Y:S01]  /*46c0*/  MUFU.EX2 R186, R6 ;  /* 0x0000000600ba7308 */ /* 0x0005e20000000800 */
[----:B------:R-:W-:Y:S01]  /*46d0*/  FMNMX.FTZ R5, R124, R5, !PT ;  /* 0x000000057c057209 */ /* 0x000fe20007810000 */
[----:B------:R-:W-:Y:S01]  /*46e0*/  LDSM.16.MT88.4 R36, [R233] ;  /* 0x00000000e924783b */ /* 0x000fe20000004200 */
[----:B-1----:R-:W-:Y:S01]  /*46f0*/  FMUL.FTZ R3, R135, c[0x0][0x2d0] ;  /* 0x0000b40087037a20 */ /* 0x002fe20000410000 */
[----:B------:R-:W-:-:S02]  /*4700*/  ISETP.GT.AND P1, PT, R0, 0x39, PT ;  /* 0x000000390000780c */ /* 0x000fc40003f24270 */
[----:B------:R-:W-:Y:S02]  /*4710*/  FSEL R125, R66, -INF , P2 ;  /* 0xff800000427d7808 */ /* 0x000fe40001000000 */
[----:B------:R-:W-:Y:S02]  /*4720*/  FSEL R3, R3, RZ, P0 ;  /* 0x000000ff03037208 */ /* 0x000fe40000000000 */
[----:B------:R-:W-:Y:S02]  /*4730*/  FMNMX.FTZ R2, R127, R5, !PT ;  /* 0x000000057f027209 */ /* 0x000fe40007810000 */
[----:B------:R-:W-:Y:S01]  /*4740*/  FSEL R126, R67, -INF , P1 ;  /* 0xff800000437e7808 */ /* 0x000fe20000800000 */
[----:B------:R-:W-:Y:S01]  /*4750*/  FFMA.FTZ R5, R13, c[0x0][0x2d0], -R3 ;  /* 0x0000b4000d057a23 */ /* 0x000fe20000010803 */
[C---:B------:R-:W-:Y:S02]  /*4760*/  ISETP.GT.AND P1, PT, R0.reuse, 0x40, PT ;  /* 0x000000400000780c */ /* 0x040fe40003f24270 */
[----:B------:R-:W-:Y:S01]  /*4770*/  FMNMX.FTZ R2, R125, R2, !PT ;  /* 0x000000027d027209 */ /* 0x000fe20007810000 */
[----:B------:R1:W-:Y:S01]  /*4780*/  MUFU.EX2 R214, R5 ;  /* 0x0000000500d67308 */ /* 0x0003e20000000800 */
[----:B------:R-:W-:-:S02]  /*4790*/  ISETP.GT.AND P0, PT, R0, 0x41, PT ;  /* 0x000000410000780c */ /* 0x000fc40003f04270 */
[----:B------:R-:W-:Y:S02]  /*47a0*/  FSEL R140, R58, -INF , P1 ;  /* 0xff8000003a8c7808 */ /* 0x000fe40000800000 */
[----:B------:R-:W-:Y:S02]  /*47b0*/  FSEL R142, R59, -INF , P0 ;  /* 0xff8000003b8e7808 */ /* 0x000fe40000000000 */
[C---:B------:R-:W-:Y:S02]  /*47c0*/  ISETP.GT.AND P1, PT, R0.reuse, 0x48, PT ;  /* 0x000000480000780c */ /* 0x040fe40003f24270 */
[----:B------:R-:W-:Y:S01]  /*47d0*/  ISETP.GT.AND P2, PT, R0, 0x50, PT ;  /* 0x000000500000780c */ /* 0x000fe20003f44270 */
[----:B--2---:R-:W-:Y:S01]  /*47e0*/  FFMA.FTZ R6, R11, c[0x0][0x2d0], -R3 ;  /* 0x0000b4000b067a23 */ /* 0x004fe20000010803 */
[----:B-1----:R-:W-:Y:S01]  /*47f0*/  FMNMX.FTZ R5, R126, R2, !PT ;  /* 0x000000027e057209 */ /* 0x002fe20007810000 */
[----:B------:R-:W-:Y:S03]  /*4800*/  LDSM.16.MT88.4 R56, [R229+0x800] ;  /* 0x00080000e538783b */ /* 0x000fe60000004200 */
[----:B------:R-:W-:-:S02]  /*4810*/  FMNMX.FTZ R5, R140, R5, !PT ;  /* 0x000000058c057209 */ /* 0x000fc40007810000 */
[----:B------:R-:W-:Y:S02]  /*4820*/  ISETP.GT.AND P0, PT, R0, 0x49, PT ;  /* 0x000000490000780c */ /* 0x000fe40003f04270 */
[----:B------:R-:W-:Y:S02]  /*4830*/  FSEL R141, R62, -INF , P1 ;  /* 0xff8000003e8d7808 */ /* 0x000fe40000800000 */
[----:B------:R-:W-:Y:S02]  /*4840*/  FMNMX.FTZ R5, R142, R5, !PT ;  /* 0x000000058e057209 */ /* 0x000fe40007810000 */
[----:B------:R-:W-:Y:S02]  /*4850*/  FSEL R143, R63, -INF , P0 ;  /* 0xff8000003f8f7808 */ /* 0x000fe40000000000 */
[----:B------:R-:W-:Y:S02]  /*4860*/  FMNMX.FTZ R5, R141, R5, !PT ;  /* 0x000000058d057209 */ /* 0x000fe40007810000 */
[----:B------:R-:W-:Y:S01]  /*4870*/  ISETP.GT.AND P1, PT, R0, 0x51, PT ;  /* 0x000000510000780c */ /* 0x000fe20003f24270 */
[----:B------:R-:W-:Y:S01]  /*4880*/  FMUL.FTZ R2, R70, c[0x0][0x2d0] ;  /* 0x0000b40046027a20 */ /* 0x000fe20000410000 */
[----:B------:R-:W-:-:S02]  /*4890*/  FSEL R168, R54, -INF , P2 ;  /* 0xff80000036a87808 */ /* 0x000fc40001000000 */
[----:B------:R-:W-:Y:S02]  /*48a0*/  FMNMX.FTZ R5, R143, R5, !PT ;  /* 0x000000058f057209 */ /* 0x000fe40007810000 */
[----:B------:R-:W-:Y:S02]  /*48b0*/  FSETP.NEU.FTZ.AND P0, PT, R70, -INF , PT ;  /* 0xff8000004600780b */ /* 0x000fe40003f1d000 */
[----:B------:R-:W-:Y:S02]  /*48c0*/  FSEL R167, R55, -INF , P1 ;  /* 0xff80000037a77808 */ /* 0x000fe40000800000 */
[----:B------:R-:W-:Y:S01]  /*48d0*/  ISETP.GT.AND P1, PT, R0, 0x58, PT ;  /* 0x000000580000780c */ /* 0x000fe20003f24270 */
[----:B------:R1:W-:Y:S01]  /*48e0*/  MUFU.EX2 R205, R6 ;  /* 0x0000000600cd7308 */ /* 0x0003e20000000800 */
[----:B------:R-:W-:Y:S01]  /*48f0*/  FMNMX.FTZ R5, R168, R5, !PT ;  /* 0x00000005a8057209 */ /* 0x000fe20007810000 */
[----:B------:R-:W-:Y:S01]  /*4900*/  LDSM.16.MT88.4 R52, [R233+0x800] ;  /* 0x00080000e934783b */ /* 0x000fe20000004200 */
[----:B------:R-:W-:-:S02]  /*4910*/  FSEL R2, R2, RZ, P0 ;  /* 0x000000ff02027208 */ /* 0x000fc40000000000 */
[----:B------:R-:W-:Y:S02]  /*4920*/  ISETP.GT.AND P0, PT, R0, 0x59, PT ;  /* 0x000000590000780c */ /* 0x000fe40003f04270 */
[----:B------:R-:W-:Y:S02]  /*4930*/  FSEL R164, R50, -INF , P1 ;  /* 0xff80000032a47808 */ /* 0x000fe40000800000 */
[----:B------:R-:W-:Y:S02]  /*4940*/  FMNMX.FTZ R5, R167, R5, !PT ;  /* 0x00000005a7057209 */ /* 0x000fe40007810000 */
[----:B------:R-:W-:Y:S02]  /*4950*/  FSEL R165, R51, -INF , P0 ;  /* 0xff80000033a57808 */ /* 0x000fe40000000000 */
[----:B------:R-:W-:Y:S01]  /*4960*/  ISETP.GT.AND P0, PT, R0, 0x60, PT ;  /* 0x000000600000780c */ /* 0x000fe20003f04270 */
[----:B------:R-:W-:Y:S01]  /*4970*/  LDSM.16.MT88.4 R48, [R230+0x800] ;  /* 0x00080000e630783b */ /* 0x000fe20000004200 */
[----:B------:R-:W-:Y:S01]  /*4980*/  FMNMX.FTZ R5, R164, R5, !PT ;  /* 0x00000005a4057209 */ /* 0x000fe20007810000 */
[----:B-1----:R-:W-:Y:S01]  /*4990*/  FFMA.FTZ R6, R12, c[0x0][0x2d0], -R3 ;  /* 0x0000b4000c067a23 */ /* 0x002fe20000010803 */
[----:B------:R-:W-:-:S02]  /*49a0*/  ISETP.GT.AND P2, PT, R0, 0x61, PT ;  /* 0x000000610000780c */ /* 0x000fc40003f44270 */
[----:B------:R-:W-:Y:S01]  /*49b0*/  FSEL R163, R42, -INF , P0 ;  /* 0xff8000002aa37808 */ /* 0x000fe20000000000 */
[----:B------:R1:W2:Y:S01]  /*49c0*/  MUFU.EX2 R198, R6 ;  /* 0x0000000600c67308 */ /* 0x0002a20000000800 */
[----:B------:R-:W-:Y:S02]  /*49d0*/  FMNMX.FTZ R5, R165, R5, !PT ;  /* 0x00000005a5057209 */ /* 0x000fe40007810000 */
[C---:B------:R-:W-:Y:S02]  /*49e0*/  ISETP.GT.AND P1, PT, R0.reuse, 0x68, PT ;  /* 0x000000680000780c */ /* 0x040fe40003f24270 */
[----:B------:R-:W-:Y:S01]  /*49f0*/  ISETP.GT.AND P0, PT, R0, 0x69, PT ;  /* 0x000000690000780c */ /* 0x000fe20003f04270 */
[----:B------:R-:W-:Y:S01]  /*4a00*/  FFMA.FTZ R0, R21, c[0x0][0x2d0], -R2 ;  /* 0x0000b40015007a23 */ /* 0x000fe20000010802 */
[----:B------:R-:W-:Y:S02]  /*4a10*/  FSEL R162, R43, -INF , P2 ;  /* 0xff8000002ba27808 */ /* 0x000fe40001000000 */
[----:B------:R-:W-:Y:S01]  /*4a20*/  FMNMX.FTZ R5, R163, R5, !PT ;  /* 0x00000005a3057209 */ /* 0x000fe20007810000 */
[----:B-1----:R-:W-:Y:S01]  /*4a30*/  FFMA.FTZ R6, R14, c[0x0][0x2d0], -R3 ;  /* 0x0000b4000e067a23 */ /* 0x002fe20000010803 */
[----:B------:R1:W-:Y:S01]  /*4a40*/  MUFU.EX2 R242, R0 ;  /* 0x0000000000f27308 */ /* 0x0003e20000000800 */
[----:B------:R-:W-:Y:S01]  /*4a50*/  FSEL R161, R30, -INF , P1 ;  /* 0xff8000001ea17808 */ /* 0x000fe20000800000 */
[----:B------:R-:W-:Y:S06]  /*4a60*/  LDSM.16.MT88.4 R40, [R230] ;  /* 0x00000000e628783b */ /* 0x000fec0000004200 */
[----:B------:R3:W4:Y:S01]  /*4a70*/  MUFU.EX2 R191, R6 ;  /* 0x0000000600bf7308 */ /* 0x0007220000000800 */
[----:B------:R-:W-:-:S02]  /*4a80*/  FSEL R147, R31, -INF , P0 ;  /* 0xff8000001f937808 */ /* 0x000fc40000000000 */
[----:B-1----:R-:W-:Y:S01]  /*4a90*/  FMNMX.FTZ R0, R162, R5, !PT ;  /* 0x00000005a2007209 */ /* 0x002fe20007810000 */
[----:B---3--:R-:W-:-:S03]  /*4aa0*/  FFMA.FTZ R6, R15, c[0x0][0x2d0], -R2 ;  /* 0x0000b4000f067a23 */ /* 0x008fc60000010802 */
[----:B------:R-:W-:Y:S01]  /*4ab0*/  FMNMX.FTZ R0, R161, R0, !PT ;  /* 0x00000000a1007209 */ /* 0x000fe20007810000 */
[----:B------:R1:W-:Y:S03]  /*4ac0*/  MUFU.EX2 R227, R6 ;  /* 0x0000000600e37308 */ /* 0x0003e60000000800 */
[----:B------:R-:W-:Y:S01]  /*4ad0*/  FMNMX.FTZ R0, R147, R0, !PT ;  /* 0x0000000093007209 */ /* 0x000fe20007810000 */
[--C-:B-1----:R-:W-:Y:S02]  /*4ae0*/  FFMA.FTZ R6, R16, c[0x0][0x2d0], -R2.reuse ;  /* 0x0000b40010067a23 */ /* 0x102fe40000010802 */
[----:B------:R-:W-:Y:S01]  /*4af0*/  FFMA.FTZ R5, R22, c[0x0][0x2d0], -R3 ;  /* 0x0000b40016057a23 */ /* 0x000fe20000010803 */
[----:B------:R-:W-:Y:S01]  /*4b00*/  LDSM.16.MT88.4 R16, [R229] ;  /* 0x00000000e510783b */ /* 0x000fe20000004200 */
[----:B------:R1:W3:Y:S02]  /*4b10*/  MUFU.EX2 R187, R6 ;  /* 0x0000000600bb7308 */ /* 0x0002e40000000800 */
[----:B-1----:R-:W-:-:S06]  /*4b20*/  FFMA.FTZ R6, R20, c[0x0][0x2d0], -R2 ;  /* 0x0000b40014067a23 */ /* 0x002fcc0000010802 */
[----:B------:R1:W1:Y:S02]  /*4b30*/  MUFU.EX2 R223, R6 ;  /* 0x0000000600df7308 */ /* 0x0002640000000800 */
[----:B-1----:R-:W1:Y:S06]  /*4b40*/  SHFL.BFLY PT, R6, R0, 0x2, 0x1f ;  /* 0x0c401f0000067f89 */ /* 0x002e6c00000e0000 */
[----:B------:R2:W-:Y:S02]  /*4b50*/  MUFU.EX2 R217, R5 ;  /* 0x0000000500d97308 */ /* 0x0005e40000000800 */
[----:B--2---:R-:W-:-:S06]  /*4b60*/  FFMA.FTZ R5, R23, c[0x0][0x2d0], -R3 ;  /* 0x0000b40017057a23 */ /* 0x004fcc0000010803 */
[----:B------:R2:W2:Y:S01]  /*4b70*/  MUFU.EX2 R240, R5 ;  /* 0x0000000500f07308 */ /* 0x0004a20000000800 */
[----:B-1----:R-:W-:Y:S01]  /*4b80*/  FMNMX.FTZ R0, R0, R6, !PT ;  /* 0x0000000600007209 */ /* 0x002fe20007810000 */
[----:B--2---:R-:W-:-:S06]  /*4b90*/  FFMA.FTZ R5, R24, c[0x0][0x2d0], -R3 ;  /* 0x0000b40018057a23 */ /* 0x004fcc0000010803 */
[----:B------:R1:W-:Y:S01]  /*4ba0*/  MUFU.EX2 R212, R5 ;  /* 0x0000000500d47308 */ /* 0x0003e20000000800 */
[----:B------:R-:W2:Y:S01]  /*4bb0*/  SHFL.BFLY PT, R6, R0, 0x1, 0x1f ;  /* 0x0c201f0000067f89 */ /* 0x000ea200000e0000 */
[----:B-1----:R-:W-:-:S06]  /*4bc0*/  FFMA.FTZ R5, R25, c[0x0][0x2d0], -R3 ;  /* 0x0000b40019057a23 */ /* 0x002fcc0000010803 */
[----:B------:R1:W-:Y:S02]  /*4bd0*/  MUFU.EX2 R195, R5 ;  /* 0x0000000500c37308 */ /* 0x0003e40000000800 */
[----:B-1----:R-:W-:-:S06]  /*4be0*/  FFMA.FTZ R5, R26, c[0x0][0x2d0], -R2 ;  /* 0x0000b4001a057a23 */ /* 0x002fcc0000010802 */
[----:B------:R1:W-:Y:S02]  /*4bf0*/  MUFU.EX2 R189, R5 ;  /* 0x0000000500bd7308 */ /* 0x0003e40000000800 */
[----:B-1----:R-:W-:-:S06]  /*4c00*/  FFMA.FTZ R5, R27, c[0x0][0x2d0], -R2 ;  /* 0x0000b4001b057a23 */ /* 0x002fcc0000010802 */
[----:B------:R1:W1:Y:S01]  /*4c10*/  MUFU.EX2 R231, R5 ;  /* 0x0000000500e77308 */ /* 0x0002620000000800 */
[----:B--2---:R-:W-:Y:S01]  /*4c20*/  FMNMX.FTZ R136, R0, R6, !PT ;  /* 0x0000000600887209 */ /* 0x004fe20007810000 */
[----:B-1----:R-:W-:-:S06]  /*4c30*/  FFMA.FTZ R5, R32, c[0x0][0x2d0], -R2 ;  /* 0x0000b40020057a23 */ /* 0x002fcc0000010802 */
[----:B------:R1:W-:Y:S01]  /*4c40*/  MUFU.EX2 R213, R5 ;  /* 0x0000000500d57308 */ /* 0x0003e20000000800 */
[----:B------:R-:W-:Y:S02]  /*4c50*/  FMUL.FTZ R0, R136, c[0x0][0x2d0] ;  /* 0x0000b40088007a20 */ /* 0x000fe40000410000 */
[----:B-1----:R-:W-:Y:S01]  /*4c60*/  FFMA.FTZ R5, R72, c[0x0][0x2d0], -R2 ;  /* 0x0000b40048057a23 */ /* 0x002fe20000010802 */
[----:B------:R-:W-:Y:S01]  /*4c70*/  FSETP.NEU.FTZ.AND P0, PT, R136, -INF , PT ;  /* 0xff8000008800780b */ /* 0x000fe20003f1d000 */
[----:B------:R-:W1:Y:S03]  /*4c80*/  LDSM.16.MT88.4 R72, [R232+0x800] ;  /* 0x00080000e848783b */ /* 0x000e660000004200 */
[----:B------:R2:W1:Y:S01]  /*4c90*/  MUFU.EX2 R228, R5 ;  /* 0x0000000500e47308 */ /* 0x0004620000000800 */
[----:B------:R-:W-:Y:S01]  /*4ca0*/  FSEL R0, R0, RZ, P0 ;  /* 0x000000ff00007208 */ /* 0x000fe20000000000 */
[----:B--2---:R-:W-:-:S06]  /*4cb0*/  FFMA.FTZ R5, R84, c[0x0][0x2d0], -R4 ;  /* 0x0000b40054057a23 */ /* 0x004fcc0000010804 */
[----:B------:R2:W-:Y:S02]  /*4cc0*/  MUFU.EX2 R170, R5 ;  /* 0x0000000500aa7308 */ /* 0x0005e40000000800 */
[----:B--2---:R-:W-:-:S06]  /*4cd0*/  FFMA.FTZ R5, R85, c[0x0][0x2d0], -R4 ;  /* 0x0000b40055057a23 */ /* 0x004fcc0000010804 */
[----:B------:R2:W1:Y:S02]  /*4ce0*/  MUFU.EX2 R171, R5 ;  /* 0x0000000500ab7308 */ /* 0x0004640000000800 */
[----:B--2---:R-:W-:-:S06]  /*4cf0*/  FFMA.FTZ R5, R87, c[0x0][0x2d0], -R4 ;  /* 0x0000b40057057a23 */ /* 0x004fcc0000010804 */
[----:B------:R2:W-:Y:S02]  /*4d00*/  MUFU.EX2 R243, R5 ;  /* 0x0000000500f37308 */ /* 0x0005e40000000800 */
[----:B--2---:R-:W-:-:S06]  /*4d10*/  FFMA.FTZ R5, R88, c[0x0][0x2d0], -R4 ;  /* 0x0000b40058057a23 */ /* 0x004fcc0000010804 */
[----:B------:R2:W-:Y:S02]  /*4d20*/  MUFU.EX2 R6, R5 ;  /* 0x0000000500067308 */ /* 0x0005e40000000800 */
[----:B--2---:R-:W-:-:S06]  /*4d30*/  FFMA.FTZ R5, R69, c[0x0][0x2d0], -R0 ;  /* 0x0000b40045057a23 */ /* 0x004fcc0000010800 */
[----:B------:R2:W-:Y:S02]  /*4d40*/  MUFU.EX2 R146, R5 ;  /* 0x0000000500927308 */ /* 0x0005e40000000800 */
[----:B--2---:R-:W-:-:S06]  /*4d50*/  FFMA.FTZ R5, R68, c[0x0][0x2d0], -R0 ;  /* 0x0000b40044057a23 */ /* 0x004fcc0000010800 */
[----:B------:R2:W1:Y:S02]  /*4d60*/  MUFU.EX2 R69, R5 ;  /* 0x0000000500457308 */ /* 0x0004640000000800 */
        /* <DEDUP_REMOVED lines=27> */
[----:B------:R2:W-:Y:S01]  /*4f20*/  MUFU.EX2 R222, R5 ;  /* 0x0000000500de7308 */ /* 0x0005e20000000800 */
[----:B------:R-:W-:Y:S02]  /*4f30*/  F2FP.BF16.PACK_AB R8, R198, R205 ;  /* 0x000000cdc608723e */ /* 0x000fe400000010ff */
[----:B----4-:R-:W-:Y:S02]  /*4f40*/  F2FP.BF16.PACK_AB R10, R191, R214 ;  /* 0x000000d6bf0a723e */ /* 0x010fe400000010ff */
[----:B---3--:R-:W-:Y:S01]  /*4f50*/  F2FP.BF16.PACK_AB R9, R187, R227 ;  /* 0x000000e3bb09723e */ /* 0x008fe200000010ff */
[----:B--2---:R-:W-:-:S04]  /*4f60*/  FFMA.FTZ R5, R134, c[0x0][0x2d0], -R3 ;  /* 0x0000b40086057a23 */ /* 0x004fc80000010803 */
[----:B------:R2:W3:Y:S01]  /*4f70*/  MUFU.EX2 R226, R5 ;  /* 0x0000000500e27308 */ /* 0x0004e20000000800 */
[----:B------:R-:W-:Y:S01]  /*4f80*/  F2FP.BF16.PACK_AB R11, R242, R223 ;  /* 0x000000dff20b723e */ /* 0x000fe200000010ff */
[----:B--2---:R-:W-:-:S06]  /*4f90*/  FFMA.FTZ R5, R133, c[0x0][0x2d0], -R3 ;  /* 0x0000b40085057a23 */ /* 0x004fcc0000010803 */
[----:B------:R2:W-:Y:S01]  /*4fa0*/  MUFU.EX2 R247, R5 ;  /* 0x0000000500f77308 */ /* 0x0005e20000000800 */
[----:B------:R-:W-:Y:S01]  /*4fb0*/  HMMA.16816.F32.BF16 R60, R8, R16, RZ ;  /* 0x00000010083c723c */ /* 0x000fe200000418ff */
[----:B--2---:R-:W-:-:S06]  /*4fc0*/  FFMA.FTZ R5, R132, c[0x0][0x2d0], -R3 ;  /* 0x0000b40084057a23 */ /* 0x004fcc0000010803 */
[----:B------:R2:W-:Y:S01]  /*4fd0*/  MUFU.EX2 R248, R5 ;  /* 0x0000000500f87308 */ /* 0x0005e20000000800 */
[C---:B------:R-:W-:Y:S08]  /*4fe0*/  HMMA.16816.F32.BF16 R76, R8.reuse, R36, RZ ;  /* 0x00000024084c723c */ /* 0x040ff000000418ff */
[----:B------:R-:W-:Y:S01]  /*4ff0*/  HMMA.16816.F32.BF16 R64, R8, R40, RZ ;  /* 0x000000280840723c */ /* 0x000fe200000418ff */
[----:B--2---:R-:W-:-:S07]  /*5000*/  FFMA.FTZ R5, R152, c[0x0][0x2d0], -R2 ;  /* 0x0000b40098057a23 */ /* 0x004fce0000010802 */
[C---:B------:R-:W-:Y:S01]  /*5010*/  HMMA.16816.F32.BF16 R20, R8.reuse, R44, RZ ;  /* 0x0000002c0814723c */ /* 0x040fe200000418ff */
[----:B------:R2:W-:Y:S07]  /*5020*/  MUFU.EX2 R220, R5 ;  /* 0x0000000500dc7308 */ /* 0x0005ee0000000800 */
[C---:B------:R-:W-:Y:S08]  /*5030*/  HMMA.16816.F32.BF16 R32, R8.reuse, R18, RZ ;  /* 0x000000120820723c */ /* 0x040ff000000418ff */
[----:B------:R-:W-:Y:S01]  /*5040*/  HMMA.16816.F32.BF16 R28, R8, R38, RZ ;  /* 0x00000026081c723c */ /* 0x000fe200000418ff */
[----:B--2---:R-:W-:-:S07]  /*5050*/  FFMA.FTZ R5, R139, c[0x0][0x2d0], -R2 ;  /* 0x0000b4008b057a23 */ /* 0x004fce0000010802 */
[C---:B------:R-:W-:Y:S01]  /*5060*/  HMMA.16816.F32.BF16 R24, R8.reuse, R42, RZ ;  /* 0x0000002a0818723c */ /* 0x040fe200000418ff */
[----:B------:R2:W4:Y:S07]  /*5070*/  MUFU.EX2 R221, R5 ;  /* 0x0000000500dd7308 */ /* 0x00052e0000000800 */
[----:B------:R-:W-:Y:S01]  /*5080*/  HMMA.16816.F32.BF16 R8, R8, R46, RZ ;  /* 0x0000002e0808723c */ /* 0x000fe200000418ff */
[----:B--2---:R-:W-:-:S04]  /*5090*/  FFMA.FTZ R5, R153, c[0x0][0x2d0], -R2 ;  /* 0x0000b40099057a23 */ /* 0x004fc80000010802 */
[----:B------:R2:W-:Y:S01]  /*50a0*/  MUFU.EX2 R218, R5 ;  /* 0x0000000500da7308 */ /* 0x0005e20000000800 */
[----:B------:R-:W-:Y:S02]  /*50b0*/  F2FP.BF16.PACK_AB R12, R240, R217 ;  /* 0x000000d9f00c723e */ /* 0x000fe400000010ff */
[----:B------:R-:W-:Y:S02]  /*50c0*/  F2FP.BF16.PACK_AB R13, R231, R189 ;  /* 0x000000bde70d723e */ /* 0x000fe400000010ff */
[----:B------:R-:W-:Y:S02]  /*50d0*/  F2FP.BF16.PACK_AB R14, R195, R212 ;  /* 0x000000d4c30e723e */ /* 0x000fe400000010ff */
[----:B-1----:R-:W-:Y:S01]  /*50e0*/  F2FP.BF16.PACK_AB R15, R228, R213 ;  /* 0x000000d5e40f723e */ /* 0x002fe200000010ff */
[----:B------:R-:W-:Y:S02]  /*50f0*/  IMAD.MOV.U32 R152, RZ, RZ, R217 ;  /* 0x000000ffff987224 */ /* 0x000fe400078e00d9 */
[----:B--2---:R-:W-:-:S04]  /*5100*/  FFMA.FTZ R5, R154, c[0x0][0x2d0], -R2 ;  /* 0x0000b4009a057a23 */ /* 0x004fc80000010802 */
[----:B------:R1:W2:Y:S05]  /*5110*/  MUFU.EX2 R219, R5 ;  /* 0x0000000500db7308 */ /* 0x0002aa0000000800 */
[----:B------:R-:W-:Y:S01]  /*5120*/  HMMA.16816.F32.BF16 R92, R12, R74, R8 ;  /* 0x0000004a0c5c723c */ /* 0x000fe20000041808 */
[----:B------:R-:W-:Y:S02]  /*5130*/  IMAD.MOV.U32 R153, RZ, RZ, R216 ;  /* 0x000000ffff997224 */ /* 0x000fe400078e00d8 */
[----:B-1----:R-:W-:-:S04]  /*5140*/  FFMA.FTZ R5, R91, c[0x0][0x2d0], -R0 ;  /* 0x0000b4005b057a23 */ /* 0x002fc80000010800 */
[----:B------:R1:W1:Y:S01]  /*5150*/  MUFU.EX2 R217, R5 ;  /* 0x0000000500d97308 */ /* 0x0002620000000800 */
[----:B------:R-:W-:Y:S02]  /*5160*/  F2FP.BF16.PACK_AB R8, R186, R225 ;  /* 0x000000e1ba08723e */ /* 0x000fe400000010ff */
[----:B------:R-:W-:Y:S02]  /*5170*/  F2FP.BF16.PACK_AB R10, R171, R170 ;  /* 0x000000aaab0a723e */ /* 0x000fe400000010ff */
[----:B------:R-:W-:Y:S02]  /*5180*/  F2FP.BF16.PACK_AB R9, R69, R146 ;  /* 0x000000924509723e */ /* 0x000fe400000010ff */
[----:B------:R-:W-:Y:S01]  /*5190*/  F2FP.BF16.PACK_AB R11, R169, R166 ;  /* 0x000000a6a90b723e */ /* 0x000fe200000010ff */
[----:B------:R-:W-:Y:S02]  /*51a0*/  IMAD.MOV.U32 R130, RZ, RZ, R215 ;  /* 0x000000ffff827224 */ /* 0x000fe400078e00d7 */
[----:B-1----:R-:W-:-:S04]  /*51b0*/  FFMA.FTZ R5, R96, c[0x0][0x2d0], -R0 ;  /* 0x0000b40060057a23 */ /* 0x002fc80000010800 */
[----:B------:R1:W-:Y:S01]  /*51c0*/  MUFU.EX2 R216, R5 ;  /* 0x0000000500d87308 */ /* 0x0003e20000000800 */
[----:B------:R-:W-:Y:S01]  /*51d0*/  HMMA.16816.F32.BF16 R116, R12, R52, R76 ;  /* 0x000000340c74723c */ /* 0x000fe2000004184c */
[----:B------:R-:W-:-:S07]  /*51e0*/  IMAD.MOV.U32 R134, RZ, RZ, R211 ;  /* 0x000000ffff867224 */ /* 0x000fce00078e00d3 */
[----:B------:R-:W-:Y:S01]  /*51f0*/  HMMA.16816.F32.BF16 R120, R12, R56, R60 ;  /* 0x000000380c78723c */ /* 0x000fe2000004183c */
[----:B-1----:R-:W-:-:S07]  /*5200*/  FFMA.FTZ R5, R97, c[0x0][0x2d0], -R0 ;  /* 0x0000b40061057a23 */ /* 0x002fce0000010800 */
[C---:B------:R-:W-:Y:S01]  /*5210*/  HMMA.16816.F32.BF16 R104, R12.reuse, R58, R32 ;  /* 0x0000003a0c68723c */ /* 0x040fe20000041820 */
[----:B------:R1:W1:Y:S07]  /*5220*/  MUFU.EX2 R215, R5 ;  /* 0x0000000500d77308 */ /* 0x00026e0000000800 */
[C---:B------:R-:W-:Y:S08]  /*5230*/  HMMA.16816.F32.BF16 R76, R12.reuse, R54, R28 ;  /* 0x000000360c4c723c */ /* 0x040ff0000004181c */
[----:B------:R-:W-:Y:S01]  /*5240*/  HMMA.16816.F32.BF16 R100, R12, R50, R24 ;  /* 0x000000320c64723c */ /* 0x000fe20000041818 */
[----:B-1----:R-:W-:-:S07]  /*5250*/  FFMA.FTZ R5, R160, c[0x0][0x2d0], -R4 ;  /* 0x0000b400a0057a23 */ /* 0x002fce0000010804 */
[----:B------:R-:W-:Y:S01]  /*5260*/  HMMA.16816.F32.BF16 R112, R12, R48, R64 ;  /* 0x000000300c70723c */ /* 0x000fe20000041840 */
[----:B------:R-:W-:-:S07]  /*5270*/  IMAD.MOV.U32 R138, RZ, RZ, R212 ;  /* 0x000000ffff8a7224 */ /* 0x000fce00078e00d4 */
[----:B------:R-:W-:Y:S08]  /*5280*/  HMMA.16816.F32.BF16 R108, R12, R72, R20 ;  /* 0x000000480c6c723c */ /* 0x000ff00000041814 */
        /* <DEDUP_REMOVED lines=8> */
[----:B------:R-:W-:-:S02]  /*5310*/  F2FP.BF16.PACK_AB R11, R251, R211 ;  /* 0x000000d3fb0b723e */ /* 0x000fc400000010ff */
[----:B------:R1:W-:Y:S01]  /*5320*/  MUFU.EX2 R211, R5 ;  /* 0x0000000500d37308 */ /* 0x0003e20000000800 */
[----:B------:R-:W-:Y:S02]  /*5330*/  IMAD.MOV.U32 R128, RZ, RZ, R213 ;  /* 0x000000ffff807224 */ /* 0x000fe400078e00d5 */
[----:B------:R-:W-:Y:S02]  /*5340*/  IMAD.MOV.U32 R129, RZ, RZ, R214 ;  /* 0x000000ffff817224 */ /* 0x000fe400078e00d6 */
[----:B-1----:R-:W-:-:S04]  /*5350*/  FFMA.FTZ R5, R159, c[0x0][0x2d0], -R4 ;  /* 0x0000b4009f057a23 */ /* 0x002fc80000010804 */
[----:B------:R1:W-:Y:S01]  /*5360*/  MUFU.EX2 R212, R5 ;  /* 0x0000000500d47308 */ /* 0x0003e20000000800 */
[----:B------:R-:W-:Y:S02]  /*5370*/  IMAD.MOV.U32 R133, RZ, RZ, R207 ;  /* 0x000000ffff857224 */ /* 0x000fe400078e00cf */
[----:B-1----:R-:W-:-:S05]  /*5380*/  FFMA.FTZ R5, R158, c[0x0][0x2d0], -R4 ;  /* 0x0000b4009e057a23 */ /* 0x002fca0000010804 */
[----:B------:R1:W-:Y:S01]  /*5390*/  MUFU.EX2 R213, R5 ;  /* 0x0000000500d57308 */ /* 0x0003e20000000800 */
[----:B------:R-:W-:Y:S02]  /*53a0*/  F2FP.BF16.PACK_AB R8, R6, R243 ;  /* 0x000000f30608723e */ /* 0x000fe400000010ff */
[----:B------:R-:W-:Y:S02]  /*53b0*/  F2FP.BF16.PACK_AB R9, R178, R179 ;  /* 0x000000b3b209723e */ /* 0x000fe400000010ff */
[----:B------:R-:W-:Y:S01]  /*53c0*/  F2FP.BF16.PACK_AB R10, R71, R68 ;  /* 0x00000044470a723e */ /* 0x000fe200000010ff */
[----:B-1----:R-:W-:-:S04]  /*53d0*/  FFMA.FTZ R5, R157, c[0x0][0x2d0], -R4 ;  /* 0x0000b4009d057a23 */ /* 0x002fc80000010804 */
[----:B------:R1:W-:Y:S01]  /*53e0*/  MUFU.EX2 R214, R5 ;  /* 0x0000000500d67308 */ /* 0x0003e20000000800 */
[----:B------:R-:W-:Y:S01]  /*53f0*/  IMAD.MOV.U32 R132, RZ, RZ, R206 ;  /* 0x000000ffff847224 */ /* 0x000fe200078e00ce */
[----:B------:R-:W-:Y:S01]  /*5400*/  HMMA.16816.F32.BF16 R80, R8, R56, R60 ;  /* 0x000000380850723c */ /* 0x000fe2000004183c */
[----:B-1----:R-:W-:-:S05]  /*5410*/  FFMA.FTZ R5, R124, c[0x0][0x2d0], -R0 ;  /* 0x0000b4007c057a23 */ /* 0x002fca0000010800 */
[----:B------:R1:W-:Y:S02]  /*5420*/  MUFU.EX2 R207, R5 ;  /* 0x0000000500cf7308 */ /* 0x0003e40000000800 */
[----:B------:R-:W-:Y:S01]  /*5430*/  HMMA.16816.F32.BF16 R64, R8, R52, R28 ;  /* 0x000000340840723c */ /* 0x000fe2000004181c */
[----:B------:R-:W-:Y:S02]  /*5440*/  IMAD.MOV.U32 R7, RZ, RZ, R209 ;  /* 0x000000ffff077224 */ /* 0x000fe400078e00d1 */
[----:B-1----:R-:W-:-:S04]  /*5450*/  FFMA.FTZ R5, R156, c[0x0][0x2d0], -R3 ;  /* 0x0000b4009c057a23 */ /* 0x002fc80000010803 */
[----:B------:R1:W-:Y:S01]  /*5460*/  MUFU.EX2 R206, R5 ;  /* 0x0000000500ce7308 */ /* 0x0003e20000000800 */
[C---:B------:R-:W-:Y:S01]  /*5470*/  HMMA.16816.F32.BF16 R40, R8.reuse, R48, R20 ;  /* 0x000000300828723c */ /* 0x040fe20000041814 */
[----:B------:R-:W2:Y:S07]  /*5480*/  LDSM.16.MT88.4 R20, [R229+0x1000] ;  /* 0x00100000e514783b */ /* 0x000eae0000004200 */
[----:B------:R-:W-:Y:S01]  /*5490*/  HMMA.16816.F32.BF16 R60, R8, R72, R12 ;  /* 0x00000048083c723c */ /* 0x000fe2000004180c */
[----:B------:R-:W-:Y:S01]  /*54a0*/  LDSM.16.MT88.4 R12, [R230+0x1000] ;  /* 0x00100000e60c783b */ /* 0x000fe20000004200 */
[----:B-1----:R-:W-:-:S06]  /*54b0*/  FFMA.FTZ R5, R155, c[0x0][0x2d0], -R3 ;  /* 0x0000b4009b057a23 */ /* 0x002fcc0000010803 */
[C---:B------:R-:W-:Y:S01]  /*54c0*/  HMMA.16816.F32.BF16 R52, R8.reuse, R54, R24 ;  /* 0x000000360834723c */ /* 0x040fe20000041818 */
[----:B------:R-:W-:Y:S01]  /*54d0*/  IMAD.MOV.U32 R155, RZ, RZ, R208 ;  /* 0x000000ffff9b7224 */ /* 0x000fe200078e00d0 */
[----:B------:R-:W-:Y:S01]  /*54e0*/  LDSM.16.MT88.4 R24, [R232+0x1000] ;  /* 0x00100000e818783b */ /* 0x000fe20000004200 */
[----:B------:R1:W1:Y:S05]  /*54f0*/  MUFU.EX2 R208, R5 ;  /* 0x0000000500d07308 */ /* 0x00026a0000000800 */
[----:B------:R-:W-:Y:S01]  /*5500*/  HMMA.16816.F32.BF16 R28, R8, R50, R16 ;  /* 0x00000032081c723c */ /* 0x000fe20000041810 */
[----:B------:R-:W2:Y:S01]  /*5510*/  LDSM.16.MT88.4 R16, [R233+0x1000] ;  /* 0x00100000e910783b */ /* 0x000ea20000004200 */
[----:B-1----:R-:W-:-:S04]  /*5520*/  FFMA.FTZ R5, R149, c[0x0][0x2d0], -R3 ;  /* 0x0000b40095057a23 */ /* 0x002fc80000010803 */
[----:B------:R1:W-:Y:S02]  /*5530*/  MUFU.EX2 R209, R5 ;  /* 0x0000000500d17308 */ /* 0x0003e40000000800 */
[----:B-1----:R-:W-:Y:S02]  /*5540*/  FFMA.FTZ R5, R148, c[0x0][0x2d0], -R3 ;  /* 0x0000b40094057a23 */ /* 0x002fe40000010803 */
[----:B------:R-:W-:-:S04]  /*5550*/  IMAD.MOV.U32 R148, RZ, RZ, R210 ;  /* 0x000000ffff947224 */ /* 0x000fc800078e00d2 */
[----:B------:R1:W-:Y:S02]  /*5560*/  MUFU.EX2 R210, R5 ;  /* 0x0000000500d27308 */ /* 0x0003e40000000800 */
[----:B-1----:R-:W-:Y:S02]  /*5570*/  FFMA.FTZ R5, R150, c[0x0][0x2d0], -R2 ;  /* 0x0000b40096057a23 */ /* 0x002fe40000010802 */
[----:B------:R-:W-:Y:S02]  /*5580*/  IMAD.MOV.U32 R150, RZ, RZ, R132 ;  /* 0x000000ffff967224 */ /* 0x000fe400078e0084 */
[----:B------:R-:W-:Y:S02]  /*5590*/  IMAD.MOV.U32 R132, RZ, RZ, R133 ;  /* 0x000000ffff847224 */ /* 0x000fe400078e0085 */
[----:B------:R-:W-:Y:S02]  /*55a0*/  IMAD.MOV.U32 R133, RZ, RZ, R134 ;  /* 0x000000ffff857224 */ /* 0x000fe400078e0086 */
[----:B------:R-:W-:-:S02]  /*55b0*/  IMAD.MOV.U32 R134, RZ, RZ, R138 ;  /* 0x000000ffff867224 */ /* 0x000fc400078e008a */
[----:B------:R-:W-:Y:S02]  /*55c0*/  IMAD.MOV.U32 R138, RZ, RZ, R128 ;  /* 0x000000ffff8a7224 */ /* 0x000fe400078e0080 */
[----:B------:R-:W-:Y:S01]  /*55d0*/  IMAD.MOV.U32 R128, RZ, RZ, R130 ;  /* 0x000000ffff807224 */ /* 0x000fe200078e0082 */
[----:B------:R-:W-:Y:S01]  /*55e0*/  MOV R130, R68 ;  /* 0x0000004400827202 */ /* 0x000fe20000000f00 */
[----:B------:R-:W-:Y:S02]  /*55f0*/  IMAD.MOV.U32 R68, RZ, RZ, R205 ;  /* 0x000000ffff447224 */ /* 0x000fe400078e00cd */
[----:B------:R1:W-:Y:S01]  /*5600*/  MUFU.EX2 R205, R5 ;  /* 0x0000000500cd7308 */ /* 0x0003e20000000800 */
[----:B------:R-:W-:Y:S01]  /*5610*/  HMMA.16816.F32.BF16 R32, R8, R58, R32 ;  /* 0x0000003a0820723c */ /* 0x000fe20000041820 */
[----:B-1----:R-:W-:Y:S02]  /*5620*/  FFMA.FTZ R5, R151, c[0x0][0x2d0], -R2 ;  /* 0x0000b40097057a23 */ /* 0x002fe40000010802 */
[----:B------:R-:W-:-:S04]  /*5630*/  IMAD.MOV.U32 R151, RZ, RZ, R202 ;  /* 0x000000ffff977224 */ /* 0x000fc800078e00ca */
[----:B------:R1:W1:Y:S01]  /*5640*/  MUFU.EX2 R202, R5 ;  /* 0x0000000500ca7308 */ /* 0x0002620000000800 */
[----:B------:R-:W-:Y:S07]  /*5650*/  HMMA.16816.F32.BF16 R36, R8, R74, R36 ;  /* 0x0000004a0824723c */ /* 0x000fee0000041824 */
[----:B---3--:R-:W-:Y:S01]  /*5660*/  F2FP.BF16.PACK_AB R8, R226, R222 ;  /* 0x000000dee208723e */ /* 0x008fe200000010ff */
[----:B-1----:R-:W-:Y:S02]  /*5670*/  FFMA.FTZ R5, R145, c[0x0][0x2d0], -R2 ;  /* 0x0000b40091057a23 */ /* 0x002fe40000010802 */
[----:B------:R-:W-:-:S02]  /*5680*/  IMAD.MOV.U32 R145, RZ, RZ, R203 ;  /* 0x000000ffff917224 */ /* 0x000fc400078e00cb */
[----:B------:R1:W-:Y:S01]  /*5690*/  MUFU.EX2 R203, R5 ;  /* 0x0000000500cb7308 */ /* 0x0003e20000000800 */
[----:B----4-:R-:W-:Y:S02]  /*56a0*/  F2FP.BF16.PACK_AB R9, R221, R220 ;  /* 0x000000dcdd09723e */ /* 0x010fe400000010ff */
[----:B------:R-:W-:Y:S02]  /*56b0*/  F2FP.BF16.PACK_AB R10, R248, R247 ;  /* 0x000000f7f80a723e */ /* 0x000fe400000010ff */
[----:B--2---:R-:W-:Y:S01]  /*56c0*/  F2FP.BF16.PACK_AB R11, R219, R218 ;  /* 0x000000dadb0b723e */ /* 0x004fe200000010ff */
[----:B------:R-:W-:Y:S02]  /*56d0*/  IMAD.MOV.U32 R160, RZ, RZ, R138 ;  /* 0x000000ffffa07224 */ /* 0x000fe400078e008a */
[----:B-1----:R-:W-:Y:S02]  /*56e0*/  FFMA.FTZ R5, R144, c[0x0][0x2d0], -R2 ;  /* 0x0000b40090057a23 */ /* 0x002fe40000010802 */
[----:B------:R-:W-:-:S02]  /*56f0*/  IMAD.MOV.U32 R144, RZ, RZ, R204 ;  /* 0x000000ffff907224 */ /* 0x000fc400078e00cc */
[----:B------:R1:W2:Y:S01]  /*5700*/  MUFU.EX2 R204, R5 ;  /* 0x0000000500cc7308 */ /* 0x0002a20000000800 */
[----:B------:R-:W-:Y:S01]  /*5710*/  HMMA.16816.F32.BF16 R56, R8, R20, R120 ;  /* 0x000000140838723c */ /* 0x000fe20000041878 */
[----:B------:R-:W-:Y:S02]  /*5720*/  IMAD.MOV.U32 R138, RZ, RZ, R128 ;  /* 0x000000ffff8a7224 */ /* 0x000fe400078e0080 */
[----:B------:R-:W-:Y:S02]  /*5730*/  IMAD.MOV.U32 R128, RZ, RZ, R130 ;  /* 0x000000ffff807224 */ /* 0x000fe400078e0082 */
[----:B------:R-:W-:-:S03]  /*5740*/  IMAD.MOV.U32 R130, RZ, RZ, R200 ;  /* 0x000000ffff827224 */ /* 0x000fc600078e00c8 */
[----:B------:R-:W-:Y:S01]  /*5750*/  HMMA.16816.F32.BF16 R48, R8, R16, R116 ;  /* 0x000000100830723c */ /* 0x000fe20000041874 */
[----:B-1----:R-:W-:Y:S02]  /*5760*/  FFMA.FTZ R5, R127, c[0x0][0x2d0], -R0 ;  /* 0x0000b4007f057a23 */ /* 0x002fe40000010800 */
[----:B------:R-:W-:-:S05]  /*5770*/  IMAD.MOV.U32 R127, RZ, RZ, R201 ;  /* 0x000000ffff7f7224 */ /* 0x000fca00078e00c9 */
[C---:B------:R-:W-:Y:S01]  /*5780*/  HMMA.16816.F32.BF16 R84, R8.reuse, R12, R112 ;  /* 0x0000000c0854723c */ /* 0x040fe20000041870 */
[----:B------:R1:W3:Y:S07]  /*5790*/  MUFU.EX2 R201, R5 ;  /* 0x0000000500c97308 */ /* 0x0002ee0000000800 */
[C---:B------:R-:W-:Y:S08]  /*57a0*/  HMMA.16816.F32.BF16 R96, R8.reuse, R24, R108 ;  /* 0x000000180860723c */ /* 0x040ff0000004186c */
[----:B------:R-:W-:Y:S01]  /*57b0*/  HMMA.16816.F32.BF16 R44, R8, R22, R104 ;  /* 0x00000016082c723c */ /* 0x000fe20000041868 */
[----:B-1----:R-:W-:-:S07]  /*57c0*/  FFMA.FTZ R5, R125, c[0x0][0x2d0], -R0 ;  /* 0x0000b4007d057a23 */ /* 0x002fce0000010800 */
[C---:B------:R-:W-:Y:S01]  /*57d0*/  HMMA.16816.F32.BF16 R76, R8.reuse, R18, R76 ;  /* 0x00000012084c723c */ /* 0x040fe2000004184c */
[----:B------:R1:W-:Y:S07]  /*57e0*/  MUFU.EX2 R200, R5 ;  /* 0x0000000500c87308 */ /* 0x0003ee0000000800 */
[C---:B------:R-:W-:Y:S08]  /*57f0*/  HMMA.16816.F32.BF16 R88, R8.reuse, R14, R100 ;  /* 0x0000000e0858723c */ /* 0x040ff00000041864 */
[----:B------:R-:W-:Y:S01]  /*5800*/  HMMA.16816.F32.BF16 R92, R8, R26, R92 ;  /* 0x0000001a085c723c */ /* 0x000fe2000004185c */
[----:B-1----:R-:W-:-:S06]  /*5810*/  FFMA.FTZ R5, R126, c[0x0][0x2d0], -R0 ;  /* 0x0000b4007e057a23 */ /* 0x002fcc0000010800 */
[----:B------:R-:W-:Y:S02]  /*5820*/  F2FP.BF16.PACK_AB R8, R250, R249 ;  /* 0x000000f9fa08723e */ /* 0x000fe400000010ff */
[----:B------:R-:W-:Y:S02]  /*5830*/  F2FP.BF16.PACK_AB R9, R217, R224 ;  /* 0x000000e0d909723e */ /* 0x000fe400000010ff */
[----:B------:R-:W-:Y:S02]  /*5840*/  F2FP.BF16.PACK_AB R10, R131, R252 ;  /* 0x000000fc830a723e */ /* 0x000fe400000010ff */
[----:B------:R-:W-:Y:S01]  /*5850*/  F2FP.BF16.PACK_AB R11, R215, R216 ;  /* 0x000000d8d70b723e */ /* 0x000fe200000010ff */
[----:B------:R-:W-:Y:S02]  /*5860*/  IMAD.MOV.U32 R126, RZ, RZ, R199 ;  /* 0x000000ffff7e7224 */ /* 0x000fe400078e00c7 */
[----:B------:R1:W4:Y:S04]  /*5870*/  MUFU.EX2 R199, R5 ;  /* 0x0000000500c77308 */ /* 0x0003280000000800 */
[C---:B------:R-:W-:Y:S08]  /*5880*/  HMMA.16816.F32.BF16 R100, R8.reuse, R20, R80 ;  /* 0x000000140864723c */ /* 0x040ff00000041850 */
[----:B------:R-:W-:Y:S01]  /*5890*/  HMMA.16816.F32.BF16 R80, R8, R16, R64 ;  /* 0x000000100850723c */ /* 0x000fe20000041840 */
[----:B-1----:R-:W-:-:S07]  /*58a0*/  FFMA.FTZ R5, R182, c[0x0][0x2d0], -R4 ;  /* 0x0000b400b6057a23 */ /* 0x002fce0000010804 */
[C---:B------:R-:W-:Y:S01]  /*58b0*/  HMMA.16816.F32.BF16 R64, R8.reuse, R12, R40 ;  /* 0x0000000c0840723c */ /* 0x040fe20000041828 */
[----:B------:R-:W-:Y:S02]  /*58c0*/  IMAD.MOV.U32 R182, RZ, RZ, R193 ;  /* 0x000000ffffb67224 */ /* 0x000fe400078e00c1 */
[----:B------:R1:W-:Y:S05]  /*58d0*/  MUFU.EX2 R193, R5 ;  /* 0x0000000500c17308 */ /* 0x0003ea0000000800 */
[----:B------:R-:W-:Y:S01]  /*58e0*/  HMMA.16816.F32.BF16 R104, R8, R22, R32 ;  /* 0x000000160868723c */ /* 0x000fe20000041820 */
[----:B------:R-:W2:Y:S01]  /*58f0*/  LDSM.16.MT88.4 R20, [R229+0x1800] ;  /* 0x00180000e514783b */ /* 0x000ea20000004200 */
[----:B------:R-:W-:-:S06]  /*5900*/  IMAD.MOV.U32 R156, RZ, RZ, R128 ;  /* 0x000000ffff9c7224 */ /* 0x000fcc00078e0080 */
[----:B------:R-:W-:Y:S01]  /*5910*/  HMMA.16816.F32.BF16 R72, R8, R18, R52 ;  /* 0x000000120848723c */ /* 0x000fe20000041834 */
[----:B------:R-:W2:Y:S01]  /*5920*/  LDSM.16.MT88.4 R16, [R233+0x1800] ;  /* 0x00180000e910783b */ /* 0x000ea20000004200 */
[----:B-1----:R-:W-:-:S06]  /*5930*/  FFMA.FTZ R5, R183, c[0x0][0x2d0], -R4 ;  /* 0x0000b400b7057a23 */ /* 0x002fcc0000010804 */
[----:B------:R-:W-:Y:S01]  /*5940*/  HMMA.16816.F32.BF16 R40, R8, R14, R28 ;  /* 0x0000000e0828723c */ /* 0x000fe2000004181c */
[----:B------:R-:W1:Y:S01]  /*5950*/  LDSM.16.MT88.4 R12, [R230+0x1800] ;  /* 0x00180000e60c783b */ /* 0x000e620000004200 */
[----:B------:R-:W-:-:S06]  /*5960*/  IMAD.MOV.U32 R128, RZ, RZ, R195 ;  /* 0x000000ffff807224 */ /* 0x000fcc00078e00c3 */
[C---:B------:R-:W-:Y:S01]  /*5970*/  HMMA.16816.F32.BF16 R32, R8.reuse, R24, R60 ;  /* 0x000000180820723c */ /* 0x040fe2000004183c */
[----:B------:R3:W-:Y:S07]  /*5980*/  MUFU.EX2 R195, R5 ;  /* 0x0000000500c37308 */ /* 0x0007ee0000000800 */
[----:B------:R-:W-:Y:S01]  /*5990*/  HMMA.16816.F32.BF16 R28, R8, R26, R36 ;  /* 0x0000001a081c723c */ /* 0x000fe20000041824 */
[----:B------:R-:W1:Y:S01]  /*59a0*/  LDSM.16.MT88.4 R24, [R232+0x1800] ;  /* 0x00180000e818783b */ /* 0x000e620000004200 */
[----:B---3--:R-:W-:-:S02]  /*59b0*/  FFMA.FTZ R5, R184, c[0x0][0x2d0], -R4 ;  /* 0x0000b400b8057a23 */ /* 0x008fc40000010804 */
[----:B------:R-:W-:Y:S02]  /*59c0*/  IMAD.MOV.U32 R184, RZ, RZ, R197 ;  /* 0x000000ffffb87224 */ /* 0x000fe400078e00c5 */
[----:B------:R3:W-:Y:S01]  /*59d0*/  MUFU.EX2 R197, R5 ;  /* 0x0000000500c57308 */ /* 0x0007e20000000800 */
[----:B------:R-:W-:Y:S02]  /*59e0*/  IMAD.MOV.U32 R157, RZ, RZ, R198 ;  /* 0x000000ffff9d7224 */ /* 0x000fe400078e00c6 */
[----:B------:R-:W-:Y:S02]  /*59f0*/  IMAD.MOV.U32 R149, RZ, RZ, R191 ;  /* 0x000000ffff957224 */ /* 0x000fe400078e00bf */
[----:B---3--:R-:W-:-:S04]  /*5a00*/  FFMA.FTZ R5, R185, c[0x0][0x2d0], -R4 ;  /* 0x0000b400b9057a23 */ /* 0x008fc80000010804 */
[----:B------:R3:W-:Y:S01]  /*5a10*/  MUFU.EX2 R198, R5 ;  /* 0x0000000500c67308 */ /* 0x0007e20000000800 */
[----:B------:R-:W-:Y:S01]  /*5a20*/  F2FP.BF16.PACK_AB R8, R208, R206 ;  /* 0x000000ced008723e */ /* 0x000fe200000010ff */
[----:B---3--:R-:W-:-:S06]  /*5a30*/  FFMA.FTZ R5, R140, c[0x0][0x2d0], -R0 ;  /* 0x0000b4008c057a23 */ /* 0x008fcc0000010800 */
[----:B------:R3:W-:Y:S01]  /*5a40*/  MUFU.EX2 R191, R5 ;  /* 0x0000000500bf7308 */ /* 0x0007e20000000800 */
[----:B------:R-:W-:Y:S02]  /*5a50*/  MOV R140, R192 ;  /* 0x000000c0008c7202 */ /* 0x000fe40000000f00 */
[----:B------:R-:W-:Y:S02]  /*5a60*/  F2FP.BF16.PACK_AB R9, R202, R205 ;  /* 0x000000cdca09723e */ /* 0x000fe400000010ff */
[----:B------:R-:W-:Y:S01]  /*5a70*/  F2FP.BF16.PACK_AB R10, R210, R209 ;  /* 0x000000d1d20a723e */ /* 0x000fe200000010ff */
[----:B---3--:R-:W-:Y:S02]  /*5a80*/  FFMA.FTZ R5, R177, c[0x0][0x2d0], -R3 ;  /* 0x0000b400b1057a23 */ /* 0x008fe40000010803 */
[----:B------:R-:W-:Y:S02]  /*5a90*/  IMAD.MOV.U32 R177, RZ, RZ, R190 ;  /* 0x000000ffffb17224 */ /* 0x000fe400078e00be */
[----:B------:R3:W-:Y:S01]  /*5aa0*/  MUFU.EX2 R190, R5 ;  /* 0x0000000500be7308 */ /* 0x0007e20000000800 */
[----:B--2---:R-:W-:Y:S01]  /*5ab0*/  F2FP.BF16.PACK_AB R11, R204, R203 ;  /* 0x000000cbcc0b723e */ /* 0x004fe200000010ff */
[----:B------:R-:W-:-:S02]  /*5ac0*/  IMAD.MOV.U32 R185, RZ, RZ, R194 ;  /* 0x000000ffffb97224 */ /* 0x000fc400078e00c2 */
[----:B------:R-:W-:Y:S02]  /*5ad0*/  IMAD.MOV.U32 R124, RZ, RZ, R68 ;  /* 0x000000ffff7c7224 */ /* 0x000fe400078e0044 */
[----:B---3--:R-:W-:-:S04]  /*5ae0*/  FFMA.FTZ R5, R176, c[0x0][0x2d0], -R3 ;  /* 0x0000b400b0057a23 */ /* 0x008fc80000010803 */
[----:B------:R2:W3:Y:S01]  /*5af0*/  MUFU.EX2 R192, R5 ;  /* 0x0000000500c07308 */ /* 0x0004e20000000800 */
[----:B------:R-:W-:Y:S01]  /*5b00*/  HMMA.16816.F32.BF16 R112, R8, R20, R56 ;  /* 0x000000140870723c */ /* 0x000fe20000041838 */
[----:B------:R-:W-:-:S07]  /*5b10*/  IMAD.MOV.U32 R68, RZ, RZ, R196 ;  /* 0x000000ffff447224 */ /* 0x000fce00078e00c4 */
[----:B------:R-:W-:Y:S01]  /*5b20*/  HMMA.16816.F32.BF16 R108, R8, R22, R44 ;  /* 0x00000016086c723c */ /* 0x000fe2000004182c */
[----:B--2---:R-:W-:-:S07]  /*5b30*/  FFMA.FTZ R5, R181, c[0x0][0x2d0], -R3 ;  /* 0x0000b400b5057a23 */ /* 0x004fce0000010803 */
[C---:B------:R-:W-:Y:S01]  /*5b40*/  HMMA.16816.F32.BF16 R60, R8.reuse, R16, R48 ;  /* 0x00000010083c723c */ /* 0x040fe20000041830 */
[----:B------:R2:W-:Y:S07]  /*5b50*/  MUFU.EX2 R194, R5 ;  /* 0x0000000500c27308 */ /* 0x0005ee0000000800 */
[----:B------:R-:W-:Y:S01]  /*5b60*/  HMMA.16816.F32.BF16 R56, R8, R18, R76 ;  /* 0x000000120838723c */ /* 0x000fe2000004184c */
[----:B------:R-:W-:-:S07]  /*5b70*/  IMAD.MOV.U32 R154, RZ, RZ, R189 ;  /* 0x000000ffff9a7224 */ /* 0x000fce00078e00bd */
[----:B-1----:R-:W-:Y:S01]  /*5b80*/  HMMA.16816.F32.BF16 R52, R8, R12, R84 ;  /* 0x0000000c0834723c */ /* 0x002fe20000041854 */
[----:B--2---:R-:W-:-:S04]  /*5b90*/  FFMA.FTZ R5, R180, c[0x0][0x2d0], -R3 ;  /* 0x0000b400b4057a23 */ /* 0x004fc80000010803 */
[----:B------:R1:W-:Y:S03]  /*5ba0*/  MUFU.EX2 R196, R5 ;  /* 0x0000000500c47308 */ /* 0x0003e60000000800 */
[C---:B------:R-:W-:Y:S08]  /*5bb0*/  HMMA.16816.F32.BF16 R48, R8.reuse, R14, R88 ;  /* 0x0000000e0830723c */ /* 0x040ff00000041858 */
[C---:B------:R-:W-:Y:S08]  /*5bc0*/  HMMA.16816.F32.BF16 R44, R8.reuse, R24, R96 ;  /* 0x00000018082c723c */ /* 0x040ff00000041860 */
[----:B------:R-:W-:Y:S01]  /*5bd0*/  HMMA.16816.F32.BF16 R36, R8, R26, R92 ;  /* 0x0000001a0824723c */ /* 0x000fe2000004185c */
[----:B-1----:R-:W-:-:S06]  /*5be0*/  FFMA.FTZ R5, R175, c[0x0][0x2d0], -R2 ;  /* 0x0000b400af057a23 */ /* 0x002fcc0000010802 */
[----:B------:R-:W-:Y:S02]  /*5bf0*/  F2FP.BF16.PACK_AB R8, R212, R211 ;  /* 0x000000d3d408723e */ /* 0x000fe400000010ff */
[----:B------:R-:W-:Y:S02]  /*5c00*/  F2FP.BF16.PACK_AB R9, R201, R207 ;  /* 0x000000cfc909723e */ /* 0x000fe400000010ff */
[----:B------:R-:W-:Y:S02]  /*5c10*/  F2FP.BF16.PACK_AB R10, R214, R213 ;  /* 0x000000d5d60a723e */ /* 0x000fe400000010ff */
[----:B----4-:R-:W-:Y:S01]  /*5c20*/  F2FP.BF16.PACK_AB R11, R199, R200 ;  /* 0x000000c8c70b723e */ /* 0x010fe200000010ff */
[----:B------:R1:W-:Y:S01]  /*5c30*/  MUFU.EX2 R189, R5 ;  /* 0x0000000500bd7308 */ /* 0x0003e20000000800 */
[----:B------:R-:W-:-:S05]  /*5c40*/  IMAD.MOV.U32 R183, RZ, RZ, R138 ;  /* 0x000000ffffb77224 */ /* 0x000fca00078e008a */
[C---:B------:R-:W-:Y:S08]  /*5c50*/  HMMA.16816.F32.BF16 R88, R8.reuse, R18, R72 ;  /* 0x000000120858723c */ /* 0x040ff00000041848 */
[----:B------:R-:W-:Y:S01]  /*5c60*/  HMMA.16816.F32.BF16 R100, R8, R20, R100 ;  /* 0x000000140864723c */ /* 0x000fe20000041864 */
[----:B-1----:R-:W-:-:S04]  /*5c70*/  FFMA.FTZ R5, R173, c[0x0][0x2d0], -R2 ;  /* 0x0000b400ad057a23 */ /* 0x002fc80000010802 */
[----:B------:R1:W2:Y:S03]  /*5c80*/  MUFU.EX2 R138, R5 ;  /* 0x00000005008a7308 */ /* 0x0002a60000000800 */
[C---:B------:R-:W-:Y:S01]  /*5c90*/  HMMA.16816.F32.BF16 R104, R8.reuse, R22, R104 ;  /* 0x000000160868723c */ /* 0x040fe20000041868 */
[----:B------:R-:W4:Y:S07]  /*5ca0*/  LDSM.16.MT88.4 R20, [R229+0x2000] ;  /* 0x00200000e514783b */ /* 0x000f2e0000004200 */
[C---:B------:R-:W-:Y:S08]  /*5cb0*/  HMMA.16816.F32.BF16 R84, R8.reuse, R12, R64 ;  /* 0x0000000c0854723c */ /* 0x040ff00000041840 */
[----:B------:R-:W-:Y:S01]  /*5cc0*/  HMMA.16816.F32.BF16 R72, R8, R14, R40 ;  /* 0x0000000e0848723c */ /* 0x000fe20000041828 */
[----:B------:R-:W2:Y:S01]  /*5cd0*/  LDSM.16.MT88.4 R12, [R230+0x2000] ;  /* 0x00200000e60c783b */ /* 0x000ea20000004200 */
[----:B-1----:R-:W-:-:S06]  /*5ce0*/  FFMA.FTZ R5, R174, c[0x0][0x2d0], -R2 ;  /* 0x0000b400ae057a23 */ /* 0x002fcc0000010802 */
[C---:B------:R-:W-:Y:S01]  /*5cf0*/  HMMA.16816.F32.BF16 R96, R8.reuse, R16, R80 ;  /* 0x000000100860723c */ /* 0x040fe20000041850 */
[----:B------:R-:W1:Y:S01]  /*5d00*/  LDSM.16.MT88.4 R16, [R233+0x2000] ;  /* 0x00200000e910783b */ /* 0x000e620000004200 */
[----:B------:R3:W-:Y:S06]  /*5d10*/  MUFU.EX2 R139, R5 ;  /* 0x00000005008b7308 */ /* 0x0007ec0000000800 */
[C---:B------:R-:W-:Y:S08]  /*5d20*/  HMMA.16816.F32.BF16 R32, R8.reuse, R24, R32 ;  /* 0x000000180820723c */ /* 0x040ff00000041820 */
[----:B------:R-:W-:Y:S01]  /*5d30*/  HMMA.16816.F32.BF16 R28, R8, R26, R28 ;  /* 0x0000001a081c723c */ /* 0x000fe2000004181c */
[----:B------:R-:W1:Y:S01]  /*5d40*/  LDSM.16.MT88.4 R24, [R232+0x2000] ;  /* 0x00200000e818783b */ /* 0x000e620000004200 */
[----:B---3--:R-:W-:-:S02]  /*5d50*/  FFMA.FTZ R5, R172, c[0x0][0x2d0], -R2 ;  /* 0x0000b400ac057a23 */ /* 0x008fc40000010802 */
[----:B------:R-:W-:Y:S02]  /*5d60*/  IMAD.MOV.U32 R176, RZ, RZ, R188 ;  /* 0x000000ffffb07224 */ /* 0x000fe400078e00bc */
[----:B------:R3:W1:Y:S01]  /*5d70*/  MUFU.EX2 R188, R5 ;  /* 0x0000000500bc7308 */ /* 0x0006620000000800 */
[----:B------:R-:W-:Y:S02]  /*5d80*/  IMAD.MOV.U32 R159, RZ, RZ, R134 ;  /* 0x000000ffff9f7224 */ /* 0x000fe400078e0086 */
[----:B------:R-:W-:Y:S02]  /*5d90*/  IMAD.MOV.U32 R158, RZ, RZ, R133 ;  /* 0x000000ffff9e7224 */ /* 0x000fe400078e0085 */
[----:B---3--:R-:W-:-:S04]  /*5da0*/  FFMA.FTZ R5, R142, c[0x0][0x2d0], -R0 ;  /* 0x0000b4008e057a23 */ /* 0x008fc80000010800 */
[----:B------:R3:W1:Y:S01]  /*5db0*/  MUFU.EX2 R134, R5 ;  /* 0x0000000500867308 */ /* 0x0006620000000800 */
[----:B------:R-:W-:Y:S02]  /*5dc0*/  IMAD.MOV.U32 R125, RZ, RZ, R132 ;  /* 0x000000ffff7d7224 */ /* 0x000fe400078e0084 */
[----:B---3--:R-:W-:-:S05]  /*5dd0*/  FFMA.FTZ R5, R141, c[0x0][0x2d0], -R0 ;  /* 0x0000b4008d057a23 */ /* 0x008fca0000010800 */
[----:B------:R3:W-:Y:S01]  /*5de0*/  MUFU.EX2 R133, R5 ;  /* 0x0000000500857308 */ /* 0x0007e20000000800 */
[----:B------:R-:W-:Y:S02]  /*5df0*/  F2FP.BF16.PACK_AB R8, R192, R190 ;  /* 0x000000bec008723e */ /* 0x000fe400000010ff */
[----:B--2---:R-:W-:Y:S02]  /*5e00*/  F2FP.BF16.PACK_AB R9, R138, R189 ;  /* 0x000000bd8a09723e */ /* 0x004fe400000010ff */
[----:B------:R-:W-:Y:S01]  /*5e10*/  F2FP.BF16.PACK_AB R10, R196, R194 ;  /* 0x000000c2c40a723e */ /* 0x000fe200000010ff */
[----:B---3--:R-:W-:-:S04]  /*5e20*/  FFMA.FTZ R5, R143, c[0x0][0x2d0], -R0 ;  /* 0x0000b4008f057a23 */ /* 0x008fc80000010800 */
[----:B------:R2:W3:Y:S01]  /*5e30*/  MUFU.EX2 R132, R5 ;  /* 0x0000000500847308 */ /* 0x0004e20000000800 */
[----:B-1----:R-:W-:-:S07]  /*5e40*/  F2FP.BF16.PACK_AB R11, R188, R139 ;  /* 0x0000008bbc0b723e */ /* 0x002fce00000010ff */
[C---:B----4-:R-:W-:Y:S08]  /*5e50*/  HMMA.16816.F32.BF16 R120, R8.reuse, R20, R112 ;  /* 0x000000140878723c */ /* 0x050ff00000041870 */
[----:B------:R-:W-:Y:S01]  /*5e60*/  HMMA.16816.F32.BF16 R116, R8, R22, R108 ;  /* 0x000000160874723c */ /* 0x000fe2000004186c */
[----:B--2---:R-:W-:-:S07]  /*5e70*/  FFMA.FTZ R5, R176, c[0x0][0x2d0], -R4 ;  /* 0x0000b400b0057a23 */ /* 0x004fce0000010804 */
[----:B------:R-:W-:Y:S01]  /*5e80*/  HMMA.16816.F32.BF16 R92, R8, R12, R52 ;  /* 0x0000000c085c723c */ /* 0x000fe20000041834 */
[----:B------:R-:W-:-:S07]  /*5e90*/  IMAD.MOV.U32 R176, RZ, RZ, R177 ;  /* 0x000000ffffb07224 */ /* 0x000fce00078e00b1 */
[----:B------:R-:W-:Y:S01]  /*5ea0*/  HMMA.16816.F32.BF16 R112, R8, R16, R60 ;  /* 0x000000100870723c */ /* 0x000fe2000004183c */
[----:B------:R-:W-:-:S07]  /*5eb0*/  IMAD.MOV.U32 R177, RZ, RZ, R140 ;  /* 0x000000ffffb17224 */ /* 0x000fce00078e008c */
[C---:B------:R-:W-:Y:S08]  /*5ec0*/  HMMA.16816.F32.BF16 R108, R8.reuse, R18, R56 ;  /* 0x00000012086c723c */ /* 0x040ff00000041838 */
[C---:B------:R-:W-:Y:S08]  /*5ed0*/  HMMA.16816.F32.BF16 R80, R8.reuse, R14, R48 ;  /* 0x0000000e0850723c */ /* 0x040ff00000041830 */
[C---:B------:R-:W-:Y:S08]  /*5ee0*/  HMMA.16816.F32.BF16 R76, R8.reuse, R24, R44 ;  /* 0x00000018084c723c */ /* 0x040ff0000004182c */
[----:B------:R-:W-:Y:S07]  /*5ef0*/  HMMA.16816.F32.BF16 R52, R8, R26, R36 ;  /* 0x0000001a0834723c */ /* 0x000fee0000041824 */
[----:B------:R-:W-:-:S02]  /*5f00*/  F2FP.BF16.PACK_AB R8, R195, R193 ;  /* 0x000000c1c308723e */ /* 0x000fc400000010ff */
[----:B------:R-:W-:Y:S02]  /*5f10*/  F2FP.BF16.PACK_AB R9, R134, R191 ;  /* 0x000000bf8609723e */ /* 0x000fe400000010ff */
[----:B------:R-:W-:Y:S02]  /*5f20*/  F2FP.BF16.PACK_AB R10, R198, R197 ;  /* 0x000000c5c60a723e */ /* 0x000fe400000010ff */
[----:B---3--:R-:W-:Y:S01]  /*5f30*/  F2FP.BF16.PACK_AB R11, R132, R133 ;  /* 0x00000085840b723e */ /* 0x008fe200000010ff */
[----:B------:R-:W-:Y:S02]  /*5f40*/  IMAD.MOV.U32 R140, RZ, RZ, R185 ;  /* 0x000000ffff8c7224 */ /* 0x000fe400078e00b9 */
[----:B------:R-:W-:-:S04]  /*5f50*/  IMAD.MOV.U32 R185, RZ, RZ, R184 ;  /* 0x000000ffffb97224 */ /* 0x000fc800078e00b8 */
[C---:B------:R-:W-:Y:S01]  /*5f60*/  HMMA.16816.F32.BF16 R48, R8.reuse, R16, R96 ;  /* 0x000000100830723c */ /* 0x040fe20000041860 */
[----:B------:R1:W-:Y:S01]  /*5f70*/  MUFU.EX2 R98, R5 ;  /* 0x0000000500627308 */ /* 0x0003e20000000800 */
[----:B------:R-:W-:Y:S02]  /*5f80*/  IMAD.MOV.U32 R184, RZ, RZ, R183 ;  /* 0x000000ffffb87224 */ /* 0x000fe400078e00b7 */
[----:B------:R-:W-:Y:S02]  /*5f90*/  IMAD.MOV.U32 R183, RZ, RZ, R182 ;  /* 0x000000ffffb77224 */ /* 0x000fe400078e00b6 */
[----:B------:R-:W-:Y:S02]  /*5fa0*/  IMAD.MOV.U32 R182, RZ, RZ, R126 ;  /* 0x000000ffffb67224 */ /* 0x000fe400078e007e */
[----:B------:R-:W-:Y:S01]  /*5fb0*/  IMAD.MOV.U32 R126, RZ, RZ, R125 ;  /* 0x000000ffff7e7224 */ /* 0x000fe200078e007d */
[----:B------:R-:W-:Y:S01]  /*5fc0*/  HMMA.16816.F32.BF16 R64, R8, R20, R100 ;  /* 0x000000140840723c */ /* 0x000fe20000041864 */
[----:B------:R-:W-:-:S02]  /*5fd0*/  IMAD.MOV.U32 R125, RZ, RZ, R127 ;  /* 0x000000ffff7d7224 */ /* 0x000fc400078e007f */
[----:B-1----:R-:W-:Y:S02]  /*5fe0*/  FFMA.FTZ R5, R176, c[0x0][0x2d0], -R3 ;  /* 0x0000b400b0057a23 */ /* 0x002fe40000010803 */
[----:B------:R-:W-:Y:S01]  /*5ff0*/  IMAD.MOV.U32 R176, RZ, RZ, R177 ;  /* 0x000000ffffb07224 */ /* 0x000fe200078e00b1 */
[----:B------:R-:W-:Y:S01]  /*6000*/  MOV R177, R140 ;  /* 0x0000008c00b17202 */ /* 0x000fe20000000f00 */
[----:B------:R1:W-:Y:S01]  /*6010*/  MUFU.EX2 R99, R5 ;  /* 0x0000000500637308 */ /* 0x0003e20000000800 */
[----:B------:R-:W-:Y:S02]  /*6020*/  IMAD.MOV.U32 R140, RZ, RZ, R185 ;  /* 0x000000ffff8c7224 */ /* 0x000fe400078e00b9 */
[----:B------:R-:W-:Y:S02]  /*6030*/  IMAD.MOV.U32 R185, RZ, RZ, R184 ;  /* 0x000000ffffb97224 */ /* 0x000fe400078e00b8 */
[----:B------:R-:W-:Y:S02]  /*6040*/  IMAD.MOV.U32 R127, RZ, RZ, R144 ;  /* 0x000000ffff7f7224 */ /* 0x000fe400078e0090 */
[----:B------:R-:W-:-:S02]  /*6050*/  IMAD.MOV.U32 R184, RZ, RZ, R183 ;  /* 0x000000ffffb87224 */ /* 0x000fc400078e00b7 */
[----:B------:R-:W-:Y:S02]  /*6060*/  IMAD.MOV.U32 R144, RZ, RZ, R145 ;  /* 0x000000ffff907224 */ /* 0x000fe400078e0091 */
[----:B------:R-:W-:Y:S02]  /*6070*/  IMAD.MOV.U32 R183, RZ, RZ, R182 ;  /* 0x000000ffffb77224 */ /* 0x000fe400078e00b6 */
[----:B-1----:R-:W-:Y:S02]  /*6080*/  FFMA.FTZ R5, R176, c[0x0][0x2d0], -R3 ;  /* 0x0000b400b0057a23 */ /* 0x002fe40000010803 */
[----:B------:R-:W-:Y:S02]  /*6090*/  IMAD.MOV.U32 R145, RZ, RZ, R151 ;  /* 0x000000ffff917224 */ /* 0x000fe400078e0097 */
[----:B------:R1:W2:Y:S01]  /*60a0*/  MUFU.EX2 R101, R5 ;  /* 0x0000000500657308 */ /* 0x0002a20000000800 */
[----:B------:R-:W-:Y:S02]  /*60b0*/  IMAD.MOV.U32 R182, RZ, RZ, R126 ;  /* 0x000000ffffb67224 */ /* 0x000fe400078e007e */
[----:B------:R-:W-:-:S02]  /*60c0*/  IMAD.MOV.U32 R126, RZ, RZ, R125 ;  /* 0x000000ffff7e7224 */ /* 0x000fc400078e007d */
[----:B------:R-:W-:Y:S02]  /*60d0*/  IMAD.MOV.U32 R125, RZ, RZ, R127 ;  /* 0x000000ffff7d7224 */ /* 0x000fe400078e007f */
[----:B------:R-:W-:Y:S02]  /*60e0*/  IMAD.MOV.U32 R151, RZ, RZ, R150 ;  /* 0x000000ffff977224 */ /* 0x000fe400078e0096 */
[----:B------:R-:W-:Y:S02]  /*60f0*/  IMAD.MOV.U32 R127, RZ, RZ, R144 ;  /* 0x000000ffff7f7224 */ /* 0x000fe400078e0090 */
[----:B------:R-:W-:Y:S02]  /*6100*/  IMAD.MOV.U32 R150, RZ, RZ, R148 ;  /* 0x000000ffff967224 */ /* 0x000fe400078e0094 */
[----:B-1----:R-:W-:Y:S02]  /*6110*/  FFMA.FTZ R5, R177, c[0x0][0x2d0], -R3 ;  /* 0x0000b400b1057a23 */ /* 0x002fe40000010803 */
[----:B------:R-:W-:-:S02]  /*6120*/  IMAD.MOV.U32 R177, RZ, RZ, R140 ;  /* 0x000000ffffb17224 */ /* 0x000fc400078e008c */
[----:B------:R-:W-:Y:S02]  /*6130*/  IMAD.MOV.U32 R140, RZ, RZ, R185 ;  /* 0x000000ffff8c7224 */ /* 0x000fe400078e00b9 */
[----:B------:R-:W-:Y:S02]  /*6140*/  IMAD.MOV.U32 R185, RZ, RZ, R184 ;  /* 0x000000ffffb97224 */ /* 0x000fe400078e00b8 */
[----:B------:R-:W-:Y:S02]  /*6150*/  IMAD.MOV.U32 R144, RZ, RZ, R145 ;  /* 0x000000ffff907224 */ /* 0x000fe400078e0091 */
[----:B------:R-:W-:Y:S02]  /*6160*/  IMAD.MOV.U32 R184, RZ, RZ, R183 ;  /* 0x000000ffffb87224 */ /* 0x000fe400078e00b7 */
[----:B------:R-:W-:Y:S02]  /*6170*/  IMAD.MOV.U32 R148, RZ, RZ, R155 ;  /* 0x000000ffff947224 */ /* 0x000fe400078e009b */
[----:B------:R-:W-:-:S02]  /*6180*/  IMAD.MOV.U32 R183, RZ, RZ, R182 ;  /* 0x000000ffffb77224 */ /* 0x000fc400078e00b6 */
[----:B------:R-:W-:Y:S02]  /*6190*/  IMAD.MOV.U32 R176, RZ, RZ, R177 ;  /* 0x000000ffffb07224 */ /* 0x000fe400078e00b1 */
[----:B------:R-:W-:Y:S02]  /*61a0*/  IMAD.MOV.U32 R155, RZ, RZ, R153 ;  /* 0x000000ffff9b7224 */ /* 0x000fe400078e0099 */
[----:B------:R-:W-:Y:S02]  /*61b0*/  IMAD.MOV.U32 R182, RZ, RZ, R126 ;  /* 0x000000ffffb67224 */ /* 0x000fe400078e007e */
[----:B------:R-:W-:Y:S01]  /*61c0*/  IMAD.MOV.U32 R177, RZ, RZ, R140 ;  /* 0x000000ffffb17224 */ /* 0x000fe200078e008c */
[----:B------:R-:W-:Y:S01]  /*61d0*/  HMMA.16816.F32.BF16 R40, R8, R12, R84 ;  /* 0x0000000c0828723c */ /* 0x000fe20000041854 */
[----:B------:R-:W-:Y:S02]  /*61e0*/  IMAD.MOV.U32 R145, RZ, RZ, R151 ;  /* 0x000000ffff917224 */ /* 0x000fe400078e0097 */
[----:B------:R-:W-:-:S02]  /*61f0*/  IMAD.MOV.U32 R126, RZ, RZ, R125 ;  /* 0x000000ffff7e7224 */ /* 0x000fc400078e007d */
[----:B------:R-:W-:Y:S02]  /*6200*/  IMAD.MOV.U32 R151, RZ, RZ, R150 ;  /* 0x000000ffff977224 */ /* 0x000fe400078e0096 */
[----:B------:R-:W-:Y:S01]  /*6210*/  IMAD.MOV.U32 R125, RZ, RZ, R127 ;  /* 0x000000ffff7d7224 */ /* 0x000fe200078e007f */
[----:B------:R-:W-:Y:S01]  /*6220*/  HMMA.16816.F32.BF16 R84, R8, R24, R32 ;  /* 0x000000180854723c */ /* 0x000fe20000041820 */
[----:B------:R-:W-:Y:S01]  /*6230*/  IMAD.MOV.U32 R140, RZ, RZ, R185 ;  /* 0x000000ffff8c7224 */ /* 0x000fe200078e00b9 */
[----:B------:R-:W-:Y:S01]  /*6240*/  MOV R127, R144 ;  /* 0x00000090007f7202 */ /* 0x000fe20000000f00 */
[----:B------:R-:W-:Y:S02]  /*6250*/  IMAD.MOV.U32 R150, RZ, RZ, R148 ;  /* 0x000000ffff967224 */ /* 0x000fe400078e0094 */
[----:B------:R-:W-:Y:S02]  /*6260*/  IMAD.MOV.U32 R185, RZ, RZ, R184 ;  /* 0x000000ffffb97224 */ /* 0x000fe400078e00b8 */
[----:B------:R-:W-:-:S02]  /*6270*/  IMAD.MOV.U32 R148, RZ, RZ, R155 ;  /* 0x000000ffff947224 */ /* 0x000fc400078e009b */
[----:B------:R-:W-:Y:S02]  /*6280*/  IMAD.MOV.U32 R184, RZ, RZ, R183 ;  /* 0x000000ffffb87224 */ /* 0x000fe400078e00b7 */
[----:B------:R-:W-:Y:S01]  /*6290*/  FFMA.FTZ R35, R176, c[0x0][0x2d0], -R4 ;  /* 0x0000b400b0237a23 */ /* 0x000fe20000010804 */
[----:B------:R-:W-:Y:S01]  /*62a0*/  MOV R176, R177 ;  /* 0x000000b100b07202 */ /* 0x000fe20000000f00 */
[----:B------:R-:W-:Y:S02]  /*62b0*/  IMAD.MOV.U32 R144, RZ, RZ, R145 ;  /* 0x000000ffff907224 */ /* 0x000fe400078e0091 */
[----:B------:R-:W-:Y:S02]  /*62c0*/  IMAD.MOV.U32 R183, RZ, RZ, R182 ;  /* 0x000000ffffb77224 */ /* 0x000fe400078e00b6 */
[----:B------:R-:W-:Y:S02]  /*62d0*/  IMAD.MOV.U32 R145, RZ, RZ, R151 ;  /* 0x000000ffff917224 */ /* 0x000fe400078e0097 */
        /* <DEDUP_REMOVED lines=32> */
[----:B------:R-:W-:Y:S01]  /*64e0*/  IMAD.MOV.U32 R182, RZ, RZ, R126 ;  /* 0x000000ffffb67224 */ /* 0x000fe200078e007e */
[C---:B------:R-:W-:Y:S01]  /*64f0*/  HMMA.16816.F32.BF16 R60, R8.reuse, R22, R104 ;  /* 0x00000016083c723c */ /* 0x040fe20000041868 */
[----:B------:R-:W-:Y:S01]  /*6500*/  IMAD.MOV.U32 R148, RZ, RZ, R149 ;  /* 0x000000ffff947224 */ /* 0x000fe200078e0095 */
[----:B------:R-:W1:Y:S01]  /*6510*/  LDSM.16.MT88.4 R20, [R229+0x2800] ;  /* 0x00280000e514783b */ /* 0x000e620000004200 */
[----:B------:R-:W-:Y:S01]  /*6520*/  IMAD.MOV.U32 R126, RZ, RZ, R125 ;  /* 0x000000ffff7e7224 */ /* 0x000fe200078e007d */
[----:B------:R-:W-:Y:S01]  /*6530*/  MOV R125, R127 ;  /* 0x0000007f007d7202 */ /* 0x000fe20000000f00 */
[----:B------:R-:W-:Y:S02]  /*6540*/  IMAD.MOV.U32 R149, RZ, RZ, R68 ;  /* 0x000000ffff957224 */ /* 0x000fe400078e0044 */
[--C-:B------:R-:W-:Y:S01]  /*6550*/  FFMA.FTZ R6, R241, c[0x0][0x2d0], -R4.reuse ;  /* 0x0000b400f1067a23 */ /* 0x100fe20000010804 */
[----:B------:R-:W-:Y:S01]  /*6560*/  HMMA.16816.F32.BF16 R44, R8, R18, R88 ;  /* 0x00000012082c723c */ /* 0x000fe20000041858 */
[--C-:B------:R-:W-:Y:S01]  /*6570*/  FFMA.FTZ R34, R239, c[0x0][0x2d0], -R4.reuse ;  /* 0x0000b400ef227a23 */ /* 0x100fe20000010804 */
[----:B------:R-:W3:Y:S01]  /*6580*/  LDSM.16.MT88.4 R16, [R233+0x2800] ;  /* 0x00280000e910783b */ /* 0x000ee20000004200 */
[----:B------:R-:W-:-:S02]  /*6590*/  FFMA.FTZ R68, R238, c[0x0][0x2d0], -R4 ;  /* 0x0000b400ee447a23 */ /* 0x000fc40000010804 */
[--C-:B------:R-:W-:Y:S02]  /*65a0*/  FFMA.FTZ R100, R235, c[0x0][0x2d0], -R4.reuse ;  /* 0x0000b400eb647a23 */ /* 0x100fe40000010804 */
[--C-:B------:R-:W-:Y:S02]  /*65b0*/  FFMA.FTZ R89, R236, c[0x0][0x2d0], -R4.reuse ;  /* 0x0000b400ec597a23 */ /* 0x100fe40000010804 */
[----:B------:R-:W-:Y:S02]  /*65c0*/  FFMA.FTZ R104, R234, c[0x0][0x2d0], -R4 ;  /* 0x0000b400ea687a23 */ /* 0x000fe40000010804 */
[----:B------:R-:W-:Y:S02]  /*65d0*/  IMAD.MOV.U32 R127, RZ, RZ, R144 ;  /* 0x000000ffff7f7224 */ /* 0x000fe400078e0090 */
[----:B------:R-:W-:Y:S02]  /*65e0*/  IMAD.MOV.U32 R144, RZ, RZ, R145 ;  /* 0x000000ffff907224 */ /* 0x000fe400078e0091 */
[----:B------:R-:W-:-:S02]  /*65f0*/  FFMA.FTZ R4, R181, c[0x0][0x2d0], -R2 ;  /* 0x0000b400b5047a23 */ /* 0x000fc40000010802 */
[----:B------:R-:W-:Y:S02]  /*6600*/  IMAD.MOV.U32 R145, RZ, RZ, R151 ;  /* 0x000000ffff917224 */ /* 0x000fe400078e0097 */
[----:B------:R-:W-:Y:S01]  /*6610*/  IMAD.MOV.U32 R181, RZ, RZ, R185 ;  /* 0x000000ffffb57224 */ /* 0x000fe200078e00b9 */
[C---:B------:R-:W-:Y:S01]  /*6620*/  HMMA.16816.F32.BF16 R56, R8.reuse, R14, R72 ;  /* 0x0000000e0838723c */ /* 0x040fe20000041848 */
[----:B------:R-:W-:Y:S01]  /*6630*/  IMAD.MOV.U32 R151, RZ, RZ, R150 ;  /* 0x000000ffff977224 */ /* 0x000fe200078e0096 */
[----:B------:R-:W4:Y:S01]  /*6640*/  LDSM.16.MT88.4 R12, [R230+0x2800] ;  /* 0x00280000e60c783b */ /* 0x000f220000004200 */
[----:B------:R-:W-:Y:S02]  /*6650*/  IMAD.MOV.U32 R185, RZ, RZ, R184 ;  /* 0x000000ffffb97224 */ /* 0x000fe400078e00b8 */
[----:B------:R-:W-:Y:S02]  /*6660*/  IMAD.MOV.U32 R150, RZ, RZ, R148 ;  /* 0x000000ffff967224 */ /* 0x000fe400078e0094 */
[----:B------:R-:W-:Y:S01]  /*6670*/  IMAD.MOV.U32 R184, RZ, RZ, R183 ;  /* 0x000000ffffb87224 */ /* 0x000fe200078e00b7 */
[----:B------:R-:W-:Y:S01]  /*6680*/  HMMA.16816.F32.BF16 R72, R8, R26, R28 ;  /* 0x0000001a0848723c */ /* 0x000fe2000004181c */
[----:B------:R-:W-:Y:S01]  /*6690*/  IMAD.MOV.U32 R148, RZ, RZ, R149 ;  /* 0x000000ffff947224 */ /* 0x000fe200078e0095 */
[----:B------:R-:W1:Y:S01]  /*66a0*/  LDSM.16.MT88.4 R8, [R232+0x2800] ;  /* 0x00280000e808783b */ /* 0x000e620000004200 */
[----:B------:R-:W-:-:S02]  /*66b0*/  IMAD.MOV.U32 R183, RZ, RZ, R182 ;  /* 0x000000ffffb77224 */ /* 0x000fc400078e00b6 */
[----:B------:R-:W-:Y:S02]  /*66c0*/  IMAD.MOV.U32 R149, RZ, RZ, R231 ;  /* 0x000000ffff957224 */ /* 0x000fe400078e00e7 */
[----:B------:R-:W-:Y:S02]  /*66d0*/  IMAD.MOV.U32 R182, RZ, RZ, R126 ;  /* 0x000000ffffb67224 */ /* 0x000fe400078e007e */
[----:B------:R-:W-:Y:S02]  /*66e0*/  IMAD.MOV.U32 R126, RZ, RZ, R127 ;  /* 0x000000ffff7e7224 */ /* 0x000fe400078e007f */
[----:B------:R-:W-:Y:S02]  /*66f0*/  IMAD.MOV.U32 R127, RZ, RZ, R145 ;  /* 0x000000ffff7f7224 */ /* 0x000fe400078e0091 */
[----:B------:R-:W-:Y:S02]  /*6700*/  IMAD.MOV.U32 R145, RZ, RZ, R150 ;  /* 0x000000ffff917224 */ /* 0x000fe400078e0096 */
[----:B------:R-:W-:-:S02]  /*6710*/  IMAD.MOV.U32 R180, RZ, RZ, R176 ;  /* 0x000000ffffb47224 */ /* 0x000fc400078e00b0 */
[----:B------:R-:W-:Y:S01]  /*6720*/  IMAD.MOV.U32 R150, RZ, RZ, R149 ;  /* 0x000000ffff967224 */ /* 0x000fe200078e0095 */
[----:B------:R-:W-:Y:S01]  /*6730*/  MOV R149, R124 ;  /* 0x0000007c00957202 */ /* 0x000fe20000000f00 */
[----:B------:R-:W-:Y:S02]  /*6740*/  IMAD.MOV.U32 R124, RZ, RZ, R128 ;  /* 0x000000ffff7c7224 */ /* 0x000fe400078e0080 */
[--C-:B------:R-:W-:Y:S02]  /*6750*/  FFMA.FTZ R33, R168, c[0x0][0x2d0], -R0.reuse ;  /* 0x0000b400a8217a23 */ /* 0x100fe40000010800 */
[--C-:B------:R-:W-:Y:S02]  /*6760*/  FFMA.FTZ R32, R167, c[0x0][0x2d0], -R0.reuse ;  /* 0x0000b400a7207a23 */ /* 0x100fe40000010800 */
[--C-:B------:R-:W-:Y:S02]  /*6770*/  FFMA.FTZ R25, R164, c[0x0][0x2d0], -R0.reuse ;  /* 0x0000b400a4197a23 */ /* 0x100fe40000010800 */
[----:B------:R-:W-:-:S02]  /*6780*/  FFMA.FTZ R24, R165, c[0x0][0x2d0], -R0 ;  /* 0x0000b400a5187a23 */ /* 0x000fc40000010800 */
[--C-:B------:R-:W-:Y:S02]  /*6790*/  FFMA.FTZ R105, R163, c[0x0][0x2d0], -R0.reuse ;  /* 0x0000b400a3697a23 */ /* 0x100fe40000010800 */
[--C-:B------:R-:W-:Y:S02]  /*67a0*/  FFMA.FTZ R106, R162, c[0x0][0x2d0], -R0.reuse ;  /* 0x0000b400a26a7a23 */ /* 0x100fe40000010800 */
[--C-:B------:R-:W-:Y:S02]  /*67b0*/  FFMA.FTZ R107, R161, c[0x0][0x2d0], -R0.reuse ;  /* 0x0000b400a16b7a23 */ /* 0x100fe40000010800 */
[----:B------:R-:W-:Y:S02]  /*67c0*/  FFMA.FTZ R128, R147, c[0x0][0x2d0], -R0 ;  /* 0x0000b40093807a23 */ /* 0x000fe40000010800 */
[----:B------:R-:W-:Y:S02]  /*67d0*/  IMAD.MOV.U32 R176, RZ, RZ, R125 ;  /* 0x000000ffffb07224 */ /* 0x000fe400078e007d */
[----:B------:R-:W-:-:S02]  /*67e0*/  FFMA.FTZ R0, R180, c[0x0][0x2d0], -R2 ;  /* 0x0000b400b4007a23 */ /* 0x000fc40000010802 */
[----:B------:R-:W-:Y:S01]  /*67f0*/  IMAD.MOV.U32 R125, RZ, RZ, R144 ;  /* 0x000000ffff7d7224 */ /* 0x000fe200078e0090 */
[----:B------:R1:W-:Y:S01]  /*6800*/  MUFU.EX2 R102, R5 ;  /* 0x0000000500667308 */ /* 0x0003e20000000800 */
[----:B------:R-:W-:Y:S02]  /*6810*/  IMAD.MOV.U32 R144, RZ, RZ, R151 ;  /* 0x000000ffff907224 */ /* 0x000fe400078e0097 */
[----:B------:R-:W-:Y:S02]  /*6820*/  IMAD.MOV.U32 R151, RZ, RZ, R148 ;  /* 0x000000ffff977224 */ /* 0x000fe400078e0094 */
[----:B------:R-:W-:Y:S02]  /*6830*/  IMAD.MOV.U32 R148, RZ, RZ, R156 ;  /* 0x000000ffff947224 */ /* 0x000fe400078e009c */
[--C-:B------:R-:W-:Y:S01]  /*6840*/  FFMA.FTZ R26, R181, c[0x0][0x2d0], -R3.reuse ;  /* 0x0000b400b51a7a23 */ /* 0x100fe20000010803 */
[----:B------:R2:W-:Y:S01]  /*6850*/  MUFU.EX2 R90, R0 ;  /* 0x00000000005a7308 */ /* 0x0005e20000000800 */
[----:B------:R-:W-:-:S02]  /*6860*/  FFMA.FTZ R27, R176, c[0x0][0x2d0], -R3 ;  /* 0x0000b400b01b7a23 */ /* 0x000fc40000010803 */
[--C-:B------:R-:W-:Y:S02]  /*6870*/  FFMA.FTZ R31, R177, c[0x0][0x2d0], -R3.reuse ;  /* 0x0000b400b11f7a23 */ /* 0x100fe40000010803 */
[----:B------:R-:W-:Y:S02]  /*6880*/  FFMA.FTZ R30, R140, c[0x0][0x2d0], -R3 ;  /* 0x0000b4008c1e7a23 */ /* 0x000fe40000010803 */
[----:B------:R-:W-:Y:S02]  /*6890*/  IMAD.MOV.U32 R156, RZ, RZ, R157 ;  /* 0x000000ffff9c7224 */ /* 0x000fe400078e009d */
[----:B-1----:R-:W-:Y:S02]  /*68a0*/  FFMA.FTZ R5, R237, c[0x0][0x2d0], -R3 ;  /* 0x0000b400ed057a23 */ /* 0x002fe40000010803 */
[----:B------:R-:W-:Y:S02]  /*68b0*/  FFMA.FTZ R3, R184, c[0x0][0x2d0], -R2 ;  /* 0x0000b400b8037a23 */ /* 0x000fe40000010802 */
[----:B------:R-:W-:-:S02]  /*68c0*/  IMAD.MOV.U32 R157, RZ, RZ, R228 ;  /* 0x000000ffff9d7224 */ /* 0x000fc400078e00e4 */
[----:B--2---:R-:W-:Y:S01]  /*68d0*/  FFMA.FTZ R0, R185, c[0x0][0x2d0], -R2 ;  /* 0x0000b400b9007a23 */ /* 0x004fe20000010802 */
[----:B------:R-:W-:Y:S01]  /*68e0*/  MUFU.EX2 R103, R5 ;  /* 0x0000000500677308 */ /* 0x000fe20000000800 */
[----:B------:R-:W-:Y:S02]  /*68f0*/  IMAD.MOV.U32 R185, RZ, RZ, R156 ;  /* 0x000000ffffb97224 */ /* 0x000fe400078e009c */
[----:B------:R-:W-:Y:S02]  /*6900*/  IMAD.MOV.U32 R156, RZ, RZ, R124 ;  /* 0x000000ffff9c7224 */ /* 0x000fe400078e007c */
[----:B------:R-:W-:-:S03]  /*6910*/  IMAD.MOV.U32 R124, RZ, RZ, R157 ;  /* 0x000000ffff7c7224 */ /* 0x000fc600078e009d */
[----:B------:R-:W1:Y:S01]  /*6920*/  MUFU.EX2 R97, R4 ;  /* 0x0000000400617308 */ /* 0x000e620000000800 */
[----:B------:R-:W-:Y:S02]  /*6930*/  IMAD.MOV.U32 R157, RZ, RZ, R158 ;  /* 0x000000ffff9d7224 */ /* 0x000fe400078e009e */
[----:B------:R-:W-:-:S05]  /*6940*/  IMAD.MOV.U32 R158, RZ, RZ, R159 ;  /* 0x000000ffff9e7224 */ /* 0x000fca00078e009f */
[----:B------:R2:W-:Y:S01]  /*6950*/  MUFU.EX2 R91, R0 ;  /* 0x00000000005b7308 */ /* 0x0005e20000000800 */
[----:B------:R-:W-:-:S07]  /*6960*/  IMAD.MOV.U32 R159, RZ, RZ, R160 ;  /* 0x000000ffff9f7224 */ /* 0x000fce00078e00a0 */
[----:B------:R1:W1:Y:S01]  /*6970*/  MUFU.EX2 R96, R3 ;  /* 0x0000000300607308 */ /* 0x0002620000000800 */
[----:B------:R-:W-:Y:S02]  /*6980*/  IMAD.MOV.U32 R160, RZ, RZ, R71 ;  /* 0x000000ffffa07224 */ /* 0x000fe400078e0047 */
[----:B------:R-:W-:-:S05]  /*6990*/  FFMA.FTZ R29, R183, c[0x0][0x2d0], -R2 ;  /* 0x0000b400b71d7a23 */ /* 0x000fca0000010802 */
[----:B------:R-:W-:Y:S01]  /*69a0*/  MUFU.EX2 R71, R35 ;  /* 0x0000002300477308 */ /* 0x000fe20000000800 */
[----:B--2---:R-:W-:Y:S02]  /*69b0*/  FADD.FTZ R0, R225, R186 ;  /* 0x000000bae1007221 */ /* 0x004fe40000010000 */
[----:B-1----:R-:W-:-:S05]  /*69c0*/  FADD.FTZ R3, R146, R69 ;  /* 0x0000004592037221 */ /* 0x002fca0000010000 */
[----:B------:R1:W2:Y:S01]  /*69d0*/  MUFU.EX2 R88, R6 ;  /* 0x0000000600587308 */ /* 0x0002a20000000800 */
[--C-:B------:R-:W-:Y:S02]  /*69e0*/  FFMA.FTZ R28, R182, c[0x0][0x2d0], -R2.reuse ;  /* 0x0000b400b61c7a23 */ /* 0x100fe40000010802 */
[----:B------:R-:W-:-:S05]  /*69f0*/  FFMA.FTZ R36, R126, c[0x0][0x2d0], -R2 ;  /* 0x0000b4007e247a23 */ /* 0x000fca0000010802 */
[----:B------:R-:W-:Y:S01]  /*6a00*/  MUFU.EX2 R69, R34 ;  /* 0x0000002200457308 */ /* 0x000fe20000000800 */
[----:B------:R-:W-:Y:S02]  /*6a10*/  FFMA.FTZ R37, R125, c[0x0][0x2d0], -R2 ;  /* 0x0000b4007d257a23 */ /* 0x000fe40000010802 */
[----:B------:R-:W-:-:S05]  /*6a20*/  IMAD.MOV.U32 R153, RZ, RZ, R243 ;  /* 0x000000ffff997224 */ /* 0x000fca00078e00f3 */
[----:B------:R-:W-:Y:S01]  /*6a30*/  MUFU.EX2 R39, R33 ;  /* 0x0000002100277308 */ /* 0x000fe20000000800 */
[----:B------:R-:W-:-:S07]  /*6a40*/  FADD.FTZ R2, R170, R0 ;  /* 0x00000000aa027221 */ /* 0x000fce0000010000 */
[----:B------:R-:W1:Y:S01]  /*6a50*/  MUFU.EX2 R38, R32 ;  /* 0x0000002000267308 */ /* 0x000e620000000800 */
[----:B------:R-:W-:-:S07]  /*6a60*/  IMAD.MOV.U32 R183, RZ, RZ, R129 ;  /* 0x000000ffffb77224 */ /* 0x000fce00078e0081 */
[----:B------:R-:W-:Y:S01]  /*6a70*/  MUFU.EX2 R35, R25 ;  /* 0x0000001900237308 */ /* 0x000fe20000000800 */
[----:B------:R-:W-:-:S07]  /*6a80*/  IMAD.MOV.U32 R129, RZ, RZ, R7 ;  /* 0x000000ffff817224 */ /* 0x000fce00078e0007 */
[----:B------:R2:W2:Y:S01]  /*6a90*/  MUFU.EX2 R34, R24 ;  /* 0x0000001800227308 */ /* 0x0004a20000000800 */
[----:B------:R-:W-:Y:S01]  /*6aa0*/  F2FP.BF16.PACK_AB R4, R101, R99 ;  /* 0x000000636504723e */ /* 0x000fe200000010ff */
[----:B------:R-:W-:Y:S01]  /*6ab0*/  FADD.FTZ R0, R166, R3 ;  /* 0x00000003a6007221 */ /* 0x000fe20000010000 */
[----:B------:R-:W-:Y:S01]  /*6ac0*/  F2FP.BF16.PACK_AB R5, R90, R97 ;  /* 0x000000615a05723e */ /* 0x000fe200000010ff */
[----:B------:R-:W-:Y:S01]  /*6ad0*/  IMAD.MOV.U32 R140, RZ, RZ, R153 ;  /* 0x000000ffff8c7224 */ /* 0x000fe200078e0099 */
[----:B-1----:R-:W-:Y:S01]  /*6ae0*/  F2FP.BF16.PACK_AB R6, R103, R102 ;  /* 0x000000666706723e */ /* 0x002fe200000010ff */
[----:B------:R-:W-:Y:S01]  /*6af0*/  FADD.FTZ R2, R171, R2 ;  /* 0x00000002ab027221 */ /* 0x000fe20000010000 */
[----:B------:R-:W-:Y:S01]  /*6b00*/  F2FP.BF16.PACK_AB R7, R96, R91 ;  /* 0x0000005b6007723e */ /* 0x000fe200000010ff */
[----:B------:R-:W-:Y:S02]  /*6b10*/  IMAD.MOV.U32 R125, RZ, RZ, R145 ;  /* 0x000000ffff7d7224 */ /* 0x000fe400078e0091 */
[----:B------:R-:W-:-:S02]  /*6b20*/  IMAD.MOV.U32 R182, RZ, RZ, R127 ;  /* 0x000000ffffb67224 */ /* 0x000fc400078e007f */
[----:B------:R-:W-:Y:S02]  /*6b30*/  IMAD.MOV.U32 R184, RZ, RZ, R149 ;  /* 0x000000ffffb87224 */ /* 0x000fe400078e0095 */
[----:B------:R-:W-:Y:S02]  /*6b40*/  IMAD.MOV.U32 R155, RZ, RZ, R242 ;  /* 0x000000ffff9b7224 */ /* 0x000fe400078e00f2 */
[----:B------:R-:W-:Y:S01]  /*6b50*/  IMAD.MOV.U32 R173, RZ, RZ, R156 ;  /* 0x000000ffffad7224 */ /* 0x000fe200078e009c */
[----:B------:R-:W-:Y:S01]  /*6b60*/  MUFU.EX2 R29, R29 ;  /* 0x0000001d001d7308 */ /* 0x000fe20000000800 */
[----:B------:R-:W-:Y:S01]  /*6b70*/  IMAD.MOV.U32 R126, RZ, RZ, R144 ;  /* 0x000000ffff7e7224 */ /* 0x000fe200078e0090 */
[----:B------:R1:W5:Y:S01]  /*6b80*/  LDL.LU R243, [R1+0xac] ;  /* 0x0000ac0001f37983 */ /* 0x0003620000300800 */
[----:B------:R-:W-:Y:S02]  /*6b90*/  IMAD.MOV.U32 R145, RZ, RZ, R148 ;  /* 0x000000ffff917224 */ /* 0x000fe400078e0094 */
[----:B------:R-:W-:-:S02]  /*6ba0*/  FADD.FTZ R0, R169, R0 ;  /* 0x00000000a9007221 */ /* 0x000fc40000010000 */
[----:B------:R-:W-:Y:S01]  /*6bb0*/  FADD.FTZ R2, R140, R2 ;  /* 0x000000028c027221 */ /* 0x000fe20000010000 */
[----:B------:R-:W-:Y:S01]  /*6bc0*/  HMMA.16816.F32.BF16 R120, R4, R20, R120 ;  /* 0x000000140478723c */ /* 0x000fe20000041878 */
[----:B------:R-:W-:Y:S01]  /*6bd0*/  IMAD.MOV.U32 R127, RZ, RZ, R151 ;  /* 0x000000ffff7f7224 */ /* 0x000fe200078e0097 */
[----:B------:R-:W-:Y:S01]  /*6be0*/  MUFU.EX2 R33, R26 ;  /* 0x0000001a00217308 */ /* 0x000fe20000000800 */
[----:B------:R-:W-:Y:S01]  /*6bf0*/  IMAD.MOV.U32 R144, RZ, RZ, R150 ;  /* 0x000000ffff907224 */ /* 0x000fe200078e0096 */
[----:B------:R-:W-:Y:S01]  /*6c00*/  LDSM.16.MT88.4 R168, [R233+0x3000] ;  /* 0x00300000e9a8783b */ /* 0x000fe20000004200 */
[----:B--2---:R-:W-:-:S03]  /*6c10*/  FADD.FTZ R24, R227, R187 ;  /* 0x000000bbe3187221 */ /* 0x004fc60000010000 */
[----:B------:R-:W-:Y:S01]  /*6c20*/  HMMA.16816.F32.BF16 R148, R4, R22, R116 ;  /* 0x000000160494723c */ /* 0x000fe20000041874 */
[----:B------:R-:W-:Y:S01]  /*6c30*/  FADD.FTZ R0, R179, R0 ;  /* 0x00000000b3007221 */ /* 0x000fe20000010000 */
[----:B------:R-:W-:Y:S01]  /*6c40*/  MUFU.EX2 R32, R27 ;  /* 0x0000001b00207308 */ /* 0x000fe20000000800 */
[----:B------:R-:W-:Y:S01]  /*6c50*/  FADD.FTZ R2, R126, R2 ;  /* 0x000000027e027221 */ /* 0x000fe20000010000 */
[----:B------:R1:W5:Y:S01]  /*6c60*/  LDL.LU R242, [R1+0xa8] ;  /* 0x0000a80001f27983 */ /* 0x0003620000300800 */
[----:B------:R-:W-:-:S03]  /*6c70*/  IMAD.MOV.U32 R174, RZ, RZ, R145 ;  /* 0x000000ffffae7224 */ /* 0x000fc600078e0091 */
[----:B---3--:R-:W-:Y:S01]  /*6c80*/  HMMA.16816.F32.BF16 R112, R4, R16, R112 ;  /* 0x000000100470723c */ /* 0x008fe20000041870 */
[----:B------:R-:W-:Y:S02]  /*6c90*/  IMAD.MOV.U32 R156, RZ, RZ, R157 ;  /* 0x000000ffff9c7224 */ /* 0x000fe400078e009d */
[----:B------:R-:W-:-:S05]  /*6ca0*/  IMAD.MOV.U32 R177, RZ, RZ, R155 ;  /* 0x000000ffffb17224 */ /* 0x000fca00078e009b */
[----:B------:R-:W-:Y:S01]  /*6cb0*/  HMMA.16816.F32.BF16 R108, R4, R18, R108 ;  /* 0x00000012046c723c */ /* 0x000fe2000004186c */
[----:B------:R-:W-:Y:S02]  /*6cc0*/  IMAD.MOV.U32 R157, RZ, RZ, R158 ;  /* 0x000000ffff9d7224 */ /* 0x000fe400078e009e */
[----:B------:R-:W-:-:S05]  /*6cd0*/  FADD.FTZ R3, R223, R24 ;  /* 0x00000018df037221 */ /* 0x000fca0000010000 */
[----:B----4-:R-:W-:Y:S01]  /*6ce0*/  HMMA.16816.F32.BF16 R92, R4, R12, R92 ;  /* 0x0000000c045c723c */ /* 0x010fe2000004185c */
[----:B------:R-:W-:-:S07]  /*6cf0*/  IMAD.MOV.U32 R158, RZ, RZ, R159 ;  /* 0x000000ffff9e7224 */ /* 0x000fce00078e009f */
[----:B------:R-:W-:Y:S01]  /*6d00*/  HMMA.16816.F32.BF16 R80, R4, R14, R80 ;  /* 0x0000000e0450723c */ /* 0x000fe20000041850 */
[----:B------:R-:W-:-:S07]  /*6d10*/  IMAD.MOV.U32 R159, RZ, RZ, R160 ;  /* 0x000000ffff9f7224 */ /* 0x000fce00078e00a0 */
[----:B------:R-:W-:Y:S01]  /*6d20*/  HMMA.16816.F32.BF16 R76, R4, R8, R76 ;  /* 0x00000008044c723c */ /* 0x000fe2000004184c */
[----:B------:R-:W-:-:S07]  /*6d30*/  FADD.FTZ R0, R178, R0 ;  /* 0x00000000b2007221 */ /* 0x000fce0000010000 */
[----:B------:R-:W-:Y:S01]  /*6d40*/  HMMA.16816.F32.BF16 R52, R4, R10, R52 ;  /* 0x0000000a0434723c */ /* 0x000fe20000041834 */
[----:B------:R-:W-:Y:S02]  /*6d50*/  FADD.FTZ R2, R174, R2 ;  /* 0x00000002ae027221 */ /* 0x000fe40000010000 */
[----:B------:R-:W-:Y:S02]  /*6d60*/  IMAD.MOV.U32 R176, RZ, RZ, R182 ;  /* 0x000000ffffb07224 */ /* 0x000fe400078e00b6 */
[----:B------:R-:W-:Y:S02]  /*6d70*/  IMAD.MOV.U32 R175, RZ, RZ, R127 ;  /* 0x000000ffffaf7224 */ /* 0x000fe400078e007f */
[----:B------:R-:W-:Y:S01]  /*6d80*/  FADD.FTZ R25, R184, R185 ;  /* 0x000000b9b8197221 */ /* 0x000fe20000010000 */
[----:B------:R-:W-:Y:S01]  /*6d90*/  F2FP.BF16.PACK_AB R4, R88, R98 ;  /* 0x000000625804723e */ /* 0x000fe200000010ff */
[----:B------:R-:W-:Y:S01]  /*6da0*/  FADD.FTZ R3, R177, R3 ;  /* 0x00000003b1037221 */ /* 0x000fe20000010000 */
[----:B------:R-:W-:Y:S01]  /*6db0*/  F2FP.BF16.PACK_AB R5, R38, R39 ;  /* 0x000000272605723e */ /* 0x000fe200000010ff */
[----:B------:R-:W-:Y:S01]  /*6dc0*/  IMAD.MOV.U32 R172, RZ, RZ, R144 ;  /* 0x000000ffffac7224 */ /* 0x000fe200078e0090 */
[----:B------:R-:W-:Y:S01]  /*6dd0*/  F2FP.BF16.PACK_AB R6, R69, R71 ;  /* 0x000000474506723e */ /* 0x000fe200000010ff */
[----:B------:R-:W-:Y:S01]  /*6de0*/  IMAD.MOV.U32 R142, RZ, RZ, R125 ;  /* 0x000000ffff8e7224 */ /* 0x000fe200078e007d */
[----:B------:R-:W-:Y:S01]  /*6df0*/  F2FP.BF16.PACK_AB R7, R34, R35 ;  /* 0x000000232207723e */ /* 0x000fe200000010ff */
[----:B------:R-:W-:Y:S01]  /*6e00*/  FADD.FTZ R0, R156, R0 ;  /* 0x000000009c007221 */ /* 0x000fe20000010000 */
[----:B------:R-:W-:Y:S01]  /*6e10*/  MOV R182, R154 ;  /* 0x0000009a00b67202 */ /* 0x000fe20000000f00 */
[----:B------:R-:W-:Y:S01]  /*6e20*/  IMAD.MOV.U32 R140, RZ, RZ, R124 ;  /* 0x000000ffff8c7224 */ /* 0x000fe200078e007c */
[----:B------:R2:W-:Y:S08]  /*6e30*/  MUFU.EX2 R26, R37 ;  /* 0x00000025001a7308 */ /* 0x0005f00000000800 */
[----:B------:R3:W-:Y:S01]  /*6e40*/  MUFU.EX2 R27, R36 ;  /* 0x00000024001b7308 */ /* 0x0007e20000000800 */
[C---:B------:R-:W-:Y:S01]  /*6e50*/  HMMA.16816.F32.BF16 R48, R4.reuse, R16, R48 ;  /* 0x000000100430723c */ /* 0x040fe20000041830 */
[----:B------:R-:W-:Y:S01]  /*6e60*/  FADD.FTZ R3, R182, R3 ;  /* 0x00000003b6037221 */ /* 0x000fe20000010000 */
[----:B------:R-:W-:Y:S05]  /*6e70*/  LDSM.16.MT88.4 R184, [R230+0x3000] ;  /* 0x00300000e6b8783b */ /* 0x000fea0000004200 */
[----:B------:R-:W-:Y:S01]  /*6e80*/  MUFU.EX2 R28, R28 ;  /* 0x0000001c001c7308 */ /* 0x000fe20000000800 */
[C---:B------:R-:W-:Y:S01]  /*6e90*/  HMMA.16816.F32.BF16 R44, R4.reuse, R18, R44 ;  /* 0x00000012042c723c */ /* 0x040fe2000004182c */
[----:B------:R1:W5:Y:S07]  /*6ea0*/  LDL.LU R241, [R1+0xa4] ;  /* 0x0000a40001f17983 */ /* 0x00036e0000300800 */
[C---:B------:R-:W-:Y:S08]  /*6eb0*/  HMMA.16816.F32.BF16 R64, R4.reuse, R20, R64 ;  /* 0x000000140440723c */ /* 0x040ff00000041840 */
[C---:B------:R-:W-:Y:S08]  /*6ec0*/  HMMA.16816.F32.BF16 R60, R4.reuse, R22, R60 ;  /* 0x00000016043c723c */ /* 0x040ff0000004183c */
[C---:B------:R-:W-:Y:S08]  /*6ed0*/  HMMA.16816.F32.BF16 R40, R4.reuse, R12, R40 ;  /* 0x0000000c0428723c */ /* 0x040ff00000041828 */
[C---:B------:R-:W-:Y:S08]  /*6ee0*/  HMMA.16816.F32.BF16 R56, R4.reuse, R14, R56 ;  /* 0x0000000e0438723c */ /* 0x040ff00000041838 */
[C---:B------:R-:W-:Y:S08]  /*6ef0*/  HMMA.16816.F32.BF16 R116, R4.reuse, R8, R84 ;  /* 0x000000080474723c */ /* 0x040ff00000041854 */
[----:B------:R-:W-:Y:S01]  /*6f00*/  HMMA.16816.F32.BF16 R16, R4, R10, R72 ;  /* 0x0000000a0410723c */ /* 0x000fe20000041848 */
[----:B------:R-:W-:-:S02]  /*6f10*/  FADD.FTZ R25, R183, R25 ;  /* 0x00000019b7197221 */ /* 0x000fc40000010000 */
[----:B------:R-:W-:Y:S02]  /*6f20*/  FADD.FTZ R3, R172, R3 ;  /* 0x00000003ac037221 */ /* 0x000fe40000010000 */
[----:B--2---:R-:W-:Y:S02]  /*6f30*/  IMAD.MOV.U32 R37, RZ, RZ, R173 ;  /* 0x000000ffff257224 */ /* 0x004fe400078e00ad */
[----:B---3--:R-:W-:Y:S02]  /*6f40*/  IMAD.MOV.U32 R36, RZ, RZ, R140 ;  /* 0x000000ffff247224 */ /* 0x008fe400078e008c */
[----:B------:R-:W-:Y:S01]  /*6f50*/  IMAD.MOV.U32 R223, RZ, RZ, R131 ;  /* 0x000000ffffdf7224 */ /* 0x000fe200078e0083 */
[----:B------:R-:W2:Y:S01]  /*6f60*/  MUFU.EX2 R22, R68 ;  /* 0x0000004400167308 */ /* 0x000ea20000000800 */
[----:B------:R-:W-:Y:S01]  /*6f70*/  FADD.FTZ R7, R159, R2 ;  /* 0x000000029f077221 */ /* 0x000fe20000010000 */
[----:B------:R-:W-:Y:S01]  /*6f80*/  LDSM.16.MT88.4 R12, [R232+0x3000] ;  /* 0x00300000e80c783b */ /* 0x000fe20000004200 */
[----:B------:R-:W-:-:S03]  /*6f90*/  @P4 IMAD.HI.U32 R2, R175, c[0x0][0x2c8], RZ ;  /* 0x0000b200af024a27 */ /* 0x000fc600078e00ff */
[----:B------:R1:W5:Y:S01]  /*6fa0*/  LDL.LU R240, [R1+0xa0] ;  /* 0x0000a00001f07983 */ /* 0x0003620000300800 */
[----:B------:R-:W-:Y:S02]  /*6fb0*/  FADD.FTZ R6, R251, R0 ;  /* 0x00000000fb067221 */ /* 0x000fe40000010000 */
[----:B------:R-:W-:Y:S01]  /*6fc0*/  IMAD.MOV.U32 R0, RZ, RZ, R175 ;  /* 0x000000ffff007224 */ /* 0x000fe200078e00af */
[----:B------:R-:W-:Y:S01]  /*6fd0*/  @P4 SHF.R.U32.HI R0, RZ, c[0x0][0x2cc], R2 ;  /* 0x0000b300ff004a19 */ /* 0x000fe20000011602 */
[----:B------:R-:W-:Y:S01]  /*6fe0*/  IMAD.MOV.U32 R2, RZ, RZ, c[0x0][0x168] ;  /* 0x00005a00ff027624 */ /* 0x000fe200078e00ff */
[----:B------:R-:W3:Y:S01]  /*6ff0*/  MUFU.EX2 R9, R105 ;  /* 0x0000006900097308 */ /* 0x000ee20000000800 */
[----:B------:R-:W-:Y:S01]  /*7000*/  IMAD.MOV.U32 R183, RZ, RZ, R152 ;  /* 0x000000ffffb77224 */ /* 0x000fe200078e0098 */
[----:B------:R1:W5:Y:S01]  /*7010*/  LDL.LU R239, [R1+0x9c] ;  /* 0x00009c0001ef7983 */ /* 0x0003620000300800 */
[----:B------:R-:W-:Y:S02]  /*7020*/  FADD.FTZ R8, R176, R25 ;  /* 0x00000019b0087221 */ /* 0x000fe40000010000 */
[----:B------:R-:W-:Y:S01]  /*7030*/  FADD.FTZ R5, R158, R3 ;  /* 0x000000039e057221 */ /* 0x000fe20000010000 */
[----:B------:R-:W-:Y:S01]  /*7040*/  IADD3 R3, R0, c[0x0][0x1d0], -R2 ;  /* 0x0000740000037a10 */ /* 0x000fe20007ffe802 */
[----:B------:R-:W-:Y:S01]  /*7050*/  IMAD.MOV.U32 R2, RZ, RZ, RZ ;  /* 0x000000ffff027224 */ /* 0x000fe200078e00ff */
[----:B------:R-:W4:Y:S01]  /*7060*/  MUFU.EX2 R10, R89 ;  /* 0x00000059000a7308 */ /* 0x000f220000000800 */
[----:B------:R-:W-:Y:S01]  /*7070*/  FADD.FTZ R8, R183, R8 ;  /* 0x00000008b7087221 */ /* 0x000fe20000010000 */
[----:B------:R-:W1:Y:S01]  /*7080*/  LDSM.16.MT88.4 R152, [R229+0x3000] ;  /* 0x00300000e598783b */ /* 0x000e620000004200 */
[----:B------:R-:W-:-:S03]  /*7090*/  IMAD.HI R2, R3, -0x6db6db6d, R2 ;  /* 0x9249249303027827 */ /* 0x000fc600078e0202 */
[----:B------:R1:W5:Y:S01]  /*70a0*/  LDL.LU R238, [R1+0x98] ;  /* 0x0000980001ee7983 */ /* 0x0003620000300800 */
[----:B------:R-:W-:Y:S01]  /*70b0*/  FADD.FTZ R4, R142, R8 ;  /* 0x000000088e047221 */ /* 0x000fe20000010000 */
[----:B------:R-:W-:Y:S01]  /*70c0*/  SHF.R.U32.HI R0, RZ, 0x1f, R2 ;  /* 0x0000001fff007819 */ /* 0x000fe20000011602 */
[----:B------:R-:W-:Y:S01]  /*70d0*/  FADD.FTZ R5, R36, R5 ;  /* 0x0000000524057221 */ /* 0x000fe20000010000 */
[----:B------:R-:W1:Y:S01]  /*70e0*/  MUFU.EX2 R11, R106 ;  /* 0x0000006a000b7308 */ /* 0x000e620000000800 */
[----:B------:R-:W-:Y:S01]  /*70f0*/  FADD.FTZ R4, R157, R4 ;  /* 0x000000049d047221 */ /* 0x000fe20000010000 */
[----:B------:R-:W-:Y:S01]  /*7100*/  LEA.HI.SX32 R8, R2, R0, 0x1a ;  /* 0x0000000002087211 */ /* 0x000fe200078fd2ff */
[----:B------:R-:W-:Y:S01]  /*7110*/  FADD.FTZ R0, R249, R7 ;  /* 0x00000007f9007221 */ /* 0x000fe20000010000 */
[----:B------:R1:W5:Y:S01]  /*7120*/  LDL.LU R237, [R1+0x94] ;  /* 0x0000940001ed7983 */ /* 0x0003620000300800 */
[----:B------:R-:W-:Y:S02]  /*7130*/  FADD.FTZ R2, R37, R4 ;  /* 0x0000000425027221 */ /* 0x000fe40000010000 */
[----:B------:R-:W-:Y:S01]  /*7140*/  FADD.FTZ R3, R224, R6 ;  /* 0x00000006e0037221 */ /* 0x000fe20000010000 */
[----:B------:R-:W1:Y:S01]  /*7150*/  MUFU.EX2 R20, R100 ;  /* 0x0000006400147308 */ /* 0x000e620000000800 */
[----:B------:R-:W-:Y:S01]  /*7160*/  FADD.FTZ R4, R222, R2 ;  /* 0x00000002de047221 */ /* 0x000fe20000010000 */
[----:B------:R1:W5:Y:S01]  /*7170*/  LDL.LU R236, [R1+0x90] ;  /* 0x0000900001ec7983 */ /* 0x0003620000300800 */
[----:B------:R-:W-:-:S02]  /*7180*/  FADD.FTZ R5, R220, R5 ;  /* 0x00000005dc057221 */ /* 0x000fc40000010000 */
[----:B------:R-:W-:Y:S01]  /*7190*/  FADD.FTZ R0, R250, R0 ;  /* 0x00000000fa007221 */ /* 0x000fe20000010000 */
[----:B------:R1:W5:Y:S01]  /*71a0*/  LDL.LU R235, [R1+0x8c] ;  /* 0x00008c0001eb7983 */ /* 0x0003620000300800 */
[----:B------:R-:W-:Y:S02]  /*71b0*/  FADD.FTZ R3, R217, R3 ;  /* 0x00000003d9037221 */ /* 0x000fe40000010000 */
[----:B------:R-:W-:Y:S01]  /*71c0*/  FADD.FTZ R4, R226, R4 ;  /* 0x00000004e2047221 */ /* 0x000fe20000010000 */
[----:B------:R-:W1:Y:S01]  /*71d0*/  MUFU.EX2 R21, R107 ;  /* 0x0000006b00157308 */ /* 0x000e620000000800 */
[----:B------:R-:W-:Y:S01]  /*71e0*/  FADD.FTZ R5, R221, R5 ;  /* 0x00000005dd057221 */ /* 0x000fe20000010000 */
[----:B------:R1:W5:Y:S01]  /*71f0*/  LDL.LU R234, [R1+0x88] ;  /* 0x0000880001ea7983 */ /* 0x0003620000300800 */
[----:B------:R-:W-:Y:S02]  /*7200*/  FADD.FTZ R0, R252, R0 ;  /* 0x00000000fc007221 */ /* 0x000fe40000010000 */
[----:B------:R-:W-:Y:S01]  /*7210*/  FADD.FTZ R3, R216, R3 ;  /* 0x00000003d8037221 */ /* 0x000fe20000010000 */
[----:B------:R1:W5:Y:S01]  /*7220*/  LDL.LU R231, [R1+0x84] ;  /* 0x0000840001e77983 */ /* 0x0003620000300800 */
[----:B------:R-:W-:-:S02]  /*7230*/  FADD.FTZ R4, R247, R4 ;  /* 0x00000004f7047221 */ /* 0x000fc40000010000 */
[----:B------:R-:W-:Y:S01]  /*7240*/  FADD.FTZ R5, R218, R5 ;  /* 0x00000005da057221 */ /* 0x000fe20000010000 */
[----:B------:R-:W1:Y:S01]  /*7250*/  MUFU.EX2 R31, R31 ;  /* 0x0000001f001f7308 */ /* 0x000e620000000800 */
[----:B------:R-:W-:Y:S01]  /*7260*/  FADD.FTZ R0, R223, R0 ;  /* 0x00000000df007221 */ /* 0x000fe20000010000 */
[----:B------:R1:W5:Y:S01]  /*7270*/  LDL.LU R228, [R1+0x80] ;  /* 0x0000800001e47983 */ /* 0x0003620000300800 */
        /* <DEDUP_REMOVED lines=45> */
[----:B------:R-:W-:Y:S01]  /*7550*/  FADD.FTZ R4, R102, R4 ;  /* 0x0000000466047221 */ /* 0x000fe20000010000 */
[----:B------:R-:W-:Y:S01]  /*7560*/  MUFU.EX2 R23, R104 ;  /* 0x0000006800177308 */ /* 0x000fe20000000800 */
[----:B------:R-:W-:-:S02]  /*7570*/  FADD.FTZ R5, R91, R5 ;  /* 0x000000055b057221 */ /* 0x000fc40000010000 */
[----:B------:R-:W-:Y:S02]  /*7580*/  FADD.FTZ R2, R69, R0 ;  /* 0x0000000045027221 */ /* 0x000fe40000010000 */
[----:B------:R-:W-:Y:S02]  /*7590*/  FADD.FTZ R0, R34, R3 ;  /* 0x0000000322007221 */ /* 0x000fe40000010000 */
[----:B------:R-:W-:Y:S01]  /*75a0*/  FADD.FTZ R4, R103, R4 ;  /* 0x0000000467047221 */ /* 0x000fe20000010000 */
[----:B------:R-:W-:Y:S01]  /*75b0*/  MUFU.EX2 R24, R128 ;  /* 0x0000008000187308 */ /* 0x000fe20000000800 */
[----:B------:R-:W-:Y:S02]  /*75c0*/  FADD.FTZ R5, R96, R5 ;  /* 0x0000000560057221 */ /* 0x000fe40000010000 */
[----:B--2---:R-:W-:Y:S02]  /*75d0*/  FADD.FTZ R3, R22, R2 ;  /* 0x0000000216037221 */ /* 0x004fe40000010000 */
[----:B------:R-:W-:-:S03]  /*75e0*/  IMAD.MOV.U32 R225, RZ, RZ, R130 ;  /* 0x000000ffffe17224 */ /* 0x000fc600078e0082 */
[----:B------:R-:W2:Y:S01]  /*75f0*/  MUFU.EX2 R30, R30 ;  /* 0x0000001e001e7308 */ /* 0x000ea20000000800 */
[----:B---3--:R-:W-:Y:S02]  /*7600*/  FADD.FTZ R2, R9, R0 ;  /* 0x0000000009027221 */ /* 0x008fe40000010000 */
[----:B------:R-:W-:Y:S02]  /*7610*/  IMAD.MOV.U32 R227, RZ, RZ, R129 ;  /* 0x000000ffffe37224 */ /* 0x000fe400078e0081 */
[----:B------:R-:W-:Y:S02]  /*7620*/  FADD.FTZ R0, R33, R4 ;  /* 0x0000000421007221 */ /* 0x000fe40000010000 */
[----:B------:R-:W-:Y:S02]  /*7630*/  FADD.FTZ R4, R29, R5 ;  /* 0x000000051d047221 */ /* 0x000fe40000010000 */
[----:B----4-:R-:W-:Y:S01]  /*7640*/  FADD.FTZ R3, R10, R3 ;  /* 0x000000030a037221 */ /* 0x010fe20000010000 */
[----:B------:R-:W-:Y:S01]  /*7650*/  IMNMX R5, R225, R8, !PT ;  /* 0x00000008e1057217 */ /* 0x000fe20007800200 */
[----:B-1----:R-:W-:Y:S01]  /*7660*/  FADD.FTZ R2, R11, R2 ;  /* 0x000000020b027221 */ /* 0x002fe20000010000 */
[----:B------:R-:W-:Y:S01]  /*7670*/  IADD3 R247, R227, -0x2, RZ ;  /* 0xfffffffee3f77810 */ /* 0x000fe20007ffe0ff */
[----:B------:R-:W-:-:S02]  /*7680*/  FADD.FTZ R0, R32, R0 ;  /* 0x0000000020007221 */ /* 0x000fc40000010000 */
[----:B------:R-:W-:Y:S02]  /*7690*/  FADD.FTZ R4, R28, R4 ;  /* 0x000000041c047221 */ /* 0x000fe40000010000 */
[----:B------:R-:W-:Y:S02]  /*76a0*/  FADD.FTZ R3, R20, R3 ;  /* 0x0000000314037221 */ /* 0x000fe40000010000 */
[----:B------:R-:W-:Y:S01]  /*76b0*/  FADD.FTZ R2, R21, R2 ;  /* 0x0000000215027221 */ /* 0x000fe20000010000 */
[----:B------:R1:W-:Y:S01]  /*76c0*/  STL [R1+0x2c], R5 ;  /* 0x00002c0501007387 */ /* 0x0003e20000100800 */
[----:B------:R-:W-:Y:S01]  /*76d0*/  FADD.FTZ R0, R31, R0 ;  /* 0x000000001f007221 */ /* 0x000fe20000010000 */
[----:B------:R-:W-:Y:S01]  /*76e0*/  ISETP.GE.AND P0, PT, R247, R5, PT ;  /* 0x00000005f700720c */ /* 0x000fe20003f06270 */
[----:B------:R-:W-:Y:S01]  /*76f0*/  FADD.FTZ R4, R27, R4 ;  /* 0x000000041b047221 */ /* 0x000fe20000010000 */
[----:B------:R-:W-:Y:S02]  /*7700*/  F2FP.BF16.PACK_AB R124, R32, R33 ;  /* 0x00000021207c723e */ /* 0x000fe400000010ff */
[----:B------:R-:W-:-:S02]  /*7710*/  F2FP.BF16.PACK_AB R125, R28, R29 ;  /* 0x0000001d1c7d723e */ /* 0x000fc400000010ff */
[----:B--2---:R-:W-:Y:S01]  /*7720*/  F2FP.BF16.PACK_AB R126, R30, R31 ;  /* 0x0000001f1e7e723e */ /* 0x004fe200000010ff */
[----:B-1----:R-:W-:Y:S02]  /*7730*/  FADD.FTZ R5, R23, R3 ;  /* 0x0000000317057221 */ /* 0x002fe40000010000 */
[----:B------:R-:W-:Y:S02]  /*7740*/  FADD.FTZ R3, R24, R2 ;  /* 0x0000000218037221 */ /* 0x000fe40000010000 */
[----:B------:R-:W-:Y:S02]  /*7750*/  FADD.FTZ R2, R30, R0 ;  /* 0x000000001e027221 */ /* 0x000fe40000010000 */
[C---:B------:R-:W-:Y:S01]  /*7760*/  FADD.FTZ R0, R26.reuse, R4 ;  /* 0x000000041a007221 */ /* 0x040fe20000010000 */
[----:B------:R1:W-:Y:S04]  /*7770*/  STL [R1+0x18], R5 ;  /* 0x0000180501007387 */ /* 0x0003e80000100800 */
[----:B------:R1:W-:Y:S04]  /*7780*/  STL [R1+0x1c], R3 ;  /* 0x00001c0301007387 */ /* 0x0003e80000100800 */
[----:B------:R1:W-:Y:S04]  /*7790*/  STL [R1+0x20], R0 ;  /* 0x0000200001007387 */ /* 0x0003e80000100800 */
[----:B------:R1:W-:Y:S01]  /*77a0*/  STL [R1+0x24], R2 ;  /* 0x0000240201007387 */ /* 0x0003e20000100800 */
[----:B------:R-:W-:-:S02]  /*77b0*/  F2FP.BF16.PACK_AB R127, R26, R27 ;  /* 0x0000001b1a7f723e */ /* 0x000fc400000010ff */
[----:B------:R-:W-:Y:S02]  /*77c0*/  F2FP.BF16.PACK_AB R128, R10, R22 ;  /* 0x000000160a80723e */ /* 0x000fe400000010ff */
[----:B------:R-:W-:Y:S02]  /*77d0*/  F2FP.BF16.PACK_AB R129, R11, R9 ;  /* 0x000000090b81723e */ /* 0x000fe400000010ff */
[----:B------:R-:W-:Y:S02]  /*77e0*/  F2FP.BF16.PACK_AB R130, R23, R20 ;  /* 0x000000141782723e */ /* 0x000fe400000010ff */
[----:B------:R-:W-:Y:S01]  /*77f0*/  F2FP.BF16.PACK_AB R131, R24, R21 ;  /* 0x000000151883723e */ /* 0x000fe200000010ff */
        /* <DEDUP_REMOVED lines=8> */
[----:B------:R-:W-:Y:S08]  /*7880*/  HMMA.16816.F32.BF16 R172, R128, R184, R40 ;  /* 0x000000b880ac723c */ /* 0x000ff00000041828 */
[----:B------:R-:W-:Y:S08]  /*7890*/  HMMA.16816.F32.BF16 R120, R124, R12, R76 ;  /* 0x0000000c7c78723c */ /* 0x000ff0000004184c */
[C---:B------:R-:W-:Y:S08]  /*78a0*/  HMMA.16816.F32.BF16 R152, R128.reuse, R154, R60 ;  /* 0x0000009a8098723c */ /* 0x040ff0000004183c */
[C---:B------:R-:W-:Y:S08]  /*78b0*/  HMMA.16816.F32.BF16 R168, R128.reuse, R170, R44 ;  /* 0x000000aa80a8723c */ /* 0x040ff0000004182c */
[C---:B------:R-:W-:Y:S08]  /*78c0*/  HMMA.16816.F32.BF16 R184, R128.reuse, R186, R56 ;  /* 0x000000ba80b8723c */ /* 0x040ff00000041838 */
[----:B------:R-:W-:Y:S08]  /*78d0*/  HMMA.16816.F32.BF16 R116, R128, R12, R116 ;  /* 0x0000000c8074723c */ /* 0x000ff00000041874 */
[-C--:B------:R-:W-:Y:S08]  /*78e0*/  HMMA.16816.F32.BF16 R124, R124, R14.reuse, R52 ;  /* 0x0000000e7c7c723c */ /* 0x080ff00000041834 */
[----:B------:R-:W-:Y:S01]  /*78f0*/  HMMA.16816.F32.BF16 R128, R128, R14, R16 ;  /* 0x0000000e8080723c */ /* 0x000fe20000041810 */
[----:B------:R-:W-:Y:S07]  /*7900*/  @!P0 BRA `(.L_x_1140) ;  /* 0x0000680000008947 */ /* 0x000fee0003800000 */
[----:B-1----:R-:W2:Y:S01]  /*7910*/  LDL R225, [R1+0x4c] ;  /* 0x00004c0001e17983 */ /* 0x002ea20000100800 */
[----:B------:R-:W-:Y:S01]  /*7920*/  MOV R132, R136 ;  /* 0x0000008800847202 */ /* 0x000fe20000000f00 */
[----:B------:R-:W-:Y:S01]  /*7930*/  IMAD.MOV.U32 R134, RZ, RZ, R70 ;  /* 0x000000ffff867224 */ /* 0x000fe200078e0046 */
[----:B------:R-:W-:Y:S01]  /*7940*/  MOV R3, R137 ;  /* 0x0000008900037202 */ /* 0x000fe20000000f00 */
[----:B------:R-:W-:Y:S01]  /*7950*/  IMAD.MOV.U32 R204, RZ, RZ, R247 ;  /* 0x000000ffffcc7224 */ /* 0x000fe200078e00f7 */
[----:B------:R-:W-:Y:S01]  /*7960*/  MOV R133, R135 ;  /* 0x0000008700857202 */ /* 0x000fe20000000f00 */
[----:B--2---:R-:W-:-:S05]  /*7970*/  @P4 IMAD.HI.U32 R0, R225, c[0x0][0x2c8], RZ ;  /* 0x0000b200e1004a27 */ /* 0x004fca00078e00ff */
[----:B------:R-:W-:-:S05]  /*7980*/  @P4 SHF.R.U32.HI R0, RZ, c[0x0][0x2cc], R0 ;  /* 0x0000b300ff004a19 */ /* 0x000fca0000011600 */
[----:B------:R1:W-:Y:S02]  /*7990*/  @P4 STL [R1+0x30], R0 ;  /* 0x0000300001004387 */ /* 0x0003e40000100800 */
.L_x_1141:
[----:B------:R-:W-:Y:S04]  /*79a0*/  DEPBAR.LE SB0, 0x0 ;  /* 0x000080000000791a */ /* 0x000fe80000000000 */
[----:B------:R-:W-:Y:S01]  /*79b0*/  WARPSYNC 0xffffffff ;  /* 0xffffffff00007948 */ /* 0x000fe20003800000 */
[----:B------:R-:W-:Y:S08]  /*79c0*/  BAR.SYNC.DEFER_BLOCKING 0x0 ;  /* 0x0000000000007b1d */ /* 0x000ff00000010000 */
[----:B-----5:R-:W-:Y:S08]  /*79d0*/  LDSM.16.M88.4 R112, [R235] ;  /* 0x00000000eb70783b */ /* 0x020ff00000000200 */
[----:B--2---:R-:W2:Y:S08]  /*79e0*/  LDSM.16.M88.4 R16, [R228] ;  /* 0x00000000e410783b */ /* 0x004eb00000000200 */
[----:B------:R-:W3:Y:S08]  /*79f0*/  LDSM.16.M88.4 R108, [R235+0x2000] ;  /* 0x00200000eb6c783b */ /* 0x000ef00000000200 */
[----:B------:R-:W3:Y:S08]  /*7a00*/  LDSM.16.M88.4 R32, [R228+0x800] ;  /* 0x00080000e420783b */ /* 0x000ef00000000200 */
[----:B------:R-:W4:Y:S04]  /*7a10*/  LDL R247, [R1+0x28] ;  /* 0x0000280001f77983 */ /* 0x000f280000100800 */
[----:B------:R-:W1:Y:S08]  /*7a20*/  LDSM.16.M88.4 R48, [R228+0x1000] ;  /* 0x00100000e430783b */ /* 0x000e700000000200 */
[----:B------:R-:W4:Y:S01]  /*7a30*/  LDL R2, [R1+0x48] ;  /* 0x0000480001027983 */ /* 0x000f220000100800 */
[-C--:B--2---:R-:W-:Y:S03]  /*7a40*/  HMMA.16816.F32.BF16 R4, R112, R16.reuse, RZ ;  /* 0x000000107004723c */ /* 0x084fe600000418ff */
[----:B------:R-:W2:Y:S05]  /*7a50*/  LDSM.16.M88.4 R64, [R228+0x1800] ;  /* 0x00180000e440783b */ /* 0x000eaa0000000200 */
[C---:B---3--:R-:W-:Y:S03]  /*7a60*/  HMMA.16816.F32.BF16 R8, R108.reuse, R16, RZ ;  /* 0x000000106c08723c */ /* 0x048fe600000418ff */
[----:B------:R-:W3:Y:S05]  /*7a70*/  LDSM.16.M88.4 R80, [R228+0x2000] ;  /* 0x00200000e450783b */ /* 0x000eea0000000200 */
[-C--:B------:R-:W-:Y:S03]  /*7a80*/  HMMA.16816.F32.BF16 R12, R108, R18.reuse, RZ ;  /* 0x000000126c0c723c */ /* 0x080fe600000418ff */
[----:B------:R-:W4:Y:S06]  /*7a90*/  LDL.64 R206, [R1+0x40] ;  /* 0x0000400001ce7983 */ /* 0x000f2c0000100a00 */
[----:B------:R-:W1:Y:S01]  /*7aa0*/  LDSM.16.M88.4 R96, [R228+0x2800] ;  /* 0x00280000e460783b */ /* 0x000e620000000200 */
[C---:B------:R-:W-:Y:S07]  /*7ab0*/  HMMA.16816.F32.BF16 R16, R112.reuse, R18, RZ ;  /* 0x000000127010723c */ /* 0x040fee00000418ff */
[----:B------:R-:W2:Y:S01]  /*7ac0*/  LDSM.16.M88.4 R136, [R228+0x3000] ;  /* 0x00300000e488783b */ /* 0x000ea20000000200 */
[-C--:B------:R-:W-:Y:S07]  /*7ad0*/  HMMA.16816.F32.BF16 R20, R112, R32.reuse, RZ ;  /* 0x000000207014723c */ /* 0x080fee00000418ff */
[----:B------:R-:W-:Y:S01]  /*7ae0*/  LDSM.16.M88.4 R188, [R238] ;  /* 0x00000000eebc783b */ /* 0x000fe20000000200 */
[C---:B------:R-:W-:Y:S07]  /*7af0*/  HMMA.16816.F32.BF16 R24, R108.reuse, R32, RZ ;  /* 0x000000206c18723c */ /* 0x040fee00000418ff */
[----:B------:R-:W2:Y:S01]  /*7b00*/  LDSM.16.M88.4 R192, [R239] ;  /* 0x00000000efc0783b */ /* 0x000ea20000000200 */
[-C--:B------:R-:W-:Y:S07]  /*7b10*/  HMMA.16816.F32.BF16 R28, R108, R34.reuse, RZ ;  /* 0x000000226c1c723c */ /* 0x080fee00000418ff */
[----:B------:R-:W2:Y:S01]  /*7b20*/  LDSM.16.M88.4 R196, [R238+0x2000] ;  /* 0x00200000eec4783b */ /* 0x000ea20000000200 */
[C---:B------:R-:W-:Y:S07]  /*7b30*/  HMMA.16816.F32.BF16 R32, R112.reuse, R34, RZ ;  /* 0x000000227020723c */ /* 0x040fee00000418ff */
[----:B------:R-:W3:Y:S01]  /*7b40*/  LDSM.16.M88.4 R200, [R245] ;  /* 0x00000000f5c8783b */ /* 0x000ee20000000200 */
[-C--:B-1----:R-:W-:Y:S07]  /*7b50*/  HMMA.16816.F32.BF16 R36, R112, R48.reuse, RZ ;  /* 0x000000307024723c */ /* 0x082fee00000418ff */
[----:B------:R-:W-:Y:S01]  /*7b60*/  STL [R1+0x80], R235 ;  /* 0x000080eb01007387 */ /* 0x000fe20000100800 */
[C---:B------:R-:W-:Y:S03]  /*7b70*/  HMMA.16816.F32.BF16 R40, R108.reuse, R48, RZ ;  /* 0x000000306c28723c */ /* 0x040fe600000418ff */
[----:B------:R-:W-:Y:S04]  /*7b80*/  STL [R1+0x84], R228 ;  /* 0x000084e401007387 */ /* 0x000fe80000100800 */
[----:B------:R-:W-:Y:S01]  /*7b90*/  STL [R1+0x88], R239 ;  /* 0x000088ef01007387 */ /* 0x000fe20000100800 */
[-C--:B------:R-:W-:Y:S03]  /*7ba0*/  HMMA.16816.F32.BF16 R44, R108, R50.reuse, RZ ;  /* 0x000000326c2c723c */ /* 0x080fe600000418ff */
[----:B------:R-:W-:Y:S04]  /*7bb0*/  STL [R1+0x8c], R238 ;  /* 0x00008cee01007387 */ /* 0x000fe80000100800 */
[----:B------:R-:W-:Y:S01]  /*7bc0*/  STL [R1+0x90], R245 ;  /* 0x000090f501007387 */ /* 0x000fe20000100800 */
[C---:B------:R-:W-:Y:S03]  /*7bd0*/  HMMA.16816.F32.BF16 R48, R112.reuse, R50, RZ ;  /* 0x000000327030723c */ /* 0x040fe600000418ff */
[----:B------:R-:W-:Y:S04]  /*7be0*/  STL [R1+0x94], R244 ;  /* 0x000094f401007387 */ /* 0x000fe80000100800 */
[----:B------:R-:W-:Y:S01]  /*7bf0*/  STL [R1+0x98], R243 ;  /* 0x000098f301007387 */ /* 0x000fe20000100800 */
[-C--:B--2---:R-:W-:Y:S03]  /*7c00*/  HMMA.16816.F32.BF16 R52, R112, R64.reuse, RZ ;  /* 0x000000407034723c */ /* 0x084fe600000418ff */
[----:B------:R-:W-:Y:S04]  /*7c10*/  STL [R1+0x9c], R242 ;  /* 0x00009cf201007387 */ /* 0x000fe80000100800 */
[----:B------:R-:W-:Y:S01]  /*7c20*/  STL [R1+0xa0], R241 ;  /* 0x0000a0f101007387 */ /* 0x000fe20000100800 */
[C---:B------:R-:W-:Y:S03]  /*7c30*/  HMMA.16816.F32.BF16 R56, R108.reuse, R64, RZ ;  /* 0x000000406c38723c */ /* 0x040fe600000418ff */
[----:B------:R-:W-:Y:S04]  /*7c40*/  STL [R1+0xa4], R240 ;  /* 0x0000a4f001007387 */ /* 0x000fe80000100800 */
[----:B------:R-:W2:Y:S01]  /*7c50*/  LDL R205, [R1+0x50] ;  /* 0x0000500001cd7983 */ /* 0x000ea20000100800 */
[-C--:B------:R-:W-:Y:S08]  /*7c60*/  HMMA.16816.F32.BF16 R60, R108, R66.reuse, RZ ;  /* 0x000000426c3c723c */ /* 0x080ff000000418ff */
[C---:B------:R-:W-:Y:S08]  /*7c70*/  HMMA.16816.F32.BF16 R64, R112.reuse, R66, RZ ;  /* 0x000000427040723c */ /* 0x040ff000000418ff */
[-C--:B---3--:R-:W-:Y:S08]  /*7c80*/  HMMA.16816.F32.BF16 R68, R112, R80.reuse, RZ ;  /* 0x000000507044723c */ /* 0x088ff000000418ff */
        /* <DEDUP_REMOVED lines=14> */
[-C--:B------:R-:W-:Y:S08]  /*7d70*/  HMMA.16816.F32.BF16 R12, R196, R194.reuse, R12 ;  /* 0x000000c2c40c723c */ /* 0x080ff0000004180c */
[C---:B------:R-:W-:Y:S01]  /*7d80*/  HMMA.16816.F32.BF16 R16, R188.reuse, R194, R16 ;  /* 0x000000c2bc10723c */ /* 0x040fe20000041810 */
[----:B------:R-:W3:Y:S07]  /*7d90*/  LDSM.16.M88.4 R192, [R243] ;  /* 0x00000000f3c0783b */ /* 0x000eee0000000200 */
[-C--:B------:R-:W-:Y:S08]  /*7da0*/  HMMA.16816.F32.BF16 R20, R188, R200.reuse, R20 ;  /* 0x000000c8bc14723c */ /* 0x080ff00000041814 */
[C---:B------:R-:W-:Y:S08]  /*7db0*/  HMMA.16816.F32.BF16 R24, R196.reuse, R200, R24 ;  /* 0x000000c8c418723c */ /* 0x040ff00000041818 */
[-C--:B------:R-:W-:Y:S08]  /*7dc0*/  HMMA.16816.F32.BF16 R28, R196, R202.reuse, R28 ;  /* 0x000000cac41c723c */ /* 0x080ff0000004181c */
[C---:B------:R-:W-:Y:S01]  /*7dd0*/  HMMA.16816.F32.BF16 R32, R188.reuse, R202, R32 ;  /* 0x000000cabc20723c */ /* 0x040fe20000041820 */
[----:B------:R-:W3:Y:S01]  /*7de0*/  LDSM.16.M88.4 R200, [R242] ;  /* 0x00000000f2c8783b */ /* 0x000ee20000000200 */
[----:B----4-:R-:W-:Y:S06]  /*7df0*/  ISETP.GT.AND P2, PT, R247, R204, PT ;  /* 0x000000ccf700720c */ /* 0x010fec0003f44270 */
[-C--:B-1----:R-:W-:Y:S08]  /*7e00*/  HMMA.16816.F32.BF16 R36, R188, R136.reuse, R36 ;  /* 0x00000088bc24723c */ /* 0x082ff00000041824 */
[C---:B------:R-:W-:Y:S01]  /*7e10*/  HMMA.16816.F32.BF16 R40, R196.reuse, R136, R40 ;  /* 0x00000088c428723c */ /* 0x040fe20000041828 */
[----:B------:R-:W-:Y:S03]  /*7e20*/  @!P2 IMAD.MOV.U32 R135, RZ, RZ, c[0x0][0x208] ;  /* 0x00008200ff87a624 */ /* 0x000fe600078e00ff */
[----:B------:R-:W-:Y:S04]  /*7e30*/  @!P2 SHF.R.S32.HI R0, RZ, 0x1f, R204 ;  /* 0x0000001fff00a819 */ /* 0x000fe800000114cc */
[-C--:B------:R-:W-:Y:S01]  /*7e40*/  HMMA.16816.F32.BF16 R44, R196, R138.reuse, R44 ;  /* 0x0000008ac42c723c */ /* 0x080fe2000004182c */
[----:B------:R-:W-:Y:S04]  /*7e50*/  @!P2 IMAD R0, R0, c[0x0][0x208], RZ ;  /* 0x000082000000aa24 */ /* 0x000fe800078e02ff */
[C---:B------:R-:W-:Y:S03]  /*7e60*/  @!P2 IMAD R0, R204.reuse, c[0x0][0x20c], R0 ;  /* 0x00008300cc00aa24 */ /* 0x040fe600078e0200 */
[C---:B------:R-:W-:Y:S01]  /*7e70*/  HMMA.16816.F32.BF16 R48, R188.reuse, R138, R48 ;  /* 0x0000008abc30723c */ /* 0x040fe20000041830 */
[----:B------:R-:W1:Y:S07]  /*7e80*/  LDSM.16.M88.4 R136, [R241] ;  /* 0x00000000f188783b */ /* 0x000e6e0000000200 */
[-C--:B---3--:R-:W-:Y:S08]  /*7e90*/  HMMA.16816.F32.BF16 R52, R188, R192.reuse, R52 ;  /* 0x000000c0bc34723c */ /* 0x088ff00000041834 */
[C---:B------:R-:W-:Y:S08]  /*7ea0*/  HMMA.16816.F32.BF16 R56, R196.reuse, R192, R56 ;  /* 0x000000c0c438723c */ /* 0x040ff00000041838 */
[-C--:B------:R-:W-:Y:S08]  /*7eb0*/  HMMA.16816.F32.BF16 R60, R196, R194.reuse, R60 ;  /* 0x000000c2c43c723c */ /* 0x080ff0000004183c */
[C---:B------:R-:W-:Y:S01]  /*7ec0*/  HMMA.16816.F32.BF16 R64, R188.reuse, R194, R64 ;  /* 0x000000c2bc40723c */ /* 0x040fe20000041840 */
[----:B------:R-:W3:Y:S07]  /*7ed0*/  LDSM.16.M88.4 R192, [R240] ;  /* 0x00000000f0c0783b */ /* 0x000eee0000000200 */
[-C--:B------:R-:W-:Y:S08]  /*7ee0*/  HMMA.16816.F32.BF16 R68, R188, R200.reuse, R68 ;  /* 0x000000c8bc44723c */ /* 0x080ff00000041844 */
[C---:B------:R-:W-:Y:S07]  /*7ef0*/  HMMA.16816.F32.BF16 R72, R196.reuse, R200, R72 ;  /* 0x000000c8c448723c */ /* 0x040fee0000041848 */
[----:B------:R-:W-:Y:S01]  /*7f00*/  @!P2 IMAD.MOV.U32 R200, RZ, RZ, R206 ;  /* 0x000000ffffc8a224 */ /* 0x000fe200078e00ce */
[-C--:B------:R-:W-:Y:S01]  /*7f10*/  HMMA.16816.F32.BF16 R76, R196, R202.reuse, R76 ;  /* 0x000000cac44c723c */ /* 0x080fe2000004184c */
[----:B------:R-:W4:Y:S03]  /*7f20*/  LDL R206, [R1+0x30] ;  /* 0x0000300001ce7983 */ /* 0x000f260000100800 */
[----:B------:R-:W-:Y:S01]  /*7f30*/  @!P2 MOV R201, R2 ;  /* 0x0000000200c9a202 */ /* 0x000fe20000000f00 */
[----:B------:R-:W-:Y:S01]  /*7f40*/  STL [R1+0xa8], R236 ;  /* 0x0000a8ec01007387 */ /* 0x000fe20000100800 */
[----:B------:R-:W-:Y:S02]  /*7f50*/  @!P2 IMAD.SHL.U32 R2, R135, 0x20, RZ ;  /* 0x000000208702a824 */ /* 0x000fe400078e00ff */
[C---:B------:R-:W-:Y:S01]  /*7f60*/  HMMA.16816.F32.BF16 R80, R188.reuse, R202, R80 ;  /* 0x000000cabc50723c */ /* 0x040fe20000041850 */
[----:B------:R-:W-:Y:S04]  /*7f70*/  STL [R1+0xac], R234 ;  /* 0x0000acea01007387 */ /* 0x000fe80000100800 */
[----:B------:R-:W-:Y:S02]  /*7f80*/  STL [R1+0xb0], R237 ;  /* 0x0000b0ed01007387 */ /* 0x000fe40000100800 */
[----:B------:R-:W-:Y:S01]  /*7f90*/  @!P2 IMAD.WIDE.U32 R202, R204, c[0x0][0x208], RZ ;  /* 0x00008200cccaaa25 */ /* 0x000fe200078e00ff */
[-C--:B-1----:R-:W-:Y:S04]  /*7fa0*/  HMMA.16816.F32.BF16 R84, R188, R136.reuse, R84 ;  /* 0x00000088bc54723c */ /* 0x082fe80000041854 */
[----:B------:R-:W-:Y:S02]  /*7fb0*/  @!P2 IMAD.IADD R0, R203, 0x1, R0 ;  /* 0x00000001cb00a824 */ /* 0x000fe400078e0200 */
[----:B------:R-:W-:Y:S02]  /*7fc0*/  @!P2 IMAD.WIDE.U32 R200, R202, 0x70, R200 ;  /* 0x00000070cac8a825 */ /* 0x000fe400078e00c8 */
[C---:B------:R-:W-:Y:S04]  /*7fd0*/  HMMA.16816.F32.BF16 R88, R196.reuse, R136, R88 ;  /* 0x00000088c458723c */ /* 0x040fe80000041858 */
[----:B------:R-:W-:Y:S03]  /*7fe0*/  @!P2 IMAD R0, R0, 0x70, RZ ;  /* 0x000000700000a824 */ /* 0x000fe600078e02ff */
[C---:B------:R-:W-:Y:S01]  /*7ff0*/  @!P2 LEA R136, P0, R200.reuse, c[0x0][0x1f8], 0x1 ;  /* 0x00007e00c888aa11 */ /* 0x040fe200078008ff */
[-C--:B------:R-:W-:Y:S01]  /*8000*/  HMMA.16816.F32.BF16 R92, R196, R138.reuse, R92 ;  /* 0x0000008ac45c723c */ /* 0x080fe2000004185c */
[----:B------:R-:W-:Y:S05]  /*8010*/  @!P2 IMAD.IADD R0, R201, 0x1, R0 ;  /* 0x00000001c900a824 */ /* 0x000fea00078e0200 */
[----:B------:R-:W-:Y:S02]  /*8020*/  @!P2 LEA.HI.X R137, R200, c[0x0][0x1fc], R0, 0x1, P0 ;  /* 0x00007f00c889aa11 */ /* 0x000fe400000f0c00 */
[C---:B------:R-:W-:Y:S01]  /*8030*/  HMMA.16816.F32.BF16 R96, R188.reuse, R138, R96 ;  /* 0x0000008abc60723c */ /* 0x040fe20000041860 */
[----:B------:R-:W-:Y:S02]  /*8040*/  @!P2 MOV R0, 0x5 ;  /* 0x000000050000a802 */ /* 0x000fe40000000f00 */
[----:B------:R-:W-:Y:S01]  /*8050*/  @!PT LDS RZ, [RZ] ;  /* 0x00000000fffff984 */ /* 0x000fe20000000800 */
[----:B------:R-:W-:Y:S01]  /*8060*/  @!PT LDS RZ, [RZ] ;  /* 0x00000000fffff984 */ /* 0x000fe20000000800 */
[----:B------:R-:W-:Y:S01]  /*8070*/  @!PT LDS RZ, [RZ] ;  /* 0x00000000fffff984 */ /* 0x000fe20000000800 */
[----:B------:R1:W-:Y:S01]  /*8080*/  @!P2 LDGSTS.E.BYPASS.LTC128B.128 [R246+0x100], [R136.64], !P6 ;  /* 0x0010000088f6afae */ /* 0x0003e2000f101d48 */
[----:B------:R-:W-:Y:S02]  /*8090*/  @!P2 IADD3 R200, P0, R136, R2, RZ ;  /* 0x0000000288c8a210 */ /* 0x000fe40007f1e0ff */
[----:B------:R-:W-:Y:S02]  /*80a0*/  @!P2 SHF.L.U64.HI R0, R135, R0, c[0x0][0x20c] ;  /* 0x000083008700a619 */ /* 0x000fe40000010200 */
[-C--:B---3--:R-:W-:Y:S04]  /*80b0*/  HMMA.16816.F32.BF16 R100, R188, R192.reuse, R100 ;  /* 0x000000c0bc64723c */ /* 0x088fe80000041864 */
[--C-:B------:R-:W-:Y:S04]  /*80c0*/  @!P2 IMAD.X R201, R137, 0x1, R0.reuse, P0 ;  /* 0x0000000189c9a824 */ /* 0x100fe800000e0600 */
[C---:B------:R-:W-:Y:S01]  /*80d0*/  HMMA.16816.F32.BF16 R104, R196.reuse, R192, R104 ;  /* 0x000000c0c468723c */ /* 0x040fe20000041868 */
[----:B------:R3:W-:Y:S07]  /*80e0*/  @!P2 LDGSTS.E.BYPASS.LTC128B.128 [R246+0x900], [R200.64], !P6 ;  /* 0x00900000c8f6afae */ /* 0x0007ee000f101d48 */
[-C--:B------:R-:W-:Y:S01]  /*80f0*/  HMMA.16816.F32.BF16 R108, R196, R194.reuse, R108 ;  /* 0x000000c2c46c723c */ /* 0x080fe2000004186c */
[----:B-1----:R-:W-:Y:S07]  /*8100*/  @!P2 IADD3 R136, P0, R200, R2, RZ ;  /* 0x00000002c888a210 */ /* 0x002fee0007f1e0ff */
[----:B------:R-:W-:Y:S01]  /*8110*/  HMMA.16816.F32.BF16 R112, R188, R194, R112 ;  /* 0x000000c2bc70723c */ /* 0x000fe20000041870 */
[----:B------:R-:W-:Y:S05]  /*8120*/  @!P2 IADD3.X R137, R201, R0, RZ, P0, !PT ;  /* 0x00000000c989a210 */ /* 0x000fea00007fe4ff */
[----:B------:R1:W-:Y:S01]  /*8130*/  @!P2 LDGSTS.E.BYPASS.LTC128B.128 [R246+0x1100], [R136.64], !P6 ;  /* 0x0110000088f6afae */ /* 0x0003e2000f101d48 */
[-C--:B---3--:R-:W-:Y:S05]  /*8140*/  @!P2 IADD3 R200, P1, R136, R2.reuse, RZ ;  /* 0x0000000288c8a210 */ /* 0x088fea0007f3e0ff */
[-C--:B------:R-:W-:Y:S01]  /*8150*/  @!P2 IADD3 R138, P0, R200, R2.reuse, RZ ;  /* 0x00000002c88aa210 */ /* 0x080fe20007f1e0ff */
[--C-:B------:R-:W-:Y:S04]  /*8160*/  @!P2 IMAD.X R201, R137, 0x1, R0.reuse, P1 ;  /* 0x0000000189c9a824 */ /* 0x100fe800008e0600 */
[--C-:B------:R-:W-:Y:S01]  /*8170*/  @!P2 IMAD.X R139, R201, 0x1, R0.reuse, P0 ;  /* 0x00000001c98ba824 */ /* 0x100fe200000e0600 */
[----:B------:R3:W-:Y:S08]  /*8180*/  @!P2 LDGSTS.E.BYPASS.LTC128B.128 [R246+0x1900], [R200.64], !P6 ;  /* 0x01900000c8f6afae */ /* 0x0007f0000f101d48 */
[----:B------:R2:W-:Y:S01]  /*8190*/  @!P2 LDGSTS.E.BYPASS.LTC128B.128 [R246+0x2100], [R138.64], !P6 ;  /* 0x021000008af6afae */ /* 0x0005e2000f101d48 */
[----:B-1----:R-:W-:Y:S04]  /*81a0*/  @!P2 IADD3 R136, P1, R138, R2, RZ ;  /* 0x000000028a88a210 */ /* 0x002fe80007f3e0ff */
[----:B------:R-:W-:Y:S02]  /*81b0*/  @!P2 IADD3.X R137, R139, R0, RZ, P1, !PT ;  /* 0x000000008b89a210 */ /* 0x000fe40000ffe4ff */
[----:B------:R-:W-:Y:S03]  /*81c0*/  @!P2 IADD3 R202, P0, R136, R2, RZ ;  /* 0x0000000288caa210 */ /* 0x000fe60007f1e0ff */
[----:B------:R2:W-:Y:S02]  /*81d0*/  @!P2 LDGSTS.E.BYPASS.LTC128B.128 [R246+0x2900], [R136.64], !P6 ;  /* 0x0290000088f6afae */ /* 0x0005e4000f101d48 */
[----:B------:R-:W-:Y:S06]  /*81e0*/  @!P2 IMAD.X R203, R137, 0x1, R0, P0 ;  /* 0x0000000189cba824 */ /* 0x000fec00000e0600 */
[----:B------:R3:W-:Y:S08]  /*81f0*/  @!P2 LDGSTS.E.BYPASS.LTC128B.128 [R246+0x3100], [R202.64], !P6 ;  /* 0x03100000caf6afae */ /* 0x0007f0000f101d48 */
[----:B------:R1:W4:Y:S04]  /*8200*/  LDL R0, [R1+0x4c] ;  /* 0x00004c0001007983 */ /* 0x0003280000100800 */
[----:B------:R-:W-:Y:S08]  /*8210*/  LDSM.16.M88.4 R196, [R236+0x2000] ;  /* 0x00200000ecc4783b */ /* 0x000ff00000000200 */
[----:B--2---:R-:W-:Y:S08]  /*8220*/  LDSM.16.M88.4 R136, [R236] ;  /* 0x00000000ec88783b */ /* 0x004ff00000000200 */
[----:B---3--:R-:W2:Y:S08]  /*8230*/  LDSM.16.M88.4 R200, [R234] ;  /* 0x00000000eac8783b */ /* 0x008eb00000000200 */
[----:B------:R-:W3:Y:S08]  /*8240*/  LDSM.16.M88.4 R188, [R234+0x800] ;  /* 0x00080000eabc783b */ /* 0x000ef00000000200 */
[----:B------:R-:W0:Y:S08]  /*8250*/  LDGDEPBAR ;  /* 0x00000000000079af */ /* 0x000e300000000000 */
[----:B------:R-:W1:Y:S01]  /*8260*/  LDSM.16.M88.4 R192, [R234+0x1000] ;  /* 0x00100000eac0783b */ /* 0x000e620000000200 */
[-C--:B--2---:R-:W-:Y:S08]  /*8270*/  HMMA.16816.F32.BF16 R4, R136, R200.reuse, R4 ;  /* 0x000000c88804723c */ /* 0x084ff00000041804 */
[C---:B------:R-:W-:Y:S08]  /*8280*/  HMMA.16816.F32.BF16 R8, R196.reuse, R200, R8 ;  /* 0x000000c8c408723c */ /* 0x040ff00000041808 */
[-C--:B------:R-:W-:Y:S08]  /*8290*/  HMMA.16816.F32.BF16 R12, R196, R202.reuse, R12 ;  /* 0x000000cac40c723c */ /* 0x080ff0000004180c */
[C---:B------:R-:W-:Y:S01]  /*82a0*/  HMMA.16816.F32.BF16 R16, R136.reuse, R202, R16 ;  /* 0x000000ca8810723c */ /* 0x040fe20000041810 */
[----:B------:R-:W2:Y:S07]  /*82b0*/  LDSM.16.M88.4 R200, [R234+0x1800] ;  /* 0x00180000eac8783b */ /* 0x000eae0000000200 */
[-C--:B---3--:R-:W-:Y:S08]  /*82c0*/  HMMA.16816.F32.BF16 R20, R136, R188.reuse, R20 ;  /* 0x000000bc8814723c */ /* 0x088ff00000041814 */
[C---:B------:R-:W-:Y:S08]  /*82d0*/  HMMA.16816.F32.BF16 R24, R196.reuse, R188, R24 ;  /* 0x000000bcc418723c */ /* 0x040ff00000041818 */
[-C--:B------:R-:W-:Y:S08]  /*82e0*/  HMMA.16816.F32.BF16 R28, R196, R190.reuse, R28 ;  /* 0x000000bec41c723c */ /* 0x080ff0000004181c */
[C---:B------:R-:W-:Y:S01]  /*82f0*/  HMMA.16816.F32.BF16 R32, R136.reuse, R190, R32 ;  /* 0x000000be8820723c */ /* 0x040fe20000041820 */
[----:B------:R-:W3:Y:S07]  /*8300*/  LDSM.16.M88.4 R188, [R234+0x2000] ;  /* 0x00200000eabc783b */ /* 0x000eee0000000200 */
        /* <DEDUP_REMOVED lines=14> */
[----:B------:R-:W-:Y:S07]  /*83f0*/  LDSM.16.M88.4 R188, [R237] ;  /* 0x00000000edbc783b */ /* 0x000fee0000000200 */
[-C--:B-1----:R-:W-:Y:S08]  /*8400*/  HMMA.16816.F32.BF16 R84, R136, R192.reuse, R84 ;  /* 0x000000c08854723c */ /* 0x082ff00000041854 */
[C---:B------:R-:W-:Y:S08]  /*8410*/  HMMA.16816.F32.BF16 R88, R196.reuse, R192, R88 ;  /* 0x000000c0c458723c */ /* 0x040ff00000041858 */
[-C--:B------:R-:W-:Y:S08]  /*8420*/  HMMA.16816.F32.BF16 R92, R196, R194.reuse, R92 ;  /* 0x000000c2c45c723c */ /* 0x080ff0000004185c */
[C---:B------:R-:W-:Y:S01]  /*8430*/  HMMA.16816.F32.BF16 R96, R136.reuse, R194, R96 ;  /* 0x000000c28860723c */ /* 0x040fe20000041860 */
[----:B------:R-:W1:Y:S07]  /*8440*/  LDSM.16.M88.4 R192, [R231] ;  /* 0x00000000e7c0783b */ /* 0x000e6e0000000200 */
[-C--:B--2---:R-:W-:Y:S08]  /*8450*/  HMMA.16816.F32.BF16 R100, R136, R200.reuse, R100 ;  /* 0x000000c88864723c */ /* 0x084ff00000041864 */
[C---:B------:R-:W-:Y:S07]  /*8460*/  HMMA.16816.F32.BF16 R104, R196.reuse, R200, R104 ;  /* 0x000000c8c468723c */ /* 0x040fee0000041868 */
[----:B------:R-:W-:Y:S01]  /*8470*/  IMAD R200, R204, -0x70, RZ ;  /* 0xffffff90ccc87824 */ /* 0x000fe200078e02ff */
[-C--:B------:R-:W-:Y:S01]  /*8480*/  HMMA.16816.F32.BF16 R108, R196, R202.reuse, R108 ;  /* 0x000000cac46c723c */ /* 0x080fe2000004186c */
[----:B------:R-:W2:Y:S03]  /*8490*/  LDSM.16.M88.4 R196, [R237+0x2000] ;  /* 0x00200000edc4783b */ /* 0x000ea60000000200 */
[----:B------:R-:W-:Y:S04]  /*84a0*/  IADD3 R200, -R205, 0x1, R200 ;  /* 0x00000001cdc87810 */ /* 0x000fe80007ffe1c8 */
[----:B------:R-:W-:Y:S01]  /*84b0*/  HMMA.16816.F32.BF16 R112, R136, R202, R112 ;  /* 0x000000ca8870723c */ /* 0x000fe20000041870 */
[----:B------:R-:W-:Y:S03]  /*84c0*/  LDSM.16.M88.4 R136, [R231+0x800] ;  /* 0x00080000e788783b */ /* 0x000fe60000000200 */
[----:B------:R-:W-:Y:S04]  /*84d0*/  IADD3 R200, R200, c[0x0][0x1d0], RZ ;  /* 0x00007400c8c87a10 */ /* 0x000fe80007ffe0ff */
[----:B------:R-:W-:Y:S01]  /*84e0*/  IADD3 R200, R200, -c[0x0][0x168], RZ ;  /* 0x80005a00c8c87a10 */ /* 0x000fe20007ffe0ff */
[-C--:B-1----:R-:W-:Y:S03]  /*84f0*/  HMMA.16816.F32.BF16 R4, R188, R192.reuse, R4 ;  /* 0x000000c0bc04723c */ /* 0x082fe60000041804 */
[----:B----4-:R-:W-:Y:S05]  /*8500*/  @P4 IMAD.MOV.U32 R0, RZ, RZ, R206 ;  /* 0x000000ffff004224 */ /* 0x010fea00078e00ce */
[----:B------:R-:W1:Y:S01]  /*8510*/  SHFL.IDX PT, R135, R0, 0x1, 0x1c1f ;  /* 0x003c1f0000877f89 */ /* 0x000e6200000e0000 */
[C---:B--2---:R-:W-:Y:S07]  /*8520*/  HMMA.16816.F32.BF16 R8, R196.reuse, R192, R8 ;  /* 0x000000c0c408723c */ /* 0x044fee0000041808 */
[----:B------:R-:W2:Y:S01]  /*8530*/  SHFL.IDX PT, R202, R0, RZ, 0x1c1f ;  /* 0x001c1fff00ca7589 */ /* 0x000ea200000e0000 */
[-C--:B------:R-:W-:Y:S07]  /*8540*/  HMMA.16816.F32.BF16 R12, R196, R194.reuse, R12 ;  /* 0x000000c2c40c723c */ /* 0x080fee000004180c */
[----:B------:R-:W-:Y:S01]  /*8550*/  SHFL.IDX PT, R201, R0, 0x3, 0x1c1f ;  /* 0x007c1f0000c97f89 */ /* 0x000fe200000e0000 */
[C---:B------:R-:W-:Y:S07]  /*8560*/  HMMA.16816.F32.BF16 R16, R188.reuse, R194, R16 ;  /* 0x000000c2bc10723c */ /* 0x040fee0000041810 */
[----:B------:R2:W3:Y:S01]  /*8570*/  SHFL.IDX PT, R2, R0, 0x2, 0x1c1f ;  /* 0x005c1f0000027f89 */ /* 0x0004e200000e0000 */
[----:B-1----:R-:W-:Y:S01]  /*8580*/  IMAD.IADD R135, R200, 0x1, R135 ;  /* 0x00000001c8877824 */ /* 0x002fe200078e0287 */
[-C--:B------:R-:W-:Y:S04]  /*8590*/  HMMA.16816.F32.BF16 R20, R188, R136.reuse, R20 ;  /* 0x00000088bc14723c */ /* 0x080fe80000041814 */
[C---:B------:R-:W-:Y:S02]  /*85a0*/  ISETP.GT.AND P1, PT, R135.reuse, RZ, PT ;  /* 0x000000ff8700720c */ /* 0x040fe40003f24270 */
[----:B------:R-:W1:Y:S01]  /*85b0*/  LDSM.16.M88.4 R192, [R231+0x1000] ;  /* 0x00100000e7c0783b */ /* 0x000e620000000200 */
[----:B------:R-:W-:Y:S02]  /*85c0*/  ISETP.GT.AND P0, PT, R135, 0x1, PT ;  /* 0x000000018700780c */ /* 0x000fe40003f04270 */
[----:B------:R-:W-:Y:S01]  /*85d0*/  FSEL R205, R6, -INF , P1 ;  /* 0xff80000006cd7808 */ /* 0x000fe20000800000 */
[C---:B------:R-:W-:Y:S02]  /*85e0*/  HMMA.16816.F32.BF16 R24, R196.reuse, R136, R24 ;  /* 0x00000088c418723c */ /* 0x040fe40000041818 */
[----:B------:R-:W-:Y:S06]  /*85f0*/  FSEL R203, R7, -INF , P0 ;  /* 0xff80000007cb7808 */ /* 0x000fec0000000000 */
[-C--:B------:R-:W-:Y:S01]  /*8600*/  HMMA.16816.F32.BF16 R28, R196, R138.reuse, R28 ;  /* 0x0000008ac41c723c */ /* 0x080fe2000004181c */
[C---:B--2---:R-:W-:Y:S03]  /*8610*/  IADD3 R0, R200.reuse, R202, RZ ;  /* 0x000000cac8007210 */ /* 0x044fe60007ffe0ff */
[C---:B---3--:R-:W-:Y:S01]  /*8620*/  IMAD.IADD R2, R200.reuse, 0x1, R2 ;  /* 0x00000001c8027824 */ /* 0x048fe200078e0202 */
[----:B------:R-:W-:Y:S02]  /*8630*/  IADD3 R200, R200, R201, RZ ;  /* 0x000000c9c8c87210 */ /* 0x000fe40007ffe0ff */
[C---:B------:R-:W-:Y:S01]  /*8640*/  ISETP.GT.AND P3, PT, R0.reuse, RZ, PT ;  /* 0x000000ff0000720c */ /* 0x040fe20003f64270 */
[C---:B------:R-:W-:Y:S01]  /*8650*/  HMMA.16816.F32.BF16 R32, R188.reuse, R138, R32 ;  /* 0x0000008abc20723c */ /* 0x040fe20000041820 */
[----:B------:R-:W-:Y:S03]  /*8660*/  ISETP.GT.AND P2, PT, R0, 0x1, PT ;  /* 0x000000010000780c */ /* 0x000fe60003f44270 */
[----:B------:R-:W-:Y:S02]  /*8670*/  FSEL R201, R4, -INF , P3 ;  /* 0xff80000004c97808 */ /* 0x000fe40001800000 */
[----:B------:R-:W-:Y:S02]  /*8680*/  FSEL R202, R5, -INF , P2 ;  /* 0xff80000005ca7808 */ /* 0x000fe40001000000 */
[----:B------:R-:W2:Y:S01]  /*8690*/  LDSM.16.M88.4 R4, [R231+0x1800] ;  /* 0x00180000e704783b */ /* 0x000ea20000000200 */
[C---:B------:R-:W-:Y:S02]  /*86a0*/  ISETP.GT.AND P3, PT, R2.reuse, RZ, PT ;  /* 0x000000ff0200720c */ /* 0x040fe40003f64270 */
[----:B------:R-:W-:Y:S02]  /*86b0*/  ISETP.GT.AND P2, PT, R2, 0x1, PT ;  /* 0x000000010200780c */ /* 0x000fe40003f44270 */
[C---:B------:R-:W-:Y:S02]  /*86c0*/  ISETP.GT.AND P1, PT, R200.reuse, RZ, PT ;  /* 0x000000ffc800720c */ /* 0x040fe40003f24270 */
[----:B------:R-:W-:Y:S02]  /*86d0*/  ISETP.GT.AND P0, PT, R200, 0x1, PT ;  /* 0x00000001c800780c */ /* 0x000fe40003f04270 */
[----:B------:R-:W-:Y:S02]  /*86e0*/  FSEL R206, R8, -INF , P3 ;  /* 0xff80000008ce7808 */ /* 0x000fe40001800000 */
[----:B------:R-:W-:Y:S01]  /*86f0*/  FSEL R207, R9, -INF , P2 ;  /* 0xff80000009cf7808 */ /* 0x000fe20001000000 */
[-C--:B-1----:R-:W-:Y:S01]  /*8700*/  HMMA.16816.F32.BF16 R36, R188, R192.reuse, R36 ;  /* 0x000000c0bc24723c */ /* 0x082fe20000041824 */
[----:B------:R-:W-:Y:S02]  /*8710*/  FSEL R209, R10, -INF , P1 ;  /* 0xff8000000ad17808 */ /* 0x000fe40000800000 */
[----:B------:R-:W-:Y:S02]  /*8720*/  FSEL R208, R11, -INF , P0 ;  /* 0xff8000000bd07808 */ /* 0x000fe40000000000 */
[----:B------:R-:W1:Y:S01]  /*8730*/  LDSM.16.M88.4 R8, [R231+0x2000] ;  /* 0x00200000e708783b */ /* 0x000e620000000200 */
[----:B------:R-:W-:Y:S02]  /*8740*/  ISETP.GT.AND P2, PT, R2, 0x9, PT ;  /* 0x000000090200780c */ /* 0x000fe40003f44270 */
[C---:B------:R-:W-:Y:S01]  /*8750*/  HMMA.16816.F32.BF16 R40, R196.reuse, R192, R40 ;  /* 0x000000c0c428723c */ /* 0x040fe20000041828 */
[C---:B------:R-:W-:Y:S02]  /*8760*/  ISETP.GT.AND P1, PT, R200.reuse, 0x8, PT ;  /* 0x00000008c800780c */ /* 0x040fe40003f24270 */
[----:B------:R-:W-:Y:S02]  /*8770*/  ISETP.GT.AND P0, PT, R200, 0x9, PT ;  /* 0x00000009c800780c */ /* 0x000fe40003f04270 */
[----:B------:R-:W-:Y:S02]  /*8780*/  FSEL R139, R13, -INF , P2 ;  /* 0xff8000000d8b7808 */ /* 0x000fe40001000000 */
[----:B------:R-:W-:Y:S01]  /*8790*/  ISETP.GT.AND P2, PT, R0, 0x9, PT ;  /* 0x000000090000780c */ /* 0x000fe20003f44270 */
[-C--:B------:R-:W-:Y:S01]  /*87a0*/  HMMA.16816.F32.BF16 R44, R196, R194.reuse, R44 ;  /* 0x000000c2c42c723c */ /* 0x080fe2000004182c */
[----:B------:R-:W-:Y:S02]  /*87b0*/  FSEL R14, R14, -INF , P1 ;  /* 0xff8000000e0e7808 */ /* 0x000fe40000800000 */
[----:B------:R-:W-:Y:S02]  /*87c0*/  ISETP.GT.AND P1, PT, R135, 0x8, PT ;  /* 0x000000088700780c */ /* 0x000fe40003f24270 */
[----:B------:R-:W-:Y:S02]  /*87d0*/  FSEL R17, R17, -INF , P2 ;  /* 0xff80000011117808 */ /* 0x000fe40001000000 */
[----:B------:R-:W-:Y:S01]  /*87e0*/  ISETP.GT.AND P2, PT, R0, 0x11, PT ;  /* 0x000000110000780c */ /* 0x000fe20003f44270 */
[C---:B------:R-:W-:Y:S01]  /*87f0*/  HMMA.16816.F32.BF16 R48, R188.reuse, R194, R48 ;  /* 0x000000c2bc30723c */ /* 0x040fe20000041830 */
[----:B------:R-:W-:Y:S02]  /*8800*/  FSEL R15, R15, -INF , P0 ;  /* 0xff8000000f0f7808 */ /* 0x000fe40000000000 */
[----:B------:R-:W-:Y:S02]  /*8810*/  ISETP.GT.AND P0, PT, R135, 0x9, PT ;  /* 0x000000098700780c */ /* 0x000fe40003f04270 */
[----:B------:R-:W-:Y:S02]  /*8820*/  FSEL R211, R21, -INF , P2 ;  /* 0xff80000015d37808 */ /* 0x000fe40001000000 */
[----:B------:R-:W-:Y:S01]  /*8830*/  ISETP.GT.AND P2, PT, R2, 0x11, PT ;  /* 0x000000110200780c */ /* 0x000fe20003f44270 */
[-C--:B--2---:R-:W-:Y:S01]  /*8840*/  HMMA.16816.F32.BF16 R52, R188, R4.reuse, R52 ;  /* 0x00000004bc34723c */ /* 0x084fe20000041834 */
        /* <DEDUP_REMOVED lines=8> */
[C---:B------:R-:W-:Y:S01]  /*88d0*/  ISETP.GT.AND P2, PT, R0.reuse, 0x19, PT ;  /* 0x000000190000780c */ /* 0x040fe20003f44270 */
[-C--:B------:R-:W-:Y:S01]  /*88e0*/  HMMA.16816.F32.BF16 R60, R196, R6.reuse, R60 ;  /* 0x00000006c43c723c */ /* 0x080fe2000004183c */
[----:B------:R-:W-:Y:S02]  /*88f0*/  FSEL R19, R19, -INF , P0 ;  /* 0xff80000013137808 */ /* 0x000fe40000000000 */
[----:B------:R-:W-:Y:S02]  /*8900*/  ISETP.GT.AND P0, PT, R135, 0x11, PT ;  /* 0x000000118700780c */ /* 0x000fe40003f04270 */
[----:B------:R-:W-:Y:S02]  /*8910*/  FSEL R193, R33, -INF , P2 ;  /* 0xff80000021c17808 */ /* 0x000fe40001000000 */
[----:B------:R-:W-:Y:S01]  /*8920*/  ISETP.GT.AND P2, PT, R0, 0x21, PT ;  /* 0x000000210000780c */ /* 0x000fe20003f44270 */
[C---:B------:R-:W-:Y:S01]  /*8930*/  HMMA.16816.F32.BF16 R64, R188.reuse, R6, R64 ;  /* 0x00000006bc40723c */ /* 0x040fe20000041840 */
[----:B------:R-:W2:Y:S01]  /*8940*/  LDSM.16.M88.4 R4, [R231+0x2800] ;  /* 0x00280000e704783b */ /* 0x000ea20000000200 */
[C---:B------:R-:W-:Y:S02]  /*8950*/  ISETP.GT.AND P3, PT, R2.reuse, 0x8, PT ;  /* 0x000000080200780c */ /* 0x040fe40003f64270 */
[----:B------:R-:W-:Y:S02]  /*8960*/  FSEL R250, R37, -INF , P2 ;  /* 0xff80000025fa7808 */ /* 0x000fe40001000000 */
[----:B------:R-:W-:Y:S02]  /*8970*/  ISETP.GT.AND P2, PT, R2, 0x21, PT ;  /* 0x000000210200780c */ /* 0x000fe40003f44270 */
[-C--:B-1----:R-:W-:Y:S01]  /*8980*/  HMMA.16816.F32.BF16 R68, R188, R8.reuse, R68 ;  /* 0x00000008bc44723c */ /* 0x082fe20000041844 */
        /* <DEDUP_REMOVED lines=9> */
[-C--:B------:R-:W-:Y:S01]  /*8a20*/  HMMA.16816.F32.BF16 R76, R196, R10.reuse, R76 ;  /* 0x0000000ac44c723c */ /* 0x080fe2000004184c */
[----:B------:R-:W-:Y:S02]  /*8a30*/  FSEL R221, R27, -INF , P0 ;  /* 0xff8000001bdd7808 */ /* 0x000fe40000000000 */
[----:B------:R-:W-:Y:S02]  /*8a40*/  ISETP.GT.AND P0, PT, R200, 0x19, PT ;  /* 0x00000019c800780c */ /* 0x000fe40003f04270 */
[----:B------:R-:W-:Y:S01]  /*8a50*/  FSEL R248, R49, -INF , P2 ;  /* 0xff80000031f87808 */ /* 0x000fe20001000000 */
[----:B------:R-:W-:Y:S01]  /*8a60*/  IMAD.MOV.U32 R49, RZ, RZ, R226 ;  /* 0x000000ffff317224 */ /* 0x000fe200078e00e2 */
[----:B------:R-:W-:Y:S01]  /*8a70*/  ISETP.GT.AND P2, PT, R0, 0x31, PT ;  /* 0x000000310000780c */ /* 0x000fe20003f44270 */
[C---:B------:R-:W-:Y:S01]  /*8a80*/  HMMA.16816.F32.BF16 R80, R188.reuse, R10, R80 ;  /* 0x0000000abc50723c */ /* 0x040fe20000041850 */
[----:B------:R-:W-:Y:S02]  /*8a90*/  FSEL R219, R30, -INF , P1 ;  /* 0xff8000001edb7808 */ /* 0x000fe40000800000 */
[----:B------:R-:W-:Y:S02]  /*8aa0*/  ISETP.GT.AND P1, PT, R135, 0x18, PT ;  /* 0x000000188700780c */ /* 0x000fe40003f24270 */
[----:B------:R-:W-:Y:S02]  /*8ab0*/  FSEL R53, R53, -INF , P2 ;  /* 0xff80000035357808 */ /* 0x000fe40001000000 */
[----:B------:R-:W-:Y:S02]  /*8ac0*/  ISETP.GT.AND P2, PT, R2, 0x31, PT ;  /* 0x000000310200780c */ /* 0x000fe40003f44270 */
[----:B------:R-:W-:Y:S01]  /*8ad0*/  FSEL R220, R31, -INF , P0 ;  /* 0xff8000001fdc7808 */ /* 0x000fe20000000000 */
[-C--:B--2---:R-:W-:Y:S01]  /*8ae0*/  HMMA.16816.F32.BF16 R84, R188, R4.reuse, R84 ;  /* 0x00000004bc54723c */ /* 0x084fe20000041854 */
[----:B------:R-:W-:Y:S02]  /*8af0*/  ISETP.GT.AND P0, PT, R135, 0x19, PT ;  /* 0x000000198700780c */ /* 0x000fe40003f04270 */
[----:B------:R-:W-:Y:S02]  /*8b00*/  FSEL R8, R57, -INF , P2 ;  /* 0xff80000039087808 */ /* 0x000fe40001000000 */
[----:B------:R-:W-:Y:S02]  /*8b10*/  FSEL R195, R34, -INF , P1 ;  /* 0xff80000022c37808 */ /* 0x000fe40000800000 */
[----:B------:R-:W-:Y:S01]  /*8b20*/  ISETP.GT.AND P1, PT, R135, 0x20, PT ;  /* 0x000000208700780c */ /* 0x000fe20003f24270 */
[----:B------:R1:W-:Y:S01]  /*8b30*/  STL [R1], R8 ;  /* 0x0000000801007387 */ /* 0x0003e20000100800 */
[----:B------:R-:W-:Y:S01]  /*8b40*/  FSEL R194, R35, -INF , P0 ;  /* 0xff80000023c27808 */ /* 0x000fe20000000000 */
[C---:B------:R-:W-:Y:S01]  /*8b50*/  HMMA.16816.F32.BF16 R88, R196.reuse, R4, R88 ;  /* 0x00000004c458723c */ /* 0x040fe20000041858 */
[----:B------:R-:W-:Y:S02]  /*8b60*/  ISETP.GT.AND P0, PT, R135, 0x21, PT ;  /* 0x000000218700780c */ /* 0x000fe40003f04270 */
[----:B------:R-:W-:Y:S02]  /*8b70*/  FSEL R34, R38, -INF , P1 ;  /* 0xff80000026227808 */ /* 0x000fe40000800000 */
[----:B------:R-:W-:Y:S02]  /*8b80*/  ISETP.GT.AND P1, PT, R200, 0x20, PT ;  /* 0x00000020c800780c */ /* 0x000fe40003f24270 */
[----:B------:R-:W-:Y:S01]  /*8b90*/  FSEL R235, R39, -INF , P0 ;  /* 0xff80000027eb7808 */ /* 0x000fe20000000000 */
[-C--:B------:R-:W-:Y:S01]  /*8ba0*/  HMMA.16816.F32.BF16 R92, R196, R6.reuse, R92 ;  /* 0x00000006c45c723c */ /* 0x080fe2000004185c */
[----:B------:R-:W-:Y:S02]  /*8bb0*/  FSEL R224, R42, -INF , P1 ;  /* 0xff8000002ae07808 */ /* 0x000fe40000800000 */
[C---:B------:R-:W-:Y:S01]  /*8bc0*/  ISETP.GT.AND P1, PT, R200.reuse, 0x28, PT ;  /* 0x00000028c800780c */ /* 0x040fe20003f24270 */
[----:B------:R-:W-:Y:S01]  /*8bd0*/  IMAD.MOV.U32 R41, RZ, RZ, R235 ;  /* 0x000000ffff297224 */ /* 0x000fe200078e00eb */
[----:B------:R-:W-:Y:S02]  /*8be0*/  ISETP.GT.AND P0, PT, R200, 0x21, PT ;  /* 0x00000021c800780c */ /* 0x000fe40003f04270 */
[----:B------:R-:W-:Y:S01]  /*8bf0*/  FSEL R222, R46, -INF , P1 ;  /* 0xff8000002ede7808 */ /* 0x000fe20000800000 */
[C---:B------:R-:W-:Y:S01]  /*8c00*/  HMMA.16816.F32.BF16 R96, R188.reuse, R6, R96 ;  /* 0x00000006bc60723c */ /* 0x040fe20000041860 */
[----:B------:R-:W-:Y:S02]  /*8c10*/  ISETP.GT.AND P1, PT, R135, 0x28, PT ;  /* 0x000000288700780c */ /* 0x000fe40003f24270 */
[----:B------:R-:W-:Y:S01]  /*8c20*/  ISETP.GT.AND P2, PT, R2, 0x39, PT ;  /* 0x000000390200780c */ /* 0x000fe20003f44270 */
[----:B------:R-:W-:Y:S01]  /*8c30*/  IMAD.MOV.U32 R57, RZ, RZ, R222 ;  /* 0x000000ffff397224 */ /* 0x000fe200078e00de */
[----:B------:R-:W-:Y:S02]  /*8c40*/  FSEL R223, R43, -INF , P0 ;  /* 0xff8000002bdf7808 */ /* 0x000fe40000000000 */
[----:B------:R-:W-:Y:S02]  /*8c50*/  ISETP.GT.AND P0, PT, R200, 0x29, PT ;  /* 0x00000029c800780c */ /* 0x000fe40003f04270 */
[----:B------:R-:W-:Y:S02]  /*8c60*/  FSEL R251, R50, -INF , P1 ;  /* 0xff80000032fb7808 */ /* 0x000fe40000800000 */
[----:B------:R-:W-:Y:S02]  /*8c70*/  ISETP.GT.AND P1, PT, R135, 0x30, PT ;  /* 0x000000308700780c */ /* 0x000fe40003f24270 */
[----:B------:R-:W-:Y:S02]  /*8c80*/  FSEL R25, R47, -INF , P0 ;  /* 0xff8000002f197808 */ /* 0x000fe40000000000 */
[----:B------:R-:W-:Y:S02]  /*8c90*/  ISETP.GT.AND P0, PT, R135, 0x29, PT ;  /* 0x000000298700780c */ /* 0x000fe40003f04270 */
[----:B------:R-:W-:Y:S02]  /*8ca0*/  FSEL R54, R54, -INF , P1 ;  /* 0xff80000036367808 */ /* 0x000fe40000800000 */
[----:B------:R-:W-:Y:S01]  /*8cb0*/  FSEL R252, R51, -INF , P0 ;  /* 0xff80000033fc7808 */ /* 0x000fe20000000000 */
[----:B------:R-:W-:Y:S01]  /*8cc0*/  IMAD.MOV.U32 R51, RZ, RZ, R223 ;  /* 0x000000ffff337224 */ /* 0x000fe200078e00df */
[----:B------:R-:W-:Y:S02]  /*8cd0*/  ISETP.GT.AND P0, PT, R135, 0x31, PT ;  /* 0x000000318700780c */ /* 0x000fe40003f04270 */
[----:B------:R-:W-:Y:S02]  /*8ce0*/  ISETP.GT.AND P1, PT, R200, 0x30, PT ;  /* 0x00000030c800780c */ /* 0x000fe40003f24270 */
[----:B------:R-:W-:Y:S02]  /*8cf0*/  FSEL R55, R55, -INF , P0 ;  /* 0xff80000037377808 */ /* 0x000fe40000000000 */
[----:B------:R-:W-:Y:S02]  /*8d00*/  FSEL R138, R12, -INF , P3 ;  /* 0xff8000000c8a7808 */ /* 0x000fe40001800000 */
[----:B------:R-:W-:Y:S02]  /*8d10*/  FSEL R30, R58, -INF , P1 ;  /* 0xff8000003a1e7808 */ /* 0x000fe40000800000 */
[----:B------:R-:W-:Y:S02]  /*8d20*/  ISETP.GT.AND P1, PT, R200, 0x38, PT ;  /* 0x00000038c800780c */ /* 0x000fe40003f24270 */
[----:B------:R-:W-:Y:S02]  /*8d30*/  ISETP.GT.AND P3, PT, R0, 0x8, PT ;  /* 0x000000080000780c */ /* 0x000fe40003f64270 */
[----:B------:R-:W-:Y:S02]  /*8d40*/  ISETP.GT.AND P0, PT, R200, 0x31, PT ;  /* 0x00000031c800780c */ /* 0x000fe40003f04270 */
[----:B-1----:R-:W-:Y:S02]  /*8d50*/  FSEL R8, R62, -INF , P1 ;  /* 0xff8000003e087808 */ /* 0x002fe40000800000 */
[----:B------:R-:W-:Y:S02]  /*8d60*/  FSEL R16, R16, -INF , P3 ;  /* 0xff80000010107808 */ /* 0x000fe40001800000 */
[----:B------:R-:W-:Y:S01]  /*8d70*/  ISETP.GT.AND P3, PT, R0, 0x10, PT ;  /* 0x000000100000780c */ /* 0x000fe20003f64270 */
[----:B------:R1:W-:Y:S01]  /*8d80*/  STL [R1+0x4], R8 ;  /* 0x0000040801007387 */ /* 0x0003e20000100800 */
[----:B------:R-:W-:Y:S02]  /*8d90*/  FSEL R31, R59, -INF , P0 ;  /* 0xff8000003b1f7808 */ /* 0x000fe40000000000 */
[----:B------:R-:W-:Y:S01]  /*8da0*/  ISETP.GT.AND P0, PT, R200, 0x39, PT ;  /* 0x00000039c800780c */ /* 0x000fe20003f04270 */
[----:B------:R-:W-:Y:S01]  /*8db0*/  STL [R1+0xb4], R231 ;  /* 0x0000b4e701007387 */ /* 0x000fe20000100800 */
[----:B------:R-:W-:Y:S02]  /*8dc0*/  FSEL R210, R20, -INF , P3 ;  /* 0xff80000014d27808 */ /* 0x000fe40001800000 */
[----:B------:R-:W-:Y:S02]  /*8dd0*/  ISETP.GT.AND P3, PT, R2, 0x10, PT ;  /* 0x000000100200780c */ /* 0x000fe40003f64270 */
[----:B------:R-:W-:Y:S02]  /*8de0*/  FSEL R42, R63, -INF , P0 ;  /* 0xff8000003f2a7808 */ /* 0x000fe40000000000 */
[----:B------:R-:W-:Y:S02]  /*8df0*/  ISETP.GT.AND P0, PT, R135, 0x39, PT ;  /* 0x000000398700780c */ /* 0x000fe40003f04270 */
[----:B------:R-:W-:Y:S02]  /*8e00*/  FSEL R214, R24, -INF , P3 ;  /* 0xff80000018d67808 */ /* 0x000fe40001800000 */
[----:B------:R-:W-:Y:S02]  /*8e10*/  FSEL R24, R67, -INF , P0 ;  /* 0xff80000043187808 */ /* 0x000fe40000000000 */
[----:B------:R-:W-:Y:S02]  /*8e20*/  ISETP.GT.AND P0, PT, R135, 0x41, PT ;  /* 0x000000418700780c */ /* 0x000fe40003f04270 */
[----:B------:R-:W-:Y:S02]  /*8e30*/  ISETP.GT.AND P3, PT, R2, 0x18, PT ;  /* 0x000000180200780c */ /* 0x000fe40003f64270 */
[----:B------:R-:W-:Y:S02]  /*8e40*/  FSEL R5, R71, -INF , P0 ;  /* 0xff80000047057808 */ /* 0x000fe40000000000 */
[----:B------:R-:W-:Y:S02]  /*8e50*/  FSEL R213, R28, -INF , P3 ;  /* 0xff8000001cd57808 */ /* 0x000fe40001800000 */
[----:B------:R-:W-:Y:S01]  /*8e60*/  ISETP.GT.AND P3, PT, R0, 0x18, PT ;  /* 0x000000180000780c */ /* 0x000fe20003f64270 */
[----:B------:R2:W-:Y:S01]  /*8e70*/  STL [R1+0x8], R5 ;  /* 0x0000080501007387 */ /* 0x0005e20000100800 */
[----:B------:R-:W-:Y:S02]  /*8e80*/  FSEL R241, R61, -INF , P2 ;  /* 0xff8000003df17808 */ /* 0x000fe40001000000 */
[----:B------:R-:W-:Y:S02]  /*8e90*/  FSEL R192, R32, -INF , P3 ;  /* 0xff80000020c07808 */ /* 0x000fe40001800000 */
[C---:B------:R-:W-:Y:S02]  /*8ea0*/  ISETP.GT.AND P3, PT, R0.reuse, 0x20, PT ;  /* 0x000000200000780c */ /* 0x040fe40003f64270 */
[----:B------:R-:W-:Y:S02]  /*8eb0*/  ISETP.GT.AND P2, PT, R0, 0x39, PT ;  /* 0x000000390000780c */ /* 0x000fe40003f44270 */
[----:B------:R-:W-:Y:S02]  /*8ec0*/  FSEL R249, R36, -INF , P3 ;  /* 0xff80000024f97808 */ /* 0x000fe40001800000 */
[----:B------:R-:W-:Y:S02]  /*8ed0*/  ISETP.GT.AND P3, PT, R2, 0x20, PT ;  /* 0x000000200200780c */ /* 0x000fe40003f64270 */
[----:B-1----:R-:W-:Y:S02]  /*8ee0*/  FMNMX.FTZ R8, R201, R3, !PT ;  /* 0x00000003c9087209 */ /* 0x002fe40007810000 */
[----:B------:R-:W-:Y:S02]  /*8ef0*/  FSEL R234, R40, -INF , P3 ;  /* 0xff80000028ea7808 */ /* 0x000fe40001800000 */
[----:B------:R-:W-:Y:S02]  /*8f00*/  ISETP.GT.AND P3, PT, R2, 0x28, PT ;  /* 0x000000280200780c */ /* 0x000fe40003f64270 */
[----:B------:R-:W-:Y:S01]  /*8f10*/  FMNMX.FTZ R12, R202, R8, !PT ;  /* 0x00000008ca0c7209 */ /* 0x000fe20007810000 */
[----:B------:R-:W-:Y:S01]  /*8f20*/  IMAD.MOV.U32 R46, RZ, RZ, R234 ;  /* 0x000000ffff2e7224 */ /* 0x000fe200078e00ea */
[----:B------:R-:W-:Y:S01]  /*8f30*/  FSEL R227, R44, -INF , P3 ;  /* 0xff8000002ce37808 */ /* 0x000fe20001800000 */
[----:B------:R-:W1:Y:S01]  /*8f40*/  LDSM.16.M88.4 R8, [R231+0x3000] ;  /* 0x00300000e708783b */ /* 0x000e620000000200 */
[----:B------:R-:W-:Y:S01]  /*8f50*/  FSEL R44, R65, -INF , P2 ;  /* 0xff800000412c7808 */ /* 0x000fe20001000000 */
[----:B------:R-:W-:Y:S04]  /*8f60*/  DEPBAR.LE SB0, 0x0 ;  /* 0x000080000000791a */ /* 0x000fe80000000000 */
[----:B------:R-:W-:Y:S02]  /*8f70*/  ISETP.GT.AND P2, PT, R0, 0x41, PT ;  /* 0x000000410000780c */ /* 0x000fe40003f44270 */
[----:B------:R-:W-:Y:S01]  /*8f80*/  FMNMX.FTZ R4, R16, R12, !PT ;  /* 0x0000000c10047209 */ /* 0x000fe20007810000 */
[----:B------:R-:W-:Y:S01]  /*8f90*/  BAR.SYNC.DEFER_BLOCKING 0x0 ;  /* 0x0000000000007b1d */ /* 0x000fe20000010000 */
[----:B------:R-:W-:Y:S02]  /*8fa0*/  FSEL R242, R69, -INF , P2 ;  /* 0xff80000045f27808 */ /* 0x000fe40001000000 */
[----:B------:R-:W-:Y:S02]  /*8fb0*/  ISETP.GT.AND P2, PT, R2, 0x41, PT ;  /* 0x000000410200780c */ /* 0x000fe40003f44270 */
[----:B------:R-:W-:Y:S02]  /*8fc0*/  ISETP.GT.AND P0, PT, R200, 0x41, PT ;  /* 0x00000041c800780c */ /* 0x000fe40003f04270 */
[----:B------:R-:W-:Y:S02]  /*8fd0*/  FSEL R12, R73, -INF , P2 ;  /* 0xff800000490c7808 */ /* 0x000fe40001000000 */
[----:B--2---:R-:W-:Y:S02]  /*8fe0*/  FSEL R5, R75, -INF , P0 ;  /* 0xff8000004b057808 */ /* 0x004fe40000000000 */
[----:B------:R-:W-:Y:S01]  /*8ff0*/  ISETP.GT.AND P2, PT, R2, 0x49, PT ;  /* 0x000000490200780c */ /* 0x000fe20003f44270 */
[----:B------:R-:W-:Y:S01]  /*9000*/  STL [R1+0xc], R12 ;  /* 0x00000c0c01007387 */ /* 0x000fe20000100800 */
[----:B------:R-:W-:Y:S02]  /*9010*/  ISETP.GT.AND P3, PT, R0, 0x28, PT ;  /* 0x000000280000780c */ /* 0x000fe40003f64270 */
[----:B------:R-:W-:Y:S01]  /*9020*/  FMNMX.FTZ R4, R17, R4, !PT ;  /* 0x0000000411047209 */ /* 0x000fe20007810000 */
[----:B------:R2:W-:Y:S01]  /*9030*/  STL [R1+0x14], R5 ;  /* 0x0000140501007387 */ /* 0x0005e20000100800 */
[----:B------:R-:W-:Y:S01]  /*9040*/  FSEL R225, R48, -INF , P3 ;  /* 0xff80000030e17808 */ /* 0x000fe20001800000 */
[----:B------:R-:W-:Y:S01]  /*9050*/  IMAD.MOV.U32 R48, RZ, RZ, R227 ;  /* 0x000000ffff307224 */ /* 0x000fe200078e00e3 */
[----:B------:R-:W-:Y:S02]  /*9060*/  ISETP.GT.AND P3, PT, R0, 0x30, PT ;  /* 0x000000300000780c */ /* 0x000fe40003f64270 */
[----:B------:R-:W-:Y:S02]  /*9070*/  FMNMX.FTZ R4, R210, R4, !PT ;  /* 0x00000004d2047209 */ /* 0x000fe40007810000 */
[----:B------:R-:W-:Y:S02]  /*9080*/  FSEL R36, R52, -INF , P3 ;  /* 0xff80000034247808 */ /* 0x000fe40001800000 */
[----:B------:R-:W-:Y:S02]  /*9090*/  ISETP.GT.AND P3, PT, R2, 0x30, PT ;  /* 0x000000300200780c */ /* 0x000fe40003f64270 */
[----:B------:R-:W-:Y:S02]  /*90a0*/  FMNMX.FTZ R4, R211, R4, !PT ;  /* 0x00000004d3047209 */ /* 0x000fe40007810000 */
[----:B------:R-:W-:Y:S02]  /*90b0*/  FSEL R26, R56, -INF , P3 ;  /* 0xff800000381a7808 */ /* 0x000fe40001800000 */
[----:B------:R-:W-:Y:S01]  /*90c0*/  ISETP.GT.AND P3, PT, R2, 0x38, PT ;  /* 0x000000380200780c */ /* 0x000fe20003f64270 */
[-C--:B-1----:R-:W-:Y:S01]  /*90d0*/  HMMA.16816.F32.BF16 R100, R188, R8.reuse, R100 ;  /* 0x00000008bc64723c */ /* 0x082fe20000041864 */
[----:B------:R-:W-:Y:S02]  /*90e0*/  FMNMX.FTZ R4, R192, R4, !PT ;  /* 0x00000004c0047209 */ /* 0x000fe40007810000 */
[----:B------:R-:W-:Y:S02]  /*90f0*/  FSEL R236, R60, -INF , P3 ;  /* 0xff8000003cec7808 */ /* 0x000fe40001800000 */
[C---:B------:R-:W-:Y:S02]  /*9100*/  ISETP.GT.AND P3, PT, R0.reuse, 0x38, PT ;  /* 0x000000380000780c */ /* 0x040fe40003f64270 */
[----:B------:R-:W-:Y:S01]  /*9110*/  FMNMX.FTZ R4, R193, R4, !PT ;  /* 0x00000004c1047209 */ /* 0x000fe20007810000 */
[C---:B------:R-:W-:Y:S01]  /*9120*/  HMMA.16816.F32.BF16 R104, R196.reuse, R8, R104 ;  /* 0x00000008c468723c */ /* 0x040fe20000041868 */
[----:B--2---:R-:W-:Y:S02]  /*9130*/  FSEL R5, R77, -INF , P2 ;  /* 0xff8000004d057808 */ /* 0x004fe40001000000 */
[----:B------:R-:W-:Y:S02]  /*9140*/  ISETP.GT.AND P2, PT, R0, 0x49, PT ;  /* 0x000000490000780c */ /* 0x000fe40003f44270 */
[----:B------:R-:W-:Y:S01]  /*9150*/  FSEL R35, R64, -INF , P3 ;  /* 0xff80000040237808 */ /* 0x000fe20001800000 */
[----:B------:R1:W-:Y:S01]  /*9160*/  STL [R1+0x10], R5 ;  /* 0x0000100501007387 */ /* 0x0003e20000100800 */
[----:B------:R-:W-:Y:S01]  /*9170*/  ISETP.GT.AND P3, PT, R0, 0x40, PT ;  /* 0x000000400000780c */ /* 0x000fe20003f64270 */
[-C--:B------:R-:W-:Y:S01]  /*9180*/  HMMA.16816.F32.BF16 R108, R196, R10.reuse, R108 ;  /* 0x0000000ac46c723c */ /* 0x080fe2000004186c */
[----:B------:R-:W-:Y:S01]  /*9190*/  FMNMX.FTZ R4, R249, R4, !PT ;  /* 0x00000004f9047209 */ /* 0x000fe20007810000 */
[----:B------:R-:W-:Y:S01]  /*91a0*/  STL [R1+0xb8], R242 ;  /* 0x0000b8f201007387 */ /* 0x000fe20000100800 */
[----:B------:R-:W-:Y:S02]  /*91b0*/  ISETP.GT.AND P0, PT, R200, 0x49, PT ;  /* 0x00000049c800780c */ /* 0x000fe40003f04270 */
[----:B------:R-:W-:Y:S01]  /*91c0*/  FSEL R43, R68, -INF , P3 ;  /* 0xff800000442b7808 */ /* 0x000fe20001800000 */
[----:B------:R2:W-:Y:S01]  /*91d0*/  STL [R1+0xd0], R251 ;  /* 0x0000d0fb01007387 */ /* 0x0005e20000100800 */
[----:B------:R-:W-:Y:S01]  /*91e0*/  ISETP.GT.AND P3, PT, R2, 0x40, PT ;  /* 0x000000400200780c */ /* 0x000fe20003f64270 */
[----:B------:R-:W-:Y:S01]  /*91f0*/  HMMA.16816.F32.BF16 R112, R188, R10, R112 ;  /* 0x0000000abc70723c */ /* 0x000fe20000041870 */
[----:B------:R-:W-:Y:S02]  /*9200*/  FMNMX.FTZ R4, R250, R4, !PT ;  /* 0x00000004fa047209 */ /* 0x000fe40007810000 */
[----:B------:R-:W-:Y:S02]  /*9210*/  ISETP.GT.AND P1, PT, R135, 0x38, PT ;  /* 0x000000388700780c */ /* 0x000fe40003f24270 */
[----:B------:R-:W-:Y:S02]  /*9220*/  FSEL R32, R72, -INF , P3 ;  /* 0xff80000048207808 */ /* 0x000fe40001800000 */
[----:B------:R-:W-:Y:S02]  /*9230*/  ISETP.GT.AND P3, PT, R2, 0x48, PT ;  /* 0x000000480200780c */ /* 0x000fe40003f64270 */
[----:B------:R-:W-:Y:S02]  /*9240*/  FMNMX.FTZ R4, R225, R4, !PT ;  /* 0x00000004e1047209 */ /* 0x000fe40007810000 */
[----:B------:R-:W-:Y:S02]  /*9250*/  ISETP.GT.AND P5, PT, R0, 0x60, PT ;  /* 0x000000600000780c */ /* 0x000fe40003fa4270 */
[----:B------:R-:W-:Y:S02]  /*9260*/  FSEL R244, R76, -INF , P3 ;  /* 0xff8000004cf47808 */ /* 0x000fe40001800000 */
[----:B-1----:R-:W-:Y:S02]  /*9270*/  FMNMX.FTZ R5, R205, R132, !PT ;  /* 0x00000084cd057209 */ /* 0x002fe40007810000 */
[----:B------:R-:W-:Y:S02]  /*9280*/  ISETP.GT.AND P3, PT, R0, 0x48, PT ;  /* 0x000000480000780c */ /* 0x000fe40003f64270 */
[----:B------:R-:W-:Y:S02]  /*9290*/  FMNMX.FTZ R5, R203, R5, !PT ;  /* 0x00000005cb057209 */ /* 0x000fe40007810000 */
[----:B------:R-:W-:Y:S02]  /*92a0*/  FSEL R231, R80, -INF , P3 ;  /* 0xff80000050e77808 */ /* 0x000fe40001800000 */
        /* <DEDUP_REMOVED lines=17> */
[----:B--2---:R-:W2:Y:S01]  /*93c0*/  LDL.LU R251, [R1] ;  /* 0x0000000001fb7983 */ /* 0x004ea20000300800 */
[----:B------:R-:W-:Y:S02]  /*93d0*/  FSEL R235, R81, -INF , P2 ;  /* 0xff80000051eb7808 */ /* 0x000fe40001000000 */
[----:B------:R-:W-:Y:S01]  /*93e0*/  ISETP.GT.AND P3, PT, R0, 0x50, PT ;  /* 0x000000500000780c */ /* 0x000fe20003f64270 */
[----:B------:R1:W-:Y:S01]  /*93f0*/  STL [R1+0xbc], R231 ;  /* 0x0000bce701007387 */ /* 0x0003e20000100800 */
[----:B------:R-:W-:Y:S02]  /*9400*/  FSEL R29, R79, -INF , P0 ;  /* 0xff8000004f1d7808 */ /* 0x000fe40000000000 */
[----:B------:R-:W-:Y:S02]  /*9410*/  FSEL R243, R84, -INF , P3 ;  /* 0xff80000054f37808 */ /* 0x000fe40001800000 */
[----:B------:R-:W-:Y:S02]  /*9420*/  ISETP.GT.AND P0, PT, R135, 0x49, PT ;  /* 0x000000498700780c */ /* 0x000fe40003f04270 */
[----:B------:R-:W-:Y:S02]  /*9430*/  MOV R47, R228 ;  /* 0x000000e4002f7202 */ /* 0x000fe40000000f00 */
[----:B------:R-:W-:Y:S02]  /*9440*/  FSEL R228, R83, -INF , P0 ;  /* 0xff80000053e47808 */ /* 0x000fe40000000000 */
[----:B------:R-:W-:Y:S02]  /*9450*/  ISETP.GT.AND P0, PT, R135, 0x51, PT ;  /* 0x000000518700780c */ /* 0x000fe40003f04270 */
[----:B------:R-:W-:Y:S02]  /*9460*/  FMNMX.FTZ R137, R235, R4, !PT ;  /* 0x00000004eb897209 */ /* 0x000fe40007810000 */
[----:B------:R-:W-:Y:S02]  /*9470*/  FSEL R237, R87, -INF , P0 ;  /* 0xff80000057ed7808 */ /* 0x000fe40000000000 */
[----:B------:R-:W-:Y:S02]  /*9480*/  FSEL R56, R66, -INF , P1 ;  /* 0xff80000042387808 */ /* 0x000fe40000800000 */
[----:B------:R-:W-:Y:S02]  /*9490*/  ISETP.GT.AND P1, PT, R135, 0x40, PT ;  /* 0x000000408700780c */ /* 0x000fe40003f24270 */
[----:B------:R-:W-:Y:S02]  /*94a0*/  ISETP.GT.AND P0, PT, R0, 0x59, PT ;  /* 0x000000590000780c */ /* 0x000fe40003f04270 */
[----:B------:R-:W-:Y:S01]  /*94b0*/  FMNMX.FTZ R137, R243, R137, !PT ;  /* 0x00000089f3897209 */ /* 0x000fe20007810000 */
[----:B-1----:R-:W3:Y:S01]  /*94c0*/  LDL.LU R231, [R1+0x8] ;  /* 0x0000080001e77983 */ /* 0x002ee20000300800 */
[----:B------:R-:W-:Y:S02]  /*94d0*/  FSEL R97, R97, -INF , P0 ;  /* 0xff80000061617808 */ /* 0x000fe40000000000 */
[----:B------:R-:W-:Y:S01]  /*94e0*/  FSEL R33, R70, -INF , P1 ;  /* 0xff80000046217808 */ /* 0x000fe20000800000 */
[----:B------:R-:W-:Y:S01]  /*94f0*/  STL [R1+0xc0], R235 ;  /* 0x0000c0eb01007387 */ /* 0x000fe20000100800 */
[----:B------:R-:W-:Y:S02]  /*9500*/  ISETP.GT.AND P1, PT, R200, 0x40, PT ;  /* 0x00000040c800780c */ /* 0x000fe40003f24270 */
[----:B------:R-:W-:Y:S01]  /*9510*/  FSEL R198, R100, -INF , P5 ;  /* 0xff80000064c67808 */ /* 0x000fe20002800000 */
[----:B------:R1:W-:Y:S01]  /*9520*/  STL [R1+0xc4], R243 ;  /* 0x0000c4f301007387 */ /* 0x0003e20000100800 */
[----:B------:R-:W-:Y:S02]  /*9530*/  FSEL R13, R74, -INF , P1 ;  /* 0xff8000004a0d7808 */ /* 0x000fe40000800000 */
[----:B------:R-:W-:Y:S02]  /*9540*/  ISETP.GT.AND P1, PT, R200, 0x48, PT ;  /* 0x00000048c800780c */ /* 0x000fe40003f24270 */
[----:B------:R-:W-:Y:S01]  /*9550*/  ISETP.GT.AND P2, PT, R0, 0x51, PT ;  /* 0x000000510000780c */ /* 0x000fe20003f44270 */
[----:B------:R-:W-:Y:S01]  /*9560*/  IMAD.MOV.U32 R197, RZ, RZ, R13 ;  /* 0x000000ffffc57224 */ /* 0x000fe200078e000d */
[----:B------:R-:W-:Y:S02]  /*9570*/  FSEL R12, R78, -INF , P1 ;  /* 0xff8000004e0c7808 */ /* 0x000fe40000800000 */
[----:B------:R-:W-:Y:S02]  /*9580*/  ISETP.GT.AND P1, PT, R135, 0x48, PT ;  /* 0x000000488700780c */ /* 0x000fe40003f24270 */
[----:B------:R-:W-:Y:S01]  /*9590*/  FSEL R28, R85, -INF , P2 ;  /* 0xff800000551c7808 */ /* 0x000fe20001000000 */
[----:B------:R-:W-:Y:S01]  /*95a0*/  IMAD.MOV.U32 R199, RZ, RZ, R12 ;  /* 0x000000ffffc77224 */ /* 0x000fe200078e000c */
[----:B------:R-:W-:Y:S02]  /*95b0*/  FSEL R27, R82, -INF , P1 ;  /* 0xff800000521b7808 */ /* 0x000fe40000800000 */
[----:B------:R-:W-:Y:S02]  /*95c0*/  ISETP.GT.AND P1, PT, R135, 0x50, PT ;  /* 0x000000508700780c */ /* 0x000fe40003f24270 */
[----:B------:R-:W-:Y:S02]  /*95d0*/  FMNMX.FTZ R137, R28, R137, !PT ;  /* 0x000000891c897209 */ /* 0x000fe40007810000 */
[----:B------:R-:W-:Y:S02]  /*95e0*/  FSEL R245, R86, -INF , P1 ;  /* 0xff80000056f57808 */ /* 0x000fe40000800000 */
[----:B------:R-:W-:Y:S02]  /*95f0*/  ISETP.GT.AND P1, PT, R0, 0x58, PT ;  /* 0x000000580000780c */ /* 0x000fe40003f24270 */
[----:B------:R-:W-:Y:S01]  /*9600*/  FMNMX.FTZ R4, R206, R133, !PT ;  /* 0x00000085ce047209 */ /* 0x000fe20007810000 */
[----:B-1----:R-:W4:Y:S01]  /*9610*/  LDL.LU R243, [R1+0xc] ;  /* 0x00000c0001f37983 */ /* 0x002f220000300800 */
[----:B------:R-:W-:Y:S02]  /*9620*/  FSEL R52, R96, -INF , P1 ;  /* 0xff80000060347808 */ /* 0x000fe40000800000 */
[----:B------:R-:W-:Y:S01]  /*9630*/  ISETP.GT.AND P3, PT, R0, 0x61, PT ;  /* 0x000000610000780c */ /* 0x000fe20003f64270 */
[----:B------:R-:W-:Y:S01]  /*9640*/  STL [R1+0xc8], R97 ;  /* 0x0000c86101007387 */ /* 0x000fe20000100800 */
[----:B------:R-:W-:Y:S02]  /*9650*/  FMNMX.FTZ R137, R52, R137, !PT ;  /* 0x0000008934897209 */ /* 0x000fe40007810000 */
[C---:B------:R-:W-:Y:S01]  /*9660*/  ISETP.GT.AND P2, PT, R0.reuse, 0x68, PT ;  /* 0x000000680000780c */ /* 0x040fe20003f44270 */
[----:B------:R1:W-:Y:S01]  /*9670*/  STL [R1+0xcc], R198 ;  /* 0x0000ccc601007387 */ /* 0x0003e20000100800 */
[----:B------:R-:W-:Y:S02]  /*9680*/  FMNMX.FTZ R137, R97, R137, !PT ;  /* 0x0000008961897209 */ /* 0x000fe40007810000 */
[----:B------:R-:W-:Y:S01]  /*9690*/  ISETP.GT.AND P1, PT, R0, 0x69, PT ;  /* 0x000000690000780c */ /* 0x000fe20003f24270 */
[----:B------:R-:W4:Y:S01]  /*96a0*/  LDL.64 R8, [R1+0x38] ;  /* 0x0000380001087983 */ /* 0x000f220000100a00 */
[----:B------:R-:W-:Y:S02]  /*96b0*/  FMNMX.FTZ R137, R198, R137, !PT ;  /* 0x00000089c6897209 */ /* 0x000fe40007810000 */
[----:B------:R-:W-:Y:S02]  /*96c0*/  FMNMX.FTZ R0, R252, R5, !PT ;  /* 0x00000005fc007209 */ /* 0x000fe40007810000 */
[----:B------:R-:W-:Y:S01]  /*96d0*/  FMNMX.FTZ R4, R207, R4, !PT ;  /* 0x00000004cf047209 */ /* 0x000fe20007810000 */
[----:B------:R-:W4:Y:S01]  /*96e0*/  LDL R10, [R1+0x34] ;  /* 0x00003400010a7983 */ /* 0x000f220000100800 */
[----:B------:R-:W-:Y:S02]  /*96f0*/  FMNMX.FTZ R0, R54, R0, !PT ;  /* 0x0000000036007209 */ /* 0x000fe40007810000 */
[----:B------:R-:W-:Y:S02]  /*9700*/  FMNMX.FTZ R4, R138, R4, !PT ;  /* 0x000000048a047209 */ /* 0x000fe40007810000 */
[----:B------:R-:W-:Y:S02]  /*9710*/  FMNMX.FTZ R0, R55, R0, !PT ;  /* 0x0000000037007209 */ /* 0x000fe40007810000 */
[----:B------:R-:W-:Y:S02]  /*9720*/  FSEL R196, R101, -INF , P3 ;  /* 0xff80000065c47808 */ /* 0x000fe40001800000 */
[----:B------:R-:W-:Y:S02]  /*9730*/  FMNMX.FTZ R0, R56, R0, !PT ;  /* 0x0000000038007209 */ /* 0x000fe40007810000 */
[----:B------:R-:W-:Y:S02]  /*9740*/  FMNMX.FTZ R4, R139, R4, !PT ;  /* 0x000000048b047209 */ /* 0x000fe40007810000 */
[----:B------:R-:W-:Y:S01]  /*9750*/  FSEL R190, R112, -INF , P2 ;  /* 0xff80000070be7808 */ /* 0x000fe20001000000 */
[----:B-1----:R-:W4:Y:S01]  /*9760*/  LDL.LU R198, [R1+0x4] ;  /* 0x0000040001c67983 */ /* 0x002f220000300800 */
[----:B------:R-:W-:Y:S02]  /*9770*/  FMNMX.FTZ R137, R196, R137, !PT ;  /* 0x00000089c4897209 */ /* 0x000fe40007810000 */
[----:B------:R-:W-:Y:S01]  /*9780*/  FMNMX.FTZ R5, R209, R134, !PT ;  /* 0x00000086d1057209 */ /* 0x000fe20007810000 */
[----:B------:R-:W4:Y:S01]  /*9790*/  LDL.LU R97, [R1+0x10] ;  /* 0x0000100001617983 */ /* 0x000f220000300800 */
[----:B------:R-:W-:Y:S02]  /*97a0*/  FMNMX.FTZ R0, R24, R0, !PT ;  /* 0x0000000018007209 */ /* 0x000fe40007810000 */
[----:B------:R-:W-:Y:S01]  /*97b0*/  FMNMX.FTZ R4, R214, R4, !PT ;  /* 0x00000004d6047209 */ /* 0x000fe20007810000 */
[----:B------:R-:W4:Y:S01]  /*97c0*/  LDL.LU R242, [R1+0x14] ;  /* 0x0000140001f27983 */ /* 0x000f220000300800 */
[----:B------:R-:W-:Y:S02]  /*97d0*/  FSEL R96, R113, -INF , P1 ;  /* 0xff80000071607808 */ /* 0x000fe40000800000 */
        /* <DEDUP_REMOVED lines=15> */
[----:B------:R-:W-:Y:S02]  /*98d0*/  MOV R50, R224 ;  /* 0x000000e000327202 */ /* 0x000fe40000000f00 */
[----:B------:R-:W-:Y:S02]  /*98e0*/  FMNMX.FTZ R4, R220, R4, !PT ;  /* 0x00000004dc047209 */ /* 0x000fe40007810000 */
[----:B------:R-:W-:Y:S02]  /*98f0*/  ISETP.GT.AND P0, PT, R135, 0x58, PT ;  /* 0x000000588700780c */ /* 0x000fe40003f04270 */
[----:B------:R-:W-:Y:S02]  /*9900*/  FMNMX.FTZ R4, R50, R4, !PT ;  /* 0x0000000432047209 */ /* 0x000fe40007810000 */
[----:B------:R-:W-:Y:S02]  /*9910*/  FSEL R238, R98, -INF , P0 ;  /* 0xff80000062ee7808 */ /* 0x000fe40000000000 */
[----:B------:R-:W-:Y:S02]  /*9920*/  FMNMX.FTZ R4, R51, R4, !PT ;  /* 0x0000000433047209 */ /* 0x000fe40007810000 */
[----:B-1----:R-:W-:Y:S02]  /*9930*/  FMNMX.FTZ R137, R137, R7, !PT ;  /* 0x0000000789897209 */ /* 0x002fe40007810000 */
[----:B------:R-:W-:Y:S02]  /*9940*/  FMNMX.FTZ R4, R57, R4, !PT ;  /* 0x0000000439047209 */ /* 0x000fe40007810000 */
[C---:B------:R-:W-:Y:S02]  /*9950*/  ISETP.GT.AND P5, PT, R135.reuse, 0x59, PT ;  /* 0x000000598700780c */ /* 0x040fe40003fa4270 */
[C---:B------:R-:W-:Y:S02]  /*9960*/  ISETP.GT.AND P3, PT, R135.reuse, 0x60, PT ;  /* 0x000000608700780c */ /* 0x040fe40003f64270 */
[C---:B------:R-:W-:Y:S02]  /*9970*/  ISETP.GT.AND P2, PT, R135.reuse, 0x61, PT ;  /* 0x000000618700780c */ /* 0x040fe40003f44270 */
[C---:B------:R-:W-:Y:S02]  /*9980*/  ISETP.GT.AND P1, PT, R135.reuse, 0x68, PT ;  /* 0x000000688700780c */ /* 0x040fe40003f24270 */
[----:B------:R-:W-:Y:S02]  /*9990*/  ISETP.GT.AND P0, PT, R135, 0x69, PT ;  /* 0x000000698700780c */ /* 0x000fe40003f04270 */
[----:B------:R-:W-:Y:S02]  /*99a0*/  FSEL R98, R99, -INF , P5 ;  /* 0xff80000063627808 */ /* 0x000fe40002800000 */
[----:B------:R-:W-:Y:S02]  /*99b0*/  FSEL R20, R103, -INF , P2 ;  /* 0xff80000067147808 */ /* 0x000fe40001000000 */
[----:B------:R-:W-:Y:S02]  /*99c0*/  FSEL R40, R102, -INF , P3 ;  /* 0xff80000066287808 */ /* 0x000fe40001800000 */
[----:B------:R-:W-:Y:S02]  /*99d0*/  ISETP.GT.AND P3, PT, R2, 0x50, PT ;  /* 0x000000500200780c */ /* 0x000fe40003f64270 */
[----:B------:R-:W-:Y:S02]  /*99e0*/  FSEL R239, R114, -INF , P1 ;  /* 0xff80000072ef7808 */ /* 0x000fe40000800000 */
[----:B------:R-:W-:Y:S02]  /*99f0*/  MOV R114, R20 ;  /* 0x0000001400727202 */ /* 0x000fe40000000f00 */
[----:B------:R-:W-:Y:S01]  /*9a00*/  FSEL R99, R88, -INF , P3 ;  /* 0xff80000058637808 */ /* 0x000fe20001800000 */
[----:B------:R-:W-:Y:S01]  /*9a10*/  IMAD.MOV.U32 R88, RZ, RZ, R34 ;  /* 0x000000ffff587224 */ /* 0x000fe200078e0022 */
[----:B------:R-:W-:Y:S02]  /*9a20*/  ISETP.GT.AND P3, PT, R2, 0x60, PT ;  /* 0x000000600200780c */ /* 0x000fe40003f64270 */
[----:B------:R-:W-:Y:S02]  /*9a30*/  FSEL R235, R115, -INF , P0 ;  /* 0xff80000073eb7808 */ /* 0x000fe40000000000 */
[----:B------:R-:W-:Y:S02]  /*9a40*/  FSEL R188, R104, -INF , P3 ;  /* 0xff80000068bc7808 */ /* 0x000fe40001800000 */
[C---:B------:R-:W-:Y:S02]  /*9a50*/  ISETP.GT.AND P0, PT, R200.reuse, 0x51, PT ;  /* 0x00000051c800780c */ /* 0x040fe40003f04270 */
[----:B------:R-:W-:Y:S02]  /*9a60*/  ISETP.GT.AND P1, PT, R200, 0x50, PT ;  /* 0x00000050c800780c */ /* 0x000fe40003f24270 */
[----:B------:R-:W-:Y:S02]  /*9a70*/  FSEL R240, R91, -INF , P0 ;  /* 0xff8000005bf07808 */ /* 0x000fe40000000000 */
[----:B------:R-:W-:Y:S02]  /*9a80*/  FSEL R45, R90, -INF , P1 ;  /* 0xff8000005a2d7808 */ /* 0x000fe40000800000 */
[C---:B------:R-:W-:Y:S02]  /*9a90*/  ISETP.GT.AND P2, PT, R2.reuse, 0x51, PT ;  /* 0x000000510200780c */ /* 0x040fe40003f44270 */
        /* <DEDUP_REMOVED lines=8> */
[----:B------:R-:W-:Y:S02]  /*9b20*/  ISETP.GT.AND P2, PT, R200, 0x58, PT ;  /* 0x00000058c800780c */ /* 0x000fe40003f44270 */
[----:B------:R-:W-:Y:S01]  /*9b30*/  FSEL R191, R93, -INF , P5 ;  /* 0xff8000005dbf7808 */ /* 0x000fe20002800000 */
[----:B------:R-:W-:Y:S01]  /*9b40*/  IMAD.MOV.U32 R93, RZ, RZ, R24 ;  /* 0x000000ffff5d7224 */ /* 0x000fe200078e0018 */
[----:B------:R-:W-:Y:S01]  /*9b50*/  FSEL R227, R94, -INF , P2 ;  /* 0xff8000005ee37808 */ /* 0x000fe20001000000 */
[----:B------:R-:W-:Y:S01]  /*9b60*/  IMAD.MOV.U32 R94, RZ, RZ, R52 ;  /* 0x000000ffff5e7224 */ /* 0x000fe200078e0034 */
        /* <DEDUP_REMOVED lines=8> */
[----:B------:R-:W-:Y:S01]  /*9bf0*/  FSEL R222, R107, -INF , P0 ;  /* 0xff8000006bde7808 */ /* 0x000fe20000000000 */
[----:B------:R-:W-:Y:S01]  /*9c00*/  IMAD.MOV.U32 R107, RZ, RZ, R40 ;  /* 0x000000ffff6b7224 */ /* 0x000fe200078e0028 */
[----:B------:R-:W-:Y:S01]  /*9c10*/  ISETP.GT.AND P0, PT, R200, 0x69, PT ;  /* 0x00000069c800780c */ /* 0x000fe20003f04270 */
[----:B------:R-:W-:Y:S01]  /*9c20*/  IMAD.MOV.U32 R200, RZ, RZ, R45 ;  /* 0x000000ffffc87224 */ /* 0x000fe200078e002d */
[----:B------:R-:W-:Y:S01]  /*9c30*/  FSEL R189, R110, -INF , P1 ;  /* 0xff8000006ebd7808 */ /* 0x000fe20000800000 */
[----:B------:R-:W-:Y:S01]  /*9c40*/  IMAD.MOV.U32 R110, RZ, RZ, R36 ;  /* 0x000000ffff6e7224 */ /* 0x000fe200078e0024 */
[----:B------:R-:W-:Y:S02]  /*9c50*/  FSEL R71, R111, -INF , P0 ;  /* 0xff8000006f477808 */ /* 0x000fe40000000000 */
[C---:B------:R-:W-:Y:S02]  /*9c60*/  ISETP.GT.AND P5, PT, R204.reuse, R247, PT ;  /* 0x000000f7cc00720c */ /* 0x040fe40003fa4270 */
[----:B------:R-:W-:Y:S02]  /*9c70*/  IADD3 R247, R204, -0x1, RZ ;  /* 0xffffffffccf77810 */ /* 0x000fe40007ffe0ff */
[----:B------:R-:W-:Y:S09]  /*9c80*/  MOV R89, R43 ;  /* 0x0000002b00597202 */ /* 0x000ff20000000f00 */
[----:B------:R-:W-:Y:S05]  /*9c90*/  @P5 SHF.R.S32.HI R7, RZ, 0x1f, R247 ;  /* 0x0000001fff075819 */ /* 0x000fea00000114f7 */
[----:B------:R-:W-:Y:S04]  /*9ca0*/  @P5 IMAD R7, R7, c[0x0][0x1e0], RZ ;  /* 0x0000780007075a24 */ /* 0x000fe800078e02ff */
[----:B------:R-:W-:Y:S01]  /*9cb0*/  @P5 IMAD R7, R247, c[0x0][0x1e4], R7 ;  /* 0x00007900f7075a24 */ /* 0x000fe200078e0207 */
[----:B---3--:R-:W-:Y:S04]  /*9cc0*/  FMNMX.FTZ R0, R231, R0, !PT ;  /* 0x00000000e7007209 */ /* 0x008fe80007810000 */
[----:B------:R-:W-:Y:S04]  /*9cd0*/  FMNMX.FTZ R0, R27, R0, !PT ;  /* 0x000000001b007209 */ /* 0x000fe80007810000 */
[----:B------:R-:W-:Y:S04]  /*9ce0*/  FMNMX.FTZ R0, R228, R0, !PT ;  /* 0x00000000e4007209 */ /* 0x000fe80007810000 */
[----:B------:R-:W-:Y:S04]  /*9cf0*/  FMNMX.FTZ R0, R245, R0, !PT ;  /* 0x00000000f5007209 */ /* 0x000fe80007810000 */
[----:B------:R-:W-:Y:S02]  /*9d00*/  FMNMX.FTZ R136, R237, R0, !PT ;  /* 0x00000000ed887209 */ /* 0x000fe40007810000 */
[----:B------:R-:W-:Y:S02]  /*9d10*/  FMNMX.FTZ R0, R48, R5, !PT ;  /* 0x0000000530007209 */ /* 0x000fe40007810000 */
[----:B------:R-:W1:Y:S01]  /*9d20*/  SHFL.BFLY PT, R5, R137, 0x1, 0x1f ;  /* 0x0c201f0089057f89 */ /* 0x000e6200000e0000 */
[----:B------:R-:W-:Y:S02]  /*9d30*/  FMNMX.FTZ R136, R238, R136, !PT ;  /* 0x00000088ee887209 */ /* 0x000fe40007810000 */
[----:B------:R-:W-:Y:S02]  /*9d40*/  FMNMX.FTZ R0, R49, R0, !PT ;  /* 0x0000000031007209 */ /* 0x000fe40007810000 */
[----:B------:R-:W-:Y:S02]  /*9d50*/  FMNMX.FTZ R136, R98, R136, !PT ;  /* 0x0000008862887209 */ /* 0x000fe40007810000 */
[----:B------:R-:W-:Y:S02]  /*9d60*/  FMNMX.FTZ R0, R26, R0, !PT ;  /* 0x000000001a007209 */ /* 0x000fe40007810000 */
[----:B------:R-:W-:Y:S02]  /*9d70*/  FMNMX.FTZ R136, R40, R136, !PT ;  /* 0x0000008828887209 */ /* 0x000fe40007810000 */
[----:B--2---:R-:W-:Y:S02]  /*9d80*/  FMNMX.FTZ R0, R251, R0, !PT ;  /* 0x00000000fb007209 */ /* 0x004fe40007810000 */
[----:B------:R-:W-:Y:S02]  /*9d90*/  FMNMX.FTZ R136, R114, R136, !PT ;  /* 0x0000008872887209 */ /* 0x000fe40007810000 */
[----:B------:R-:W-:Y:S02]  /*9da0*/  FMNMX.FTZ R0, R236, R0, !PT ;  /* 0x00000000ec007209 */ /* 0x000fe40007810000 */
[----:B------:R-:W-:Y:S02]  /*9db0*/  FMNMX.FTZ R136, R239, R136, !PT ;  /* 0x00000088ef887209 */ /* 0x000fe40007810000 */
[----:B------:R-:W-:Y:S02]  /*9dc0*/  FMNMX.FTZ R135, R241, R0, !PT ;  /* 0x00000000f1877209 */ /* 0x000fe40007810000 */
[----:B------:R-:W-:Y:S02]  /*9dd0*/  FMNMX.FTZ R0, R25, R4, !PT ;  /* 0x0000000419007209 */ /* 0x000fe40007810000 */
[----:B------:R-:W-:Y:S02]  /*9de0*/  FMNMX.FTZ R136, R235, R136, !PT ;  /* 0x00000088eb887209 */ /* 0x000fe40007810000 */
[----:B------:R-:W-:Y:S02]  /*9df0*/  FMNMX.FTZ R0, R30, R0, !PT ;  /* 0x000000001e007209 */ /* 0x000fe40007810000 */
[----:B-1----:R-:W-:Y:S01]  /*9e00*/  FMNMX.FTZ R137, R137, R5, !PT ;  /* 0x0000000589897209 */ /* 0x002fe20007810000 */
[----:B------:R-:W1:Y:S01]  /*9e10*/  SHFL.BFLY PT, R4, R136, 0x2, 0x1f ;  /* 0x0c401f0088047f89 */ /* 0x000e6200000e0000 */
[----:B------:R-:W-:Y:S02]  /*9e20*/  FMNMX.FTZ R0, R31, R0, !PT ;  /* 0x000000001f007209 */ /* 0x000fe40007810000 */
[C---:B------:R-:W-:Y:S01]  /*9e30*/  FSETP.NEU.FTZ.AND P3, PT, R137.reuse, -INF , PT ;  /* 0xff8000008900780b */ /* 0x040fe20003f7d000 */
[----:B------:R-:W-:Y:S01]  /*9e40*/  FMUL.FTZ R85, R137, c[0x0][0x2d0] ;  /* 0x0000b40089557a20 */ /* 0x000fe20000410000 */
[----:B------:R-:W-:Y:S02]  /*9e50*/  FMNMX.FTZ R135, R32, R135, !PT ;  /* 0x0000008720877209 */ /* 0x000fe40007810000 */
[----:B----4-:R-:W-:Y:S02]  /*9e60*/  @P5 MOV R9, c[0x0][0x1e0] ;  /* 0x0000780000095a02 */ /* 0x010fe40000000f00 */
[----:B------:R-:W-:Y:S02]  /*9e70*/  FSEL R85, R85, RZ, P3 ;  /* 0x000000ff55557208 */ /* 0x000fe40001800000 */
[----:B------:R-:W-:Y:S03]  /*9e80*/  FMNMX.FTZ R135, R243, R135, !PT ;  /* 0x00000087f3877209 */ /* 0x000fe60007810000 */
[--C-:B------:R-:W-:Y:S01]  /*9e90*/  FFMA.FTZ R89, R89, c[0x0][0x2d0], -R85.reuse ;  /* 0x0000b40059597a23 */ /* 0x100fe20000010855 */
[----:B------:R-:W-:Y:S01]  /*9ea0*/  FMNMX.FTZ R135, R244, R135, !PT ;  /* 0x00000087f4877209 */ /* 0x000fe20007810000 */
[--C-:B------:R-:W-:Y:S01]  /*9eb0*/  FFMA.FTZ R94, R94, c[0x0][0x2d0], -R85.reuse ;  /* 0x0000b4005e5e7a23 */ /* 0x100fe20000010855 */
        /* <DEDUP_REMOVED lines=12> */
[--C-:B------:R-:W-:Y:S01]  /*9f80*/  FFMA.FTZ R0, R201, c[0x0][0x2d0], -R85.reuse ;  /* 0x0000b400c9007a23 */ /* 0x100fe20000010855 */
[----:B-1----:R-:W-:Y:S01]  /*9f90*/  FMNMX.FTZ R136, R136, R4, !PT ;  /* 0x0000000488887209 */ /* 0x002fe20007810000 */
[----:B------:R-:W-:Y:S01]  /*9fa0*/  IMAD.MOV.U32 R201, RZ, RZ, R28 ;  /* 0x000000ffffc97224 */ /* 0x000fe200078e001c */
[----:B------:R-:W-:Y:S01]  /*9fb0*/  FMNMX.FTZ R2, R240, R2, !PT ;  /* 0x00000002f0027209 */ /* 0x000fe20007810000 */
[----:B------:R1:W-:Y:S01]  /*9fc0*/  MUFU.EX2 R100, R0 ;  /* 0x0000000000647308 */ /* 0x0003e20000000800 */
[----:B------:R-:W-:Y:S01]  /*9fd0*/  FMNMX.FTZ R135, R188, R135, !PT ;  /* 0x00000087bc877209 */ /* 0x000fe20007810000 */
[----:B------:R-:W2:Y:S03]  /*9fe0*/  SHFL.BFLY PT, R5, R136, 0x1, 0x1f ;  /* 0x0c201f0088057f89 */ /* 0x000ea600000e0000 */
[----:B------:R-:W-:Y:S04]  /*9ff0*/  FMNMX.FTZ R135, R105, R135, !PT ;  /* 0x0000008769877209 */ /* 0x000fe80007810000 */
[----:B------:R-:W-:Y:S04]  /*a000*/  FMNMX.FTZ R135, R103, R135, !PT ;  /* 0x0000008767877209 */ /* 0x000fe80007810000 */
[----:B------:R-:W-:Y:S05]  /*a010*/  FMNMX.FTZ R135, R91, R135, !PT ;  /* 0x000000875b877209 */ /* 0x000fea0007810000 */
[----:B------:R-:W3:Y:S01]  /*a020*/  SHFL.BFLY PT, R4, R135, 0x2, 0x1f ;  /* 0x0c401f0087047f89 */ /* 0x000ee200000e0000 */
[----:B-1----:R-:W-:Y:S01]  /*a030*/  FMNMX.FTZ R0, R227, R2, !PT ;  /* 0x00000002e3007209 */ /* 0x002fe20007810000 */
[--C-:B------:R-:W-:Y:S01]  /*a040*/  FFMA.FTZ R2, R202, c[0x0][0x2d0], -R85.reuse ;  /* 0x0000b400ca027a23 */ /* 0x100fe20000010855 */
[----:B--2---:R-:W-:Y:S01]  /*a050*/  FMNMX.FTZ R136, R136, R5, !PT ;  /* 0x0000000588887209 */ /* 0x004fe20007810000 */
[----:B------:R-:W-:Y:S01]  /*a060*/  IMAD.MOV.U32 R202, RZ, RZ, R30 ;  /* 0x000000ffffca7224 */ /* 0x000fe200078e001e */
[----:B------:R-:W-:Y:S01]  /*a070*/  FMNMX.FTZ R0, R226, R0, !PT ;  /* 0x00000000e2007209 */ /* 0x000fe20007810000 */
[----:B------:R-:W1:Y:S01]  /*a080*/  MUFU.EX2 R223, R2 ;  /* 0x0000000200df7308 */ /* 0x000e620000000800 */
[C---:B------:R-:W-:Y:S01]  /*a090*/  FSETP.NEU.FTZ.AND P2, PT, R136.reuse, -INF , PT ;  /* 0xff8000008800780b */ /* 0x040fe20003f5d000 */
[----:B------:R-:W-:Y:S01]  /*a0a0*/  FMUL.FTZ R84, R136, c[0x0][0x2d0] ;  /* 0x0000b40088547a20 */ /* 0x000fe20000410000 */
[----:B------:R-:W-:Y:S04]  /*a0b0*/  FMNMX.FTZ R0, R224, R0, !PT ;  /* 0x00000000e0007209 */ /* 0x000fe80007810000 */
[----:B------:R-:W-:Y:S02]  /*a0c0*/  FSEL R84, R84, RZ, P2 ;  /* 0x000000ff54547208 */ /* 0x000fe40001000000 */
[----:B------:R-:W-:Y:S03]  /*a0d0*/  FMNMX.FTZ R0, R222, R0, !PT ;  /* 0x00000000de007209 */ /* 0x000fe60007810000 */
[--C-:B------:R-:W-:Y:S01]  /*a0e0*/  FFMA.FTZ R6, R19, c[0x0][0x2d0], -R84.reuse ;  /* 0x0000b40013067a23 */ /* 0x100fe20000010854 */
[----:B---3--:R-:W-:Y:S01]  /*a0f0*/  FMNMX.FTZ R135, R135, R4, !PT ;  /* 0x0000000487877209 */ /* 0x008fe20007810000 */
[--C-:B------:R-:W-:Y:S01]  /*a100*/  FFMA.FTZ R4, R205, c[0x0][0x2d0], -R84.reuse ;  /* 0x0000b400cd047a23 */ /* 0x100fe20000010854 */
[----:B------:R-:W-:Y:S01]  /*a110*/  FMNMX.FTZ R0, R189, R0, !PT ;  /* 0x00000000bd007209 */ /* 0x000fe20007810000 */
[----:B------:R2:W-:Y:S01]  /*a120*/  MUFU.EX2 R87, R6 ;  /* 0x0000000600577308 */ /* 0x0005e20000000800 */
[--C-:B------:R-:W-:Y:S01]  /*a130*/  FFMA.FTZ R88, R88, c[0x0][0x2d0], -R84.reuse ;  /* 0x0000b40058587a23 */ /* 0x100fe20000010854 */
[----:B------:R-:W3:Y:S01]  /*a140*/  SHFL.BFLY PT, R5, R135, 0x1, 0x1f ;  /* 0x0c201f0087057f89 */ /* 0x000ee200000e0000 */
[--C-:B------:R-:W-:Y:S01]  /*a150*/  FFMA.FTZ R98, R98, c[0x0][0x2d0], -R84.reuse ;  /* 0x0000b40062627a23 */ /* 0x100fe20000010854 */
[----:B------:R-:W-:Y:S01]  /*a160*/  FMNMX.FTZ R0, R71, R0, !PT ;  /* 0x0000000047007209 */ /* 0x000fe20007810000 */
[----:B------:R-:W-:Y:S02]  /*a170*/  FFMA.FTZ R114, R114, c[0x0][0x2d0], -R84 ;  /* 0x0000b40072727a23 */ /* 0x000fe40000010854 */
[----:B------:R-:W-:Y:S01]  /*a180*/  IMAD.MOV.U32 R205, RZ, RZ, R32 ;  /* 0x000000ffffcd7224 */ /* 0x000fe200078e0020 */
[----:B-1----:R-:W-:Y:S01]  /*a190*/  F2FP.BF16.PACK_AB R72, R223, R100 ;  /* 0x00000064df48723e */ /* 0x002fe200000010ff */
[--C-:B------:R-:W-:Y:S01]  /*a1a0*/  FFMA.FTZ R2, R16, c[0x0][0x2d0], -R85.reuse ;  /* 0x0000b40010027a23 */ /* 0x100fe20000010855 */
[----:B------:R1:W-:Y:S10]  /*a1b0*/  MUFU.EX2 R90, R4 ;  /* 0x00000004005a7308 */ /* 0x0003f40000000800 */
[----:B------:R4:W-:Y:S01]  /*a1c0*/  MUFU.EX2 R13, R2 ;  /* 0x00000002000d7308 */ /* 0x0009e20000000800 */
[----:B--2---:R-:W-:Y:S01]  /*a1d0*/  @P5 IMAD.MOV.U32 R6, RZ, RZ, R8 ;  /* 0x000000ffff065224 */ /* 0x004fe200078e0008 */
[----:B---3--:R-:W-:Y:S04]  /*a1e0*/  FMNMX.FTZ R135, R135, R5, !PT ;  /* 0x0000000587877209 */ /* 0x008fe80007810000 */
[C---:B------:R-:W-:Y:S01]  /*a1f0*/  FSETP.NEU.FTZ.AND P1, PT, R135.reuse, -INF , PT ;  /* 0xff8000008700780b */ /* 0x040fe20003f3d000 */
[----:B------:R-:W-:Y:S02]  /*a200*/  FMUL.FTZ R86, R135, c[0x0][0x2d0] ;  /* 0x0000b40087567a20 */ /* 0x000fe40000410000 */
[----:B-1----:R-:W-:Y:S03]  /*a210*/  FFMA.FTZ R4, R203, c[0x0][0x2d0], -R84 ;  /* 0x0000b400cb047a23 */ /* 0x002fe60000010854 */
[----:B------:R-:W-:Y:S01]  /*a220*/  FSEL R86, R86, RZ, P1 ;  /* 0x000000ff56567208 */ /* 0x000fe20000800000 */
[----:B------:R1:W2:Y:S04]  /*a230*/  MUFU.EX2 R115, R4 ;  /* 0x0000000400737308 */ /* 0x0002a80000000800 */
[--C-:B------:R-:W-:Y:S02]  /*a240*/  FFMA.FTZ R99, R99, c[0x0][0x2d0], -R86.reuse ;  /* 0x0000b40063637a23 */ /* 0x100fe40000010856 */
[--C-:B------:R-:W-:Y:S02]  /*a250*/  FFMA.FTZ R101, R101, c[0x0][0x2d0], -R86.reuse ;  /* 0x0000b40065657a23 */ /* 0x100fe40000010856 */
[----:B----4-:R-:W-:Y:S02]  /*a260*/  FFMA.FTZ R2, R17, c[0x0][0x2d0], -R85 ;  /* 0x0000b40011027a23 */ /* 0x010fe40000010855 */
[----:B------:R-:W-:Y:S02]  /*a270*/  FFMA.FTZ R102, R102, c[0x0][0x2d0], -R86 ;  /* 0x0000b40066667a23 */ /* 0x000fe40000010856 */
[----:B------:R3:W4:Y:S01]  /*a280*/  MUFU.EX2 R12, R2 ;  /* 0x00000002000c7308 */ /* 0x0007220000000800 */
[----:B-1----:R-:W-:Y:S01]  /*a290*/  FFMA.FTZ R4, R18, c[0x0][0x2d0], -R84 ;  /* 0x0000b40012047a23 */ /* 0x002fe20000010854 */
[----:B--2---:R-:W-:Y:S08]  /*a2a0*/  F2FP.BF16.PACK_AB R73, R115, R90 ;  /* 0x0000005a7349723e */ /* 0x004ff000000010ff */
[----:B------:R1:W-:Y:S01]  /*a2b0*/  MUFU.EX2 R16, R4 ;  /* 0x0000000400107308 */ /* 0x0003e20000000800 */
[----:B---3--:R-:W2:Y:S01]  /*a2c0*/  SHFL.BFLY PT, R2, R0, 0x2, 0x1f ;  /* 0x0c401f0000027f89 */ /* 0x008ea200000e0000 */
[----:B-1----:R-:W-:Y:S05]  /*a2d0*/  @P5 IMAD.WIDE.U32 R4, R247, c[0x0][0x1e0], RZ ;  /* 0x00007800f7045a25 */ /* 0x002fea00078e00ff */
[----:B------:R-:W-:Y:S01]  /*a2e0*/  @P5 IADD3 R5, R5, R7, RZ ;  /* 0x0000000705055210 */ /* 0x000fe20007ffe0ff */
[----:B------:R-:W-:Y:S01]  /*a2f0*/  @P5 IMAD.MOV.U32 R7, RZ, RZ, R10 ;  /* 0x000000ffff075224 */ /* 0x000fe200078e000a */
[----:B--2---:R-:W-:Y:S01]  /*a300*/  FMNMX.FTZ R0, R0, R2, !PT ;  /* 0x0000000200007209 */ /* 0x004fe20007810000 */
[----:B------:R-:W-:Y:S02]  /*a310*/  @P5 IMAD.MOV.U32 R10, RZ, RZ, 0x5 ;  /* 0x00000005ff0a5424 */ /* 0x000fe400078e00ff */
[----:B------:R-:W-:Y:S02]  /*a320*/  @P5 IMAD.WIDE.U32 R6, R4, 0x70, R6 ;  /* 0x0000007004065825 */ /* 0x000fe400078e0006 */
[----:B------:R-:W1:Y:S02]  /*a330*/  SHFL.BFLY PT, R2, R0, 0x1, 0x1f ;  /* 0x0c201f0000027f89 */ /* 0x000e6400000e0000 */
[----:B------:R-:W-:Y:S01]  /*a340*/  @P5 IMAD R4, R5, 0x70, RZ ;  /* 0x0000007005045824 */ /* 0x000fe200078e02ff */
[----:B------:R-:W-:Y:S01]  /*a350*/  @P5 LEA R8, P0, R6, c[0x0][0x1c8], 0x1 ;  /* 0x0000720006085a11 */ /* 0x000fe200078008ff */
[----:B------:R-:W-:Y:S02]  /*a360*/  FFMA.FTZ R5, R206, c[0x0][0x2d0], -R86 ;  /* 0x0000b400ce057a23 */ /* 0x000fe40000010856 */
[----:B------:R-:W-:Y:S02]  /*a370*/  IMAD.MOV.U32 R206, RZ, RZ, R55 ;  /* 0x000000ffffce7224 */ /* 0x000fe400078e0037 */
[----:B------:R2:W-:Y:S01]  /*a380*/  MUFU.EX2 R112, R5 ;  /* 0x0000000500707308 */ /* 0x0005e20000000800 */
[----:B------:R-:W-:Y:S01]  /*a390*/  @P5 IMAD.IADD R7, R7, 0x1, R4 ;  /* 0x0000000107075824 */ /* 0x000fe200078e0204 */
[----:B------:R-:W-:Y:S01]  /*a3a0*/  @P5 SHF.L.U64.HI R4, R9, R10, c[0x0][0x1e4] ;  /* 0x0000790009045619 */ /* 0x000fe2000001020a */
[----:B------:R-:W-:Y:S02]  /*a3b0*/  FFMA.FTZ R10, R207, c[0x0][0x2d0], -R86 ;  /* 0x0000b400cf0a7a23 */ /* 0x000fe40000010856 */
[----:B----4-:R-:W-:Y:S05]  /*a3c0*/  IMAD.MOV.U32 R207, RZ, RZ, R12 ;  /* 0x000000ffffcf7224 */ /* 0x010fea00078e000c */
[----:B------:R3:W4:Y:S01]  /*a3d0*/  MUFU.EX2 R113, R10 ;  /* 0x0000000a00717308 */ /* 0x0007220000000800 */
[----:B-1----:R-:W-:Y:S01]  /*a3e0*/  FMNMX.FTZ R70, R0, R2, !PT ;  /* 0x0000000200467209 */ /* 0x002fe20007810000 */
[----:B------:R-:W-:Y:S01]  /*a3f0*/  FFMA.FTZ R0, R138, c[0x0][0x2d0], -R86 ;  /* 0x0000b4008a007a23 */ /* 0x000fe20000010856 */
[----:B------:R-:W-:Y:S07]  /*a400*/  MOV R138, R13 ;  /* 0x0000000d008a7202 */ /* 0x000fee0000000f00 */
[----:B------:R1:W-:Y:S01]  /*a410*/  MUFU.EX2 R106, R0 ;  /* 0x00000000006a7308 */ /* 0x0003e20000000800 */
[----:B------:R-:W-:Y:S01]  /*a420*/  FMUL.FTZ R92, R70, c[0x0][0x2d0] ;  /* 0x0000b400465c7a20 */ /* 0x000fe20000410000 */
[----:B------:R-:W-:Y:S02]  /*a430*/  F2FP.BF16.PACK_AB R74, R207, R138 ;  /* 0x0000008acf4a723e */ /* 0x000fe400000010ff */
[----:B--2---:R-:W-:Y:S02]  /*a440*/  @P5 SHF.L.U32 R5, R9, 0x5, RZ ;  /* 0x0000000509055819 */ /* 0x004fe400000006ff */
[----:B------:R-:W-:Y:S02]  /*a450*/  @P5 LEA.HI.X R9, R6, c[0x0][0x1cc], R7, 0x1, P0 ;  /* 0x0000730006095a11 */ /* 0x000fe400000f0c07 */
[-C--:B------:R-:W-:Y:S03]  /*a460*/  @P5 IADD3 R6, P0, R8, R5.reuse, RZ ;  /* 0x0000000508065210 */ /* 0x080fe60007f1e0ff */
[----:B------:R2:W-:Y:S02]  /*a470*/  @P5 LDGSTS.E.BYPASS.LTC128B.128 [R246+0x3900], [R8.64], !P6 ;  /* 0x0390000008f65fae */ /* 0x0005e4000f101d48 */
[----:B------:R-:W-:Y:S01]  /*a480*/  @P5 IMAD.X R7, R4, 0x1, R9, P0 ;  /* 0x0000000104075824 */ /* 0x000fe200000e0609 */
[-C--:B---3--:R-:W-:Y:S02]  /*a490*/  @P5 IADD3 R10, P0, R6, R5.reuse, RZ ;  /* 0x00000005060a5210 */ /* 0x088fe40007f1e0ff */
[----:B----4-:R-:W-:Y:S03]  /*a4a0*/  F2FP.BF16.PACK_AB R64, R113, R112 ;  /* 0x000000707140723e */ /* 0x010fe600000010ff */
[----:B------:R-:W-:Y:S01]  /*a4b0*/  @P5 IMAD.X R11, R7, 0x1, R4, P0 ;  /* 0x00000001070b5824 */ /* 0x000fe200000e0604 */
[----:B------:R-:W-:Y:S01]  /*a4c0*/  @P5 IADD3 R12, P0, R10, R5, RZ ;  /* 0x000000050a0c5210 */ /* 0x000fe20007f1e0ff */
[----:B------:R3:W-:Y:S01]  /*a4d0*/  @P5 LDGSTS.E.BYPASS.LTC128B.128 [R246+0x4100], [R6.64], !P6 ;  /* 0x0410000006f65fae */ /* 0x0007e2000f101d48 */
[----:B-1----:R-:W-:Y:S03]  /*a4e0*/  FFMA.FTZ R0, R139, c[0x0][0x2d0], -R86 ;  /* 0x0000b4008b007a23 */ /* 0x002fe60000010856 */
[----:B------:R-:W-:Y:S01]  /*a4f0*/  @P5 IMAD.X R13, R11, 0x1, R4, P0 ;  /* 0x000000010b0d5824 */ /* 0x000fe200000e0604 */
[----:B------:R-:W-:Y:S01]  /*a500*/  FSETP.NEU.FTZ.AND P0, PT, R70, -INF , PT ;  /* 0xff8000004600780b */ /* 0x000fe20003f1d000 */
[----:B------:R1:W4:Y:S02]  /*a510*/  MUFU.EX2 R234, R0 ;  /* 0x0000000000ea7308 */ /* 0x0003240000000800 */
[----:B------:R2:W-:Y:S01]  /*a520*/  @P5 LDGSTS.E.BYPASS.LTC128B.128 [R246+0x4900], [R10.64], !P6 ;  /* 0x049000000af65fae */ /* 0x0005e2000f101d48 */
[----:B------:R-:W-:Y:S05]  /*a530*/  FSEL R92, R92, RZ, P0 ;  /* 0x000000ff5c5c7208 */ /* 0x000fea0000000000 */
[--C-:B------:R-:W-:Y:S02]  /*a540*/  FFMA.FTZ R2, R15, c[0x0][0x2d0], -R92.reuse ;  /* 0x0000b4000f027a23 */ /* 0x100fe4000001085c */
[----:B------:R2:W-:Y:S02]  /*a550*/  @P5 LDGSTS.E.BYPASS.LTC128B.128 [R246+0x5100], [R12.64], !P6 ;  /* 0x051000000cf65fae */ /* 0x0005e4000f101d48 */
[----:B------:R-:W-:Y:S01]  /*a560*/  MUFU.EX2 R104, R2 ;  /* 0x0000000200687308 */ /* 0x000fe20000000800 */
[--C-:B-1----:R-:W-:Y:S01]  /*a570*/  FFMA.FTZ R0, R209, c[0x0][0x2d0], -R92.reuse ;  /* 0x0000b400d1007a23 */ /* 0x102fe2000001085c */
[----:B----4-:R-:W-:Y:S01]  /*a580*/  F2FP.BF16.PACK_AB R66, R234, R106 ;  /* 0x0000006aea42723e */ /* 0x010fe200000010ff */
[----:B------:R-:W-:Y:S07]  /*a590*/  IMAD.MOV.U32 R209, RZ, RZ, R29 ;  /* 0x000000ffffd17224 */ /* 0x000fee00078e001d */
[----:B------:R1:W-:Y:S02]  /*a5a0*/  MUFU.EX2 R95, R0 ;  /* 0x00000000005f7308 */ /* 0x0003e40000000800 */
[--C-:B-1----:R-:W-:Y:S02]  /*a5b0*/  FFMA.FTZ R0, R208, c[0x0][0x2d0], -R92.reuse ;  /* 0x0000b400d0007a23 */ /* 0x102fe4000001085c */
[----:B------:R-:W-:Y:S06]  /*a5c0*/  IMAD.MOV.U32 R208, RZ, RZ, R27 ;  /* 0x000000ffffd07224 */ /* 0x000fec00078e001b */
[----:B------:R1:W4:Y:S02]  /*a5d0*/  MUFU.EX2 R111, R0 ;  /* 0x00000000006f7308 */ /* 0x0003240000000800 */
[----:B-1----:R-:W-:Y:S01]  /*a5e0*/  FFMA.FTZ R0, R14, c[0x0][0x2d0], -R92 ;  /* 0x0000b4000e007a23 */ /* 0x002fe2000001085c */
[----:B----4-:R-:W-:Y:S07]  /*a5f0*/  F2FP.BF16.PACK_AB R65, R111, R95 ;  /* 0x0000005f6f41723e */ /* 0x010fee00000010ff */
[----:B------:R1:W4:Y:S02]  /*a600*/  MUFU.EX2 R203, R0 ;  /* 0x0000000000cb7308 */ /* 0x0003240000000800 */
[----:B-1----:R-:W-:Y:S02]  /*a610*/  FSEL R0, R137, RZ, P3 ;  /* 0x000000ff89007208 */ /* 0x002fe40001800000 */
[----:B--2---:R-:W-:Y:S02]  /*a620*/  @P5 IADD3 R8, P3, R12, R5, RZ ;  /* 0x000000050c085210 */ /* 0x004fe40007f7e0ff */
[----:B----4-:R-:W-:Y:S01]  /*a630*/  F2FP.BF16.PACK_AB R67, R104, R203 ;  /* 0x000000cb6843723e */ /* 0x010fe200000010ff */
[----:B------:R-:W-:Y:S01]  /*a640*/  FADD.FTZ R2, -R0, R3 ;  /* 0x0000000300027221 */ /* 0x000fe20000010100 */
[----:B------:R-:W-:Y:S02]  /*a650*/  FSEL R0, R136, RZ, P2 ;  /* 0x000000ff88007208 */ /* 0x000fe40001000000 */
[----:B------:R-:W-:Y:S01]  /*a660*/  @P5 IADD3.X R9, R13, R4, RZ, P3, !PT ;  /* 0x000000040d095210 */ /* 0x000fe20001ffe4ff */
[----:B------:R-:W-:Y:S01]  /*a670*/  FMUL.FTZ R2, R2, c[0x0][0x2d0] ;  /* 0x0000b40002027a20 */ /* 0x000fe20000410000 */
[-C--:B---3--:R-:W-:Y:S01]  /*a680*/  @P5 IADD3 R6, P2, R8, R5.reuse, RZ ;  /* 0x0000000508065210 */ /* 0x088fe20007f5e0ff */
[----:B------:R-:W-:Y:S02]  /*a690*/  FADD.FTZ R0, -R0, R132 ;  /* 0x0000008400007221 */ /* 0x000fe40000010100 */
[----:B------:R1:W2:Y:S01]  /*a6a0*/  MUFU.EX2 R69, R2 ;  /* 0x0000000200457308 */ /* 0x0002a20000000800 */
[----:B------:R3:W-:Y:S01]  /*a6b0*/  @P5 LDGSTS.E.BYPASS.LTC128B.128 [R246+0x5900], [R8.64], !P6 ;  /* 0x0590000008f65fae */ /* 0x0007e2000f101d48 */
[----:B------:R-:W-:Y:S01]  /*a6c0*/  FMUL.FTZ R0, R0, c[0x0][0x2d0] ;  /* 0x0000b40000007a20 */ /* 0x000fe20000410000 */
[----:B------:R-:W-:Y:S01]  /*a6d0*/  @P5 IADD3 R10, P3, R6, R5, RZ ;  /* 0x00000005060a5210 */ /* 0x000fe20007f7e0ff */
[--C-:B------:R-:W-:Y:S04]  /*a6e0*/  @P5 IMAD.X R7, R9, 0x1, R4.reuse, P2 ;  /* 0x0000000109075824 */ /* 0x100fe800010e0604 */
[----:B------:R-:W-:Y:S01]  /*a6f0*/  @P5 IMAD.X R11, R7, 0x1, R4, P3 ;  /* 0x00000001070b5824 */ /* 0x000fe200018e0604 */
[----:B------:R4:W-:Y:S01]  /*a700*/  @P5 LDGSTS.E.BYPASS.LTC128B.128 [R246+0x6100], [R6.64], !P6 ;  /* 0x0610000006f65fae */ /* 0x0009e2000f101d48 */
[----:B------:R3:W4:Y:S07]  /*a710*/  MUFU.EX2 R3, R0 ;  /* 0x0000000000037308 */ /* 0x00072e0000000800 */
[----:B------:R4:W-:Y:S01]  /*a720*/  @P5 LDGSTS.E.BYPASS.LTC128B.128 [R246+0x6900], [R10.64], !P6 ;  /* 0x069000000af65fae */ /* 0x0009e2000f101d48 */
[----:B-1----:R-:W-:Y:S07]  /*a730*/  FSEL R2, R135, RZ, P1 ;  /* 0x000000ff87027208 */ /* 0x002fee0000800000 */
[----:B------:R-:W1:Y:S01]  /*a740*/  LDSM.16.MT88.4 R20, [R229] ;  /* 0x00000000e514783b */ /* 0x000e620000004200 */
[C---:B--2---:R-:W-:Y:S02]  /*a750*/  FMUL.FTZ R4, R69.reuse, R140 ;  /* 0x0000008c45047220 */ /* 0x044fe40000410000 */
[C---:B------:R-:W-:Y:S02]  /*a760*/  FMUL.FTZ R5, R69.reuse, R141 ;  /* 0x0000008d45057220 */ /* 0x040fe40000410000 */
[C---:B------:R-:W-:Y:S02]  /*a770*/  FMUL.FTZ R17, R69.reuse, R153 ;  /* 0x0000009945117220 */ /* 0x040fe40000410000 */
[----:B------:R-:W-:Y:S01]  /*a780*/  FMUL.FTZ R32, R69, R168 ;  /* 0x000000a845207220 */ /* 0x000fe20000410000 */
[----:B------:R-:W-:Y:S01]  /*a790*/  MOV R168, R46 ;  /* 0x0000002e00a87202 */ /* 0x000fe20000000f00 */
[----:B---3--:R-:W-:Y:S01]  /*a7a0*/  FADD.FTZ R0, -R2, R133 ;  /* 0x0000008502007221 */ /* 0x008fe20000010100 */
[----:B------:R-:W-:Y:S01]  /*a7b0*/  FSEL R2, R70, RZ, P0 ;  /* 0x000000ff46027208 */ /* 0x000fe20000000000 */
[C---:B----4-:R-:W-:Y:S01]  /*a7c0*/  FMUL.FTZ R6, R3.reuse, R142 ;  /* 0x0000008e03067220 */ /* 0x050fe20000410000 */
[----:B------:R-:W2:Y:S01]  /*a7d0*/  LDSM.16.MT88.4 R36, [R233] ;  /* 0x00000000e924783b */ /* 0x000ea20000004200 */
[----:B------:R-:W-:Y:S02]  /*a7e0*/  FMUL.FTZ R0, R0, c[0x0][0x2d0] ;  /* 0x0000b40000007a20 */ /* 0x000fe40000410000 */
[C---:B------:R-:W-:Y:S01]  /*a7f0*/  FMUL.FTZ R7, R3.reuse, R143 ;  /* 0x0000008f03077220 */ /* 0x040fe20000410000 */
[----:B------:R-:W-:Y:S01]  /*a800*/  MOV R143, R35 ;  /* 0x00000023008f7202 */ /* 0x000fe20000000f00 */
[----:B------:R3:W4:Y:S01]  /*a810*/  MUFU.EX2 R68, R0 ;  /* 0x0000000000447308 */ /* 0x0007220000000800 */
[C---:B------:R-:W-:Y:S02]  /*a820*/  FMUL.FTZ R18, R3.reuse, R154 ;  /* 0x0000009a03127220 */ /* 0x040fe40000410000 */
[----:B------:R-:W-:Y:S01]  /*a830*/  FMUL.FTZ R19, R3, R155 ;  /* 0x0000009b03137220 */ /* 0x000fe20000410000 */
[----:B------:R-:W-:Y:S01]  /*a840*/  LDSM.16.MT88.4 R76, [R232] ;  /* 0x00000000e84c783b */ /* 0x000fe20000004200 */
[----:B------:R-:W-:Y:S01]  /*a850*/  IMAD.MOV.U32 R142, RZ, RZ, R33 ;  /* 0x000000ffff8e7224 */ /* 0x000fe200078e0021 */
[----:B------:R-:W-:Y:S01]  /*a860*/  MOV R155, R56 ;  /* 0x00000038009b7202 */ /* 0x000fe20000000f00 */
[----:B------:R-:W-:Y:S01]  /*a870*/  FMUL.FTZ R33, R69, R169 ;  /* 0x000000a945217220 */ /* 0x000fe20000410000 */
[----:B------:R-:W-:Y:S01]  /*a880*/  MOV R169, R41 ;  /* 0x0000002900a97202 */ /* 0x000fe20000000f00 */
[C---:B------:R-:W-:Y:S02]  /*a890*/  FMUL.FTZ R34, R3.reuse, R170 ;  /* 0x000000aa03227220 */ /* 0x040fe40000410000 */
[----:B------:R-:W-:Y:S01]  /*a8a0*/  FMUL.FTZ R35, R3, R171 ;  /* 0x000000ab03237220 */ /* 0x000fe20000410000 */
[----:B------:R-:W-:Y:S01]  /*a8b0*/  LDSM.16.MT88.4 R80, [R229+0x800] ;  /* 0x00080000e550783b */ /* 0x000fe20000004200 */
[----:B------:R-:W-:Y:S01]  /*a8c0*/  IMAD.MOV.U32 R170, RZ, RZ, R169 ;  /* 0x000000ffffaa7224 */ /* 0x000fe200078e00a9 */
[----:B------:R-:W-:Y:S06]  /*a8d0*/  MOV R169, R168 ;  /* 0x000000a800a97202 */ /* 0x000fec0000000f00 */
[----:B------:R-:W0:Y:S01]  /*a8e0*/  LDGDEPBAR ;  /* 0x00000000000079af */ /* 0x000e220000000000 */
[----:B---3--:R-:W-:Y:S01]  /*a8f0*/  FADD.FTZ R0, -R2, R134 ;  /* 0x0000008602007221 */ /* 0x008fe20000010100 */
[----:B------:R-:W-:Y:S01]  /*a900*/  MOV R134, R16 ;  /* 0x0000001000867202 */ /* 0x000fe20000000f00 */
[----:B------:R-:W-:Y:S02]  /*a910*/  FFMA.FTZ R2, R210, c[0x0][0x2d0], -R85 ;  /* 0x0000b400d2027a23 */ /* 0x000fe40000010855 */
[----:B------:R-:W-:Y:S01]  /*a920*/  FMUL.FTZ R0, R0, c[0x0][0x2d0] ;  /* 0x0000b40000007a20 */ /* 0x000fe20000410000 */
[----:B------:R-:W-:Y:S01]  /*a930*/  F2FP.BF16.PACK_AB R75, R87, R134 ;  /* 0x00000086574b723e */ /* 0x000fe200000010ff */
[----:B------:R3:W-:Y:S01]  /*a940*/  MUFU.EX2 R139, R2 ;  /* 0x00000002008b7308 */ /* 0x0007e20000000800 */
[C---:B----4-:R-:W-:Y:S02]  /*a950*/  FMUL.FTZ R56, R68.reuse, R120 ;  /* 0x0000007844387220 */ /* 0x050fe40000410000 */
[C---:B------:R-:W-:Y:S02]  /*a960*/  FMUL.FTZ R9, R68.reuse, R145 ;  /* 0x0000009144097220 */ /* 0x040fe40000410000 */
[----:B------:R-:W-:Y:S01]  /*a970*/  IMAD.MOV.U32 R145, RZ, RZ, R53 ;  /* 0x000000ffff917224 */ /* 0x000fe200078e0035 */
[-C--:B-1----:R-:W-:Y:S01]  /*a980*/  HMMA.16816.F32.BF16 R4, R72, R20.reuse, R4 ;  /* 0x000000144804723c */ /* 0x082fe20000041804 */
[----:B------:R-:W-:Y:S02]  /*a990*/  IMAD.MOV.U32 R210, RZ, RZ, R169 ;  /* 0x000000ffffd27224 */ /* 0x000fe400078e00a9 */
[C---:B------:R-:W-:Y:S01]  /*a9a0*/  FMUL.FTZ R8, R68.reuse, R144 ;  /* 0x0000009044087220 */ /* 0x040fe20000410000 */
[----:B------:R-:W1:Y:S01]  /*a9b0*/  MUFU.EX2 R0, R0 ;  /* 0x0000000000007308 */ /* 0x000e620000000800 */
[C---:B------:R-:W-:Y:S02]  /*a9c0*/  FMUL.FTZ R12, R68.reuse, R148 ;  /* 0x00000094440c7220 */ /* 0x040fe40000410000 */
[C---:B------:R-:W-:Y:S02]  /*a9d0*/  FMUL.FTZ R13, R68.reuse, R149 ;  /* 0x00000095440d7220 */ /* 0x040fe40000410000 */
[----:B------:R-:W-:Y:S03]  /*a9e0*/  FMUL.FTZ R16, R69, R152 ;  /* 0x0000009845107220 */ /* 0x000fe60000410000 */
[----:B------:R-:W-:Y:S01]  /*a9f0*/  IMAD.MOV.U32 R149, RZ, RZ, R26 ;  /* 0x000000ffff957224 */ /* 0x000fe200078e001a */
[----:B------:R-:W-:Y:S01]  /*aa00*/  MOV R152, R25 ;  /* 0x0000001900987202 */ /* 0x000fe20000000f00 */
[C---:B------:R-:W-:Y:S01]  /*aa10*/  FMUL.FTZ R28, R68.reuse, R164 ;  /* 0x000000a4441c7220 */ /* 0x040fe20000410000 */
[----:B------:R-:W-:Y:S01]  /*aa20*/  MOV R164, R50 ;  /* 0x0000003200a47202 */ /* 0x000fe20000000f00 */
[C---:B------:R-:W-:Y:S01]  /*aa30*/  FMUL.FTZ R29, R68.reuse, R165 ;  /* 0x000000a5441d7220 */ /* 0x040fe20000410000 */
[----:B------:R-:W-:Y:S01]  /*aa40*/  MOV R165, R49 ;  /* 0x0000003100a57202 */ /* 0x000fe20000000f00 */
[----:B---3--:R-:W-:Y:S02]  /*aa50*/  FFMA.FTZ R2, R211, c[0x0][0x2d0], -R85 ;  /* 0x0000b400d3027a23 */ /* 0x008fe40000010855 */
[C---:B------:R-:W-:Y:S02]  /*aa60*/  FMUL.FTZ R49, R69.reuse, R185 ;  /* 0x000000b945317220 */ /* 0x040fe40000410000 */
[----:B------:R3:W-:Y:S01]  /*aa70*/  MUFU.EX2 R140, R2 ;  /* 0x00000002008c7308 */ /* 0x0007e20000000800 */
[C---:B------:R-:W-:Y:S02]  /*aa80*/  FMUL.FTZ R60, R68.reuse, R124 ;  /* 0x0000007c443c7220 */ /* 0x040fe40000410000 */
[C---:B------:R-:W-:Y:S02]  /*aa90*/  FMUL.FTZ R61, R68.reuse, R125 ;  /* 0x0000007d443d7220 */ /* 0x040fe40000410000 */
[----:B------:R-:W-:Y:S02]  /*aaa0*/  FMUL.FTZ R24, R68, R160 ;  /* 0x000000a044187220 */ /* 0x000fe40000410000 */
[C---:B-1----:R-:W-:Y:S02]  /*aab0*/  FMUL.FTZ R10, R0.reuse, R146 ;  /* 0x00000092000a7220 */ /* 0x042fe40000410000 */
[C---:B------:R-:W-:Y:S01]  /*aac0*/  FMUL.FTZ R11, R0.reuse, R147 ;  /* 0x00000093000b7220 */ /* 0x040fe20000410000 */
[----:B------:R-:W-:Y:S01]  /*aad0*/  MOV R147, R31 ;  /* 0x0000001f00937202 */ /* 0x000fe20000000f00 */
[C---:B------:R-:W-:Y:S02]  /*aae0*/  FMUL.FTZ R14, R0.reuse, R150 ;  /* 0x00000096000e7220 */ /* 0x040fe40000410000 */
[C---:B------:R-:W-:Y:S02]  /*aaf0*/  FMUL.FTZ R15, R0.reuse, R151 ;  /* 0x00000097000f7220 */ /* 0x040fe40000410000 */
[C---:B------:R-:W-:Y:S01]  /*ab00*/  FMUL.FTZ R26, R0.reuse, R162 ;  /* 0x000000a2001a7220 */ /* 0x040fe20000410000 */
[C---:B------:R-:W-:Y:S01]  /*ab10*/  HMMA.16816.F32.BF16 R8, R64.reuse, R20, R8 ;  /* 0x000000144008723c */ /* 0x040fe20000041808 */
[----:B------:R-:W-:Y:S02]  /*ab20*/  IMAD.MOV.U32 R162, RZ, RZ, R57 ;  /* 0x000000ffffa27224 */ /* 0x000fe400078e0039 */
[C---:B------:R-:W-:Y:S01]  /*ab30*/  FMUL.FTZ R27, R0.reuse, R163 ;  /* 0x000000a3001b7220 */ /* 0x040fe20000410000 */
[----:B------:R-:W-:Y:S01]  /*ab40*/  MOV R163, R51 ;  /* 0x0000003300a37202 */ /* 0x000fe20000000f00 */
[----:B------:R-:W-:Y:S02]  /*ab50*/  FMUL.FTZ R30, R0, R166 ;  /* 0x000000a6001e7220 */ /* 0x000fe40000410000 */
[----:B------:R-:W-:Y:S01]  /*ab60*/  IMAD.MOV.U32 R166, RZ, RZ, R48 ;  /* 0x000000ffffa67224 */ /* 0x000fe200078e0030 */
[-C--:B------:R-:W-:Y:S01]  /*ab70*/  HMMA.16816.F32.BF16 R12, R64, R22.reuse, R12 ;  /* 0x00000016400c723c */ /* 0x080fe2000004180c */
[----:B---3--:R-:W-:Y:S03]  /*ab80*/  FFMA.FTZ R2, R192, c[0x0][0x2d0], -R85 ;  /* 0x0000b400c0027a23 */ /* 0x008fe60000010855 */
[----:B------:R-:W-:Y:S02]  /*ab90*/  FMUL.FTZ R31, R0, R167 ;  /* 0x000000a7001f7220 */ /* 0x000fe40000410000 */
[----:B------:R-:W-:Y:S02]  /*aba0*/  IMAD.MOV.U32 R167, RZ, RZ, R47 ;  /* 0x000000ffffa77224 */ /* 0x000fe400078e002f */
[C---:B------:R-:W-:Y:S01]  /*abb0*/  HMMA.16816.F32.BF16 R16, R72.reuse, R22, R16 ;  /* 0x000000164810723c */ /* 0x040fe20000041810 */
[----:B------:R-:W-:Y:S03]  /*abc0*/  FMUL.FTZ R20, R69, R156 ;  /* 0x0000009c45147220 */ /* 0x000fe60000410000 */
[----:B------:R-:W-:Y:S02]  /*abd0*/  IMAD.MOV.U32 R168, RZ, RZ, R167 ;  /* 0x000000ffffa87224 */ /* 0x000fe400078e00a7 */
[----:B------:R-:W-:Y:S01]  /*abe0*/  IMAD.MOV.U32 R167, RZ, RZ, R166 ;  /* 0x000000ffffa77224 */ /* 0x000fe200078e00a6 */
[----:B------:R-:W-:Y:S01]  /*abf0*/  MOV R166, R165 ;  /* 0x000000a500a67202 */ /* 0x000fe20000000f00 */
[C---:B------:R-:W-:Y:S01]  /*ac00*/  FMUL.FTZ R23, R3.reuse, R159 ;  /* 0x0000009f03177220 */ /* 0x040fe20000410000 */
[----:B------:R-:W-:Y:S01]  /*ac10*/  MOV R171, R168 ;  /* 0x000000a800ab7202 */ /* 0x000fe20000000f00 */
[----:B------:R1:W-:Y:S02]  /*ac20*/  MUFU.EX2 R159, R2 ;  /* 0x00000002009f7308 */ /* 0x0003e40000000800 */
[----:B------:R-:W-:Y:S02]  /*ac30*/  IMAD.MOV.U32 R165, RZ, RZ, R164 ;  /* 0x000000ffffa57224 */ /* 0x000fe400078e00a4 */
[----:B------:R-:W-:Y:S01]  /*ac40*/  IMAD.MOV.U32 R164, RZ, RZ, R163 ;  /* 0x000000ffffa47224 */ /* 0x000fe200078e00a3 */
[----:B------:R-:W-:Y:S01]  /*ac50*/  MOV R163, R162 ;  /* 0x000000a200a37202 */ /* 0x000fe20000000f00 */
[----:B------:R-:W-:Y:S01]  /*ac60*/  IMAD.MOV.U32 R162, RZ, RZ, R152 ;  /* 0x000000ffffa27224 */ /* 0x000fe200078e0098 */
[----:B------:R-:W-:Y:S01]  /*ac70*/  MOV R168, R165 ;  /* 0x000000a500a87202 */ /* 0x000fe20000000f00 */
[----:B------:R-:W-:Y:S01]  /*ac80*/  IMAD.MOV.U32 R152, RZ, RZ, R149 ;  /* 0x000000ffff987224 */ /* 0x000fe200078e0095 */
[----:B------:R-:W-:Y:S01]  /*ac90*/  MOV R149, R110 ;  /* 0x0000006e00957202 */ /* 0x000fe20000000f00 */
[----:B------:R-:W-:Y:S01]  /*aca0*/  IMAD.MOV.U32 R110, RZ, RZ, R251 ;  /* 0x000000ffff6e7224 */ /* 0x000fe200078e00fb */
[----:B------:R-:W-:Y:S01]  /*acb0*/  MOV R165, R162 ;  /* 0x000000a200a57202 */ /* 0x000fe20000000f00 */
[----:B------:R-:W3:Y:S01]  /*acc0*/  LDL.LU R251, [R1+0xd0] ;  /* 0x0000d00001fb7983 */ /* 0x000ee20000300800 */
[----:B------:R-:W-:Y:S01]  /*acd0*/  FMUL.FTZ R22, R3, R158 ;  /* 0x0000009e03167220 */ /* 0x000fe20000410000 */
[----:B------:R-:W-:Y:S01]  /*ace0*/  MOV R162, R143 ;  /* 0x0000008f00a27202 */ /* 0x000fe20000000f00 */
[----:B------:R-:W-:Y:S02]  /*acf0*/  FMUL.FTZ R21, R69, R157 ;  /* 0x0000009d45157220 */ /* 0x000fe40000410000 */
[----:B------:R-:W-:Y:S02]  /*ad00*/  IMAD.MOV.U32 R158, RZ, RZ, R54 ;  /* 0x000000ffff9e7224 */ /* 0x000fe400078e0036 */
[----:B------:R-:W4:Y:S01]  /*ad10*/  LDSM.16.MT88.4 R52, [R230] ;  /* 0x00000000e634783b */ /* 0x000f220000004200 */
[----:B------:R-:W-:Y:S02]  /*ad20*/  FMUL.FTZ R25, R68, R161 ;  /* 0x000000a144197220 */ /* 0x000fe40000410000 */
[-C--:B--2---:R-:W-:Y:S01]  /*ad30*/  HMMA.16816.F32.BF16 R20, R72, R36.reuse, R20 ;  /* 0x000000244814723c */ /* 0x084fe20000041814 */
[----:B------:R-:W-:Y:S02]  /*ad40*/  IMAD.MOV.U32 R160, RZ, RZ, R42 ;  /* 0x000000ffffa07224 */ /* 0x000fe400078e002a */
[--C-:B-1----:R-:W-:Y:S02]  /*ad50*/  FFMA.FTZ R2, R193, c[0x0][0x2d0], -R85.reuse ;  /* 0x0000b400c1027a23 */ /* 0x102fe40000010855 */
[C---:B------:R-:W-:Y:S02]  /*ad60*/  FMUL.FTZ R48, R69.reuse, R184 ;  /* 0x000000b845307220 */ /* 0x040fe40000410000 */
[----:B------:R1:W2:Y:S01]  /*ad70*/  MUFU.EX2 R154, R2 ;  /* 0x00000002009a7308 */ /* 0x0002a20000000800 */
[C---:B------:R-:W-:Y:S01]  /*ad80*/  HMMA.16816.F32.BF16 R24, R64.reuse, R36, R24 ;  /* 0x000000244018723c */ /* 0x040fe20000041818 */
[C---:B------:R-:W-:Y:S03]  /*ad90*/  FMUL.FTZ R42, R0.reuse, R178 ;  /* 0x000000b2002a7220 */ /* 0x040fe60000410000 */
[----:B------:R-:W-:Y:S02]  /*ada0*/  FMUL.FTZ R43, R0, R179 ;  /* 0x000000b3002b7220 */ /* 0x000fe40000410000 */
[C---:B------:R-:W-:Y:S02]  /*adb0*/  FMUL.FTZ R40, R68.reuse, R176 ;  /* 0x000000b044287220 */ /* 0x040fe40000410000 */
[-C--:B------:R-:W-:Y:S01]  /*adc0*/  HMMA.16816.F32.BF16 R28, R64, R38.reuse, R28 ;  /* 0x00000026401c723c */ /* 0x080fe2000004181c */
[C---:B------:R-:W-:Y:S03]  /*add0*/  FMUL.FTZ R36, R69.reuse, R172 ;  /* 0x000000ac45247220 */ /* 0x040fe60000410000 */
[----:B------:R-:W-:Y:S02]  /*ade0*/  FMUL.FTZ R37, R69, R173 ;  /* 0x000000ad45257220 */ /* 0x000fe40000410000 */
[----:B------:R-:W-:Y:S02]  /*adf0*/  FMUL.FTZ R41, R68, R177 ;  /* 0x000000b144297220 */ /* 0x000fe40000410000 */
[C---:B------:R-:W-:Y:S01]  /*ae00*/  HMMA.16816.F32.BF16 R32, R72.reuse, R38, R32 ;  /* 0x000000264820723c */ /* 0x040fe20000041820 */
[C---:B------:R-:W-:Y:S02]  /*ae10*/  FMUL.FTZ R46, R0.reuse, R182 ;  /* 0x000000b6002e7220 */ /* 0x040fe40000410000 */
[----:B------:R-:W-:Y:S01]  /*ae20*/  MUFU.EX2 R182, R89 ;  /* 0x0000005900b67308 */ /* 0x000fe20000000800 */
[----:B------:R-:W-:Y:S02]  /*ae30*/  FMUL.FTZ R47, R0, R183 ;  /* 0x000000b7002f7220 */ /* 0x000fe40000410000 */
[----:B------:R-:W-:Y:S02]  /*ae40*/  IMAD.MOV.U32 R161, RZ, RZ, R44 ;  /* 0x000000ffffa17224 */ /* 0x000fe400078e002c */
[----:B-1----:R-:W-:Y:S04]  /*ae50*/  FFMA.FTZ R2, R212, c[0x0][0x2d0], -R84 ;  /* 0x0000b400d4027a23 */ /* 0x002fe80000010854 */
[C---:B------:R-:W-:Y:S01]  /*ae60*/  FMUL.FTZ R50, R3.reuse, R186 ;  /* 0x000000ba03327220 */ /* 0x040fe20000410000 */
[----:B------:R1:W-:Y:S01]  /*ae70*/  MUFU.EX2 R132, R2 ;  /* 0x0000000200847308 */ /* 0x0003e20000000800 */
[C---:B------:R-:W-:Y:S02]  /*ae80*/  FMUL.FTZ R38, R3.reuse, R174 ;  /* 0x000000ae03267220 */ /* 0x040fe40000410000 */
[C---:B------:R-:W-:Y:S02]  /*ae90*/  FMUL.FTZ R39, R3.reuse, R175 ;  /* 0x000000af03277220 */ /* 0x040fe40000410000 */
[C---:B------:R-:W-:Y:S02]  /*aea0*/  FMUL.FTZ R44, R68.reuse, R180 ;  /* 0x000000b4442c7220 */ /* 0x040fe40000410000 */
[C---:B------:R-:W-:Y:S02]  /*aeb0*/  FMUL.FTZ R45, R68.reuse, R181 ;  /* 0x000000b5442d7220 */ /* 0x040fe40000410000 */
[----:B------:R-:W-:Y:S01]  /*aec0*/  FMUL.FTZ R51, R3, R187 ;  /* 0x000000bb03337220 */ /* 0x000fe20000410000 */
[-C--:B----4-:R-:W-:Y:S01]  /*aed0*/  HMMA.16816.F32.BF16 R36, R72, R52.reuse, R36 ;  /* 0x000000344824723c */ /* 0x090fe20000041824 */
[----:B------:R-:W-:Y:S01]  /*aee0*/  FMUL.FTZ R57, R68, R121 ;  /* 0x0000007944397220 */ /* 0x000fe20000410000 */
[----:B------:R-:W-:Y:S01]  /*aef0*/  LDSM.16.MT88.4 R184, [R230+0x3000] ;  /* 0x00300000e6b8783b */ /* 0x000fe20000004200 */
[C---:B------:R-:W-:Y:S02]  /*af00*/  FMUL.FTZ R58, R0.reuse, R122 ;  /* 0x0000007a003a7220 */ /* 0x040fe40000410000 */
[C---:B------:R-:W-:Y:S02]  /*af10*/  FMUL.FTZ R59, R0.reuse, R123 ;  /* 0x0000007b003b7220 */ /* 0x040fe40000410000 */
[C---:B------:R-:W-:Y:S01]  /*af20*/  FMUL.FTZ R62, R0.reuse, R126 ;  /* 0x0000007e003e7220 */ /* 0x040fe20000410000 */
[C---:B------:R-:W-:Y:S01]  /*af30*/  HMMA.16816.F32.BF16 R40, R64.reuse, R52, R40 ;  /* 0x000000344028723c */ /* 0x040fe20000041828 */
[----:B------:R-:W-:Y:S03]  /*af40*/  FMUL.FTZ R63, R0, R127 ;  /* 0x0000007f003f7220 */ /* 0x000fe60000410000 */
[----:B------:R-:W-:Y:S02]  /*af50*/  IMAD.MOV.U32 R169, RZ, RZ, R166 ;  /* 0x000000ffffa97224 */ /* 0x000fe400078e00a6 */
[--C-:B-1----:R-:W-:Y:S02]  /*af60*/  FFMA.FTZ R2, R195, c[0x0][0x2d0], -R84.reuse ;  /* 0x0000b400c3027a23 */ /* 0x102fe40000010854 */
[----:B------:R-:W-:Y:S01]  /*af70*/  FFMA.FTZ R53, R216, c[0x0][0x2d0], -R84 ;  /* 0x0000b400d8357a23 */ /* 0x000fe20000010854 */
[-C--:B------:R-:W-:Y:S01]  /*af80*/  HMMA.16816.F32.BF16 R44, R64, R54.reuse, R44 ;  /* 0x00000036402c723c */ /* 0x080fe2000004182c */
[----:B------:R1:W-:Y:S02]  /*af90*/  MUFU.EX2 R151, R2 ;  /* 0x0000000200977308 */ /* 0x0003e40000000800 */
[----:B------:R-:W-:Y:S02]  /*afa0*/  FFMA.FTZ R126, R188, c[0x0][0x2d0], -R86 ;  /* 0x0000b400bc7e7a23 */ /* 0x000fe40000010856 */
[----:B------:R-:W-:Y:S02]  /*afb0*/  FMUL.FTZ R52, R69, R116 ;  /* 0x0000007445347220 */ /* 0x000fe40000410000 */
[----:B------:R-:W-:Y:S01]  /*afc0*/  FFMA.FTZ R116, R190, c[0x0][0x2d0], -R85 ;  /* 0x0000b400be747a23 */ /* 0x000fe20000010855 */
[C---:B------:R-:W-:Y:S01]  /*afd0*/  HMMA.16816.F32.BF16 R48, R72.reuse, R54, R48 ;  /* 0x000000364830723c */ /* 0x040fe20000041830 */
[----:B------:R-:W-:Y:S02]  /*afe0*/  IMAD.MOV.U32 R166, RZ, RZ, R163 ;  /* 0x000000ffffa67224 */ /* 0x000fe400078e00a3 */
[----:B------:R4:W-:Y:S01]  /*aff0*/  MUFU.EX2 R133, R53 ;  /* 0x0000003500857308 */ /* 0x0009e20000000800 */
[----:B------:R-:W-:Y:S02]  /*b000*/  IMAD.MOV.U32 R163, RZ, RZ, R145 ;  /* 0x000000ffffa37224 */ /* 0x000fe400078e0091 */
[----:B------:R-:W-:Y:S02]  /*b010*/  IMAD.MOV.U32 R145, RZ, RZ, R87 ;  /* 0x000000ffff917224 */ /* 0x000fe400078e0057 */
[C---:B------:R-:W-:Y:S04]  /*b020*/  FMUL.FTZ R54, R3.reuse, R118 ;  /* 0x0000007603367220 */ /* 0x040fe80000410000 */
[----:B------:R-:W-:Y:S02]  /*b030*/  FMUL.FTZ R55, R3, R119 ;  /* 0x0000007703377220 */ /* 0x000fe40000410000 */
[--C-:B------:R-:W-:Y:S02]  /*b040*/  FFMA.FTZ R87, R252, c[0x0][0x2d0], -R84.reuse ;  /* 0x0000b400fc577a23 */ /* 0x100fe40000010854 */
[--C-:B------:R-:W-:Y:S02]  /*b050*/  FFMA.FTZ R118, R96, c[0x0][0x2d0], -R85.reuse ;  /* 0x0000b40060767a23 */ /* 0x100fe40000010855 */
[----:B-1----:R-:W-:Y:S04]  /*b060*/  FFMA.FTZ R2, R194, c[0x0][0x2d0], -R84 ;  /* 0x0000b400c2027a23 */ /* 0x002fe80000010854 */
[----:B------:R1:W1:Y:S01]  /*b070*/  MUFU.EX2 R153, R2 ;  /* 0x0000000200997308 */ /* 0x0002620000000800 */
[----:B----4-:R-:W-:Y:S07]  /*b080*/  FMUL.FTZ R53, R69, R117 ;  /* 0x0000007545357220 */ /* 0x010fee0000410000 */
[-C--:B------:R-:W-:Y:S08]  /*b090*/  HMMA.16816.F32.BF16 R52, R72, R76.reuse, R52 ;  /* 0x0000004c4834723c */ /* 0x080ff00000041834 */
[C---:B------:R-:W-:Y:S01]  /*b0a0*/  HMMA.16816.F32.BF16 R56, R64.reuse, R76, R56 ;  /* 0x0000004c4038723c */ /* 0x040fe20000041838 */
[----:B-1----:R-:W-:Y:S04]  /*b0b0*/  FFMA.FTZ R2, R214, c[0x0][0x2d0], -R86 ;  /* 0x0000b400d6027a23 */ /* 0x002fe80000010856 */
[----:B------:R1:W-:Y:S03]  /*b0c0*/  MUFU.EX2 R109, R2 ;  /* 0x00000002006d7308 */ /* 0x0003e60000000800 */
[-C--:B------:R-:W-:Y:S07]  /*b0d0*/  HMMA.16816.F32.BF16 R60, R64, R78.reuse, R60 ;  /* 0x0000004e403c723c */ /* 0x080fee000004183c */
[----:B------:R-:W-:Y:S02]  /*b0e0*/  FMUL.FTZ R67, R3, R131 ;  /* 0x0000008303437220 */ /* 0x000fe40000410000 */
[----:B------:R-:W-:Y:S03]  /*b0f0*/  FMUL.FTZ R65, R69, R129 ;  /* 0x0000008145417220 */ /* 0x000fe60000410000 */
[----:B------:R-:W-:Y:S02]  /*b100*/  FMUL.FTZ R66, R3, R130 ;  /* 0x0000008203427220 */ /* 0x000fe40000410000 */
[----:B------:R-:W-:Y:S01]  /*b110*/  MUFU.EX2 R130, R88 ;  /* 0x0000005800827308 */ /* 0x000fe20000000800 */
[----:B------:R-:W-:Y:S02]  /*b120*/  FMUL.FTZ R64, R69, R128 ;  /* 0x0000008045407220 */ /* 0x000fe40000410000 */
[----:B------:R-:W-:Y:S05]  /*b130*/  FFMA.FTZ R129, R224, c[0x0][0x2d0], -R92 ;  /* 0x0000b400e0817a23 */ /* 0x000fea000001085c */
[----:B------:R-:W-:Y:S01]  /*b140*/  HMMA.16816.F32.BF16 R64, R72, R78, R64 ;  /* 0x0000004e4840723c */ /* 0x000fe20000041840 */
[--C-:B-1----:R-:W-:Y:S02]  /*b150*/  FFMA.FTZ R2, R215, c[0x0][0x2d0], -R86.reuse ;  /* 0x0000b400d7027a23 */ /* 0x102fe40000010856 */
[----:B------:R-:W-:Y:S04]  /*b160*/  MUFU.EX2 R215, R87 ;  /* 0x0000005700d77308 */ /* 0x000fe80000000800 */
[----:B--2---:R-:W-:Y:S02]  /*b170*/  F2FP.BF16.PACK_AB R74, R154, R159 ;  /* 0x0000009f9a4a723e */ /* 0x004fe400000010ff */
[----:B------:R-:W-:Y:S03]  /*b180*/  F2FP.BF16.PACK_AB R75, R153, R151 ;  /* 0x00000097994b723e */ /* 0x000fe600000010ff */
[----:B------:R-:W-:Y:S01]  /*b190*/  F2FP.BF16.PACK_AB R72, R140, R139 ;  /* 0x0000008b8c48723e */ /* 0x000fe200000010ff */
[----:B------:R1:W2:Y:S01]  /*b1a0*/  MUFU.EX2 R144, R2 ;  /* 0x0000000200907308 */ /* 0x0002a20000000800 */
[----:B------:R-:W-:Y:S07]  /*b1b0*/  F2FP.BF16.PACK_AB R73, R133, R132 ;  /* 0x000000848549723e */ /* 0x000fee00000010ff */
[-C--:B------:R-:W-:Y:S01]  /*b1c0*/  HMMA.16816.F32.BF16 R4, R72, R80.reuse, R4 ;  /* 0x000000504804723c */ /* 0x080fe20000041804 */
[--C-:B-1----:R-:W-:Y:S01]  /*b1d0*/  FFMA.FTZ R2, R213, c[0x0][0x2d0], -R86.reuse ;  /* 0x0000b400d5027a23 */ /* 0x102fe20000010856 */
[----:B--2---:R-:W-:Y:S03]  /*b1e0*/  F2FP.BF16.PACK_AB R76, R144, R109 ;  /* 0x0000006d904c723e */ /* 0x004fe600000010ff */
[----:B------:R1:W-:Y:S02]  /*b1f0*/  MUFU.EX2 R146, R2 ;  /* 0x0000000200927308 */ /* 0x0003e40000000800 */
[----:B-1----:R-:W-:Y:S08]  /*b200*/  FFMA.FTZ R2, R217, c[0x0][0x2d0], -R86 ;  /* 0x0000b400d9027a23 */ /* 0x002ff00000010856 */
[----:B------:R1:W2:Y:S02]  /*b210*/  MUFU.EX2 R148, R2 ;  /* 0x0000000200947308 */ /* 0x0002a40000000800 */
[--C-:B-1----:R-:W-:Y:S01]  /*b220*/  FFMA.FTZ R2, R218, c[0x0][0x2d0], -R92.reuse ;  /* 0x0000b400da027a23 */ /* 0x102fe2000001085c */
[----:B--2---:R-:W-:Y:S07]  /*b230*/  F2FP.BF16.PACK_AB R78, R148, R146 ;  /* 0x00000092944e723e */ /* 0x004fee00000010ff */
[----:B------:R1:W-:Y:S02]  /*b240*/  MUFU.EX2 R108, R2 ;  /* 0x00000002006c7308 */ /* 0x0003e40000000800 */
[--C-:B-1----:R-:W-:Y:S08]  /*b250*/  FFMA.FTZ R2, R221, c[0x0][0x2d0], -R92.reuse ;  /* 0x0000b400dd027a23 */ /* 0x102ff0000001085c */
[----:B------:R1:W2:Y:S02]  /*b260*/  MUFU.EX2 R124, R2 ;  /* 0x00000002007c7308 */ /* 0x0002a40000000800 */
[--C-:B-1----:R-:W-:Y:S01]  /*b270*/  FFMA.FTZ R2, R219, c[0x0][0x2d0], -R92.reuse ;  /* 0x0000b400db027a23 */ /* 0x102fe2000001085c */
[----:B--2---:R-:W-:Y:S07]  /*b280*/  F2FP.BF16.PACK_AB R77, R124, R108 ;  /* 0x0000006c7c4d723e */ /* 0x004fee00000010ff */
[----:B------:R1:W-:Y:S02]  /*b290*/  MUFU.EX2 R125, R2 ;  /* 0x00000002007d7308 */ /* 0x0003e40000000800 */
[----:B-1----:R-:W-:Y:S08]  /*b2a0*/  FFMA.FTZ R2, R220, c[0x0][0x2d0], -R92 ;  /* 0x0000b400dc027a23 */ /* 0x002ff0000001085c */
[----:B------:R1:W2:Y:S02]  /*b2b0*/  MUFU.EX2 R141, R2 ;  /* 0x00000002008d7308 */ /* 0x0002a40000000800 */
[--C-:B-1----:R-:W-:Y:S01]  /*b2c0*/  FFMA.FTZ R2, R249, c[0x0][0x2d0], -R85.reuse ;  /* 0x0000b400f9027a23 */ /* 0x102fe20000010855 */
[----:B--2---:R-:W-:Y:S07]  /*b2d0*/  F2FP.BF16.PACK_AB R79, R141, R125 ;  /* 0x0000007d8d4f723e */ /* 0x004fee00000010ff */
[----:B------:R1:W-:Y:S01]  /*b2e0*/  MUFU.EX2 R150, R2 ;  /* 0x0000000200967308 */ /* 0x0003e20000000800 */
[C---:B------:R-:W-:Y:S08]  /*b2f0*/  HMMA.16816.F32.BF16 R8, R76.reuse, R80, R8 ;  /* 0x000000504c08723c */ /* 0x040ff00000041808 */
[-C--:B------:R-:W-:Y:S08]  /*b300*/  HMMA.16816.F32.BF16 R12, R76, R82.reuse, R12 ;  /* 0x000000524c0c723c */ /* 0x080ff0000004180c */
[C---:B------:R-:W-:Y:S01]  /*b310*/  HMMA.16816.F32.BF16 R16, R72.reuse, R82, R16 ;  /* 0x000000524810723c */ /* 0x040fe20000041810 */
[----:B------:R-:W2:Y:S03]  /*b320*/  LDSM.16.MT88.4 R80, [R233+0x800] ;  /* 0x00080000e950783b */ /* 0x000ea60000004200 */
[--C-:B-1----:R-:W-:Y:S04]  /*b330*/  FFMA.FTZ R2, R250, c[0x0][0x2d0], -R85.reuse ;  /* 0x0000b400fa027a23 */ /* 0x102fe80000010855 */
[----:B------:R1:W4:Y:S04]  /*b340*/  MUFU.EX2 R156, R2 ;  /* 0x00000002009c7308 */ /* 0x0003280000000800 */
[--C-:B-1----:R-:W-:Y:S06]  /*b350*/  FFMA.FTZ R2, R225, c[0x0][0x2d0], -R85.reuse ;  /* 0x0000b400e1027a23 */ /* 0x102fec0000010855 */
[----:B------:R1:W-:Y:S01]  /*b360*/  MUFU.EX2 R157, R2 ;  /* 0x00000002009d7308 */ /* 0x0003e20000000800 */
[-C--:B--2---:R-:W-:Y:S08]  /*b370*/  HMMA.16816.F32.BF16 R20, R72, R80.reuse, R20 ;  /* 0x000000504814723c */ /* 0x084ff00000041814 */
[C---:B------:R-:W-:Y:S08]  /*b380*/  HMMA.16816.F32.BF16 R24, R76.reuse, R80, R24 ;  /* 0x000000504c18723c */ /* 0x040ff00000041818 */
[-C--:B------:R-:W-:Y:S01]  /*b390*/  HMMA.16816.F32.BF16 R28, R76, R82.reuse, R28 ;  /* 0x000000524c1c723c */ /* 0x080fe2000004181c */
[----:B-1----:R-:W-:Y:S04]  /*b3a0*/  FFMA.FTZ R2, R248, c[0x0][0x2d0], -R85 ;  /* 0x0000b400f8027a23 */ /* 0x002fe80000010855 */
[----:B------:R1:W2:Y:S03]  /*b3b0*/  MUFU.EX2 R217, R2 ;  /* 0x0000000200d97308 */ /* 0x0002a60000000800 */
[C---:B------:R-:W-:Y:S01]  /*b3c0*/  HMMA.16816.F32.BF16 R32, R72.reuse, R82, R32 ;  /* 0x000000524820723c */ /* 0x040fe20000041820 */
[----:B------:R-:W2:Y:S03]  /*b3d0*/  LDSM.16.MT88.4 R80, [R230+0x800] ;  /* 0x00080000e650783b */ /* 0x000ea60000004200 */
[----:B-1----:R-:W-:Y:S02]  /*b3e0*/  FFMA.FTZ R2, R170, c[0x0][0x2d0], -R84 ;  /* 0x0000b400aa027a23 */ /* 0x002fe40000010854 */
[----:B------:R-:W-:Y:S02]  /*b3f0*/  IMAD.MOV.U32 R170, RZ, RZ, R167 ;  /* 0x000000ffffaa7224 */ /* 0x000fe400078e00a7 */
[----:B------:R-:W-:Y:S01]  /*b400*/  IMAD.MOV.U32 R167, RZ, RZ, R164 ;  /* 0x000000ffffa77224 */ /* 0x000fe200078e00a4 */
[----:B------:R3:W1:Y:S03]  /*b410*/  MUFU.EX2 R143, R2 ;  /* 0x00000002008f7308 */ /* 0x0006660000000800 */
[----:B------:R-:W-:Y:S01]  /*b420*/  IMAD.MOV.U32 R164, RZ, RZ, R149 ;  /* 0x000000ffffa47224 */ /* 0x000fe200078e0095 */
[-C--:B--2---:R-:W-:Y:S08]  /*b430*/  HMMA.16816.F32.BF16 R36, R72, R80.reuse, R36 ;  /* 0x000000504824723c */ /* 0x084ff00000041824 */
[C---:B------:R-:W-:Y:S01]  /*b440*/  HMMA.16816.F32.BF16 R40, R76.reuse, R80, R40 ;  /* 0x000000504c28723c */ /* 0x040fe20000041828 */
[----:B---3--:R-:W-:Y:S04]  /*b450*/  FFMA.FTZ R2, R251, c[0x0][0x2d0], -R84 ;  /* 0x0000b400fb027a23 */ /* 0x008fe80000010854 */
[----:B------:R2:W2:Y:S03]  /*b460*/  MUFU.EX2 R149, R2 ;  /* 0x0000000200957308 */ /* 0x0004a60000000800 */
[-C--:B------:R-:W-:Y:S08]  /*b470*/  HMMA.16816.F32.BF16 R44, R76, R82.reuse, R44 ;  /* 0x000000524c2c723c */ /* 0x080ff0000004182c */
[C---:B------:R-:W-:Y:S01]  /*b480*/  HMMA.16816.F32.BF16 R48, R72.reuse, R82, R48 ;  /* 0x000000524830723c */ /* 0x040fe20000041830 */
[----:B------:R-:W1:Y:S03]  /*b490*/  LDSM.16.MT88.4 R80, [R232+0x800] ;  /* 0x00080000e850783b */ /* 0x000e660000004200 */
[----:B--2---:R-:W-:Y:S02]  /*b4a0*/  FFMA.FTZ R2, R210, c[0x0][0x2d0], -R86 ;  /* 0x0000b400d2027a23 */ /* 0x004fe40000010856 */
[----:B------:R-:W-:Y:S01]  /*b4b0*/  IMAD.MOV.U32 R210, RZ, RZ, R171 ;  /* 0x000000ffffd27224 */ /* 0x000fe200078e00ab */
[----:B------:R-:W-:Y:S01]  /*b4c0*/  MOV R171, R170 ;  /* 0x000000aa00ab7202 */ /* 0x000fe20000000f00 */
[----:B------:R-:W-:Y:S01]  /*b4d0*/  IMAD.MOV.U32 R170, RZ, RZ, R169 ;  /* 0x000000ffffaa7224 */ /* 0x000fe200078e00a9 */
[----:B------:R2:W-:Y:S03]  /*b4e0*/  MUFU.EX2 R131, R2 ;  /* 0x0000000200837308 */ /* 0x0005e60000000800 */
[----:B------:R-:W-:Y:S01]  /*b4f0*/  IMAD.MOV.U32 R169, RZ, RZ, R168 ;  /* 0x000000ffffa97224 */ /* 0x000fe200078e00a8 */
[----:B------:R-:W-:Y:S01]  /*b500*/  MOV R168, R167 ;  /* 0x000000a700a87202 */ /* 0x000fe20000000f00 */
[----:B------:R-:W-:Y:S01]  /*b510*/  IMAD.MOV.U32 R167, RZ, RZ, R166 ;  /* 0x000000ffffa77224 */ /* 0x000fe200078e00a6 */
[----:B------:R-:W-:Y:S01]  /*b520*/  MOV R211, R171 ;  /* 0x000000ab00d37202 */ /* 0x000fe20000000f00 */
[----:B------:R-:W-:Y:S01]  /*b530*/  IMAD.MOV.U32 R166, RZ, RZ, R165 ;  /* 0x000000ffffa67224 */ /* 0x000fe200078e00a5 */
[----:B------:R-:W-:Y:S01]  /*b540*/  MOV R165, R164 ;  /* 0x000000a400a57202 */ /* 0x000fe20000000f00 */
[----:B------:R-:W-:Y:S02]  /*b550*/  IMAD.MOV.U32 R164, RZ, RZ, R163 ;  /* 0x000000ffffa47224 */ /* 0x000fe400078e00a3 */
[----:B------:R-:W-:Y:S01]  /*b560*/  IMAD.MOV.U32 R163, RZ, RZ, R162 ;  /* 0x000000ffffa37224 */ /* 0x000fe200078e00a2 */
[----:B------:R-:W-:Y:S01]  /*b570*/  MOV R162, R161 ;  /* 0x000000a100a27202 */ /* 0x000fe20000000f00 */
[----:B------:R-:W-:Y:S02]  /*b580*/  IMAD.MOV.U32 R161, RZ, RZ, R142 ;  /* 0x000000ffffa17224 */ /* 0x000fe400078e008e */
[----:B------:R-:W-:Y:S02]  /*b590*/  IMAD.MOV.U32 R142, RZ, RZ, R198 ;  /* 0x000000ffff8e7224 */ /* 0x000fe400078e00c6 */
[----:B------:R-:W-:Y:S01]  /*b5a0*/  IMAD.MOV.U32 R171, RZ, RZ, R169 ;  /* 0x000000ffffab7224 */ /* 0x000fe200078e00a9 */
[----:B------:R-:W3:Y:S01]  /*b5b0*/  LDL.LU R198, [R1+0xcc] ;  /* 0x0000cc0001c67983 */ /* 0x000ee20000300800 */
[----:B------:R-:W-:Y:S01]  /*b5c0*/  IMAD.MOV.U32 R169, RZ, RZ, R167 ;  /* 0x000000ffffa97224 */ /* 0x000fe200078e00a7 */
[----:B------:R-:W-:Y:S01]  /*b5d0*/  MOV R167, R165 ;  /* 0x000000a500a77202 */ /* 0x000fe20000000f00 */
[----:B------:R-:W-:Y:S02]  /*b5e0*/  IMAD.MOV.U32 R165, RZ, RZ, R163 ;  /* 0x000000ffffa57224 */ /* 0x000fe400078e00a3 */
[----:B------:R-:W-:Y:S01]  /*b5f0*/  IMAD.MOV.U32 R163, RZ, RZ, R97 ;  /* 0x000000ffffa37224 */ /* 0x000fe200078e0061 */
[-C--:B-1----:R-:W-:Y:S01]  /*b600*/  HMMA.16816.F32.BF16 R52, R72, R80.reuse, R52 ;  /* 0x000000504834723c */ /* 0x082fe20000041834 */
[----:B------:R-:W3:Y:S01]  /*b610*/  LDL.LU R97, [R1+0xc8] ;  /* 0x0000c80001617983 */ /* 0x000ee20000300800 */
[----:B--2---:R-:W-:Y:S02]  /*b620*/  FFMA.FTZ R2, R210, c[0x0][0x2d0], -R86 ;  /* 0x0000b400d2027a23 */ /* 0x004fe40000010856 */
[----:B------:R-:W-:Y:S01]  /*b630*/  IMAD.MOV.U32 R210, RZ, RZ, R170 ;  /* 0x000000ffffd27224 */ /* 0x000fe200078e00aa */
[----:B------:R-:W-:Y:S01]  /*b640*/  MOV R170, R168 ;  /* 0x000000a800aa7202 */ /* 0x000fe20000000f00 */
[----:B------:R-:W-:Y:S02]  /*b650*/  IMAD.MOV.U32 R168, RZ, RZ, R166 ;  /* 0x000000ffffa87224 */ /* 0x000fe400078e00a6 */
[----:B------:R-:W-:Y:S01]  /*b660*/  IMAD.MOV.U32 R166, RZ, RZ, R164 ;  /* 0x000000ffffa67224 */ /* 0x000fe200078e00a4 */
[----:B------:R-:W-:Y:S01]  /*b670*/  MOV R164, R162 ;  /* 0x000000a200a47202 */ /* 0x000fe20000000f00 */
[C---:B------:R-:W-:Y:S02]  /*b680*/  HMMA.16816.F32.BF16 R56, R76.reuse, R80, R56 ;  /* 0x000000504c38723c */ /* 0x040fe40000041838 */
[----:B------:R-:W-:Y:S01]  /*b690*/  IMAD.MOV.U32 R162, RZ, RZ, R142 ;  /* 0x000000ffffa27224 */ /* 0x000fe200078e008e */
[----:B------:R-:W-:Y:S01]  /*b6a0*/  MOV R172, R210 ;  /* 0x000000d200ac7202 */ /* 0x000fe20000000f00 */
[----:B------:R1:W-:Y:S01]  /*b6b0*/  MUFU.EX2 R142, R2 ;  /* 0x00000002008e7308 */ /* 0x0003e20000000800 */
[----:B------:R-:W-:Y:S02]  /*b6c0*/  IMAD.MOV.U32 R210, RZ, RZ, R170 ;  /* 0x000000ffffd27224 */ /* 0x000fe400078e00aa */
[----:B------:R-:W-:Y:S01]  /*b6d0*/  IMAD.MOV.U32 R170, RZ, RZ, R168 ;  /* 0x000000ffffaa7224 */ /* 0x000fe200078e00a8 */
[----:B------:R-:W-:Y:S01]  /*b6e0*/  MOV R168, R166 ;  /* 0x000000a600a87202 */ /* 0x000fe20000000f00 */
[----:B------:R-:W-:Y:S01]  /*b6f0*/  IMAD.MOV.U32 R166, RZ, RZ, R164 ;  /* 0x000000ffffa67224 */ /* 0x000fe200078e00a4 */
[-C--:B------:R-:W-:Y:S01]  /*b700*/  HMMA.16816.F32.BF16 R60, R76, R82.reuse, R60 ;  /* 0x000000524c3c723c */ /* 0x080fe2000004183c */
[----:B------:R-:W2:Y:S01]  /*b710*/  LDSM.16.MT88.4 R76, [R229+0x1000] ;  /* 0x00100000e54c783b */ /* 0x000ea20000004200 */
[----:B------:R-:W-:Y:S06]  /*b720*/  MOV R164, R147 ;  /* 0x0000009300a47202 */ /* 0x000fec0000000f00 */
[----:B------:R-:W-:Y:S07]  /*b730*/  HMMA.16816.F32.BF16 R64, R72, R82, R64 ;  /* 0x000000524840723c */ /* 0x000fee0000041840 */
[----:B----4-:R-:W-:Y:S02]  /*b740*/  F2FP.BF16.PACK_AB R72, R156, R150 ;  /* 0x000000969c48723e */ /* 0x010fe400000010ff */
[----:B------:R-:W-:Y:S03]  /*b750*/  F2FP.BF16.PACK_AB R74, R217, R157 ;  /* 0x0000009dd94a723e */ /* 0x000fe600000010ff */
[--C-:B-1----:R-:W-:Y:S01]  /*b760*/  FFMA.FTZ R2, R211, c[0x0][0x2d0], -R86.reuse ;  /* 0x0000b400d3027a23 */ /* 0x102fe20000010856 */
[----:B------:R-:W-:Y:S01]  /*b770*/  F2FP.BF16.PACK_AB R73, R143, R130 ;  /* 0x000000828f49723e */ /* 0x000fe200000010ff */
[----:B------:R-:W-:Y:S01]  /*b780*/  IMAD.MOV.U32 R211, RZ, RZ, R171 ;  /* 0x000000ffffd37224 */ /* 0x000fe200078e00ab */
[----:B------:R-:W-:Y:S01]  /*b790*/  F2FP.BF16.PACK_AB R75, R215, R149 ;  /* 0x00000095d74b723e */ /* 0x000fe200000010ff */
[----:B------:R1:W-:Y:S01]  /*b7a0*/  MUFU.EX2 R147, R2 ;  /* 0x0000000200937308 */ /* 0x0003e20000000800 */
[----:B------:R-:W-:Y:S01]  /*b7b0*/  MOV R171, R169 ;  /* 0x000000a900ab7202 */ /* 0x000fe20000000f00 */
[----:B------:R-:W-:Y:S02]  /*b7c0*/  IMAD.MOV.U32 R169, RZ, RZ, R167 ;  /* 0x000000ffffa97224 */ /* 0x000fe400078e00a7 */
[----:B------:R-:W-:Y:S02]  /*b7d0*/  IMAD.MOV.U32 R167, RZ, RZ, R165 ;  /* 0x000000ffffa77224 */ /* 0x000fe400078e00a5 */
[----:B------:R-:W-:Y:S02]  /*b7e0*/  IMAD.MOV.U32 R165, RZ, RZ, R243 ;  /* 0x000000ffffa57224 */ /* 0x000fe400078e00f3 */
[----:B------:R-:W4:Y:S01]  /*b7f0*/  LDL.LU R243, [R1+0xc4] ;  /* 0x0000c40001f37983 */ /* 0x000f220000300800 */
[-C--:B--2---:R-:W-:Y:S01]  /*b800*/  HMMA.16816.F32.BF16 R4, R72, R76.reuse, R4 ;  /* 0x0000004c4804723c */ /* 0x084fe20000041804 */
[----:B-1----:R-:W-:Y:S02]  /*b810*/  FFMA.FTZ R2, R172, c[0x0][0x2d0], -R86 ;  /* 0x0000b400ac027a23 */ /* 0x002fe40000010856 */
[----:B------:R-:W-:Y:S02]  /*b820*/  IMAD.MOV.U32 R172, RZ, RZ, R211 ;  /* 0x000000ffffac7224 */ /* 0x000fe400078e00d3 */
[----:B------:R1:W2:Y:S01]  /*b830*/  MUFU.EX2 R216, R2 ;  /* 0x0000000200d87308 */ /* 0x0002a20000000800 */
[----:B------:R-:W-:Y:S01]  /*b840*/  MOV R211, R210 ;  /* 0x000000d200d37202 */ /* 0x000fe20000000f00 */
[----:B------:R-:W-:Y:S02]  /*b850*/  IMAD.MOV.U32 R210, RZ, RZ, R171 ;  /* 0x000000ffffd27224 */ /* 0x000fe400078e00ab */
[----:B------:R-:W-:Y:S03]  /*b860*/  IMAD.MOV.U32 R171, RZ, RZ, R170 ;  /* 0x000000ffffab7224 */ /* 0x000fe600078e00aa */
[----:B------:R-:W-:Y:S01]  /*b870*/  MOV R170, R169 ;  /* 0x000000a900aa7202 */ /* 0x000fe20000000f00 */
[----:B------:R-:W-:Y:S02]  /*b880*/  IMAD.MOV.U32 R169, RZ, RZ, R168 ;  /* 0x000000ffffa97224 */ /* 0x000fe400078e00a8 */
[----:B------:R-:W-:Y:S01]  /*b890*/  IMAD.MOV.U32 R168, RZ, RZ, R167 ;  /* 0x000000ffffa87224 */ /* 0x000fe200078e00a7 */
[----:B------:R-:W-:Y:S01]  /*b8a0*/  MOV R167, R166 ;  /* 0x000000a600a77202 */ /* 0x000fe20000000f00 */
[----:B------:R-:W-:Y:S02]  /*b8b0*/  IMAD.MOV.U32 R166, RZ, RZ, R202 ;  /* 0x000000ffffa67224 */ /* 0x000fe400078e00ca */
[----:B------:R-:W-:Y:S02]  /*b8c0*/  IMAD.MOV.U32 R202, RZ, RZ, R235 ;  /* 0x000000ffffca7224 */ /* 0x000fe400078e00eb */
[----:B------:R-:W3:Y:S01]  /*b8d0*/  LDL.LU R235, [R1+0xc0] ;  /* 0x0000c00001eb7983 */ /* 0x000ee20000300800 */
[----:B-1----:R-:W-:Y:S01]  /*b8e0*/  FFMA.FTZ R2, R172, c[0x0][0x2d0], -R92 ;  /* 0x0000b400ac027a23 */ /* 0x002fe2000001085c */
[----:B--2---:R-:W-:Y:S02]  /*b8f0*/  F2FP.BF16.PACK_AB R82, R216, R147 ;  /* 0x00000093d852723e */ /* 0x004fe400000010ff */
[----:B------:R-:W-:Y:S01]  /*b900*/  MOV R172, R211 ;  /* 0x000000d300ac7202 */ /* 0x000fe20000000f00 */
[----:B------:R1:W-:Y:S01]  /*b910*/  MUFU.EX2 R127, R2 ;  /* 0x00000002007f7308 */ /* 0x0003e20000000800 */
[----:B------:R-:W-:Y:S02]  /*b920*/  IMAD.MOV.U32 R211, RZ, RZ, R210 ;  /* 0x000000ffffd37224 */ /* 0x000fe400078e00d2 */
[----:B------:R-:W-:Y:S01]  /*b930*/  IMAD.MOV.U32 R210, RZ, RZ, R171 ;  /* 0x000000ffffd27224 */ /* 0x000fe200078e00ab */
[----:B------:R-:W-:Y:S01]  /*b940*/  MOV R171, R170 ;  /* 0x000000aa00ab7202 */ /* 0x000fe20000000f00 */
[----:B------:R-:W-:Y:S02]  /*b950*/  IMAD.MOV.U32 R170, RZ, RZ, R169 ;  /* 0x000000ffffaa7224 */ /* 0x000fe400078e00a9 */
[----:B------:R-:W-:Y:S01]  /*b960*/  IMAD.MOV.U32 R169, RZ, RZ, R168 ;  /* 0x000000ffffa97224 */ /* 0x000fe200078e00a8 */
[----:B------:R-:W-:Y:S01]  /*b970*/  MOV R168, R167 ;  /* 0x000000a700a87202 */ /* 0x000fe20000000f00 */
[----:B------:R-:W-:Y:S02]  /*b980*/  IMAD.MOV.U32 R167, RZ, RZ, R158 ;  /* 0x000000ffffa77224 */ /* 0x000fe400078e009e */
[----:B------:R-:W-:Y:S02]  /*b990*/  IMAD.MOV.U32 R158, RZ, RZ, R231 ;  /* 0x000000ffff9e7224 */ /* 0x000fe400078e00e7 */
[----:B------:R-:W2:Y:S01]  /*b9a0*/  LDL.LU R231, [R1+0xbc] ;  /* 0x0000bc0001e77983 */ /* 0x000ea20000300800 */
[----:B-1----:R-:W-:Y:S01]  /*b9b0*/  FFMA.FTZ R2, R172, c[0x0][0x2d0], -R92 ;  /* 0x0000b400ac027a23 */ /* 0x002fe2000001085c */
[----:B------:R-:W-:Y:S01]  /*b9c0*/  MOV R172, R211 ;  /* 0x000000d300ac7202 */ /* 0x000fe20000000f00 */
[----:B------:R-:W-:Y:S02]  /*b9d0*/  IMAD.MOV.U32 R211, RZ, RZ, R210 ;  /* 0x000000ffffd37224 */ /* 0x000fe400078e00d2 */
[----:B------:R1:W1:Y:S01]  /*b9e0*/  MUFU.EX2 R128, R2 ;  /* 0x0000000200807308 */ /* 0x0002620000000800 */
        /* <DEDUP_REMOVED lines=9> */
[----:B------:R-:W-:Y:S02]  /*ba80*/  F2FP.BF16.PACK_AB R81, R128, R127 ;  /* 0x0000007f8051723e */ /* 0x000fe400000010ff */
[----:B------:R-:W-:Y:S01]  /*ba90*/  MOV R172, R211 ;  /* 0x000000d300ac7202 */ /* 0x000fe20000000f00 */
[----:B------:R1:W-:Y:S01]  /*baa0*/  MUFU.EX2 R175, R2 ;  /* 0x0000000200af7308 */ /* 0x0003e20000000800 */
        /* <DEDUP_REMOVED lines=9> */
[----:B------:R-:W-:Y:S02]  /*bb40*/  FFMA.FTZ R80, R173, c[0x0][0x2d0], -R85 ;  /* 0x0000b400ad507a23 */ /* 0x000fe40000010855 */
[----:B------:R-:W-:Y:S02]  /*bb50*/  IMAD.MOV.U32 R173, RZ, RZ, R211 ;  /* 0x000000ffffad7224 */ /* 0x000fe400078e00d3 */
[----:B------:R1:W-:Y:S01]  /*bb60*/  MUFU.EX2 R211, R80 ;  /* 0x0000005000d37308 */ /* 0x0003e20000000800 */
[----:B------:R-:W-:Y:S02]  /*bb70*/  IMAD.MOV.U32 R170, RZ, RZ, R169 ;  /* 0x000000ffffaa7224 */ /* 0x000fe400078e00a9 */
[----:B------:R-:W-:Y:S02]  /*bb80*/  IMAD.MOV.U32 R167, RZ, RZ, R155 ;  /* 0x000000ffffa77224 */ /* 0x000fe400078e009b */
[----:B------:R-:W-:Y:S03]  /*bb90*/  IMAD.MOV.U32 R169, RZ, RZ, R168 ;  /* 0x000000ffffa97224 */ /* 0x000fe600078e00a8 */
[----:B------:R-:W-:Y:S01]  /*bba0*/  MOV R168, R167 ;  /* 0x000000a700a87202 */ /* 0x000fe20000000f00 */
[----:B-1----:R-:W-:Y:S02]  /*bbb0*/  FFMA.FTZ R2, R172, c[0x0][0x2d0], -R92 ;  /* 0x0000b400ac027a23 */ /* 0x002fe4000001085c */
[----:B------:R-:W-:Y:S02]  /*bbc0*/  IMAD.MOV.U32 R172, RZ, RZ, R210 ;  /* 0x000000ffffac7224 */ /* 0x000fe400078e00d2 */
[----:B------:R1:W1:Y:S01]  /*bbd0*/  MUFU.EX2 R210, R2 ;  /* 0x0000000200d27308 */ /* 0x0002620000000800 */
[----:B------:R-:W-:Y:S02]  /*bbe0*/  IMAD.MOV.U32 R167, RZ, RZ, R93 ;  /* 0x000000ffffa77224 */ /* 0x000fe400078e005d */
[----:B------:R-:W-:Y:S01]  /*bbf0*/  MOV R174, R172 ;  /* 0x000000ac00ae7202 */ /* 0x000fe20000000f00 */
[----:B------:R-:W-:Y:S01]  /*bc00*/  IMAD.MOV.U32 R172, RZ, RZ, R171 ;  /* 0x000000ffffac7224 */ /* 0x000fe200078e00ab */
[----:B------:R-:W-:Y:S01]  /*bc10*/  MOV R171, R170 ;  /* 0x000000aa00ab7202 */ /* 0x000fe20000000f00 */
[----:B------:R-:W-:Y:S02]  /*bc20*/  IMAD.MOV.U32 R170, RZ, RZ, R169 ;  /* 0x000000ffffaa7224 */ /* 0x000fe400078e00a9 */
[----:B------:R-:W-:Y:S01]  /*bc30*/  IMAD.MOV.U32 R169, RZ, RZ, R168 ;  /* 0x000000ffffa97224 */ /* 0x000fe200078e00a8 */
[----:B------:R-:W-:Y:S01]  /*bc40*/  MOV R168, R167 ;  /* 0x000000a700a87202 */ /* 0x000fe20000000f00 */
[----:B------:R-:W-:Y:S01]  /*bc50*/  IMAD.MOV.U32 R167, RZ, RZ, R152 ;  /* 0x000000ffffa77224 */ /* 0x000fe200078e0098 */
[----:B------:R-:W-:Y:S01]  /*bc60*/  F2FP.BF16.PACK_AB R80, R142, R131 ;  /* 0x000000838e50723e */ /* 0x000fe200000010ff */
[----:B------:R-:W-:Y:S02]  /*bc70*/  IMAD.MOV.U32 R93, RZ, RZ, R237 ;  /* 0x000000ffff5d7224 */ /* 0x000fe400078e00ed */
[----:B------:R-:W-:Y:S02]  /*bc80*/  IMAD.MOV.U32 R152, RZ, RZ, R234 ;  /* 0x000000ffff987224 */ /* 0x000fe400078e00ea */
[----:B------:R-:W-:Y:S02]  /*bc90*/  FFMA.FTZ R93, R93, c[0x0][0x2d0], -R84 ;  /* 0x0000b4005d5d7a23 */ /* 0x000fe40000010854 */
[----:B-1----:R-:W-:Y:S01]  /*bca0*/  FFMA.FTZ R2, R174, c[0x0][0x2d0], -R85 ;  /* 0x0000b400ae027a23 */ /* 0x002fe20000010855 */
[----:B------:R-:W-:Y:S01]  /*bcb0*/  MOV R174, R173 ;  /* 0x000000ad00ae7202 */ /* 0x000fe20000000f00 */
[----:B------:R-:W-:Y:S01]  /*bcc0*/  IMAD.MOV.U32 R173, RZ, RZ, R172 ;  /* 0x000000ffffad7224 */ /* 0x000fe200078e00ac */
[----:B------:R-:W-:Y:S01]  /*bcd0*/  F2FP.BF16.PACK_AB R83, R210, R175 ;  /* 0x000000afd253723e */ /* 0x000fe200000010ff */
[----:B------:R1:W-:Y:S01]  /*bce0*/  MUFU.EX2 R212, R2 ;  /* 0x0000000200d47308 */ /* 0x0003e20000000800 */
[----:B------:R-:W-:Y:S01]  /*bcf0*/  IMAD.MOV.U32 R172, RZ, RZ, R171 ;  /* 0x000000ffffac7224 */ /* 0x000fe200078e00ab */
[----:B------:R-:W-:Y:S01]  /*bd00*/  MOV R171, R170 ;  /* 0x000000aa00ab7202 */ /* 0x000fe20000000f00 */
[----:B------:R-:W-:Y:S02]  /*bd10*/  IMAD.MOV.U32 R170, RZ, RZ, R169 ;  /* 0x000000ffffaa7224 */ /* 0x000fe400078e00a9 */
[----:B------:R-:W-:Y:S01]  /*bd20*/  IMAD.MOV.U32 R169, RZ, RZ, R168 ;  /* 0x000000ffffa97224 */ /* 0x000fe200078e00a8 */
[C---:B------:R-:W-:Y:S01]  /*bd30*/  HMMA.16816.F32.BF16 R8, R80.reuse, R76, R8 ;  /* 0x0000004c5008723c */ /* 0x040fe20000041808 */
[----:B------:R-:W-:Y:S01]  /*bd40*/  MOV R168, R167 ;  /* 0x000000a700a87202 */ /* 0x000fe20000000f00 */
[----:B------:R-:W-:Y:S02]  /*bd50*/  IMAD.MOV.U32 R167, RZ, RZ, R110 ;  /* 0x000000ffffa77224 */ /* 0x000fe400078e006e */
[----:B------:R-:W-:Y:S04]  /*bd60*/  IMAD.MOV.U32 R110, RZ, RZ, R236 ;  /* 0x000000ffff6e7224 */ /* 0x000fe800078e00ec */
[-C--:B------:R-:W-:Y:S08]  /*bd70*/  HMMA.16816.F32.BF16 R12, R80, R78.reuse, R12 ;  /* 0x0000004e500c723c */ /* 0x080ff0000004180c */
[C---:B------:R-:W-:Y:S01]  /*bd80*/  HMMA.16816.F32.BF16 R16, R72.reuse, R78, R16 ;  /* 0x0000004e4810723c */ /* 0x040fe20000041810 */
[----:B------:R-:W1:Y:S03]  /*bd90*/  LDSM.16.MT88.4 R76, [R233+0x1000] ;  /* 0x00100000e94c783b */ /* 0x000e660000004200 */
[----:B-1----:R-:W-:Y:S01]  /*bda0*/  FFMA.FTZ R2, R174, c[0x0][0x2d0], -R85 ;  /* 0x0000b400ae027a23 */ /* 0x002fe20000010855 */
[----:B------:R-:W-:Y:S01]  /*bdb0*/  MOV R174, R173 ;  /* 0x000000ad00ae7202 */ /* 0x000fe20000000f00 */
[----:B------:R-:W-:Y:S02]  /*bdc0*/  IMAD.MOV.U32 R173, RZ, RZ, R172 ;  /* 0x000000ffffad7224 */ /* 0x000fe400078e00ac */
[----:B------:R1:W-:Y:S01]  /*bdd0*/  MUFU.EX2 R214, R2 ;  /* 0x0000000200d67308 */ /* 0x0003e20000000800 */
[----:B------:R-:W-:Y:S03]  /*bde0*/  IMAD.MOV.U32 R172, RZ, RZ, R171 ;  /* 0x000000ffffac7224 */ /* 0x000fe600078e00ab */
[----:B------:R-:W-:Y:S01]  /*bdf0*/  MOV R171, R170 ;  /* 0x000000aa00ab7202 */ /* 0x000fe20000000f00 */
[----:B------:R-:W-:Y:S02]  /*be00*/  IMAD.MOV.U32 R170, RZ, RZ, R169 ;  /* 0x000000ffffaa7224 */ /* 0x000fe400078e00a9 */
[----:B------:R-:W-:Y:S01]  /*be10*/  IMAD.MOV.U32 R169, RZ, RZ, R168 ;  /* 0x000000ffffa97224 */ /* 0x000fe200078e00a8 */
[----:B------:R-:W-:Y:S01]  /*be20*/  MOV R168, R167 ;  /* 0x000000a700a87202 */ /* 0x000fe20000000f00 */
[----:B------:R-:W-:Y:S02]  /*be30*/  IMAD.MOV.U32 R167, RZ, RZ, R110 ;  /* 0x000000ffffa77224 */ /* 0x000fe400078e006e */
[----:B------:R-:W-:Y:S01]  /*be40*/  IMAD.MOV.U32 R110, RZ, RZ, R107 ;  /* 0x000000ffff6e7224 */ /* 0x000fe200078e006b */
[----:B------:R-:W-:Y:S03]  /*be50*/  MOV R107, R240 ;  /* 0x000000f0006b7202 */ /* 0x000fe60000000f00 */
[----:B------:R-:W-:Y:S02]  /*be60*/  FFMA.FTZ R110, R110, c[0x0][0x2d0], -R84 ;  /* 0x0000b4006e6e7a23 */ /* 0x000fe40000010854 */
[----:B-1----:R-:W-:Y:S02]  /*be70*/  FFMA.FTZ R2, R174, c[0x0][0x2d0], -R85 ;  /* 0x0000b400ae027a23 */ /* 0x002fe40000010855 */
[----:B------:R-:W-:Y:S02]  /*be80*/  IMAD.MOV.U32 R174, RZ, RZ, R173 ;  /* 0x000000ffffae7224 */ /* 0x000fe400078e00ad */
[----:B------:R1:W-:Y:S01]  /*be90*/  MUFU.EX2 R213, R2 ;  /* 0x0000000200d57308 */ /* 0x0003e20000000800 */
[----:B------:R-:W-:Y:S01]  /*bea0*/  IMAD.MOV.U32 R173, RZ, RZ, R172 ;  /* 0x000000ffffad7224 */ /* 0x000fe200078e00ac */
[----:B------:R-:W-:Y:S01]  /*beb0*/  MOV R172, R171 ;  /* 0x000000ab00ac7202 */ /* 0x000fe20000000f00 */
[----:B------:R-:W-:Y:S01]  /*bec0*/  IMAD.MOV.U32 R171, RZ, RZ, R170 ;  /* 0x000000ffffab7224 */ /* 0x000fe200078e00aa */
[-C--:B------:R-:W-:Y:S01]  /*bed0*/  HMMA.16816.F32.BF16 R20, R72, R76.reuse, R20 ;  /* 0x0000004c4814723c */ /* 0x080fe20000041814 */
[----:B------:R-:W-:Y:S01]  /*bee0*/  IMAD.MOV.U32 R170, RZ, RZ, R169 ;  /* 0x000000ffffaa7224 */ /* 0x000fe200078e00a9 */
[----:B------:R-:W-:Y:S01]  /*bef0*/  MOV R169, R168 ;  /* 0x000000a800a97202 */ /* 0x000fe20000000f00 */
[----:B------:R-:W-:Y:S01]  /*bf00*/  IMAD.MOV.U32 R168, RZ, RZ, R167 ;  /* 0x000000ffffa87224 */ /* 0x000fe200078e00a7 */
[----:B------:R-:W-:Y:S01]  /*bf10*/  MOV R176, R173 ;  /* 0x000000ad00b07202 */ /* 0x000fe20000000f00 */
[----:B------:R-:W-:Y:S02]  /*bf20*/  IMAD.MOV.U32 R167, RZ, RZ, R241 ;  /* 0x000000ffffa77224 */ /* 0x000fe400078e00f1 */
[----:B------:R-:W-:Y:S01]  /*bf30*/  IMAD.MOV.U32 R173, RZ, RZ, R172 ;  /* 0x000000ffffad7224 */ /* 0x000fe200078e00ac */
[C---:B------:R-:W-:Y:S01]  /*bf40*/  HMMA.16816.F32.BF16 R24, R80.reuse, R76, R24 ;  /* 0x0000004c5018723c */ /* 0x040fe20000041818 */
[----:B------:R-:W-:Y:S03]  /*bf50*/  IMAD.MOV.U32 R172, RZ, RZ, R171 ;  /* 0x000000ffffac7224 */ /* 0x000fe600078e00ab */
[----:B------:R-:W-:Y:S01]  /*bf60*/  MOV R171, R170 ;  /* 0x000000aa00ab7202 */ /* 0x000fe20000000f00 */
[----:B------:R-:W-:Y:S01]  /*bf70*/  IMAD.MOV.U32 R170, RZ, RZ, R169 ;  /* 0x000000ffffaa7224 */ /* 0x000fe200078e00a9 */
[----:B------:R-:W-:Y:S01]  /*bf80*/  MOV R177, R173 ;  /* 0x000000ad00b17202 */ /* 0x000fe20000000f00 */
[----:B------:R-:W-:Y:S01]  /*bf90*/  IMAD.MOV.U32 R169, RZ, RZ, R168 ;  /* 0x000000ffffa97224 */ /* 0x000fe200078e00a8 */
[-C--:B------:R-:W-:Y:S01]  /*bfa0*/  HMMA.16816.F32.BF16 R28, R80, R78.reuse, R28 ;  /* 0x0000004e501c723c */ /* 0x080fe2000004181c */
[----:B------:R-:W-:Y:S03]  /*bfb0*/  MOV R168, R167 ;  /* 0x000000a700a87202 */ /* 0x000fe60000000f00 */
[--C-:B-1----:R-:W-:Y:S02]  /*bfc0*/  FFMA.FTZ R2, R174, c[0x0][0x2d0], -R84.reuse ;  /* 0x0000b400ae027a23 */ /* 0x102fe40000010854 */
[----:B------:R-:W-:Y:S02]  /*bfd0*/  FFMA.FTZ R88, R177, c[0x0][0x2d0], -R84 ;  /* 0x0000b400b1587a23 */ /* 0x000fe40000010854 */
[----:B------:R1:W-:Y:S01]  /*bfe0*/  MUFU.EX2 R174, R2 ;  /* 0x0000000200ae7308 */ /* 0x0003e20000000800 */
[C---:B------:R-:W-:Y:S01]  /*bff0*/  HMMA.16816.F32.BF16 R32, R72.reuse, R78, R32 ;  /* 0x0000004e4820723c */ /* 0x040fe20000041820 */
[----:B------:R-:W4:Y:S02]  /*c000*/  LDSM.16.MT88.4 R76, [R230+0x1000] ;  /* 0x00100000e64c783b */ /* 0x000f240000004200 */
[----:B------:R-:W-:Y:S02]  /*c010*/  IMAD.MOV.U32 R167, RZ, RZ, R166 ;  /* 0x000000ffffa77224 */ /* 0x000fe400078e00a6 */
[----:B------:R-:W-:Y:S01]  /*c020*/  IMAD.MOV.U32 R166, RZ, RZ, R165 ;  /* 0x000000ffffa67224 */ /* 0x000fe200078e00a5 */
[----:B------:R-:W-:Y:S01]  /*c030*/  MOV R165, R164 ;  /* 0x000000a400a57202 */ /* 0x000fe20000000f00 */
[----:B------:R-:W-:Y:S02]  /*c040*/  IMAD.MOV.U32 R164, RZ, RZ, R163 ;  /* 0x000000ffffa47224 */ /* 0x000fe400078e00a3 */
[----:B------:R-:W-:Y:S03]  /*c050*/  IMAD.MOV.U32 R163, RZ, RZ, R162 ;  /* 0x000000ffffa37224 */ /* 0x000fe600078e00a2 */
[----:B------:R-:W-:Y:S01]  /*c060*/  MOV R162, R161 ;  /* 0x000000a100a27202 */ /* 0x000fe20000000f00 */
[----:B------:R-:W-:Y:S02]  /*c070*/  IMAD.MOV.U32 R161, RZ, RZ, R160 ;  /* 0x000000ffffa17224 */ /* 0x000fe400078e00a0 */
[----:B------:R-:W-:Y:S02]  /*c080*/  IMAD.MOV.U32 R173, RZ, RZ, R171 ;  /* 0x000000ffffad7224 */ /* 0x000fe400078e00ab */
[----:B------:R-:W-:Y:S01]  /*c090*/  IMAD.MOV.U32 R171, RZ, RZ, R169 ;  /* 0x000000ffffab7224 */ /* 0x000fe200078e00a9 */
[----:B------:R-:W-:Y:S01]  /*c0a0*/  MOV R169, R167 ;  /* 0x000000a700a97202 */ /* 0x000fe20000000f00 */
[----:B------:R-:W-:Y:S01]  /*c0b0*/  IMAD.MOV.U32 R167, RZ, RZ, R165 ;  /* 0x000000ffffa77224 */ /* 0x000fe200078e00a5 */
[----:B------:R-:W-:Y:S01]  /*c0c0*/  MOV R177, R173 ;  /* 0x000000ad00b17202 */ /* 0x000fe20000000f00 */
[----:B------:R-:W-:Y:S01]  /*c0d0*/  IMAD.MOV.U32 R165, RZ, RZ, R163 ;  /* 0x000000ffffa57224 */ /* 0x000fe200078e00a3 */
[----:B------:R-:W-:Y:S01]  /*c0e0*/  MOV R163, R161 ;  /* 0x000000a100a37202 */ /* 0x000fe20000000f00 */
[----:B-1----:R-:W-:Y:S02]  /*c0f0*/  FFMA.FTZ R2, R176, c[0x0][0x2d0], -R84 ;  /* 0x0000b400b0027a23 */ /* 0x002fe40000010854 */
[----:B------:R-:W-:Y:S01]  /*c100*/  IMAD.MOV.U32 R176, RZ, RZ, R172 ;  /* 0x000000ffffb07224 */ /* 0x000fe200078e00ac */
[----:B------:R-:W-:Y:S01]  /*c110*/  MOV R172, R170 ;  /* 0x000000aa00ac7202 */ /* 0x000fe20000000f00 */
[----:B------:R-:W-:Y:S02]  /*c120*/  IMAD.MOV.U32 R170, RZ, RZ, R168 ;  /* 0x000000ffffaa7224 */ /* 0x000fe400078e00a8 */
[----:B------:R-:W-:Y:S01]  /*c130*/  IMAD.MOV.U32 R168, RZ, RZ, R166 ;  /* 0x000000ffffa87224 */ /* 0x000fe200078e00a6 */
[----:B------:R-:W-:Y:S01]  /*c140*/  MOV R166, R164 ;  /* 0x000000a400a67202 */ /* 0x000fe20000000f00 */
[----:B------:R-:W-:Y:S02]  /*c150*/  IMAD.MOV.U32 R164, RZ, RZ, R162 ;  /* 0x000000ffffa47224 */ /* 0x000fe400078e00a2 */
[----:B------:R-:W-:Y:S02]  /*c160*/  IMAD.MOV.U32 R161, RZ, RZ, R158 ;  /* 0x000000ffffa17224 */ /* 0x000fe400078e009e */
[----:B------:R-:W-:Y:S02]  /*c170*/  IMAD.MOV.U32 R178, RZ, RZ, R176 ;  /* 0x000000ffffb27224 */ /* 0x000fe400078e00b0 */
[----:B------:R-:W-:Y:S02]  /*c180*/  IMAD.MOV.U32 R173, RZ, RZ, R171 ;  /* 0x000000ffffad7224 */ /* 0x000fe400078e00ab */
[----:B------:R-:W-:Y:S01]  /*c190*/  IMAD.MOV.U32 R171, RZ, RZ, R169 ;  /* 0x000000ffffab7224 */ /* 0x000fe200078e00a9 */
[----:B------:R-:W-:Y:S01]  /*c1a0*/  MOV R169, R167 ;  /* 0x000000a700a97202 */ /* 0x000fe20000000f00 */
[----:B------:R-:W-:Y:S01]  /*c1b0*/  IMAD.MOV.U32 R167, RZ, RZ, R165 ;  /* 0x000000ffffa77224 */ /* 0x000fe200078e00a5 */
[-C--:B----4-:R-:W-:Y:S01]  /*c1c0*/  HMMA.16816.F32.BF16 R36, R72, R76.reuse, R36 ;  /* 0x0000004c4824723c */ /* 0x090fe20000041824 */
[----:B------:R-:W-:Y:S01]  /*c1d0*/  IMAD.MOV.U32 R165, RZ, RZ, R163 ;  /* 0x000000ffffa57224 */ /* 0x000fe200078e00a3 */
[----:B------:R-:W-:Y:S01]  /*c1e0*/  MOV R163, R161 ;  /* 0x000000a100a37202 */ /* 0x000fe20000000f00 */
[----:B------:R-:W-:Y:S02]  /*c1f0*/  IMAD.MOV.U32 R179, RZ, RZ, R177 ;  /* 0x000000ffffb37224 */ /* 0x000fe400078e00b1 */
[----:B------:R-:W-:Y:S01]  /*c200*/  IMAD.MOV.U32 R177, RZ, RZ, R173 ;  /* 0x000000ffffb17224 */ /* 0x000fe200078e00ad */
[----:B------:R-:W-:Y:S01]  /*c210*/  MOV R173, R171 ;  /* 0x000000ab00ad7202 */ /* 0x000fe20000000f00 */
[----:B------:R-:W-:Y:S01]  /*c220*/  IMAD.MOV.U32 R171, RZ, RZ, R169 ;  /* 0x000000ffffab7224 */ /* 0x000fe200078e00a9 */
[C---:B------:R-:W-:Y:S01]  /*c230*/  HMMA.16816.F32.BF16 R40, R80.reuse, R76, R40 ;  /* 0x0000004c5028723c */ /* 0x040fe20000041828 */
[----:B------:R-:W-:Y:S03]  /*c240*/  IMAD.MOV.U32 R169, RZ, RZ, R167 ;  /* 0x000000ffffa97224 */ /* 0x000fe600078e00a7 */
[----:B------:R-:W-:Y:S01]  /*c250*/  IMAD.MOV.U32 R158, RZ, RZ, R243 ;  /* 0x000000ffff9e7224 */ /* 0x000fe200078e00f3 */
[----:B------:R-:W-:Y:S01]  /*c260*/  MOV R167, R165 ;  /* 0x000000a500a77202 */ /* 0x000fe20000000f00 */
[----:B------:R-:W-:Y:S02]  /*c270*/  IMAD.MOV.U32 R165, RZ, RZ, R163 ;  /* 0x000000ffffa57224 */ /* 0x000fe400078e00a3 */
[----:B------:R-:W-:Y:S01]  /*c280*/  IMAD.MOV.U32 R161, RZ, RZ, R158 ;  /* 0x000000ffffa17224 */ /* 0x000fe200078e009e */
[-C--:B------:R-:W-:Y:S03]  /*c290*/  HMMA.16816.F32.BF16 R44, R80, R78.reuse, R44 ;  /* 0x0000004e502c723c */ /* 0x080fe6000004182c */
[----:B------:R-:W-:Y:S02]  /*c2a0*/  IMAD.MOV.U32 R158, RZ, RZ, R244 ;  /* 0x000000ffff9e7224 */ /* 0x000fe400078e00f4 */
[----:B------:R-:W-:Y:S02]  /*c2b0*/  IMAD.MOV.U32 R163, RZ, RZ, R161 ;  /* 0x000000ffffa37224 */ /* 0x000fe400078e00a1 */
[----:B------:R-:W-:Y:S01]  /*c2c0*/  IMAD.MOV.U32 R176, RZ, RZ, R172 ;  /* 0x000000ffffb07224 */ /* 0x000fe200078e00ac */
[----:B------:R-:W-:Y:S01]  /*c2d0*/  MOV R161, R158 ;  /* 0x0000009e00a17202 */ /* 0x000fe20000000f00 */
[----:B------:R-:W-:Y:S01]  /*c2e0*/  IMAD.MOV.U32 R158, RZ, RZ, R208 ;  /* 0x000000ffff9e7224 */ /* 0x000fe200078e00d0 */
[C---:B------:R-:W-:Y:S02]  /*c2f0*/  HMMA.16816.F32.BF16 R48, R72.reuse, R78, R48 ;  /* 0x0000004e4830723c */ /* 0x040fe40000041830 */
[----:B------:R-:W-:Y:S01]  /*c300*/  MOV R172, R170 ;  /* 0x000000aa00ac7202 */ /* 0x000fe20000000f00 */
[----:B------:R-:W-:Y:S02]  /*c310*/  IMAD.MOV.U32 R170, RZ, RZ, R168 ;  /* 0x000000ffffaa7224 */ /* 0x000fe400078e00a8 */
[----:B------:R-:W-:Y:S01]  /*c320*/  IMAD.MOV.U32 R168, RZ, RZ, R166 ;  /* 0x000000ffffa87224 */ /* 0x000fe200078e00a6 */
[----:B------:R-:W-:Y:S01]  /*c330*/  MOV R166, R164 ;  /* 0x000000a400a67202 */ /* 0x000fe20000000f00 */
[----:B---3--:R-:W-:Y:S04]  /*c340*/  FFMA.FTZ R97, R97, c[0x0][0x2d0], -R85 ;  /* 0x0000b40061617a23 */ /* 0x008fe80000010855 */
[----:B------:R-:W-:Y:S10]  /*c350*/  MUFU.EX2 R188, R97 ;  /* 0x0000006100bc7308 */ /* 0x000ff40000000800 */
[----:B------:R-:W-:Y:S01]  /*c360*/  MUFU.EX2 R97, R129 ;  /* 0x0000008100617308 */ /* 0x000fe20000000800 */
[----:B--2---:R-:W-:Y:S02]  /*c370*/  IMAD.MOV.U32 R155, RZ, RZ, R231 ;  /* 0x000000ffff9b7224 */ /* 0x004fe400078e00e7 */
[----:B------:R1:W5:Y:S04]  /*c380*/  LDL.LU R231, [R1+0xb4] ;  /* 0x0000b40001e77983 */ /* 0x0003680000300800 */
[----:B------:R1:W5:Y:S04]  /*c390*/  LDL.LU R237, [R1+0xb0] ;  /* 0x0000b00001ed7983 */ /* 0x0003680000300800 */
[----:B------:R1:W5:Y:S04]  /*c3a0*/  LDL.LU R234, [R1+0xac] ;  /* 0x0000ac0001ea7983 */ /* 0x0003680000300800 */
[----:B------:R1:W5:Y:S04]  /*c3b0*/  LDL.LU R236, [R1+0xa8] ;  /* 0x0000a80001ec7983 */ /* 0x0003680000300800 */
[----:B------:R1:W5:Y:S04]  /*c3c0*/  LDL.LU R240, [R1+0xa4] ;  /* 0x0000a40001f07983 */ /* 0x0003680000300800 */
[----:B------:R1:W5:Y:S01]  /*c3d0*/  LDL.LU R241, [R1+0xa0] ;  /* 0x0000a00001f17983 */ /* 0x0003620000300800 */
[----:B------:R-:W-:Y:S03]  /*c3e0*/  IMAD.MOV.U32 R160, RZ, RZ, R242 ;  /* 0x000000ffffa07224 */ /* 0x000fe600078e00f2 */
[----:B------:R1:W5:Y:S01]  /*c3f0*/  LDL.LU R242, [R1+0x9c] ;  /* 0x00009c0001f27983 */ /* 0x0003620000300800 */
[----:B------:R-:W-:Y:S01]  /*c400*/  IMAD.MOV.U32 R162, RZ, RZ, R160 ;  /* 0x000000ffffa27224 */ /* 0x000fe200078e00a0 */
[----:B------:R-:W-:Y:S02]  /*c410*/  MOV R160, R209 ;  /* 0x000000d100a07202 */ /* 0x000fe40000000f00 */
[----:B------:R1:W5:Y:S01]  /*c420*/  LDL.LU R243, [R1+0x98] ;  /* 0x0000980001f37983 */ /* 0x0003620000300800 */
[----:B------:R2:W-:Y:S01]  /*c430*/  MUFU.EX2 R209, R2 ;  /* 0x0000000200d17308 */ /* 0x0005e20000000800 */
[----:B------:R-:W-:Y:S02]  /*c440*/  IMAD.MOV.U32 R164, RZ, RZ, R162 ;  /* 0x000000ffffa47224 */ /* 0x000fe400078e00a2 */
[----:B------:R-:W-:Y:S01]  /*c450*/  IMAD.MOV.U32 R162, RZ, RZ, R160 ;  /* 0x000000ffffa27224 */ /* 0x000fe200078e00a0 */
[----:B------:R-:W-:Y:S01]  /*c460*/  MOV R160, R206 ;  /* 0x000000ce00a07202 */ /* 0x000fe20000000f00 */
[----:B------:R1:W5:Y:S05]  /*c470*/  LDL.LU R244, [R1+0x94] ;  /* 0x0000940001f47983 */ /* 0x00036a0000300800 */
[----:B------:R-:W-:Y:S01]  /*c480*/  MUFU.EX2 R206, R88 ;  /* 0x0000005800ce7308 */ /* 0x000fe20000000800 */
[----:B--2---:R-:W-:Y:S01]  /*c490*/  FFMA.FTZ R2, R178, c[0x0][0x2d0], -R84 ;  /* 0x0000b400b2027a23 */ /* 0x004fe20000010854 */
[----:B------:R-:W-:Y:S01]  /*c4a0*/  MOV R178, R176 ;  /* 0x000000b000b27202 */ /* 0x000fe20000000f00 */
[----:B------:R-:W-:Y:S07]  /*c4b0*/  IMAD.MOV.U32 R176, RZ, RZ, R172 ;  /* 0x000000ffffb07224 */ /* 0x000fee00078e00ac */
[----:B------:R2:W-:Y:S01]  /*c4c0*/  MUFU.EX2 R208, R2 ;  /* 0x0000000200d07308 */ /* 0x0005e20000000800 */
        /* <DEDUP_REMOVED lines=8> */
[----:B------:R-:W-:Y:S01]  /*c550*/  IMAD.MOV.U32 R160, RZ, RZ, R155 ;  /* 0x000000ffffa07224 */ /* 0x000fe200078e009b */
[----:B------:R-:W-:Y:S01]  /*c560*/  MOV R155, R245 ;  /* 0x000000f5009b7202 */ /* 0x000fe20000000f00 */
[----:B------:R-:W-:Y:S01]  /*c570*/  FFMA.FTZ R87, R192, c[0x0][0x2d0], -R86 ;  /* 0x0000b400c0577a23 */ /* 0x000fe20000010856 */
[----:B------:R1:W5:Y:S01]  /*c580*/  LDL.LU R245, [R1+0x90] ;  /* 0x0000900001f57983 */ /* 0x0003620000300800 */
[----:B------:R-:W-:Y:S02]  /*c590*/  IMAD.MOV.U32 R192, RZ, RZ, R178 ;  /* 0x000000ffffc07224 */ /* 0x000fe400078e00b2 */
[----:B------:R-:W-:Y:S01]  /*c5a0*/  IMAD.MOV.U32 R176, RZ, RZ, R172 ;  /* 0x000000ffffb07224 */ /* 0x000fe200078e00ac */
[----:B------:R-:W-:Y:S01]  /*c5b0*/  MOV R172, R171 ;  /* 0x000000ab00ac7202 */ /* 0x000fe20000000f00 */
[----:B------:R-:W-:Y:S01]  /*c5c0*/  IMAD.MOV.U32 R171, RZ, RZ, R169 ;  /* 0x000000ffffab7224 */ /* 0x000fe200078e00a9 */
[----:B------:R-:W-:Y:S01]  /*c5d0*/  MUFU.EX2 R178, R87 ;  /* 0x0000005700b27308 */ /* 0x000fe20000000800 */
[----:B------:R-:W-:Y:S01]  /*c5e0*/  IMAD.MOV.U32 R169, RZ, RZ, R168 ;  /* 0x000000ffffa97224 */ /* 0x000fe200078e00a8 */
[----:B------:R-:W-:Y:S01]  /*c5f0*/  MOV R168, R167 ;  /* 0x000000a700a87202 */ /* 0x000fe20000000f00 */
[----:B------:R-:W-:Y:S02]  /*c600*/  IMAD.MOV.U32 R167, RZ, RZ, R166 ;  /* 0x000000ffffa77224 */ /* 0x000fe400078e00a6 */
[----:B--2---:R-:W-:Y:S02]  /*c610*/  FFMA.FTZ R2, R179, c[0x0][0x2d0], -R86 ;  /* 0x0000b400b3027a23 */ /* 0x004fe40000010856 */
[----:B------:R-:W-:Y:S02]  /*c620*/  IMAD.MOV.U32 R179, RZ, RZ, R177 ;  /* 0x000000ffffb37224 */ /* 0x000fe400078e00b1 */
[----:B------:R-:W-:Y:S02]  /*c630*/  IMAD.MOV.U32 R177, RZ, RZ, R173 ;  /* 0x000000ffffb17224 */ /* 0x000fe400078e00ad */
[----:B------:R2:W3:Y:S01]  /*c640*/  MUFU.EX2 R173, R2 ;  /* 0x0000000200ad7308 */ /* 0x0004e20000000800 */
        /* <DEDUP_REMOVED lines=15> */
[----:B------:R-:W-:Y:S01]  /*c740*/  IMAD.MOV.U32 R155, RZ, RZ, R238 ;  /* 0x000000ffff9b7224 */ /* 0x000fe200078e00ee */
[----:B------:R-:W-:Y:S01]  /*c750*/  MOV R158, R207 ;  /* 0x000000cf009e7202 */ /* 0x000fe20000000f00 */
[----:B------:R1:W5:Y:S01]  /*c760*/  LDL.LU R238, [R1+0x8c] ;  /* 0x00008c0001ee7983 */ /* 0x0003620000300800 */
[--C-:B--2---:R-:W-:Y:S04]  /*c770*/  FFMA.FTZ R2, R179, c[0x0][0x2d0], -R86.reuse ;  /* 0x0000b400b3027a23 */ /* 0x104fe80000010856 */
[----:B------:R2:W-:Y:S02]  /*c780*/  MUFU.EX2 R179, R2 ;  /* 0x0000000200b37308 */ /* 0x0005e40000000800 */
[----:B--2---:R-:W-:Y:S02]  /*c790*/  FFMA.FTZ R2, R192, c[0x0][0x2d0], -R86 ;  /* 0x0000b400c0027a23 */ /* 0x004fe40000010856 */
[----:B------:R-:W-:Y:S01]  /*c7a0*/  IMAD.MOV.U32 R192, RZ, RZ, R172 ;  /* 0x000000ffffc07224 */ /* 0x000fe200078e00ac */
[----:B------:R-:W-:Y:S05]  /*c7b0*/  MOV R172, R169 ;  /* 0x000000a900ac7202 */ /* 0x000fea0000000f00 */
[----:B------:R2:W-:Y:S01]  /*c7c0*/  MUFU.EX2 R207, R2 ;  /* 0x0000000200cf7308 */ /* 0x0005e20000000800 */
[----:B------:R-:W-:Y:S02]  /*c7d0*/  IMAD.MOV.U32 R169, RZ, RZ, R167 ;  /* 0x000000ffffa97224 */ /* 0x000fe400078e00a7 */
[----:B------:R-:W-:Y:S02]  /*c7e0*/  IMAD.MOV.U32 R180, RZ, RZ, R192 ;  /* 0x000000ffffb47224 */ /* 0x000fe400078e00c0 */
        /* <DEDUP_REMOVED lines=9> */
[----:B------:R-:W-:Y:S02]  /*c880*/  IMAD.MOV.U32 R107, RZ, RZ, R239 ;  /* 0x000000ffff6b7224 */ /* 0x000fe400078e00ef */
[----:B------:R-:W-:Y:S01]  /*c890*/  FFMA.FTZ R88, R169, c[0x0][0x2d0], -R85 ;  /* 0x0000b400a9587a23 */ /* 0x000fe20000010855 */
[----:B------:R1:W5:Y:S01]  /*c8a0*/  LDL.LU R239, [R1+0x88] ;  /* 0x0000880001ef7983 */ /* 0x0003620000300800 */
[----:B------:R-:W-:Y:S02]  /*c8b0*/  IMAD.MOV.U32 R169, RZ, RZ, R168 ;  /* 0x000000ffffa97224 */ /* 0x000fe400078e00a8 */
[----:B--2---:R-:W-:Y:S01]  /*c8c0*/  FFMA.FTZ R2, R193, c[0x0][0x2d0], -R92 ;  /* 0x0000b400c1027a23 */ /* 0x004fe2000001085c */
[----:B------:R-:W-:Y:S01]  /*c8d0*/  MOV R193, R177 ;  /* 0x000000b100c17202 */ /* 0x000fe20000000f00 */
[----:B------:R-:W-:Y:S01]  /*c8e0*/  IMAD.MOV.U32 R177, RZ, RZ, R171 ;  /* 0x000000ffffb17224 */ /* 0x000fe200078e00ab */
[----:B------:R-:W-:Y:S01]  /*c8f0*/  MOV R171, R164 ;  /* 0x000000a400ab7202 */ /* 0x000fe20000000f00 */
[----:B------:R2:W-:Y:S01]  /*c900*/  MUFU.EX2 R172, R2 ;  /* 0x0000000200ac7308 */ /* 0x0005e20000000800 */
[----:B------:R-:W-:Y:S01]  /*c910*/  MOV R181, R193 ;  /* 0x000000c100b57202 */ /* 0x000fe20000000f00 */
[----:B------:R-:W-:Y:S02]  /*c920*/  IMAD.MOV.U32 R193, RZ, RZ, R177 ;  /* 0x000000ffffc17224 */ /* 0x000fe400078e00b1 */
        /* <DEDUP_REMOVED lines=12> */
[----:B------:R-:W-:Y:S01]  /*c9f0*/  MOV R167, R166 ;  /* 0x000000a600a77202 */ /* 0x000fe20000000f00 */
[----:B------:R-:W-:Y:S01]  /*ca00*/  IMAD.MOV.U32 R166, RZ, RZ, R201 ;  /* 0x000000ffffa67224 */ /* 0x000fe200078e00c9 */
[----:B------:R1:W5:Y:S01]  /*ca10*/  LDL.LU R228, [R1+0x84] ;  /* 0x0000840001e47983 */ /* 0x0003620000300800 */
[----:B--2---:R-:W-:Y:S01]  /*ca20*/  FFMA.FTZ R2, R180, c[0x0][0x2d0], -R92 ;  /* 0x0000b400b4027a23 */ /* 0x004fe2000001085c */
[----:B------:R-:W-:Y:S01]  /*ca30*/  MUFU.EX2 R201, R88 ;  /* 0x0000005800c97308 */ /* 0x000fe20000000800 */
[----:B------:R-:W-:Y:S01]  /*ca40*/  IMAD.MOV.U32 R180, RZ, RZ, R192 ;  /* 0x000000ffffb47224 */ /* 0x000fe200078e00c0 */
[----:B------:R-:W-:Y:S01]  /*ca50*/  MOV R192, R176 ;  /* 0x000000b000c07202 */ /* 0x000fe20000000f00 */
[----:B------:R-:W-:Y:S02]  /*ca60*/  IMAD.MOV.U32 R176, RZ, RZ, R235 ;  /* 0x000000ffffb07224 */ /* 0x000fe400078e00eb */
[----:B------:R1:W5:Y:S01]  /*ca70*/  LDL.LU R235, [R1+0x80] ;  /* 0x0000800001eb7983 */ /* 0x0003620000300800 */
[----:B------:R-:W-:Y:S02]  /*ca80*/  FFMA.FTZ R76, R171, c[0x0][0x2d0], -R86 ;  /* 0x0000b400ab4c7a23 */ /* 0x000fe40000010856 */
[----:B------:R-:W-:Y:S01]  /*ca90*/  IMAD.MOV.U32 R171, RZ, RZ, R170 ;  /* 0x000000ffffab7224 */ /* 0x000fe200078e00aa */
[----:B------:R-:W2:Y:S01]  /*caa0*/  LDL.LU R122, [R1+0x18] ;  /* 0x00001800017a7983 */ /* 0x000ea20000300800 */
[----:B------:R4:W1:Y:S01]  /*cab0*/  MUFU.EX2 R177, R2 ;  /* 0x0000000200b17308 */ /* 0x0008620000000800 */
[----:B------:R-:W-:Y:S02]  /*cac0*/  MOV R170, R197 ;  /* 0x000000c500aa7202 */ /* 0x000fe40000000f00 */
[----:B------:R-:W2:Y:S04]  /*cad0*/  LDL.LU R89, [R1+0x1c] ;  /* 0x00001c0001597983 */ /* 0x000ea80000300800 */
[----:B------:R-:W2:Y:S04]  /*cae0*/  LDL.LU R121, [R1+0x24] ;  /* 0x0000240001797983 */ /* 0x000ea80000300800 */
[----:B------:R-:W2:Y:S04]  /*caf0*/  LDL.LU R120, [R1+0x20] ;  /* 0x0000200001787983 */ /* 0x000ea80000300800 */
[----:B------:R-:W2:Y:S01]  /*cb00*/  LDL R218, [R1+0x2c] ;  /* 0x00002c0001da7983 */ /* 0x000ea20000100800 */
[--C-:B----4-:R-:W-:Y:S02]  /*cb10*/  FFMA.FTZ R2, R181, c[0x0][0x2d0], -R92.reuse ;  /* 0x0000b400b5027a23 */ /* 0x110fe4000001085c */
[----:B------:R-:W-:Y:S01]  /*cb20*/  IMAD.MOV.U32 R181, RZ, RZ, R193 ;  /* 0x000000ffffb57224 */ /* 0x000fe200078e00c1 */
[----:B------:R-:W-:Y:S02]  /*cb30*/  MOV R193, R176 ;  /* 0x000000b000c17202 */ /* 0x000fe40000000f00 */
[----:B------:R4:W-:Y:S03]  /*cb40*/  MUFU.EX2 R176, R2 ;  /* 0x0000000200b07308 */ /* 0x0009e60000000800 */
[--C-:B------:R-:W-:Y:S01]  /*cb50*/  FFMA.FTZ R87, R193, c[0x0][0x2d0], -R85.reuse ;  /* 0x0000b400c1577a23 */ /* 0x100fe20000010855 */
[----:B------:R-:W-:Y:S06]  /*cb60*/  MOV R193, R205 ;  /* 0x000000cd00c17202 */ /* 0x000fec0000000f00 */
[----:B------:R-:W-:Y:S01]  /*cb70*/  MUFU.EX2 R205, R87 ;  /* 0x0000005700cd7308 */ /* 0x000fe20000000800 */
[----:B----4-:R-:W-:Y:S09]  /*cb80*/  FFMA.FTZ R2, R181, c[0x0][0x2d0], -R92 ;  /* 0x0000b400b5027a23 */ /* 0x010ff2000001085c */
[----:B------:R4:W1:Y:S02]  /*cb90*/  MUFU.EX2 R183, R2 ;  /* 0x0000000200b77308 */ /* 0x0008640000000800 */
[----:B----4-:R-:W-:Y:S02]  /*cba0*/  FFMA.FTZ R2, R164, c[0x0][0x2d0], -R85 ;  /* 0x0000b400a4027a23 */ /* 0x010fe40000010855 */
[----:B------:R-:W-:Y:S01]  /*cbb0*/  IMAD.MOV.U32 R164, RZ, RZ, R163 ;  /* 0x000000ffffa47224 */ /* 0x000fe200078e00a3 */
[----:B------:R-:W-:Y:S01]  /*cbc0*/  MOV R163, R162 ;  /* 0x000000a200a37202 */ /* 0x000fe20000000f00 */
[----:B------:R-:W-:Y:S02]  /*cbd0*/  IMAD.MOV.U32 R162, RZ, RZ, R161 ;  /* 0x000000ffffa27224 */ /* 0x000fe400078e00a1 */
[----:B------:R-:W-:Y:S01]  /*cbe0*/  IMAD.MOV.U32 R161, RZ, RZ, R158 ;  /* 0x000000ffffa17224 */ /* 0x000fe200078e009e */
[----:B------:R-:W-:Y:S01]  /*cbf0*/  MOV R158, R145 ;  /* 0x00000091009e7202 */ /* 0x000fe20000000f00 */
[----:B------:R-:W-:Y:S02]  /*cc00*/  IMAD.MOV.U32 R145, RZ, RZ, R203 ;  /* 0x000000ffff917224 */ /* 0x000fe400078e00cb */
[----:B------:R-:W-:Y:S02]  /*cc10*/  IMAD.MOV.U32 R203, RZ, RZ, R202 ;  /* 0x000000ffffcb7224 */ /* 0x000fe400078e00ca */
[----:B------:R4:W-:Y:S02]  /*cc20*/  MUFU.EX2 R202, R2 ;  /* 0x0000000200ca7308 */ /* 0x0009e40000000800 */
[--C-:B----4-:R-:W-:Y:S08]  /*cc30*/  FFMA.FTZ R2, R180, c[0x0][0x2d0], -R84.reuse ;  /* 0x0000b400b4027a23 */ /* 0x110ff00000010854 */
[----:B------:R4:W-:Y:S02]  /*cc40*/  MUFU.EX2 R181, R2 ;  /* 0x0000000200b57308 */ /* 0x0009e40000000800 */
[----:B----4-:R-:W-:Y:S02]  /*cc50*/  FFMA.FTZ R2, R169, c[0x0][0x2d0], -R84 ;  /* 0x0000b400a9027a23 */ /* 0x010fe40000010854 */
[----:B------:R-:W-:Y:S02]  /*cc60*/  IMAD.MOV.U32 R169, RZ, RZ, R168 ;  /* 0x000000ffffa97224 */ /* 0x000fe400078e00a8 */
[----:B------:R-:W-:Y:S01]  /*cc70*/  IMAD.MOV.U32 R168, RZ, RZ, R167 ;  /* 0x000000ffffa87224 */ /* 0x000fe200078e00a7 */
[----:B------:R-:W-:Y:S01]  /*cc80*/  MOV R167, R166 ;  /* 0x000000a600a77202 */ /* 0x000fe20000000f00 */
[----:B------:R-:W-:Y:S02]  /*cc90*/  IMAD.MOV.U32 R166, RZ, RZ, R199 ;  /* 0x000000ffffa67224 */ /* 0x000fe400078e00c7 */
[----:B------:R4:W-:Y:S01]  /*cca0*/  MUFU.EX2 R199, R2 ;  /* 0x0000000200c77308 */ /* 0x0009e20000000800 */
[--C-:B------:R-:W-:Y:S02]  /*ccb0*/  FFMA.FTZ R87, R169, c[0x0][0x2d0], -R85.reuse ;  /* 0x0000b400a9577a23 */ /* 0x100fe40000010855 */
[----:B------:R-:W-:Y:S02]  /*ccc0*/  IMAD.MOV.U32 R169, RZ, RZ, R168 ;  /* 0x000000ffffa97224 */ /* 0x000fe400078e00a8 */
[----:B------:R-:W-:Y:S02]  /*ccd0*/  IMAD.MOV.U32 R168, RZ, RZ, R166 ;  /* 0x000000ffffa87224 */ /* 0x000fe400078e00a6 */
[----:B------:R-:W-:Y:S01]  /*cce0*/  FFMA.FTZ R88, R167, c[0x0][0x2d0], -R85 ;  /* 0x0000b400a7587a23 */ /* 0x000fe20000010855 */
[----:B------:R-:W-:Y:S03]  /*ccf0*/  MOV R167, R165 ;  /* 0x000000a500a77202 */ /* 0x000fe60000000f00 */
[----:B------:R-:W-:Y:S01]  /*cd00*/  MUFU.EX2 R195, R88 ;  /* 0x0000005800c37308 */ /* 0x000fe20000000800 */
[----:B----4-:R-:W-:Y:S02]  /*cd10*/  FFMA.FTZ R2, R164, c[0x0][0x2d0], -R84 ;  /* 0x0000b400a4027a23 */ /* 0x010fe40000010854 */
[----:B------:R-:W-:Y:S01]  /*cd20*/  IMAD.MOV.U32 R164, RZ, RZ, R163 ;  /* 0x000000ffffa47224 */ /* 0x000fe200078e00a3 */
[----:B------:R-:W-:Y:S01]  /*cd30*/  MOV R163, R162 ;  /* 0x000000a200a37202 */ /* 0x000fe20000000f00 */
[----:B------:R-:W-:Y:S05]  /*cd40*/  IMAD.MOV.U32 R162, RZ, RZ, R200 ;  /* 0x000000ffffa27224 */ /* 0x000fea00078e00c8 */
[----:B------:R4:W-:Y:S01]  /*cd50*/  MUFU.EX2 R200, R2 ;  /* 0x0000000200c87308 */ /* 0x0009e20000000800 */
[----:B------:R-:W-:Y:S01]  /*cd60*/  IMAD.MOV.U32 R166, RZ, RZ, R164 ;  /* 0x000000ffffa67224 */ /* 0x000fe200078e00a4 */
[----:B------:R-:W-:Y:S01]  /*cd70*/  MOV R165, R163 ;  /* 0x000000a300a57202 */ /* 0x000fe20000000f00 */
[----:B------:R-:W-:Y:S01]  /*cd80*/  IMAD.MOV.U32 R164, RZ, RZ, R162 ;  /* 0x000000ffffa47224 */ /* 0x000fe200078e00a2 */
[----:B------:R-:W-:Y:S01]  /*cd90*/  MOV R163, R107 ;  /* 0x0000006b00a37202 */ /* 0x000fe20000000f00 */
[----:B------:R-:W-:Y:S02]  /*cda0*/  IMAD.MOV.U32 R162, RZ, RZ, R106 ;  /* 0x000000ffffa27224 */ /* 0x000fe400078e006a */
[--C-:B------:R-:W-:Y:S02]  /*cdb0*/  FFMA.FTZ R106, R196, c[0x0][0x2d0], -R85.reuse ;  /* 0x0000b400c46a7a23 */ /* 0x100fe40000010855 */
[----:B------:R-:W-:Y:S02]  /*cdc0*/  FFMA.FTZ R107, R198, c[0x0][0x2d0], -R85 ;  /* 0x0000b400c66b7a23 */ /* 0x000fe40000010855 */
[----:B------:R1:W-:Y:S01]  /*cdd0*/  MUFU.EX2 R198, R76 ;  /* 0x0000004c00c67308 */ /* 0x0003e20000000800 */
[--C-:B------:R-:W-:Y:S01]  /*cde0*/  FFMA.FTZ R96, R165, c[0x0][0x2d0], -R84.reuse ;  /* 0x0000b400a5607a23 */ /* 0x100fe20000010854 */
[----:B------:R-:W-:Y:S01]  /*cdf0*/  MOV R165, R160 ;  /* 0x000000a000a57202 */ /* 0x000fe20000000f00 */
[--C-:B------:R-:W-:Y:S02]  /*ce00*/  FFMA.FTZ R117, R164, c[0x0][0x2d0], -R84.reuse ;  /* 0x0000b400a4757a23 */ /* 0x100fe40000010854 */
[----:B------:R-:W-:Y:S01]  /*ce10*/  FFMA.FTZ R119, R163, c[0x0][0x2d0], -R84 ;  /* 0x0000b400a3777a23 */ /* 0x000fe20000010854 */
[----:B------:R-:W-:Y:S01]  /*ce20*/  MOV R163, R152 ;  /* 0x0000009800a37202 */ /* 0x000fe20000000f00 */
[--C-:B------:R-:W-:Y:S02]  /*ce30*/  FFMA.FTZ R152, R105, c[0x0][0x2d0], -R86.reuse ;  /* 0x0000b40069987a23 */ /* 0x100fe40000010856 */
[----:B------:R-:W-:Y:S01]  /*ce40*/  IMAD.MOV.U32 R164, RZ, RZ, R155 ;  /* 0x000000ffffa47224 */ /* 0x000fe200078e009b */
[----:B------:R-:W-:Y:S01]  /*ce50*/  MUFU.EX2 R107, R107 ;  /* 0x0000006b006b7308 */ /* 0x000fe20000000800 */
[----:B------:R-:W-:Y:S02]  /*ce60*/  FFMA.FTZ R155, R103, c[0x0][0x2d0], -R86 ;  /* 0x0000b400679b7a23 */ /* 0x000fe40000010856 */
[----:B----4-:R-:W-:Y:S02]  /*ce70*/  FFMA.FTZ R2, R203, c[0x0][0x2d0], -R84 ;  /* 0x0000b400cb027a23 */ /* 0x010fe40000010854 */
[--C-:B------:R-:W-:Y:S02]  /*ce80*/  FFMA.FTZ R103, R227, c[0x0][0x2d0], -R92.reuse ;  /* 0x0000b400e3677a23 */ /* 0x100fe4000001085c */
[--C-:B------:R-:W-:Y:S02]  /*ce90*/  FFMA.FTZ R105, R226, c[0x0][0x2d0], -R92.reuse ;  /* 0x0000b400e2697a23 */ /* 0x100fe4000001085c */
[----:B------:R-:W-:Y:S01]  /*cea0*/  FFMA.FTZ R160, R71, c[0x0][0x2d0], -R92 ;  /* 0x0000b40047a07a23 */ /* 0x000fe2000001085c */
[----:B------:R4:W-:Y:S01]  /*ceb0*/  MUFU.EX2 R203, R2 ;  /* 0x0000000200cb7308 */ /* 0x0009e20000000800 */
[----:B-1----:R-:W1:Y:S09]  /*cec0*/  LDSM.16.MT88.4 R76, [R232+0x1000] ;  /* 0x00100000e84c783b */ /* 0x002e720000004200 */
[----:B------:R-:W-:Y:S01]  /*ced0*/  MUFU.EX2 R106, R106 ;  /* 0x0000006a006a7308 */ /* 0x000fe20000000800 */
[--C-:B----4-:R-:W-:Y:S09]  /*cee0*/  FFMA.FTZ R2, R193, c[0x0][0x2d0], -R86.reuse ;  /* 0x0000b400c1027a23 */ /* 0x110ff20000010856 */
[----:B------:R-:W-:Y:S10]  /*cef0*/  MUFU.EX2 R193, R87 ;  /* 0x0000005700c17308 */ /* 0x000ff40000000800 */
[----:B------:R4:W-:Y:S01]  /*cf00*/  MUFU.EX2 R180, R2 ;  /* 0x0000000200b47308 */ /* 0x0009e20000000800 */
[-C--:B-1----:R-:W-:Y:S08]  /*cf10*/  HMMA.16816.F32.BF16 R52, R72, R76.reuse, R52 ;  /* 0x0000004c4834723c */ /* 0x082ff00000041834 */
[C---:B------:R-:W-:Y:S07]  /*cf20*/  HMMA.16816.F32.BF16 R56, R80.reuse, R76, R56 ;  /* 0x0000004c5038723c */ /* 0x040fee0000041838 */
[----:B---3--:R-:W-:Y:S01]  /*cf30*/  F2FP.BF16.PACK_AB R76, R178, R173 ;  /* 0x000000adb24c723e */ /* 0x008fe200000010ff */
[-C--:B------:R-:W-:Y:S01]  /*cf40*/  HMMA.16816.F32.BF16 R60, R80, R78.reuse, R60 ;  /* 0x0000004e503c723c */ /* 0x080fe2000004183c */
[----:B----4-:R-:W-:Y:S01]  /*cf50*/  FFMA.FTZ R2, R192, c[0x0][0x2d0], -R86 ;  /* 0x0000b400c0027a23 */ /* 0x010fe20000010856 */
[----:B------:R-:W-:Y:S02]  /*cf60*/  LDSM.16.MT88.4 R80, [R233+0x1800] ;  /* 0x00180000e950783b */ /* 0x000fe40000004200 */
[----:B------:R-:W-:Y:S01]  /*cf70*/  F2FP.BF16.PACK_AB R77, R177, R172 ;  /* 0x000000acb14d723e */ /* 0x000fe200000010ff */
[----:B------:R1:W-:Y:S03]  /*cf80*/  MUFU.EX2 R197, R2 ;  /* 0x0000000200c57308 */ /* 0x0003e60000000800 */
[----:B------:R-:W-:Y:S07]  /*cf90*/  HMMA.16816.F32.BF16 R64, R72, R78, R64 ;  /* 0x0000004e4840723c */ /* 0x000fee0000041840 */
[----:B------:R-:W-:Y:S02]  /*cfa0*/  F2FP.BF16.PACK_AB R72, R212, R211 ;  /* 0x000000d3d448723e */ /* 0x000fe400000010ff */
[----:B------:R-:W-:Y:S03]  /*cfb0*/  F2FP.BF16.PACK_AB R74, R213, R214 ;  /* 0x000000d6d54a723e */ /* 0x000fe600000010ff */
[----:B------:R-:W-:Y:S02]  /*cfc0*/  F2FP.BF16.PACK_AB R73, R209, R174 ;  /* 0x000000aed149723e */ /* 0x000fe400000010ff */
[----:B------:R-:W-:Y:S02]  /*cfd0*/  F2FP.BF16.PACK_AB R75, R208, R206 ;  /* 0x000000ced04b723e */ /* 0x000fe400000010ff */
[----:B------:R-:W-:Y:S01]  /*cfe0*/  F2FP.BF16.PACK_AB R78, R207, R179 ;  /* 0x000000b3cf4e723e */ /* 0x000fe200000010ff */
[----:B--2---:R-:W-:Y:S01]  /*cff0*/  FFMA.FTZ R69, R69, R122, R100 ;  /* 0x0000007a45457223 */ /* 0x004fe20000010064 */
[----:B------:R-:W-:Y:S01]  /*d000*/  F2FP.BF16.PACK_AB R79, R183, R176 ;  /* 0x000000b0b74f723e */ /* 0x000fe200000010ff */
[----:B------:R-:W-:Y:S01]  /*d010*/  MUFU.EX2 R122, R93 ;  /* 0x0000005d007a7308 */ /* 0x000fe20000000800 */
[----:B------:R-:W-:Y:S02]  /*d020*/  FFMA.FTZ R100, R145, c[0x0][0x2d0], -R92 ;  /* 0x0000b40091647a23 */ /* 0x000fe4000001085c */
[----:B-1----:R-:W-:Y:S02]  /*d030*/  FFMA.FTZ R2, R171, c[0x0][0x2d0], -R86 ;  /* 0x0000b400ab027a23 */ /* 0x002fe40000010856 */
[----:B------:R-:W-:Y:S02]  /*d040*/  FFMA.FTZ R3, R3, R89, R90 ;  /* 0x0000005903037223 */ /* 0x000fe4000001005a */
[----:B------:R-:W-:Y:S02]  /*d050*/  FFMA.FTZ R145, R222, c[0x0][0x2d0], -R92 ;  /* 0x0000b400de917a23 */ /* 0x000fe4000001085c */
[----:B------:R-:W-:Y:S01]  /*d060*/  FADD.FTZ R3, R115, R3 ;  /* 0x0000000373037221 */ /* 0x000fe20000010000 */
[----:B------:R1:W-:Y:S01]  /*d070*/  MUFU.EX2 R196, R2 ;  /* 0x0000000200c47308 */ /* 0x0003e20000000800 */
[----:B------:R-:W-:Y:S02]  /*d080*/  FFMA.FTZ R0, R0, R120, R95 ;  /* 0x0000007800007223 */ /* 0x000fe4000001005f */
[----:B------:R-:W-:Y:S01]  /*d090*/  FADD.FTZ R71, R223, R69 ;  /* 0x00000045df477221 */ /* 0x000fe20000010000 */
[----:B------:R-:W-:Y:S01]  /*d0a0*/  ISETP.GT.AND P0, PT, R204, R218, PT ;  /* 0x000000dacc00720c */ /* 0x000fe20003f04270 */
[----:B------:R-:W-:Y:S01]  /*d0b0*/  FADD.FTZ R69, R111, R0 ;  /* 0x000000006f457221 */ /* 0x000fe20000010000 */
[----:B------:R-:W-:Y:S01]  /*d0c0*/  MOV R204, R247 ;  /* 0x000000f700cc7202 */ /* 0x000fe20000000f00 */
[----:B------:R-:W-:Y:S03]  /*d0d0*/  FFMA.FTZ R68, R68, R121, R112 ;  /* 0x0000007944447223 */ /* 0x000fe60000010070 */
[----:B------:R-:W-:Y:S01]  /*d0e0*/  MUFU.EX2 R112, R100 ;  /* 0x0000006400707308 */ /* 0x000fe20000000800 */
[----:B------:R-:W-:Y:S09]  /*d0f0*/  FADD.FTZ R68, R113, R68 ;  /* 0x0000004471447221 */ /* 0x000ff20000010000 */
[----:B------:R-:W-:Y:S01]  /*d100*/  MUFU.EX2 R100, R119 ;  /* 0x0000007700647308 */ /* 0x000fe20000000800 */
[--C-:B-1----:R-:W-:Y:S09]  /*d110*/  FFMA.FTZ R2, R170, c[0x0][0x2d0], -R92.reuse ;  /* 0x0000b400aa027a23 */ /* 0x102ff2000001085c */
[----:B------:R1:W-:Y:S10]  /*d120*/  MUFU.EX2 R123, R2 ;  /* 0x00000002007b7308 */ /* 0x0003f40000000800 */
[----:B------:R-:W-:Y:S10]  /*d130*/  MUFU.EX2 R113, R102 ;  /* 0x0000006600717308 */ /* 0x000ff40000000800 */
[----:B------:R-:W-:Y:S01]  /*d140*/  MUFU.EX2 R102, R118 ;  /* 0x0000007600667308 */ /* 0x000fe20000000800 */
[----:B-1----:R-:W-:Y:S02]  /*d150*/  FFMA.FTZ R2, R169, c[0x0][0x2d0], -R92 ;  /* 0x0000b400a9027a23 */ /* 0x002fe4000001085c */
[----:B------:R-:W-:Y:S07]  /*d160*/  IMAD.MOV.U32 R169, RZ, RZ, R138 ;  /* 0x000000ffffa97224 */ /* 0x000fee00078e008a */
[----:B------:R1:W-:Y:S01]  /*d170*/  MUFU.EX2 R190, R2 ;  /* 0x0000000200be7308 */ /* 0x0003e20000000800 */
[----:B------:R-:W-:Y:S09]  /*d180*/  FADD.FTZ R0, R169, R71 ;  /* 0x00000047a9007221 */ /* 0x000ff20000010000 */
[----:B------:R-:W-:Y:S10]  /*d190*/  MUFU.EX2 R138, R96 ;  /* 0x00000060008a7308 */ /* 0x000ff40000000800 */
[----:B------:R-:W-:Y:S01]  /*d1a0*/  MUFU.EX2 R121, R99 ;  /* 0x0000006300797308 */ /* 0x000fe20000000800 */
[--C-:B-1----:R-:W-:Y:S01]  /*d1b0*/  FFMA.FTZ R2, R168, c[0x0][0x2d0], -R92.reuse ;  /* 0x0000b400a8027a23 */ /* 0x102fe2000001085c */
[----:B------:R-:W-:Y:S08]  /*d1c0*/  MOV R168, R134 ;  /* 0x0000008600a87202 */ /* 0x000ff00000000f00 */
[----:B------:R1:W-:Y:S01]  /*d1d0*/  MUFU.EX2 R192, R2 ;  /* 0x0000000200c07308 */ /* 0x0003e20000000800 */
[----:B------:R-:W-:Y:S02]  /*d1e0*/  FADD.FTZ R3, R168, R3 ;  /* 0x00000003a8037221 */ /* 0x000fe40000010000 */
[----:B------:R-:W-:Y:S02]  /*d1f0*/  LDSM.16.MT88.4 R168, [R233+0x3000] ;  /* 0x00300000e9a8783b */ /* 0x000fe40000004200 */
[----:B------:R-:W-:Y:S04]  /*d200*/  FADD.FTZ R3, R164, R3 ;  /* 0x00000003a4037221 */ /* 0x000fe80000010000 */
[----:B------:R-:W-:Y:S01]  /*d210*/  FADD.FTZ R3, R132, R3 ;  /* 0x0000000384037221 */ /* 0x000fe20000010000 */
[----:B------:R-:W-:Y:S01]  /*d220*/  MUFU.EX2 R134, R98 ;  /* 0x0000006200867308 */ /* 0x000fe20000000800 */
[----:B------:R-:W-:Y:S09]  /*d230*/  MOV R132, R136 ;  /* 0x0000008800847202 */ /* 0x000ff20000000f00 */
[----:B------:R-:W-:Y:S01]  /*d240*/  MUFU.EX2 R98, R152 ;  /* 0x0000009800627308 */ /* 0x000fe20000000800 */
[----:B-1----:R-:W-:Y:S01]  /*d250*/  FFMA.FTZ R2, R167, c[0x0][0x2d0], -R92 ;  /* 0x0000b400a7027a23 */ /* 0x002fe2000001085c */
[----:B------:R-:W-:Y:S01]  /*d260*/  MOV R167, R162 ;  /* 0x000000a200a77202 */ /* 0x000fe20000000f00 */
[----:B------:R-:W-:Y:S02]  /*d270*/  IMAD.MOV.U32 R162, RZ, RZ, R104 ;  /* 0x000000ffffa27224 */ /* 0x000fe400078e0068 */
[----:B------:R-:W-:Y:S05]  /*d280*/  FFMA.FTZ R104, R191, c[0x0][0x2d0], -R86 ;  /* 0x0000b400bf687a23 */ /* 0x000fea0000010856 */
[----:B------:R1:W-:Y:S10]  /*d290*/  MUFU.EX2 R194, R2 ;  /* 0x0000000200c27308 */ /* 0x0003f40000000800 */
[----:B------:R-:W-:Y:S10]  /*d2a0*/  MUFU.EX2 R120, R101 ;  /* 0x0000006500787308 */ /* 0x000ff40000000800 */
[----:B------:R-:W-:Y:S01]  /*d2b0*/  MUFU.EX2 R101, R117 ;  /* 0x0000007500657308 */ /* 0x000fe20000000800 */
[----:B-1----:R-:W-:Y:S02]  /*d2c0*/  FFMA.FTZ R2, R166, c[0x0][0x2d0], -R84 ;  /* 0x0000b400a6027a23 */ /* 0x002fe40000010854 */
[----:B------:R-:W-:Y:S02]  /*d2d0*/  IMAD.MOV.U32 R166, RZ, RZ, R161 ;  /* 0x000000ffffa67224 */ /* 0x000fe400078e00a1 */
[----:B------:R-:W-:Y:S02]  /*d2e0*/  FFMA.FTZ R161, R91, c[0x0][0x2d0], -R86 ;  /* 0x0000b4005ba17a23 */ /* 0x000fe40000010856 */
[----:B------:R-:W1:Y:S03]  /*d2f0*/  LDSM.16.MT88.4 R84, [R229+0x1800] ;  /* 0x00180000e554783b */ /* 0x000e660000004200 */
[----:B------:R2:W-:Y:S01]  /*d300*/  MUFU.EX2 R191, R2 ;  /* 0x0000000200bf7308 */ /* 0x0005e20000000800 */
[----:B------:R-:W-:Y:S04]  /*d310*/  FADD.FTZ R69, R166, R69 ;  /* 0x00000045a6457221 */ /* 0x000fe80000010000 */
[----:B------:R-:W3:Y:S05]  /*d320*/  LDSM.16.MT88.4 R88, [R230+0x1800] ;  /* 0x00180000e658783b */ /* 0x000eea0000004200 */
[----:B------:R-:W-:Y:S10]  /*d330*/  MUFU.EX2 R111, R104 ;  /* 0x00000068006f7308 */ /* 0x000ff40000000800 */
[----:B------:R-:W-:Y:S01]  /*d340*/  MUFU.EX2 R104, R116 ;  /* 0x0000007400687308 */ /* 0x000fe20000000800 */
[--C-:B--2---:R-:W-:Y:S02]  /*d350*/  FFMA.FTZ R2, R158, c[0x0][0x2d0], -R92.reuse ;  /* 0x0000b4009e027a23 */ /* 0x104fe4000001085c */
[----:B------:R-:W-:Y:S07]  /*d360*/  FFMA.FTZ R158, R189, c[0x0][0x2d0], -R92 ;  /* 0x0000b400bd9e7a23 */ /* 0x000fee000001085c */
[----:B------:R2:W-:Y:S01]  /*d370*/  MUFU.EX2 R189, R94 ;  /* 0x0000005e00bd7308 */ /* 0x0005e20000000800 */
[-C--:B-1----:R-:W-:Y:S09]  /*d380*/  HMMA.16816.F32.BF16 R4, R72, R84.reuse, R4 ;  /* 0x000000544804723c */ /* 0x082ff20000041804 */
[----:B------:R1:W-:Y:S01]  /*d390*/  MUFU.EX2 R115, R2 ;  /* 0x0000000200737308 */ /* 0x0003e20000000800 */
[C---:B------:R-:W-:Y:S09]  /*d3a0*/  HMMA.16816.F32.BF16 R8, R76.reuse, R84, R8 ;  /* 0x000000544c08723c */ /* 0x040ff20000041808 */
[----:B------:R-:W4:Y:S01]  /*d3b0*/  MUFU.EX2 R99, R126 ;  /* 0x0000007e00637308 */ /* 0x000f220000000800 */
[----:B--2---:R-:W2:Y:S01]  /*d3c0*/  LDSM.16.MT88.4 R92, [R232+0x1800] ;  /* 0x00180000e85c783b */ /* 0x004ea20000004200 */
[-C--:B------:R-:W-:Y:S08]  /*d3d0*/  HMMA.16816.F32.BF16 R12, R76, R86.reuse, R12 ;  /* 0x000000564c0c723c */ /* 0x080ff0000004180c */
[C---:B------:R-:W-:Y:S01]  /*d3e0*/  HMMA.16816.F32.BF16 R16, R72.reuse, R86, R16 ;  /* 0x000000564810723c */ /* 0x040fe20000041810 */
[----:B------:R-:W-:Y:S03]  /*d3f0*/  LDSM.16.MT88.4 R84, [R233+0x2000] ;  /* 0x00200000e954783b */ /* 0x000fe60000004200 */
[----:B-1----:R-:W-:Y:S02]  /*d400*/  FADD.FTZ R2, R167, R68 ;  /* 0x00000044a7027221 */ /* 0x002fe40000010000 */
[----:B------:R-:W-:Y:S02]  /*d410*/  FADD.FTZ R68, R165, R0 ;  /* 0x00000000a5447221 */ /* 0x000fe40000010000 */
[-C--:B------:R-:W-:Y:S01]  /*d420*/  HMMA.16816.F32.BF16 R20, R72, R80.reuse, R20 ;  /* 0x000000504814723c */ /* 0x080fe20000041814 */
[----:B------:R-:W-:Y:S03]  /*d430*/  FADD.FTZ R2, R163, R2 ;  /* 0x00000002a3027221 */ /* 0x000fe60000010000 */
[----:B------:R-:W-:Y:S02]  /*d440*/  FADD.FTZ R0, R162, R69 ;  /* 0x00000045a2007221 */ /* 0x000fe40000010000 */
[----:B------:R-:W-:Y:S02]  /*d450*/  FADD.FTZ R71, R109, R2 ;  /* 0x000000026d477221 */ /* 0x000fe40000010000 */
[C---:B------:R-:W-:Y:S01]  /*d460*/  HMMA.16816.F32.BF16 R24, R76.reuse, R80, R24 ;  /* 0x000000504c18723c */ /* 0x040fe20000041818 */
[----:B------:R-:W-:Y:S01]  /*d470*/  FADD.FTZ R69, R108, R0 ;  /* 0x000000006c457221 */ /* 0x000fe20000010000 */
[----:B------:R-:W-:Y:S02]  /*d480*/  MUFU.EX2 R109, R103 ;  /* 0x00000067006d7308 */ /* 0x000fe40000000800 */
[----:B------:R-:W-:Y:S02]  /*d490*/  FADD.FTZ R68, R139, R68 ;  /* 0x000000448b447221 */ /* 0x000fe40000010000 */
[----:B------:R-:W-:Y:S01]  /*d4a0*/  FADD.FTZ R0, R133, R3 ;  /* 0x0000000385007221 */ /* 0x000fe20000010000 */
[----:B------:R-:W-:Y:S01]  /*d4b0*/  MOV R133, R135 ;  /* 0x0000008700857202 */ /* 0x000fe20000000f00 */
[-C--:B------:R-:W-:Y:S01]  /*d4c0*/  HMMA.16816.F32.BF16 R28, R76, R82.reuse, R28 ;  /* 0x000000524c1c723c */ /* 0x080fe2000004181c */
[----:B------:R-:W-:Y:S03]  /*d4d0*/  FADD.FTZ R2, R140, R68 ;  /* 0x000000448c027221 */ /* 0x000fe60000010000 */
[----:B------:R-:W-:Y:S01]  /*d4e0*/  FADD.FTZ R0, R151, R0 ;  /* 0x0000000097007221 */ /* 0x000fe20000010000 */
[----:B------:R-:W-:Y:S01]  /*d4f0*/  MUFU.EX2 R103, R114 ;  /* 0x0000007200677308 */ /* 0x000fe20000000800 */
[----:B------:R-:W-:Y:S02]  /*d500*/  FADD.FTZ R2, R159, R2 ;  /* 0x000000029f027221 */ /* 0x000fe40000010000 */
[C---:B------:R-:W-:Y:S01]  /*d510*/  HMMA.16816.F32.BF16 R32, R72.reuse, R82, R32 ;  /* 0x000000524820723c */ /* 0x040fe20000041820 */
[----:B------:R-:W1:Y:S03]  /*d520*/  LDSM.16.MT88.4 R80, [R229+0x2000] ;  /* 0x00200000e550783b */ /* 0x000e660000004200 */
[----:B------:R-:W-:Y:S02]  /*d530*/  FADD.FTZ R96, R154, R2 ;  /* 0x000000029a607221 */ /* 0x000fe40000010000 */
[----:B------:R-:W-:Y:S01]  /*d540*/  FADD.FTZ R3, R124, R69 ;  /* 0x000000457c037221 */ /* 0x000fe20000010000 */
[----:B------:R-:W-:Y:S01]  /*d550*/  MUFU.EX2 R108, R105 ;  /* 0x00000069006c7308 */ /* 0x000fe20000000800 */
[-C--:B---3--:R-:W-:Y:S01]  /*d560*/  HMMA.16816.F32.BF16 R36, R72, R88.reuse, R36 ;  /* 0x000000584824723c */ /* 0x088fe20000041824 */
[----:B------:R-:W-:Y:S03]  /*d570*/  FADD.FTZ R69, R153, R0 ;  /* 0x0000000099457221 */ /* 0x000fe60000010000 */
[----:B------:R-:W-:Y:S01]  /*d580*/  FADD.FTZ R68, R144, R71 ;  /* 0x0000004790447221 */ /* 0x000fe20000010000 */
[----:B----4-:R-:W-:Y:S01]  /*d590*/  F2FP.BF16.PACK_AB R124, R98, R99 ;  /* 0x00000063627c723e */ /* 0x010fe200000010ff */
[----:B------:R-:W-:Y:S02]  /*d5a0*/  FADD.FTZ R3, R125, R3 ;  /* 0x000000037d037221 */ /* 0x000fe40000010000 */
[C---:B------:R-:W-:Y:S01]  /*d5b0*/  HMMA.16816.F32.BF16 R40, R76.reuse, R88, R40 ;  /* 0x000000584c28723c */ /* 0x040fe20000041828 */
[----:B------:R-:W-:Y:S03]  /*d5c0*/  MUFU.EX2 R71, R160 ;  /* 0x000000a000477308 */ /* 0x000fe60000000800 */
[----:B------:R-:W-:Y:S02]  /*d5d0*/  FADD.FTZ R2, R141, R3 ;  /* 0x000000038d027221 */ /* 0x000fe40000010000 */
[----:B------:R-:W-:Y:S01]  /*d5e0*/  FADD.FTZ R3, R130, R69 ;  /* 0x0000004582037221 */ /* 0x000fe20000010000 */
[----:B------:R-:W-:Y:S01]  /*d5f0*/  F2FP.BF16.PACK_AB R130, R102, R104 ;  /* 0x000000686682723e */ /* 0x000fe200000010ff */
[-C--:B------:R-:W-:Y:S01]  /*d600*/  HMMA.16816.F32.BF16 R44, R76, R90.reuse, R44 ;  /* 0x0000005a4c2c723c */ /* 0x080fe2000004182c */
[----:B------:R-:W-:Y:S02]  /*d610*/  FADD.FTZ R2, R127, R2 ;  /* 0x000000027f027221 */ /* 0x000fe40000010000 */
[----:B------:R-:W3:Y:S01]  /*d620*/  MUFU.EX2 R105, R110 ;  /* 0x0000006e00697308 */ /* 0x000ee20000000800 */
[----:B------:R-:W-:Y:S02]  /*d630*/  FADD.FTZ R3, R143, R3 ;  /* 0x000000038f037221 */ /* 0x000fe40000010000 */
[----:B------:R-:W-:Y:S01]  /*d640*/  FADD.FTZ R2, R128, R2 ;  /* 0x0000000280027221 */ /* 0x000fe20000010000 */
[----:B------:R-:W-:Y:S01]  /*d650*/  F2FP.BF16.PACK_AB R128, R106, R107 ;  /* 0x0000006b6a80723e */ /* 0x000fe200000010ff */
[C---:B------:R-:W-:Y:S01]  /*d660*/  HMMA.16816.F32.BF16 R48, R72.reuse, R90, R48 ;  /* 0x0000005a4830723c */ /* 0x040fe20000041830 */
[----:B------:R-:W4:Y:S03]  /*d670*/  LDSM.16.MT88.4 R88, [R230+0x2000] ;  /* 0x00200000e658783b */ /* 0x000f260000004200 */
[----:B------:R-:W-:Y:S02]  /*d680*/  FADD.FTZ R68, R146, R68 ;  /* 0x0000004492447221 */ /* 0x000fe40000010000 */
[----:B------:R-:W-:Y:S02]  /*d690*/  FADD.FTZ R2, R175, R2 ;  /* 0x00000002af027221 */ /* 0x000fe40000010000 */
[-C--:B--2---:R-:W-:Y:S01]  /*d6a0*/  HMMA.16816.F32.BF16 R52, R72, R92.reuse, R52 ;  /* 0x0000005c4834723c */ /* 0x084fe20000041834 */
[----:B------:R-:W-:Y:S03]  /*d6b0*/  FADD.FTZ R0, R148, R68 ;  /* 0x0000004494007221 */ /* 0x000fe60000010000 */
[----:B------:R-:W-:Y:S02]  /*d6c0*/  FADD.FTZ R2, R210, R2 ;  /* 0x00000002d2027221 */ /* 0x000fe40000010000 */
[----:B------:R-:W-:Y:S01]  /*d6d0*/  FADD.FTZ R0, R131, R0 ;  /* 0x0000000083007221 */ /* 0x000fe20000010000 */
[----:B------:R-:W-:Y:S01]  /*d6e0*/  F2FP.BF16.PACK_AB R131, R100, R101 ;  /* 0x000000656483723e */ /* 0x000fe200000010ff */
[C---:B------:R-:W-:Y:S01]  /*d6f0*/  HMMA.16816.F32.BF16 R56, R76.reuse, R92, R56 ;  /* 0x0000005c4c38723c */ /* 0x040fe20000041838 */
[----:B------:R-:W-:Y:S03]  /*d700*/  FADD.FTZ R3, R149, R3 ;  /* 0x0000000395037221 */ /* 0x000fe60000010000 */
[----:B------:R-:W-:Y:S01]  /*d710*/  FADD.FTZ R0, R142, R0 ;  /* 0x000000008e007221 */ /* 0x000fe20000010000 */
[----:B---3--:R-:W-:Y:S01]  /*d720*/  F2FP.BF16.PACK_AB R129, R103, R105 ;  /* 0x000000696781723e */ /* 0x008fe200000010ff */
[----:B------:R-:W-:Y:S02]  /*d730*/  FADD.FTZ R68, R150, R96 ;  /* 0x0000006096447221 */ /* 0x000fe40000010000 */
[-C--:B------:R-:W-:Y:S01]  /*d740*/  HMMA.16816.F32.BF16 R60, R76, R94.reuse, R60 ;  /* 0x0000005e4c3c723c */ /* 0x080fe2000004183c */
[----:B------:R-:W-:Y:S03]  /*d750*/  FADD.FTZ R69, R147, R0 ;  /* 0x0000000093457221 */ /* 0x000fe60000010000 */
[----:B------:R-:W-:Y:S03]  /*d760*/  FADD.FTZ R68, R156, R68 ;  /* 0x000000449c447221 */ /* 0x000fe60000010000 */
[----:B------:R-:W-:Y:S01]  /*d770*/  F2FP.BF16.PACK_AB R76, R197, R180 ;  /* 0x000000b4c54c723e */ /* 0x000fe200000010ff */
[----:B------:R-:W-:Y:S01]  /*d780*/  HMMA.16816.F32.BF16 R64, R72, R94, R64 ;  /* 0x0000005e4840723c */ /* 0x000fe20000041840 */
[----:B------:R-:W-:Y:S01]  /*d790*/  F2FP.BF16.PACK_AB R78, R196, R198 ;  /* 0x000000c6c44e723e */ /* 0x000fe200000010ff */
[----:B------:R-:W2:Y:S02]  /*d7a0*/  LDSM.16.MT88.4 R92, [R232+0x2000] ;  /* 0x00200000e85c783b */ /* 0x000ea40000004200 */
[----:B------:R-:W-:Y:S01]  /*d7b0*/  F2FP.BF16.PACK_AB R77, R190, R123 ;  /* 0x0000007bbe4d723e */ /* 0x000fe200000010ff */
[----:B------:R-:W-:Y:S01]  /*d7c0*/  FADD.FTZ R68, R157, R68 ;  /* 0x000000449d447221 */ /* 0x000fe20000010000 */
[----:B------:R-:W-:Y:S02]  /*d7d0*/  F2FP.BF16.PACK_AB R79, R194, R192 ;  /* 0x000000c0c24f723e */ /* 0x000fe400000010ff */
[----:B------:R-:W-:Y:S01]  /*d7e0*/  F2FP.BF16.PACK_AB R72, R201, R182 ;  /* 0x000000b6c948723e */ /* 0x000fe200000010ff */
[----:B------:R-:W-:Y:S03]  /*d7f0*/  FADD.FTZ R0, R217, R68 ;  /* 0x00000044d9007221 */ /* 0x000fe60000010000 */
[----:B------:R-:W-:Y:S01]  /*d800*/  F2FP.BF16.PACK_AB R74, R205, R202 ;  /* 0x000000cacd4a723e */ /* 0x000fe200000010ff */
[----:B------:R-:W-:Y:S01]  /*d810*/  FADD.FTZ R0, R211, R0 ;  /* 0x00000000d3007221 */ /* 0x000fe20000010000 */
[----:B------:R-:W-:Y:S02]  /*d820*/  F2FP.BF16.PACK_AB R73, R199, R181 ;  /* 0x000000b5c749723e */ /* 0x000fe400000010ff */
[----:B------:R-:W-:Y:S07]  /*d830*/  F2FP.BF16.PACK_AB R75, R203, R200 ;  /* 0x000000c8cb4b723e */ /* 0x000fee00000010ff */
[-C--:B-1----:R-:W-:Y:S08]  /*d840*/  HMMA.16816.F32.BF16 R4, R72, R80.reuse, R4 ;  /* 0x000000504804723c */ /* 0x082ff00000041804 */
[C---:B------:R-:W-:Y:S08]  /*d850*/  HMMA.16816.F32.BF16 R8, R76.reuse, R80, R8 ;  /* 0x000000504c08723c */ /* 0x040ff00000041808 */
[-C--:B------:R-:W-:Y:S08]  /*d860*/  HMMA.16816.F32.BF16 R12, R76, R82.reuse, R12 ;  /* 0x000000524c0c723c */ /* 0x080ff0000004180c */
[C---:B------:R-:W-:Y:S01]  /*d870*/  HMMA.16816.F32.BF16 R16, R72.reuse, R82, R16 ;  /* 0x000000524810723c */ /* 0x040fe20000041810 */
[----:B------:R-:W1:Y:S07]  /*d880*/  LDSM.16.MT88.4 R80, [R229+0x2800] ;  /* 0x00280000e550783b */ /* 0x000e6e0000004200 */
[-C--:B------:R-:W-:Y:S08]  /*d890*/  HMMA.16816.F32.BF16 R20, R72, R84.reuse, R20 ;  /* 0x000000544814723c */ /* 0x080ff00000041814 */
[C---:B------:R-:W-:Y:S08]  /*d8a0*/  HMMA.16816.F32.BF16 R24, R76.reuse, R84, R24 ;  /* 0x000000544c18723c */ /* 0x040ff00000041818 */
[-C--:B------:R-:W-:Y:S08]  /*d8b0*/  HMMA.16816.F32.BF16 R28, R76, R86.reuse, R28 ;  /* 0x000000564c1c723c */ /* 0x080ff0000004181c */
[C---:B------:R-:W-:Y:S01]  /*d8c0*/  HMMA.16816.F32.BF16 R32, R72.reuse, R86, R32 ;  /* 0x000000564820723c */ /* 0x040fe20000041820 */
[----:B------:R-:W3:Y:S07]  /*d8d0*/  LDSM.16.MT88.4 R84, [R233+0x2800] ;  /* 0x00280000e954783b */ /* 0x000eee0000004200 */
[-C--:B----4-:R-:W-:Y:S08]  /*d8e0*/  HMMA.16816.F32.BF16 R36, R72, R88.reuse, R36 ;  /* 0x000000584824723c */ /* 0x090ff00000041824 */
[C---:B------:R-:W-:Y:S08]  /*d8f0*/  HMMA.16816.F32.BF16 R40, R76.reuse, R88, R40 ;  /* 0x000000584c28723c */ /* 0x040ff00000041828 */
[-C--:B------:R-:W-:Y:S08]  /*d900*/  HMMA.16816.F32.BF16 R44, R76, R90.reuse, R44 ;  /* 0x0000005a4c2c723c */ /* 0x080ff0000004182c */
[C---:B------:R-:W-:Y:S01]  /*d910*/  HMMA.16816.F32.BF16 R48, R72.reuse, R90, R48 ;  /* 0x0000005a4830723c */ /* 0x040fe20000041830 */
[----:B------:R-:W4:Y:S07]  /*d920*/  LDSM.16.MT88.4 R88, [R230+0x2800] ;  /* 0x00280000e658783b */ /* 0x000f2e0000004200 */
[-C--:B--2---:R-:W-:Y:S08]  /*d930*/  HMMA.16816.F32.BF16 R52, R72, R92.reuse, R52 ;  /* 0x0000005c4834723c */ /* 0x084ff00000041834 */
[C---:B------:R-:W-:Y:S08]  /*d940*/  HMMA.16816.F32.BF16 R56, R76.reuse, R92, R56 ;  /* 0x0000005c4c38723c */ /* 0x040ff00000041838 */
[-C--:B------:R-:W-:Y:S07]  /*d950*/  HMMA.16816.F32.BF16 R60, R76, R94.reuse, R60 ;  /* 0x0000005e4c3c723c */ /* 0x080fee000004183c */
[----:B------:R-:W-:Y:S01]  /*d960*/  F2FP.BF16.PACK_AB R76, R120, R121 ;  /* 0x00000079784c723e */ /* 0x000fe200000010ff */
[----:B------:R-:W-:Y:S01]  /*d970*/  HMMA.16816.F32.BF16 R64, R72, R94, R64 ;  /* 0x0000005e4840723c */ /* 0x000fe20000041840 */
[----:B------:R-:W-:Y:S01]  /*d980*/  F2FP.BF16.PACK_AB R77, R112, R115 ;  /* 0x00000073704d723e */ /* 0x000fe200000010ff */
[----:B------:R-:W2:Y:S02]  /*d990*/  LDSM.16.MT88.4 R92, [R232+0x2800] ;  /* 0x00280000e85c783b */ /* 0x000ea40000004200 */
[----:B------:R-:W-:Y:S02]  /*d9a0*/  F2FP.BF16.PACK_AB R78, R111, R113 ;  /* 0x000000716f4e723e */ /* 0x000fe400000010ff */
[----:B------:R-:W-:Y:S02]  /*d9b0*/  F2FP.BF16.PACK_AB R79, R108, R109 ;  /* 0x0000006d6c4f723e */ /* 0x000fe400000010ff */
[----:B------:R-:W-:Y:S04]  /*d9c0*/  F2FP.BF16.PACK_AB R72, R195, R193 ;  /* 0x000000c1c348723e */ /* 0x000fe800000010ff */
[----:B------:R-:W-:Y:S02]  /*d9d0*/  F2FP.BF16.PACK_AB R73, R122, R191 ;  /* 0x000000bf7a49723e */ /* 0x000fe400000010ff */
[----:B------:R-:W-:Y:S02]  /*d9e0*/  F2FP.BF16.PACK_AB R74, R188, R189 ;  /* 0x000000bdbc4a723e */ /* 0x000fe400000010ff */
[----:B------:R-:W-:Y:S07]  /*d9f0*/  F2FP.BF16.PACK_AB R75, R134, R138 ;  /* 0x0000008a864b723e */ /* 0x000fee00000010ff */
[-C--:B-1----:R-:W-:Y:S08]  /*da00*/  HMMA.16816.F32.BF16 R4, R72, R80.reuse, R4 ;  /* 0x000000504804723c */ /* 0x082ff00000041804 */
[C---:B------:R-:W-:Y:S01]  /*da10*/  HMMA.16816.F32.BF16 R8, R76.reuse, R80, R8 ;  /* 0x000000504c08723c */ /* 0x040fe20000041808 */
[----:B------:R-:W-:Y:S07]  /*da20*/  MUFU.EX2 R81, R161 ;  /* 0x000000a100517308 */ /* 0x000fee0000000800 */
[-C--:B------:R-:W-:Y:S03]  /*da30*/  HMMA.16816.F32.BF16 R12, R76, R82.reuse, R12 ;  /* 0x000000524c0c723c */ /* 0x080fe6000004180c */
[----:B------:R-:W1:Y:S05]  /*da40*/  MUFU.EX2 R80, R158 ;  /* 0x0000009e00507308 */ /* 0x000e6a0000000800 */
[C---:B------:R-:W-:Y:S05]  /*da50*/  HMMA.16816.F32.BF16 R16, R72.reuse, R82, R16 ;  /* 0x000000524810723c */ /* 0x040fea0000041810 */
[----:B------:R2:W2:Y:S03]  /*da60*/  MUFU.EX2 R82, R155 ;  /* 0x0000009b00527308 */ /* 0x0004a60000000800 */
[-C--:B---3--:R-:W-:Y:S07]  /*da70*/  HMMA.16816.F32.BF16 R20, R72, R84.reuse, R20 ;  /* 0x000000544814723c */ /* 0x088fee0000041814 */
[----:B------:R-:W3:Y:S01]  /*da80*/  MUFU.EX2 R83, R145 ;  /* 0x0000009100537308 */ /* 0x000ee20000000800 */
[C---:B------:R-:W-:Y:S01]  /*da90*/  HMMA.16816.F32.BF16 R24, R76.reuse, R84, R24 ;  /* 0x000000544c18723c */ /* 0x040fe20000041818 */
[----:B-1----:R-:W-:Y:S07]  /*daa0*/  F2FP.BF16.PACK_AB R127, R71, R80 ;  /* 0x00000050477f723e */ /* 0x002fee00000010ff */
[-C--:B------:R-:W-:Y:S01]  /*dab0*/  HMMA.16816.F32.BF16 R28, R76, R86.reuse, R28 ;  /* 0x000000564c1c723c */ /* 0x080fe2000004181c */
[----:B--2---:R-:W1:Y:S03]  /*dac0*/  LDSM.16.MT88.4 R152, [R229+0x3000] ;  /* 0x00300000e598783b */ /* 0x004e660000004200 */
[----:B------:R-:W-:Y:S04]  /*dad0*/  F2FP.BF16.PACK_AB R126, R81, R82 ;  /* 0x00000052517e723e */ /* 0x000fe800000010ff */
[C---:B------:R-:W-:Y:S01]  /*dae0*/  HMMA.16816.F32.BF16 R32, R72.reuse, R86, R32 ;  /* 0x000000564820723c */ /* 0x040fe20000041820 */
[----:B---3--:R-:W-:Y:S07]  /*daf0*/  F2FP.BF16.PACK_AB R125, R83, R97 ;  /* 0x00000061537d723e */ /* 0x008fee00000010ff */
[-C--:B----4-:R-:W-:Y:S08]  /*db00*/  HMMA.16816.F32.BF16 R36, R72, R88.reuse, R36 ;  /* 0x000000584824723c */ /* 0x090ff00000041824 */
[C---:B------:R-:W-:Y:S08]  /*db10*/  HMMA.16816.F32.BF16 R40, R76.reuse, R88, R40 ;  /* 0x000000584c28723c */ /* 0x040ff00000041828 */
[-C--:B------:R-:W-:Y:S08]  /*db20*/  HMMA.16816.F32.BF16 R44, R76, R90.reuse, R44 ;  /* 0x0000005a4c2c723c */ /* 0x080ff0000004182c */
[C---:B------:R-:W-:Y:S08]  /*db30*/  HMMA.16816.F32.BF16 R48, R72.reuse, R90, R48 ;  /* 0x0000005a4830723c */ /* 0x040ff00000041830 */
[-C--:B------:R-:W-:Y:S08]  /*db40*/  HMMA.16816.F32.BF16 R52, R72, R92.reuse, R52 ;  /* 0x0000005c4834723c */ /* 0x080ff00000041834 */
[C---:B------:R-:W-:Y:S08]  /*db50*/  HMMA.16816.F32.BF16 R56, R76.reuse, R92, R56 ;  /* 0x0000005c4c38723c */ /* 0x040ff00000041838 */
[-C--:B------:R-:W-:Y:S08]  /*db60*/  HMMA.16816.F32.BF16 R60, R76, R94.reuse, R60 ;  /* 0x0000005e4c3c723c */ /* 0x080ff0000004183c */
[----:B------:R-:W-:Y:S08]  /*db70*/  HMMA.16816.F32.BF16 R64, R72, R94, R64 ;  /* 0x0000005e4840723c */ /* 0x000ff00000041840 */
[-C--:B-1----:R-:W-:Y:S01]  /*db80*/  HMMA.16816.F32.BF16 R140, R128, R152.reuse, R4 ;  /* 0x00000098808c723c */ /* 0x082fe20000041804 */
[----:B------:R-:W1:Y:S07]  /*db90*/  LDSM.16.MT88.4 R4, [R232+0x3000] ;  /* 0x00300000e804783b */ /* 0x000e6e0000004200 */
[C---:B------:R-:W-:Y:S07]  /*dba0*/  HMMA.16816.F32.BF16 R144, R124.reuse, R152, R8 ;  /* 0x000000987c90723c */ /* 0x040fee0000041808 */
        /* <DEDUP_REMOVED lines=46> */
[-C--:B-1----:R-:W-:Y:S01]  /*de90*/  HMMA.16816.F32.BF16 R116, R128, R4.reuse, R52 ;  /* 0x000000048074723c */ /* 0x082fe20000041834 */
[----:B------:R-:W-:Y:S03]  /*dea0*/  FADD.FTZ R0, R115, R9 ;  /* 0x0000000973007221 */ /* 0x000fe60000010000 */
[----:B------:R-:W-:Y:S02]  /*deb0*/  FADD.FTZ R11, R195, R8 ;  /* 0x00000008c30b7221 */ /* 0x000fe40000010000 */
[----:B------:R-:W-:Y:S02]  /*dec0*/  FADD.FTZ R10, R122, R3 ;  /* 0x000000037a0a7221 */ /* 0x000fe40000010000 */
[----:B------:R-:W-:Y:S02]  /*ded0*/  FADD.FTZ R9, R120, R2 ;  /* 0x0000000278097221 */ /* 0x000fe40000010000 */
[C---:B------:R-:W-:Y:S02]  /*dee0*/  HMMA.16816.F32.BF16 R120, R124.reuse, R4, R56 ;  /* 0x000000047c78723c */ /* 0x040fe40000041838 */
        /* <DEDUP_REMOVED lines=8> */
[----:B------:R-:W-:Y:S01]  /*df70*/  HMMA.16816.F32.BF16 R128, R128, R6, R64 ;  /* 0x000000068080723c */ /* 0x000fe20000041840 */
        /* <DEDUP_REMOVED lines=18> */
[----:B------:R-:W-:Y:S01]  /*e0a0*/  FADD.FTZ R0, R71, R0 ;  /* 0x0000000047007221 */ /* 0x000fe20000010000 */
[----:B------:R1:W-:Y:S01]  /*e0b0*/  STL [R1+0x1c], R3 ;  /* 0x00001c0301007387 */ /* 0x0003e20000100800 */
[----:B------:R-:W-:Y:S03]  /*e0c0*/  IMAD.MOV.U32 R134, RZ, RZ, R70 ;  /* 0x000000ffff867224 */ /* 0x000fe600078e0046 */
[----:B------:R2:W-:Y:S04]  /*e0d0*/  STL [R1+0x24], R2 ;  /* 0x0000240201007387 */ /* 0x0005e80000100800 */
[----:B------:R2:W-:Y:S01]  /*e0e0*/  STL [R1+0x20], R0 ;  /* 0x0000200001007387 */ /* 0x0005e20000100800 */
[----:B-1----:R-:W-:Y:S01]  /*e0f0*/  IMAD.MOV.U32 R3, RZ, RZ, R137 ;  /* 0x000000ffff037224 */ /* 0x002fe200078e0089 */
[----:B------:R-:W-:-:S05]  /*e100*/  @P0 BRA `(.L_x_1141) ;  /* 0xffff989000000947 */ /* 0x000fca000383ffff */
.L_x_1140:
[----:B-12---:R-:W2:Y:S02]  /*e110*/  LDL R0, [R1+0x28] ;  /* 0x0000280001007983 */ /* 0x006ea40000100800 */
[----:B--2---:R-:W-:-:S13]  /*e120*/  ISETP.GE.AND P0, PT, R247, R0, PT ;  /* 0x00000000f700720c */ /* 0x004fda0003f06270 */
[----:B------:R-:W-:Y:S05]  /*e130*/  @!P0 BRA `(.L_x_1142) ;  /* 0x0000404000008947 */ /* 0x000fea0003800000 */
[----:B------:R-:W-:Y:S01]  /*e140*/  IMAD.MOV.U32 R3, RZ, RZ, R136 ;  /* 0x000000ffff037224 */ /* 0x000fe200078e0088 */
[----:B------:R-:W-:Y:S01]  /*e150*/  MOV R138, R70 ;  /* 0x00000046008a7202 */ /* 0x000fe20000000f00 */
[----:B------:R-:W-:Y:S01]  /*e160*/  IMAD.MOV.U32 R0, RZ, RZ, R137 ;  /* 0x000000ffff007224 */ /* 0x000fe200078e0089 */
[----:B------:R-:W-:Y:S02]  /*e170*/  MOV R132, R135 ;  /* 0x0000008700847202 */ /* 0x000fe40000000f00 */
.L_x_1143:
        /* <DEDUP_REMOVED lines=9> */
[----:B------:R-:W-:Y:S02]  /*e210*/  SHF.L.U32 R104, R78, 0x5, RZ ;  /* 0x000000054e687819 */ /* 0x000fe400000006ff */
[----:B------:R-:W-:Y:S01]  /*e220*/  MOV R252, 0x5 ;  /* 0x0000000500fc7802 */ /* 0x000fe20000000f00 */
[----:B------:R-:W-:Y:S05]  /*e230*/  IMAD R2, R247, c[0x0][0x20c], R2 ;  /* 0x00008300f7027a24 */ /* 0x000fea00078e0202 */
[----:B------:R-:W-:Y:S05]  /*e240*/  IADD3 R2, R73, R2, RZ ;  /* 0x0000000249027210 */ /* 0x000fea0007ffe0ff */
[----:B------:R-:W-:Y:S01]  /*e250*/  IMAD R2, R2, 0x70, RZ ;  /* 0x0000007002027824 */ /* 0x000fe200078e02ff */
[----:B-----5:R-:W-:Y:S08]  /*e260*/  LDSM.16.M88.4 R112, [R235] ;  /* 0x00000000eb70783b */ /* 0x020ff00000000200 */
[----:B------:R-:W1:Y:S08]  /*e270*/  LDSM.16.M88.4 R16, [R228] ;  /* 0x00000000e410783b */ /* 0x000e700000000200 */
[----:B------:R-:W4:Y:S08]  /*e280*/  LDSM.16.M88.4 R108, [R235+0x2000] ;  /* 0x00200000eb6c783b */ /* 0x000f300000000200 */
[----:B------:R-:W4:Y:S08]  /*e290*/  LDSM.16.M88.4 R32, [R228+0x800] ;  /* 0x00080000e420783b */ /* 0x000f300000000200 */
[----:B------:R-:W4:Y:S08]  /*e2a0*/  LDSM.16.M88.4 R48, [R228+0x1000] ;  /* 0x00100000e430783b */ /* 0x000f300000000200 */
[----:B------:R-:W4:Y:S01]  /*e2b0*/  LDSM.16.M88.4 R64, [R228+0x1800] ;  /* 0x00180000e440783b */ /* 0x000f220000000200 */
[-C--:B-1----:R-:W-:Y:S07]  /*e2c0*/  HMMA.16816.F32.BF16 R4, R112, R16.reuse, RZ ;  /* 0x000000107004723c */ /* 0x082fee00000418ff */
[----:B------:R-:W1:Y:S01]  /*e2d0*/  LDSM.16.M88.4 R80, [R228+0x2000] ;  /* 0x00200000e450783b */ /* 0x000e620000000200 */
[C---:B----4-:R-:W-:Y:S07]  /*e2e0*/  HMMA.16816.F32.BF16 R8, R108.reuse, R16, RZ ;  /* 0x000000106c08723c */ /* 0x050fee00000418ff */
[----:B------:R-:W4:Y:S01]  /*e2f0*/  LDSM.16.M88.4 R96, [R228+0x2800] ;  /* 0x00280000e460783b */ /* 0x000f220000000200 */
[-C--:B------:R-:W-:Y:S07]  /*e300*/  HMMA.16816.F32.BF16 R12, R108, R18.reuse, RZ ;  /* 0x000000126c0c723c */ /* 0x080fee00000418ff */
[----:B------:R-:W1:Y:S01]  /*e310*/  LDSM.16.M88.4 R188, [R228+0x3000] ;  /* 0x00300000e4bc783b */ /* 0x000e620000000200 */
[C---:B------:R-:W-:Y:S07]  /*e320*/  HMMA.16816.F32.BF16 R16, R112.reuse, R18, RZ ;  /* 0x000000127010723c */ /* 0x040fee00000418ff */
[----:B------:R-:W-:Y:S01]  /*e330*/  LDSM.16.M88.4 R192, [R238] ;  /* 0x00000000eec0783b */ /* 0x000fe20000000200 */
[-C--:B------:R-:W-:Y:S07]  /*e340*/  HMMA.16816.F32.BF16 R20, R112, R32.reuse, RZ ;  /* 0x000000207014723c */ /* 0x080fee00000418ff */
[----:B------:R-:W1:Y:S01]  /*e350*/  LDSM.16.M88.4 R196, [R239] ;  /* 0x00000000efc4783b */ /* 0x000e620000000200 */
        /* <DEDUP_REMOVED lines=11> */
[----:B------:R-:W1:Y:S01]  /*e410*/  LDSM.16.M88.4 R220, [R241] ;  /* 0x00000000f1dc783b */ /* 0x000e620000000200 */
[C---:B------:R-:W-:Y:S07]  /*e420*/  HMMA.16816.F32.BF16 R48, R112.reuse, R50, RZ ;  /* 0x000000327030723c */ /* 0x040fee00000418ff */
[----:B------:R-:W2:Y:S01]  /*e430*/  LDSM.16.M88.4 R224, [R240] ;  /* 0x00000000f0e0783b */ /* 0x000ea20000000200 */
[-C--:B------:R-:W-:Y:S08]  /*e440*/  HMMA.16816.F32.BF16 R52, R112, R64.reuse, RZ ;  /* 0x000000407034723c */ /* 0x080ff000000418ff */
[C---:B------:R-:W-:Y:S08]  /*e450*/  HMMA.16816.F32.BF16 R56, R108.reuse, R64, RZ ;  /* 0x000000406c38723c */ /* 0x040ff000000418ff */
[-C--:B------:R-:W-:Y:S08]  /*e460*/  HMMA.16816.F32.BF16 R60, R108, R66.reuse, RZ ;  /* 0x000000426c3c723c */ /* 0x080ff000000418ff */
[C---:B------:R-:W-:Y:S08]  /*e470*/  HMMA.16816.F32.BF16 R64, R112.reuse, R66, RZ ;  /* 0x000000427040723c */ /* 0x040ff000000418ff */
[-C--:B-1----:R-:W-:Y:S01]  /*e480*/  HMMA.16816.F32.BF16 R68, R112, R80.reuse, RZ ;  /* 0x000000507044723c */ /* 0x082fe200000418ff */
[----:B--2---:R-:W-:Y:S03]  /*e490*/  MOV R77, R76 ;  /* 0x0000004c004d7202 */ /* 0x004fe60000000f00 */
[----:B---3--:R-:W-:Y:S05]  /*e4a0*/  MOV R76, R74 ;  /* 0x0000004a004c7202 */ /* 0x008fea0000000f00 */
[----:B------:R-:W-:Y:S02]  /*e4b0*/  IMAD.WIDE.U32 R76, R72, 0x70, R76 ;  /* 0x00000070484c7825 */ /* 0x000fe400078e004c */
[C---:B------:R-:W-:Y:S03]  /*e4c0*/  HMMA.16816.F32.BF16 R72, R108.reuse, R80, RZ ;  /* 0x000000506c48723c */ /* 0x040fe600000418ff */
[----:B------:R-:W-:Y:S02]  /*e4d0*/  LEA R90, P0, R76, c[0x0][0x1f8], 0x1 ;  /* 0x00007e004c5a7a11 */ /* 0x000fe400078008ff */
[----:B------:R-:W-:Y:S02]  /*e4e0*/  IADD3 R2, R77, R2, RZ ;  /* 0x000000024d027210 */ /* 0x000fe40007ffe0ff */
[----:B------:R-:W-:Y:S02]  /*e4f0*/  IADD3 R88, P1, R90, R104, RZ ;  /* 0x000000685a587210 */ /* 0x000fe40007f3e0ff */
[----:B------:R-:W-:Y:S03]  /*e500*/  LEA.HI.X R91, R76, c[0x0][0x1fc], R2, 0x1, P0 ;  /* 0x00007f004c5b7a11 */ /* 0x000fe600000f0c02 */
[----:B------:R-:W-:Y:S02]  /*e510*/  SHF.L.U64.HI R2, R78, R252, c[0x0][0x20c] ;  /* 0x000083004e027619 */ /* 0x000fe400000102fc */
[-C--:B------:R-:W-:Y:S01]  /*e520*/  HMMA.16816.F32.BF16 R76, R108, R82.reuse, RZ ;  /* 0x000000526c4c723c */ /* 0x080fe200000418ff */
[----:B------:R-:W-:Y:S01]  /*e530*/  @!PT LDS RZ, [RZ] ;  /* 0x00000000fffff984 */ /* 0x000fe20000000800 */
[----:B------:R-:W-:Y:S01]  /*e540*/  @!PT LDS RZ, [RZ] ;  /* 0x00000000fffff984 */ /* 0x000fe20000000800 */
[----:B------:R-:W-:Y:S01]  /*e550*/  @!PT LDS RZ, [RZ] ;  /* 0x00000000fffff984 */ /* 0x000fe20000000800 */
[----:B------:R1:W-:Y:S01]  /*e560*/  LDGSTS.E.BYPASS.LTC128B.128 [R246+0x100], [R90.64], !P6 ;  /* 0x001000005af67fae */ /* 0x0003e2000f101d48 */
[----:B------:R-:W-:Y:S02]  /*e570*/  IADD3.X R89, R91, R2, RZ, P1, !PT ;  /* 0x000000025b597210 */ /* 0x000fe40000ffe4ff */
[----:B------:R-:W-:Y:S04]  /*e580*/  IADD3 R94, P0, R88, R104, RZ ;  /* 0x00000068585e7210 */ /* 0x000fe80007f1e0ff */
[C---:B------:R-:W-:Y:S01]  /*e590*/  HMMA.16816.F32.BF16 R80, R112.reuse, R82, RZ ;  /* 0x000000527050723c */ /* 0x040fe200000418ff */
[----:B------:R1:W-:Y:S03]  /*e5a0*/  LDGSTS.E.BYPASS.LTC128B.128 [R246+0x900], [R88.64], !P6 ;  /* 0x0090000058f67fae */ /* 0x0003e6000f101d48 */
[----:B------:R-:W-:Y:S02]  /*e5b0*/  IADD3.X R95, R89, R2, RZ, P0, !PT ;  /* 0x00000002595f7210 */ /* 0x000fe400007fe4ff */
[----:B------:R-:W-:Y:S02]  /*e5c0*/  IADD3 R92, P1, R94, R104, RZ ;  /* 0x000000685e5c7210 */ /* 0x000fe40007f3e0ff */
[-C--:B----4-:R-:W-:Y:S01]  /*e5d0*/  HMMA.16816.F32.BF16 R84, R112, R96.reuse, RZ ;  /* 0x000000607054723c */ /* 0x090fe200000418ff */
[----:B------:R2:W-:Y:S03]  /*e5e0*/  LDGSTS.E.BYPASS.LTC128B.128 [R246+0x1100], [R94.64], !P6 ;  /* 0x011000005ef67fae */ /* 0x0005e6000f101d48 */
[----:B------:R-:W-:Y:S02]  /*e5f0*/  IADD3.X R93, R95, R2, RZ, P1, !PT ;  /* 0x000000025f5d7210 */ /* 0x000fe40000ffe4ff */
[----:B------:R-:W-:Y:S03]  /*e600*/  IADD3 R102, P0, R92, R104, RZ ;  /* 0x000000685c667210 */ /* 0x000fe60007f1e0ff */
[----:B------:R2:W-:Y:S03]  /*e610*/  LDGSTS.E.BYPASS.LTC128B.128 [R246+0x1900], [R92.64], !P6 ;  /* 0x019000005cf67fae */ /* 0x0005e6000f101d48 */
[----:B------:R-:W-:Y:S02]  /*e620*/  IADD3.X R103, R93, R2, RZ, P0, !PT ;  /* 0x000000025d677210 */ /* 0x000fe400007fe4ff */
[----:B------:R-:W-:Y:S03]  /*e630*/  IADD3 R100, P0, R102, R104, RZ ;  /* 0x0000006866647210 */ /* 0x000fe60007f1e0ff */
[----:B------:R3:W-:Y:S01]  /*e640*/  LDGSTS.E.BYPASS.LTC128B.128 [R246+0x2100], [R102.64], !P6 ;  /* 0x0210000066f67fae */ /* 0x0007e2000f101d48 */
[----:B------:R-:W-:Y:S01]  /*e650*/  IADD3.X R101, R103, R2, RZ, P0, !PT ;  /* 0x0000000267657210 */ /* 0x000fe200007fe4ff */
[C---:B-1----:R-:W-:Y:S06]  /*e660*/  HMMA.16816.F32.BF16 R88, R108.reuse, R96, RZ ;  /* 0x000000606c58723c */ /* 0x042fec00000418ff */
[----:B------:R1:W-:Y:S02]  /*e670*/  LDGSTS.E.BYPASS.LTC128B.128 [R246+0x2900], [R100.64], !P6 ;  /* 0x0290000064f67fae */ /* 0x0003e4000f101d48 */
[-C--:B--2---:R-:W-:Y:S08]  /*e680*/  HMMA.16816.F32.BF16 R92, R108, R98.reuse, RZ ;  /* 0x000000626c5c723c */ /* 0x084ff000000418ff */
[C---:B------:R-:W-:Y:S04]  /*e690*/  HMMA.16816.F32.BF16 R96, R112.reuse, R98, RZ ;  /* 0x000000627060723c */ /* 0x040fe800000418ff */
[----:B---3--:R-:W-:Y:S04]  /*e6a0*/  IADD3 R102, P0, R100, R104, RZ ;  /* 0x0000006864667210 */ /* 0x008fe80007f1e0ff */
[----:B------:R-:W-:Y:S05]  /*e6b0*/  IADD3.X R103, R101, R2, RZ, P0, !PT ;  /* 0x0000000265677210 */ /* 0x000fea00007fe4ff */
[----:B------:R1:W-:Y:S08]  /*e6c0*/  LDGSTS.E.BYPASS.LTC128B.128 [R246+0x3100], [R102.64], !P6 ;  /* 0x0310000066f67fae */ /* 0x0003f0000f101d48 */
[----:B------:R-:W0:Y:S01]  /*e6d0*/  LDGDEPBAR ;  /* 0x00000000000079af */ /* 0x000e220000000000 */
[-C--:B-1----:R-:W-:Y:S08]  /*e6e0*/  HMMA.16816.F32.BF16 R100, R112, R188.reuse, RZ ;  /* 0x000000bc7064723c */ /* 0x082ff000000418ff */
[C---:B------:R-:W-:Y:S08]  /*e6f0*/  HMMA.16816.F32.BF16 R104, R108.reuse, R188, RZ ;  /* 0x000000bc6c68723c */ /* 0x040ff000000418ff */
[-C--:B------:R-:W-:Y:S08]  /*e700*/  HMMA.16816.F32.BF16 R108, R108, R190.reuse, RZ ;  /* 0x000000be6c6c723c */ /* 0x080ff000000418ff */
[----:B------:R-:W-:Y:S01]  /*e710*/  HMMA.16816.F32.BF16 R112, R112, R190, RZ ;  /* 0x000000be7070723c */ /* 0x000fe200000418ff */
[----:B------:R-:W-:Y:S07]  /*e720*/  LDSM.16.M88.4 R188, [R236] ;  /* 0x00000000ecbc783b */ /* 0x000fee0000000200 */
[-C--:B------:R-:W-:Y:S08]  /*e730*/  HMMA.16816.F32.BF16 R4, R192, R196.reuse, R4 ;  /* 0x000000c4c004723c */ /* 0x080ff00000041804 */
        /* <DEDUP_REMOVED lines=64> */
[----:B------:R-:W1:Y:S07]  /*eb40*/  LDSM.16.M88.4 R192, [R237] ;  /* 0x00000000edc0783b */ /* 0x000e6e0000000200 */
        /* <DEDUP_REMOVED lines=35> */
[C---:B------:R-:W-:Y:S01]  /*ed80*/  HMMA.16816.F32.BF16 R48, R192.reuse, R214, R48 ;  /* 0x000000d6c030723c */ /* 0x040fe20000041830 */
[----:B------:R-:W4:Y:S03]  /*ed90*/  LDL R214, [R1+0x34] ;  /* 0x0000340001d67983 */ /* 0x000f260000100800 */
        /* <DEDUP_REMOVED lines=15> */
[-C--:B--2---:R-:W-:Y:S04]  /*ee90*/  HMMA.16816.F32.BF16 R68, R192, R204.reuse, R68 ;  /* 0x000000ccc044723c */ /* 0x084fe80000041844 */
[----:B------:R-:W-:Y:S02]  /*eea0*/  FMNMX.FTZ R134, R25, R134, !PT ;  /* 0x0000008619867209 */ /* 0x000fe40007810000 */
[----:B------:R-:W-:Y:S02]  /*eeb0*/  FMNMX.FTZ R2, R49, R2, !PT ;  /* 0x0000000231027209 */ /* 0x000fe40007810000 */
[C---:B------:R-:W-:Y:S01]  /*eec0*/  HMMA.16816.F32.BF16 R72, R200.reuse, R204, R72 ;  /* 0x000000ccc848723c */ /* 0x040fe20000041848 */
[----:B------:R-:W2:Y:S03]  /*eed0*/  LDL.64 R204, [R1+0x38] ;  /* 0x0000380001cc7983 */ /* 0x000ea60000100a00 */
        /* <DEDUP_REMOVED lines=72> */
[----:B------:R-:W3:Y:S01]  /*f360*/  SHFL.BFLY PT, R136, R2, 0x2, 0x1f ;  /* 0x0c401f0002887f89 */ /* 0x000ee200000e0000 */
        /* <DEDUP_REMOVED lines=14> */
[----:B---3--:R-:W-:Y:S02]  /*f450*/  FMNMX.FTZ R2, R2, R136, !PT ;  /* 0x0000008802027209 */ /* 0x008fe40007810000 */
[----:B------:R-:W-:Y:S02]  /*f460*/  FMNMX.FTZ R133, R108, R133, !PT ;  /* 0x000000856c857209 */ /* 0x000fe40007810000 */
[----:B------:R-:W-:Y:S01]  /*f470*/  FMNMX.FTZ R134, R78, R134, !PT ;  /* 0x000000864e867209 */ /* 0x000fe20007810000 */
[----:B------:R-:W3:Y:S01]  /*f480*/  SHFL.BFLY PT, R136, R2, 0x1, 0x1f ;  /* 0x0c201f0002887f89 */ /* 0x000ee200000e0000 */
[----:B------:R-:W-:Y:S02]  /*f490*/  FMNMX.FTZ R133, R109, R133, !PT ;  /* 0x000000856d857209 */ /* 0x000fe40007810000 */
        /* <DEDUP_REMOVED lines=11> */
[----:B---3--:R-:W-:Y:S01]  /*f550*/  FMNMX.FTZ R136, R2, R136, !PT ;  /* 0x0000008802887209 */ /* 0x008fe20007810000 */
[----:B------:R-:W-:Y:S01]  /*f560*/  FMUL.FTZ R2, R0, c[0x0][0x2d0] ;  /* 0x0000b40000027a20 */ /* 0x000fe20000410000 */
[----:B------:R-:W-:Y:S01]  /*f570*/  FMNMX.FTZ R0, R107, R134, !PT ;  /* 0x000000866b007209 */ /* 0x000fe20007810000 */
[----:B------:R-:W-:Y:S01]  /*f580*/  MUFU.EX2 R217, R4 ;  /* 0x0000000400d97308 */ /* 0x000fe20000000800 */
[--C-:B------:R-:W-:Y:S02]  /*f590*/  FFMA.FTZ R20, R20, c[0x0][0x2d0], -R139.reuse ;  /* 0x0000b40014147a23 */ /* 0x100fe4000001088b */
[--C-:B------:R-:W-:Y:S01]  /*f5a0*/  FFMA.FTZ R21, R21, c[0x0][0x2d0], -R139.reuse ;  /* 0x0000b40015157a23 */ /* 0x100fe2000001088b */
[----:B------:R-:W-:Y:S01]  /*f5b0*/  FMNMX.FTZ R133, R133, R135, !PT ;  /* 0x0000008785857209 */ /* 0x000fe20007810000 */
[--C-:B------:R-:W-:Y:S01]  /*f5c0*/  FFMA.FTZ R36, R36, c[0x0][0x2d0], -R139.reuse ;  /* 0x0000b40024247a23 */ /* 0x100fe2000001088b */
[----:B------:R-:W-:Y:S01]  /*f5d0*/  FMNMX.FTZ R0, R110, R0, !PT ;  /* 0x000000006e007209 */ /* 0x000fe20007810000 */
[--C-:B------:R-:W-:Y:S02]  /*f5e0*/  FFMA.FTZ R37, R37, c[0x0][0x2d0], -R139.reuse ;  /* 0x0000b40025257a23 */ /* 0x100fe4000001088b */
[--C-:B------:R-:W-:Y:S01]  /*f5f0*/  FFMA.FTZ R64, R64, c[0x0][0x2d0], -R139.reuse ;  /* 0x0000b40040407a23 */ /* 0x100fe2000001088b */
[----:B------:R1:W3:Y:S01]  /*f600*/  MUFU.EX2 R134, R2 ;  /* 0x0000000200867308 */ /* 0x0002e20000000800 */
[----:B------:R-:W1:Y:S01]  /*f610*/  SHFL.BFLY PT, R135, R133, 0x1, 0x1f ;  /* 0x0c201f0085877f89 */ /* 0x000e6200000e0000 */
[----:B------:R-:W-:Y:S01]  /*f620*/  FMNMX.FTZ R0, R111, R0, !PT ;  /* 0x000000006f007209 */ /* 0x000fe20007810000 */
[----:B------:R-:W-:Y:S02]  /*f630*/  FMUL.FTZ R188, R136, c[0x0][0x2d0] ;  /* 0x0000b40088bc7a20 */ /* 0x000fe40000410000 */
[--C-:B------:R-:W-:Y:S02]  /*f640*/  FFMA.FTZ R5, R5, c[0x0][0x2d0], -R139.reuse ;  /* 0x0000b40005057a23 */ /* 0x100fe4000001088b */
[--C-:B------:R-:W-:Y:S02]  /*f650*/  FFMA.FTZ R6, R6, c[0x0][0x2d0], -R188.reuse ;  /* 0x0000b40006067a23 */ /* 0x100fe400000108bc */
[--C-:B------:R-:W-:Y:S01]  /*f660*/  FFMA.FTZ R22, R22, c[0x0][0x2d0], -R188.reuse ;  /* 0x0000b40016167a23 */ /* 0x100fe200000108bc */
[----:B------:R-:W-:Y:S01]  /*f670*/  MUFU.EX2 R218, R5 ;  /* 0x0000000500da7308 */ /* 0x000fe20000000800 */
[--C-:B------:R-:W-:Y:S02]  /*f680*/  FFMA.FTZ R23, R23, c[0x0][0x2d0], -R188.reuse ;  /* 0x0000b40017177a23 */ /* 0x100fe400000108bc */
[--C-:B------:R-:W-:Y:S02]  /*f690*/  FFMA.FTZ R38, R38, c[0x0][0x2d0], -R188.reuse ;  /* 0x0000b40026267a23 */ /* 0x100fe400000108bc */
[--C-:B------:R-:W-:Y:S02]  /*f6a0*/  FFMA.FTZ R39, R39, c[0x0][0x2d0], -R188.reuse ;  /* 0x0000b40027277a23 */ /* 0x100fe400000108bc */
[----:B------:R-:W-:Y:S02]  /*f6b0*/  FFMA.FTZ R65, R65, c[0x0][0x2d0], -R139 ;  /* 0x0000b40041417a23 */ /* 0x000fe4000001088b */
[--C-:B------:R-:W-:Y:S01]  /*f6c0*/  FFMA.FTZ R66, R66, c[0x0][0x2d0], -R188.reuse ;  /* 0x0000b40042427a23 */ /* 0x100fe200000108bc */
[----:B------:R-:W-:Y:S01]  /*f6d0*/  MUFU.EX2 R215, R6 ;  /* 0x0000000600d77308 */ /* 0x000fe20000000800 */
[--C-:B------:R-:W-:Y:S02]  /*f6e0*/  FFMA.FTZ R7, R7, c[0x0][0x2d0], -R188.reuse ;  /* 0x0000b40007077a23 */ /* 0x100fe400000108bc */
[--C-:B------:R-:W-:Y:S02]  /*f6f0*/  FFMA.FTZ R67, R67, c[0x0][0x2d0], -R188.reuse ;  /* 0x0000b40043437a23 */ /* 0x100fe400000108bc */
[----:B-1----:R-:W-:Y:S01]  /*f700*/  FADD.FTZ R2, -R136, R3 ;  /* 0x0000000388027221 */ /* 0x002fe20000010100 */
[----:B------:R-:W-:Y:S01]  /*f710*/  FMNMX.FTZ R135, R133, R135, !PT ;  /* 0x0000008785877209 */ /* 0x000fe20007810000 */
[----:B------:R-:W1:Y:S01]  /*f720*/  SHFL.BFLY PT, R3, R0, 0x2, 0x1f ;  /* 0x0c401f0000037f89 */ /* 0x000e6200000e0000 */
[--C-:B------:R-:W-:Y:S02]  /*f730*/  FFMA.FTZ R68, R68, c[0x0][0x2d0], -R139.reuse ;  /* 0x0000b40044447a23 */ /* 0x100fe4000001088b */
[----:B------:R-:W-:Y:S01]  /*f740*/  MUFU.EX2 R216, R7 ;  /* 0x0000000700d87308 */ /* 0x000fe20000000800 */
[----:B------:R-:W-:Y:S02]  /*f750*/  FMUL.FTZ R2, R2, c[0x0][0x2d0] ;  /* 0x0000b40002027a20 */ /* 0x000fe40000410000 */
[--C-:B------:R-:W-:Y:S02]  /*f760*/  FFMA.FTZ R69, R69, c[0x0][0x2d0], -R139.reuse ;  /* 0x0000b40045457a23 */ /* 0x100fe4000001088b */
[--C-:B------:R-:W-:Y:S02]  /*f770*/  FFMA.FTZ R70, R70, c[0x0][0x2d0], -R188.reuse ;  /* 0x0000b40046467a23 */ /* 0x100fe400000108bc */
[--C-:B------:R-:W-:Y:S02]  /*f780*/  FFMA.FTZ R71, R71, c[0x0][0x2d0], -R188.reuse ;  /* 0x0000b40047477a23 */ /* 0x100fe400000108bc */
[--C-:B------:R-:W-:Y:S01]  /*f790*/  FFMA.FTZ R16, R16, c[0x0][0x2d0], -R139.reuse ;  /* 0x0000b40010107a23 */ /* 0x100fe2000001088b */
[----:B------:R2:W2:Y:S01]  /*f7a0*/  MUFU.EX2 R133, R2 ;  /* 0x0000000200857308 */ /* 0x0004a20000000800 */
[--C-:B------:R-:W-:Y:S02]  /*f7b0*/  FFMA.FTZ R17, R17, c[0x0][0x2d0], -R139.reuse ;  /* 0x0000b40011117a23 */ /* 0x100fe4000001088b */
[--C-:B------:R-:W-:Y:S02]  /*f7c0*/  FFMA.FTZ R18, R18, c[0x0][0x2d0], -R188.reuse ;  /* 0x0000b40012127a23 */ /* 0x100fe400000108bc */
[--C-:B------:R-:W-:Y:S02]  /*f7d0*/  FFMA.FTZ R19, R19, c[0x0][0x2d0], -R188.reuse ;  /* 0x0000b40013137a23 */ /* 0x100fe400000108bc */
[--C-:B------:R-:W-:Y:S02]  /*f7e0*/  FFMA.FTZ R52, R52, c[0x0][0x2d0], -R139.reuse ;  /* 0x0000b40034347a23 */ /* 0x100fe4000001088b */
[----:B------:R-:W-:Y:S01]  /*f7f0*/  FFMA.FTZ R53, R53, c[0x0][0x2d0], -R139 ;  /* 0x0000b40035357a23 */ /* 0x000fe2000001088b */
[----:B------:R-:W-:Y:S01]  /*f800*/  MUFU.EX2 R249, R20 ;  /* 0x0000001400f97308 */ /* 0x000fe20000000800 */
[----:B-1----:R-:W-:Y:S01]  /*f810*/  FMNMX.FTZ R0, R0, R3, !PT ;  /* 0x0000000300007209 */ /* 0x002fe20007810000 */
[--C-:B------:R-:W-:Y:S01]  /*f820*/  FFMA.FTZ R54, R54, c[0x0][0x2d0], -R188.reuse ;  /* 0x0000b40036367a23 */ /* 0x100fe200000108bc */
[----:B----4-:R-:W-:Y:S01]  /*f830*/  ISETP.GT.AND P0, PT, R247, R219, PT ;  /* 0x000000dbf700720c */ /* 0x010fe20003f04270 */
[--C-:B------:R-:W-:Y:S01]  /*f840*/  FFMA.FTZ R55, R55, c[0x0][0x2d0], -R188.reuse ;  /* 0x0000b40037377a23 */ /* 0x100fe200000108bc */
[----:B------:R-:W-:Y:S01]  /*f850*/  IADD3 R247, R247, -0x1, RZ ;  /* 0xfffffffff7f77810 */ /* 0x000fe20007ffe0ff */
[C---:B---3--:R-:W-:Y:S02]  /*f860*/  FMUL.FTZ R128, R134.reuse, R128 ;  /* 0x0000008086807220 */ /* 0x048fe40000410000 */
[----:B------:R-:W-:Y:S02]  /*f870*/  FMUL.FTZ R129, R134, R129 ;  /* 0x0000008186817220 */ /* 0x000fe40000410000 */
[----:B------:R-:W-:Y:S01]  /*f880*/  MUFU.EX2 R223, R21 ;  /* 0x0000001500df7308 */ /* 0x000fe20000000800 */
[--C-:B------:R-:W-:Y:S02]  /*f890*/  FFMA.FTZ R82, R82, c[0x0][0x2d0], -R188.reuse ;  /* 0x0000b40052527a23 */ /* 0x100fe400000108bc */
[----:B------:R-:W-:Y:S02]  /*f8a0*/  FFMA.FTZ R83, R83, c[0x0][0x2d0], -R188 ;  /* 0x0000b40053537a23 */ /* 0x000fe400000108bc */
[----:B--2---:R-:W-:Y:S01]  /*f8b0*/  FADD.FTZ R2, -R135, R132 ;  /* 0x0000008487027221 */ /* 0x004fe20000010100 */
[----:B------:R-:W-:Y:S01]  /*f8c0*/  @P0 SHF.R.S32.HI R4, RZ, 0x1f, R247 ;  /* 0x0000001fff040819 */ /* 0x000fe200000114f7 */
[C---:B------:R-:W-:Y:S02]  /*f8d0*/  FMUL.FTZ R118, R133.reuse, R118 ;  /* 0x0000007685767220 */ /* 0x040fe40000410000 */
[----:B------:R-:W-:Y:S01]  /*f8e0*/  FMUL.FTZ R2, R2, c[0x0][0x2d0] ;  /* 0x0000b40002027a20 */ /* 0x000fe20000410000 */
[----:B------:R-:W-:Y:S01]  /*f8f0*/  MUFU.EX2 R209, R22 ;  /* 0x0000001600d17308 */ /* 0x000fe20000000800 */
[C---:B------:R-:W-:Y:S02]  /*f900*/  FMUL.FTZ R119, R133.reuse, R119 ;  /* 0x0000007785777220 */ /* 0x040fe40000410000 */
[C---:B------:R-:W-:Y:S02]  /*f910*/  FMUL.FTZ R130, R133.reuse, R130 ;  /* 0x0000008285827220 */ /* 0x040fe40000410000 */
[----:B------:R-:W-:Y:S02]  /*f920*/  FMUL.FTZ R131, R133, R131 ;  /* 0x0000008385837220 */ /* 0x000fe40000410000 */
[--C-:B------:R-:W-:Y:S02]  /*f930*/  FFMA.FTZ R32, R32, c[0x0][0x2d0], -R139.reuse ;  /* 0x0000b40020207a23 */ /* 0x100fe4000001088b */
[----:B------:R-:W-:Y:S01]  /*f940*/  FFMA.FTZ R34, R34, c[0x0][0x2d0], -R188 ;  /* 0x0000b40022227a23 */ /* 0x000fe200000108bc */
[----:B------:R1:W2:Y:S01]  /*f950*/  MUFU.EX2 R132, R2 ;  /* 0x0000000200847308 */ /* 0x0002a20000000800 */
[----:B------:R-:W-:Y:S02]  /*f960*/  @P0 IMAD R6, R4, c[0x0][0x1e0], RZ ;  /* 0x0000780004060a24 */ /* 0x000fe400078e02ff */
[C---:B------:R-:W-:Y:S04]  /*f970*/  @P0 IMAD.WIDE.U32 R4, R247.reuse, c[0x0][0x1e0], RZ ;  /* 0x00007800f7040a25 */ /* 0x040fe800078e00ff */
[----:B------:R-:W-:Y:S02]  /*f980*/  @P0 IMAD R6, R247, c[0x0][0x1e4], R6 ;  /* 0x00007900f7060a24 */ /* 0x000fe400078e0206 */
[--C-:B------:R-:W-:Y:S01]  /*f990*/  FFMA.FTZ R35, R35, c[0x0][0x2d0], -R188.reuse ;  /* 0x0000b40023237a23 */ /* 0x100fe200000108bc */
[----:B------:R-:W-:Y:S01]  /*f9a0*/  MUFU.EX2 R224, R23 ;  /* 0x0000001700e07308 */ /* 0x000fe20000000800 */
[--C-:B------:R-:W-:Y:S01]  /*f9b0*/  FFMA.FTZ R48, R48, c[0x0][0x2d0], -R139.reuse ;  /* 0x0000b40030307a23 */ /* 0x100fe2000001088b */
[----:B------:R-:W-:Y:S01]  /*f9c0*/  @P0 IADD3 R6, R5, R6, RZ ;  /* 0x0000000605060210 */ /* 0x000fe20007ffe0ff */
[--C-:B------:R-:W-:Y:S02]  /*f9d0*/  FFMA.FTZ R49, R49, c[0x0][0x2d0], -R139.reuse ;  /* 0x0000b40031317a23 */ /* 0x100fe4000001088b */
[--C-:B------:R-:W-:Y:S02]  /*f9e0*/  FFMA.FTZ R50, R50, c[0x0][0x2d0], -R188.reuse ;  /* 0x0000b40032327a23 */ /* 0x100fe400000108bc */
[----:B------:R-:W-:Y:S02]  /*f9f0*/  @P0 IMAD R6, R6, 0x70, RZ ;  /* 0x0000007006060824 */ /* 0x000fe400078e02ff */
[--C-:B------:R-:W-:Y:S01]  /*fa00*/  FFMA.FTZ R51, R51, c[0x0][0x2d0], -R188.reuse ;  /* 0x0000b40033337a23 */ /* 0x100fe200000108bc */
[----:B------:R3:W-:Y:S01]  /*fa10*/  MUFU.EX2 R221, R16 ;  /* 0x0000001000dd7308 */ /* 0x0007e20000000800 */
[C---:B------:R-:W-:Y:S02]  /*fa20*/  FMUL.FTZ R116, R134.reuse, R116 ;  /* 0x0000007486747220 */ /* 0x040fe40000410000 */
[----:B------:R-:W-:Y:S01]  /*fa30*/  FMUL.FTZ R117, R134, R117 ;  /* 0x0000007586757220 */ /* 0x000fe20000410000 */
[----:B-1----:R-:W1:Y:S01]  /*fa40*/  SHFL.BFLY PT, R2, R0, 0x1, 0x1f ;  /* 0x0c201f0000027f89 */ /* 0x002e6200000e0000 */
[C---:B--2---:R-:W-:Y:S02]  /*fa50*/  FMUL.FTZ R120, R132.reuse, R120 ;  /* 0x0000007884787220 */ /* 0x044fe40000410000 */
[C---:B------:R-:W-:Y:S02]  /*fa60*/  FMUL.FTZ R121, R132.reuse, R121 ;  /* 0x0000007984797220 */ /* 0x040fe40000410000 */
[C---:B------:R-:W-:Y:S01]  /*fa70*/  FMUL.FTZ R124, R132.reuse, R124 ;  /* 0x0000007c847c7220 */ /* 0x040fe20000410000 */
[----:B------:R2:W-:Y:S01]  /*fa80*/  MUFU.EX2 R251, R17 ;  /* 0x0000001100fb7308 */ /* 0x0005e20000000800 */
        /* <DEDUP_REMOVED lines=8> */
[----:B---3--:R-:W-:Y:S02]  /*fb10*/  FMUL.FTZ R16, R134, R152 ;  /* 0x0000009886107220 */ /* 0x008fe40000410000 */
[----:B------:R-:W-:Y:S01]  /*fb20*/  FFMA.FTZ R99, R99, c[0x0][0x2d0], -R188 ;  /* 0x0000b40063637a23 */ /* 0x000fe200000108bc */
[----:B-1----:R-:W-:Y:S01]  /*fb30*/  FMNMX.FTZ R2, R0, R2, !PT ;  /* 0x0000000200027209 */ /* 0x002fe20007810000 */
[--C-:B------:R-:W-:Y:S01]  /*fb40*/  FFMA.FTZ R84, R84, c[0x0][0x2d0], -R139.reuse ;  /* 0x0000b40054547a23 */ /* 0x100fe2000001088b */
[----:B------:R1:W-:Y:S01]  /*fb50*/  MUFU.EX2 R250, R19 ;  /* 0x0000001300fa7308 */ /* 0x0003e20000000800 */
[----:B------:R-:W-:Y:S02]  /*fb60*/  FFMA.FTZ R85, R85, c[0x0][0x2d0], -R139 ;  /* 0x0000b40055557a23 */ /* 0x000fe4000001088b */
[C---:B------:R-:W-:Y:S02]  /*fb70*/  FMUL.FTZ R3, R2.reuse, c[0x0][0x2d0] ;  /* 0x0000b40002037a20 */ /* 0x040fe40000410000 */
[----:B------:R-:W-:Y:S02]  /*fb80*/  FADD.FTZ R0, -R2, R138 ;  /* 0x0000008a02007221 */ /* 0x000fe40000010100 */
[--C-:B------:R-:W-:Y:S02]  /*fb90*/  FFMA.FTZ R10, R10, c[0x0][0x2d0], -R3.reuse ;  /* 0x0000b4000a0a7a23 */ /* 0x100fe40000010803 */
[--C-:B------:R-:W-:Y:S01]  /*fba0*/  FFMA.FTZ R11, R11, c[0x0][0x2d0], -R3.reuse ;  /* 0x0000b4000b0b7a23 */ /* 0x100fe20000010803 */
[----:B------:R-:W-:Y:S01]  /*fbb0*/  MUFU.EX2 R198, R36 ;  /* 0x0000002400c67308 */ /* 0x000fe20000000800 */
[----:B--2---:R-:W-:Y:S02]  /*fbc0*/  FMUL.FTZ R17, R134, R153 ;  /* 0x0000009986117220 */ /* 0x004fe40000410000 */
[--C-:B------:R-:W-:Y:S02]  /*fbd0*/  FFMA.FTZ R58, R58, c[0x0][0x2d0], -R3.reuse ;  /* 0x0000b4003a3a7a23 */ /* 0x100fe40000010803 */
[----:B----4-:R-:W-:Y:S02]  /*fbe0*/  FMUL.FTZ R18, R133, R154 ;  /* 0x0000009a85127220 */ /* 0x010fe40000410000 */
[--C-:B------:R-:W-:Y:S02]  /*fbf0*/  FFMA.FTZ R59, R59, c[0x0][0x2d0], -R3.reuse ;  /* 0x0000b4003b3b7a23 */ /* 0x100fe40000010803 */
[--C-:B------:R-:W-:Y:S01]  /*fc00*/  FFMA.FTZ R74, R74, c[0x0][0x2d0], -R3.reuse ;  /* 0x0000b4004a4a7a23 */ /* 0x100fe20000010803 */
[----:B------:R2:W-:Y:S01]  /*fc10*/  MUFU.EX2 R189, R10 ;  /* 0x0000000a00bd7308 */ /* 0x0005e20000000800 */
[--C-:B------:R-:W-:Y:S02]  /*fc20*/  FFMA.FTZ R75, R75, c[0x0][0x2d0], -R3.reuse ;  /* 0x0000b4004b4b7a23 */ /* 0x100fe40000010803 */
[----:B------:R-:W-:Y:S02]  /*fc30*/  FMUL.FTZ R138, R135, c[0x0][0x2d0] ;  /* 0x0000b400878a7a20 */ /* 0x000fe40000410000 */
[----:B-1----:R-:W-:Y:S02]  /*fc40*/  FMUL.FTZ R19, R133, R155 ;  /* 0x0000009b85137220 */ /* 0x002fe40000410000 */
        /* <DEDUP_REMOVED lines=10> */
[--C-:B------:R-:W-:Y:S01]  /*fcf0*/  FFMA.FTZ R15, R15, c[0x0][0x2d0], -R3.reuse ;  /* 0x0000b4000f0f7a23 */ /* 0x100fe20000010803 */
[----:B--2---:R-:W-:Y:S01]  /*fd00*/  @P0 MOV R10, R204 ;  /* 0x000000cc000a0202 */ /* 0x004fe20000000f00 */
[--C-:B------:R-:W-:Y:S02]  /*fd10*/  FFMA.FTZ R13, R13, c[0x0][0x2d0], -R138.reuse ;  /* 0x0000b4000d0d7a23 */ /* 0x100fe4000001088a */
[--C-:B------:R-:W-:Y:S02]  /*fd20*/  FFMA.FTZ R60, R60, c[0x0][0x2d0], -R138.reuse ;  /* 0x0000b4003c3c7a23 */ /* 0x100fe4000001088a */
[----:B------:R-:W-:Y:S01]  /*fd30*/  FFMA.FTZ R61, R61, c[0x0][0x2d0], -R138 ;  /* 0x0000b4003d3d7a23 */ /* 0x000fe2000001088a */
[----:B------:R-:W-:Y:S01]  /*fd40*/  MUFU.EX2 R204, R37 ;  /* 0x0000002500cc7308 */ /* 0x000fe20000000800 */
[--C-:B------:R-:W-:Y:S02]  /*fd50*/  FFMA.FTZ R62, R62, c[0x0][0x2d0], -R3.reuse ;  /* 0x0000b4003e3e7a23 */ /* 0x100fe40000010803 */
[--C-:B------:R-:W-:Y:S01]  /*fd60*/  FFMA.FTZ R63, R63, c[0x0][0x2d0], -R3.reuse ;  /* 0x0000b4003f3f7a23 */ /* 0x100fe20000010803 */
[----:B-1----:R-:W-:Y:S01]  /*fd70*/  @P0 MOV R11, R214 ;  /* 0x000000d6000b0202 */ /* 0x002fe20000000f00 */
[----:B------:R-:W-:Y:S02]  /*fd80*/  FFMA.FTZ R78, R78, c[0x0][0x2d0], -R3 ;  /* 0x0000b4004e4e7a23 */ /* 0x000fe40000010803 */
[----:B------:R-:W-:Y:S02]  /*fd90*/  FMUL.FTZ R0, R0, c[0x0][0x2d0] ;  /* 0x0000b40000007a20 */ /* 0x000fe40000410000 */
[----:B------:R-:W-:Y:S01]  /*fda0*/  @P0 IMAD.WIDE.U32 R10, R4, 0x70, R10 ;  /* 0x00000070040a0825 */ /* 0x000fe200078e000a */
[----:B------:R1:W-:Y:S01]  /*fdb0*/  MUFU.EX2 R213, R9 ;  /* 0x0000000900d57308 */ /* 0x0003e20000000800 */
[----:B------:R-:W-:Y:S02]  /*fdc0*/  @P0 MOV R4, c[0x0][0x1e0] ;  /* 0x0000780000040a02 */ /* 0x000fe40000000f00 */
[--C-:B------:R-:W-:Y:S01]  /*fdd0*/  FFMA.FTZ R24, R24, c[0x0][0x2d0], -R138.reuse ;  /* 0x0000b40018187a23 */ /* 0x100fe2000001088a */
[----:B---3--:R-:W-:Y:S01]  /*fde0*/  @P0 LEA R8, P2, R10, c[0x0][0x1c8], 0x1 ;  /* 0x000072000a080a11 */ /* 0x008fe200078408ff */
[--C-:B------:R-:W-:Y:S01]  /*fdf0*/  FFMA.FTZ R25, R25, c[0x0][0x2d0], -R138.reuse ;  /* 0x0000b40019197a23 */ /* 0x100fe2000001088a */
[----:B------:R-:W-:Y:S01]  /*fe00*/  @P0 IADD3 R7, R11, R6, RZ ;  /* 0x000000060b070210 */ /* 0x000fe20007ffe0ff */
[--C-:B------:R-:W-:Y:S01]  /*fe10*/  FFMA.FTZ R26, R26, c[0x0][0x2d0], -R3.reuse ;  /* 0x0000b4001a1a7a23 */ /* 0x100fe20000010803 */
[C---:B------:R-:W-:Y:S01]  /*fe20*/  @P0 SHF.L.U32 R5, R4.reuse, 0x5, RZ ;  /* 0x0000000504050819 */ /* 0x040fe200000006ff */
[--C-:B------:R-:W-:Y:S01]  /*fe30*/  FFMA.FTZ R27, R27, c[0x0][0x2d0], -R3.reuse ;  /* 0x0000b4001b1b7a23 */ /* 0x100fe20000010803 */
[----:B------:R-:W-:Y:S01]  /*fe40*/  MUFU.EX2 R202, R38 ;  /* 0x0000002600ca7308 */ /* 0x000fe20000000800 */
[----:B------:R-:W-:Y:S01]  /*fe50*/  @P0 SHF.L.U64.HI R4, R4, R252, c[0x0][0x1e4] ;  /* 0x0000790004040619 */ /* 0x000fe200000102fc */
[--C-:B------:R-:W-:Y:S01]  /*fe60*/  FFMA.FTZ R28, R28, c[0x0][0x2d0], -R138.reuse ;  /* 0x0000b4001c1c7a23 */ /* 0x100fe2000001088a */
[-C--:B------:R-:W-:Y:S01]  /*fe70*/  @P0 IADD3 R6, P1, R8, R5.reuse, RZ ;  /* 0x0000000508060210 */ /* 0x080fe20007f3e0ff */
[--C-:B------:R-:W-:Y:S02]  /*fe80*/  FFMA.FTZ R29, R29, c[0x0][0x2d0], -R138.reuse ;  /* 0x0000b4001d1d7a23 */ /* 0x100fe4000001088a */
[--C-:B------:R-:W-:Y:S02]  /*fe90*/  FFMA.FTZ R30, R30, c[0x0][0x2d0], -R3.reuse ;  /* 0x0000b4001e1e7a23 */ /* 0x100fe40000010803 */
[----:B------:R-:W-:Y:S02]  /*fea0*/  FFMA.FTZ R31, R31, c[0x0][0x2d0], -R3 ;  /* 0x0000b4001f1f7a23 */ /* 0x000fe40000010803 */
[----:B------:R2:W-:Y:S01]  /*feb0*/  MUFU.EX2 R226, R12 ;  /* 0x0000000c00e27308 */ /* 0x0005e20000000800 */
[--C-:B------:R-:W-:Y:S02]  /*fec0*/  FFMA.FTZ R40, R40, c[0x0][0x2d0], -R138.reuse ;  /* 0x0000b40028287a23 */ /* 0x100fe4000001088a */
[--C-:B------:R-:W-:Y:S01]  /*fed0*/  FFMA.FTZ R41, R41, c[0x0][0x2d0], -R138.reuse ;  /* 0x0000b40029297a23 */ /* 0x100fe2000001088a */
[----:B-1----:R-:W-:Y:S01]  /*fee0*/  @P0 LEA.HI.X R9, R10, c[0x0][0x1cc], R7, 0x1, P2 ;  /* 0x000073000a090a11 */ /* 0x002fe200010f0c07 */
[--C-:B------:R-:W-:Y:S02]  /*fef0*/  FFMA.FTZ R42, R42, c[0x0][0x2d0], -R3.reuse ;  /* 0x0000b4002a2a7a23 */ /* 0x100fe40000010803 */
[--C-:B------:R-:W-:Y:S01]  /*ff00*/  FFMA.FTZ R43, R43, c[0x0][0x2d0], -R3.reuse ;  /* 0x0000b4002b2b7a23 */ /* 0x100fe20000010803 */
[-C--:B------:R-:W-:Y:S01]  /*ff10*/  @P0 IADD3.X R7, R9, R4.reuse, RZ, P1, !PT ;  /* 0x0000000409070210 */ /* 0x080fe20000ffe4ff */
[----:B------:R1:W-:Y:S01]  /*ff20*/  @P0 LDGSTS.E.BYPASS.LTC128B.128 [R246+0x3900], [R8.64], !P6 ;  /* 0x0390000008f60fae */ /* 0x0003e2000f101d48 */
[----:B------:R-:W-:Y:S01]  /*ff30*/  MUFU.EX2 R200, R39 ;  /* 0x0000002700c87308 */ /* 0x000fe20000000800 */
[--C-:B------:R-:W-:Y:S02]  /*ff40*/  FFMA.FTZ R44, R44, c[0x0][0x2d0], -R138.reuse ;  /* 0x0000b4002c2c7a23 */ /* 0x100fe4000001088a */
[--C-:B------:R-:W-:Y:S02]  /*ff50*/  FFMA.FTZ R45, R45, c[0x0][0x2d0], -R138.reuse ;  /* 0x0000b4002d2d7a23 */ /* 0x100fe4000001088a */
[--C-:B------:R-:W-:Y:S02]  /*ff60*/  FFMA.FTZ R46, R46, c[0x0][0x2d0], -R3.reuse ;  /* 0x0000b4002e2e7a23 */ /* 0x100fe40000010803 */
[----:B------:R3:W-:Y:S01]  /*ff70*/  @P0 LDGSTS.E.BYPASS.LTC128B.128 [R246+0x4100], [R6.64], !P6 ;  /* 0x0410000006f60fae */ /* 0x0007e2000f101d48 */
[--C-:B------:R-:W-:Y:S02]  /*ff80*/  FFMA.FTZ R47, R47, c[0x0][0x2d0], -R3.reuse ;  /* 0x0000b4002f2f7a23 */ /* 0x100fe40000010803 */
[----:B------:R4:W-:Y:S01]  /*ff90*/  MUFU.EX2 R227, R13 ;  /* 0x0000000d00e37308 */ /* 0x0009e20000000800 */
[--C-:B------:R-:W-:Y:S02]  /*ffa0*/  FFMA.FTZ R79, R79, c[0x0][0x2d0], -R3.reuse ;  /* 0x0000b4004f4f7a23 */ /* 0x100fe40000010803 */
[--C-:B------:R-:W-:Y:S01]  /*ffb0*/  FFMA.FTZ R90, R90, c[0x0][0x2d0], -R3.reuse ;  /* 0x0000b4005a5a7a23 */ /* 0x100fe20000010803 */
[-C--:B--2---:R-:W-:Y:S01]  /*ffc0*/  @P0 IADD3 R12, P3, R6, R5.reuse, RZ ;  /* 0x00000005060c0210 */ /* 0x084fe20007f7e0ff */
[--C-:B------:R-:W-:Y:S02]  /*ffd0*/  FFMA.FTZ R91, R91, c[0x0][0x2d0], -R3.reuse ;  /* 0x0000b4005b5b7a23 */ /* 0x100fe40000010803 */
[--C-:B------:R-:W-:Y:S01]  /*ffe0*/  FFMA.FTZ R94, R94, c[0x0][0x2d0], -R3.reuse ;  /* 0x0000b4005e5e7a23 */ /* 0x100fe20000010803 */
[-C--:B------:R-:W-:Y:S01]  /*fff0*/  @P0 IADD3 R10, P2, R12, R5.reuse, RZ ;  /* 0x000000050c0a0210 */ /* 0x080fe20007f5e0ff */
[--C-:B------:R-:W-:Y:S01]  /*10000*/  FFMA.FTZ R95, R95, c[0x0][0x2d0], -R3.reuse ;  /* 0x0000b4005f5f7a23 */ /* 0x100fe20000010803 */
[----:B------:R-:W2:Y:S01]  /*10010*/  MUFU.EX2 R0, R0 ;  /* 0x0000000000007308 */ /* 0x000ea20000000800 */
[--C-:B------:R-:W-:Y:S02]  /*10020*/  FFMA.FTZ R107, R107, c[0x0][0x2d0], -R3.reuse ;  /* 0x0000b4006b6b7a23 */ /* 0x100fe40000010803 */
[----:B------:R-:W-:Y:S02]  /*10030*/  FFMA.FTZ R110, R110, c[0x0][0x2d0], -R3 ;  /* 0x0000b4006e6e7a23 */ /* 0x000fe40000010803 */
[--C-:B------:R-:W-:Y:S01]  /*10040*/  FFMA.FTZ R76, R76, c[0x0][0x2d0], -R138.reuse ;  /* 0x0000b4004c4c7a23 */ /* 0x100fe2000001088a */
[-C--:B-1----:R-:W-:Y:S01]  /*10050*/  @P0 IADD3 R8, P1, R10, R5.reuse, RZ ;  /* 0x000000050a080210 */ /* 0x082fe20007f3e0ff */
[----:B------:R-:W-:Y:S02]  /*10060*/  FFMA.FTZ R77, R77, c[0x0][0x2d0], -R138 ;  /* 0x0000b4004d4d7a23 */ /* 0x000fe4000001088a */
[--C-:B------:R-:W-:Y:S01]  /*10070*/  FFMA.FTZ R86, R86, c[0x0][0x2d0], -R188.reuse ;  /* 0x0000b40056567a23 */ /* 0x100fe200000108bc */
[----:B------:R1:W-:Y:S01]  /*10080*/  MUFU.EX2 R191, R14 ;  /* 0x0000000e00bf7308 */ /* 0x0003e20000000800 */
[----:B------:R-:W-:Y:S02]  /*10090*/  FFMA.FTZ R87, R87, c[0x0][0x2d0], -R188 ;  /* 0x0000b40057577a23 */ /* 0x000fe400000108bc */
[--C-:B------:R-:W-:Y:S01]  /*100a0*/  FFMA.FTZ R100, R100, c[0x0][0x2d0], -R139.reuse ;  /* 0x0000b40064647a23 */ /* 0x100fe2000001088b */
[-C--:B----4-:R-:W-:Y:S01]  /*100b0*/  @P0 IADD3.X R13, R7, R4.reuse, RZ, P3, !PT ;  /* 0x00000004070d0210 */ /* 0x090fe20001ffe4ff */
[--C-:B------:R-:W-:Y:S02]  /*100c0*/  FFMA.FTZ R101, R101, c[0x0][0x2d0], -R139.reuse ;  /* 0x0000b40065657a23 */ /* 0x100fe4000001088b */
[--C-:B------:R-:W-:Y:S01]  /*100d0*/  FFMA.FTZ R112, R112, c[0x0][0x2d0], -R139.reuse ;  /* 0x0000b40070707a23 */ /* 0x100fe2000001088b */
[-C--:B------:R-:W-:Y:S01]  /*100e0*/  @P0 IADD3.X R11, R13, R4.reuse, RZ, P2, !PT ;  /* 0x000000040d0b0210 */ /* 0x080fe200017fe4ff */
[----:B------:R4:W-:Y:S01]  /*100f0*/  @P0 LDGSTS.E.BYPASS.LTC128B.128 [R246+0x4900], [R12.64], !P6 ;  /* 0x049000000cf60fae */ /* 0x0009e2000f101d48 */
[----:B---3--:R-:W-:Y:S01]  /*10100*/  @P0 IADD3 R6, P2, R8, R5, RZ ;  /* 0x0000000508060210 */ /* 0x008fe20007f5e0ff */
[----:B------:R3:W3:Y:S01]  /*10110*/  MUFU.EX2 R193, R15 ;  /* 0x0000000f00c17308 */ /* 0x0006e20000000800 */
[----:B------:R-:W-:Y:S01]  /*10120*/  @P0 IADD3.X R9, R11, R4, RZ, P1, !PT ;  /* 0x000000040b090210 */ /* 0x000fe20000ffe4ff */
[----:B------:R-:W-:Y:S02]  /*10130*/  FFMA.FTZ R139, R113, c[0x0][0x2d0], -R139 ;  /* 0x0000b400718b7a23 */ /* 0x000fe4000001088b */
[C---:B--2---:R-:W-:Y:S01]  /*10140*/  FMUL.FTZ R122, R0.reuse, R122 ;  /* 0x0000007a007a7220 */ /* 0x044fe20000410000 */
[----:B------:R-:W-:Y:S01]  /*10150*/  @P0 IADD3.X R7, R9, R4, RZ, P2, !PT ;  /* 0x0000000409070210 */ /* 0x000fe200017fe4ff */
[----:B------:R2:W-:Y:S01]  /*10160*/  @P0 LDGSTS.E.BYPASS.LTC128B.128 [R246+0x5100], [R10.64], !P6 ;  /* 0x051000000af60fae */ /* 0x0005e2000f101d48 */
[C---:B------:R-:W-:Y:S02]  /*10170*/  FMUL.FTZ R123, R0.reuse, R123 ;  /* 0x0000007b007b7220 */ /* 0x040fe40000410000 */
[C---:B------:R-:W-:Y:S01]  /*10180*/  FMUL.FTZ R126, R0.reuse, R126 ;  /* 0x0000007e007e7220 */ /* 0x040fe20000410000 */
[----:B------:R2:W-:Y:S01]  /*10190*/  MUFU.EX2 R222, R24 ;  /* 0x0000001800de7308 */ /* 0x0005e20000000800 */
[C---:B------:R-:W-:Y:S02]  /*101a0*/  FMUL.FTZ R127, R0.reuse, R127 ;  /* 0x0000007f007f7220 */ /* 0x040fe40000410000 */
[----:B-1----:R-:W-:Y:S01]  /*101b0*/  FMUL.FTZ R14, R0, R150 ;  /* 0x00000096000e7220 */ /* 0x002fe20000410000 */
[----:B------:R1:W-:Y:S01]  /*101c0*/  @P0 LDGSTS.E.BYPASS.LTC128B.128 [R246+0x5900], [R8.64], !P6 ;  /* 0x0590000008f60fae */ /* 0x0003e2000f101d48 */
[--C-:B------:R-:W-:Y:S02]  /*101d0*/  FFMA.FTZ R88, R88, c[0x0][0x2d0], -R138.reuse ;  /* 0x0000b40058587a23 */ /* 0x100fe4000001088a */
[--C-:B------:R-:W-:Y:S02]  /*101e0*/  FFMA.FTZ R89, R89, c[0x0][0x2d0], -R138.reuse ;  /* 0x0000b40059597a23 */ /* 0x100fe4000001088a */
[--C-:B------:R-:W-:Y:S01]  /*101f0*/  FFMA.FTZ R92, R92, c[0x0][0x2d0], -R138.reuse ;  /* 0x0000b4005c5c7a23 */ /* 0x100fe2000001088a */
[----:B------:R1:W-:Y:S01]  /*10200*/  MUFU.EX2 R220, R25 ;  /* 0x0000001900dc7308 */ /* 0x0003e20000000800 */
[----:B------:R-:W-:Y:S01]  /*10210*/  FFMA.FTZ R93, R93, c[0x0][0x2d0], -R138 ;  /* 0x0000b4005d5d7a23 */ /* 0x000fe2000001088a */
[----:B------:R1:W-:Y:S01]  /*10220*/  @P0 LDGSTS.E.BYPASS.LTC128B.128 [R246+0x6100], [R6.64], !P6 ;  /* 0x0610000006f60fae */ /* 0x0003e2000f101d48 */
[--C-:B------:R-:W-:Y:S01]  /*10230*/  FFMA.FTZ R102, R102, c[0x0][0x2d0], -R188.reuse ;  /* 0x0000b40066667a23 */ /* 0x100fe200000108bc */
[----:B----4-:R-:W-:Y:S01]  /*10240*/  @P0 IADD3 R12, P1, R6, R5, RZ ;  /* 0x00000005060c0210 */ /* 0x010fe20007f3e0ff */
[----:B------:R-:W-:Y:S01]  /*10250*/  FMUL.FTZ R5, R134, R141 ;  /* 0x0000008d86057220 */ /* 0x000fe20000410000 */
[----:B------:R-:W-:Y:S01]  /*10260*/  F2FP.BF16.PACK_AB R141, R216, R215 ;  /* 0x000000d7d88d723e */ /* 0x000fe200000010ff */
[----:B---3--:R-:W-:Y:S01]  /*10270*/  FMUL.FTZ R15, R0, R151 ;  /* 0x00000097000f7220 */ /* 0x008fe20000410000 */
[----:B------:R-:W-:Y:S01]  /*10280*/  @P0 IADD3.X R13, R7, R4, RZ, P1, !PT ;  /* 0x00000004070d0210 */ /* 0x000fe20000ffe4ff */
[----:B------:R-:W-:Y:S01]  /*10290*/  FMUL.FTZ R4, R134, R140 ;  /* 0x0000008c86047220 */ /* 0x000fe20000410000 */
[----:B------:R-:W-:Y:S01]  /*102a0*/  F2FP.BF16.PACK_AB R140, R218, R217 ;  /* 0x000000d9da8c723e */ /* 0x000fe200000010ff */
[----:B------:R3:W-:Y:S01]  /*102b0*/  MUFU.EX2 R194, R26 ;  /* 0x0000001a00c27308 */ /* 0x0007e20000000800 */
[C---:B--2---:R-:W-:Y:S01]  /*102c0*/  FMUL.FTZ R10, R0.reuse, R146 ;  /* 0x00000092000a7220 */ /* 0x044fe20000410000 */
[----:B------:R2:W-:Y:S01]  /*102d0*/  @P0 LDGSTS.E.BYPASS.LTC128B.128 [R246+0x6900], [R12.64], !P6 ;  /* 0x069000000cf60fae */ /* 0x0005e2000f101d48 */
[----:B------:R-:W-:Y:S01]  /*102e0*/  F2FP.BF16.PACK_AB R146, R227, R226 ;  /* 0x000000e2e392723e */ /* 0x000fe200000010ff */
[----:B------:R-:W-:Y:S01]  /*102f0*/  FMUL.FTZ R11, R0, R147 ;  /* 0x00000093000b7220 */ /* 0x000fe20000410000 */
[----:B------:R-:W-:Y:S01]  /*10300*/  F2FP.BF16.PACK_AB R147, R193, R191 ;  /* 0x000000bfc193723e */ /* 0x000fe200000010ff */
[C---:B------:R-:W-:Y:S02]  /*10310*/  FMUL.FTZ R24, R132.reuse, R160 ;  /* 0x000000a084187220 */ /* 0x040fe40000410000 */
[----:B------:R-:W-:Y:S02]  /*10320*/  FFMA.FTZ R103, R103, c[0x0][0x2d0], -R188 ;  /* 0x0000b40067677a23 */ /* 0x000fe400000108bc */
[----:B------:R-:W4:Y:S01]  /*10330*/  LDSM.16.MT88.4 R20, [R229] ;  /* 0x00000000e514783b */ /* 0x000f220000004200 */
[C---:B-1----:R-:W-:Y:S01]  /*10340*/  FMUL.FTZ R8, R132.reuse, R144 ;  /* 0x0000009084087220 */ /* 0x042fe20000410000 */
[----:B------:R-:W-:Y:S01]  /*10350*/  F2FP.BF16.PACK_AB R144, R213, R212 ;  /* 0x000000d4d590723e */ /* 0x000fe200000010ff */
[----:B------:R-:W-:Y:S01]  /*10360*/  FMUL.FTZ R9, R132, R145 ;  /* 0x0000009184097220 */ /* 0x000fe20000410000 */
[----:B------:R-:W-:Y:S01]  /*10370*/  F2FP.BF16.PACK_AB R145, R190, R189 ;  /* 0x000000bdbe91723e */ /* 0x000fe200000010ff */
[----:B------:R1:W-:Y:S01]  /*10380*/  MUFU.EX2 R195, R27 ;  /* 0x0000001b00c37308 */ /* 0x0003e20000000800 */
[----:B------:R-:W-:Y:S02]  /*10390*/  FMUL.FTZ R25, R132, R161 ;  /* 0x000000a184197220 */ /* 0x000fe40000410000 */
[----:B------:R-:W-:Y:S01]  /*103a0*/  FMUL.FTZ R6, R133, R142 ;  /* 0x0000008e85067220 */ /* 0x000fe20000410000 */
[----:B------:R-:W-:Y:S01]  /*103b0*/  F2FP.BF16.PACK_AB R142, R251, R221 ;  /* 0x000000ddfb8e723e */ /* 0x000fe200000010ff */
[C---:B------:R-:W-:Y:S01]  /*103c0*/  FMUL.FTZ R7, R133.reuse, R143 ;  /* 0x0000008f85077220 */ /* 0x040fe20000410000 */
[----:B------:R-:W-:Y:S01]  /*103d0*/  F2FP.BF16.PACK_AB R143, R250, R248 ;  /* 0x000000f8fa8f723e */ /* 0x000fe200000010ff */
[----:B------:R-:W4:Y:S01]  /*103e0*/  LDSM.16.MT88.4 R36, [R233] ;  /* 0x00000000e924783b */ /* 0x000f220000004200 */
[--C-:B------:R-:W-:Y:S02]  /*103f0*/  FFMA.FTZ R108, R108, c[0x0][0x2d0], -R138.reuse ;  /* 0x0000b4006c6c7a23 */ /* 0x100fe4000001088a */
[----:B------:R-:W-:Y:S01]  /*10400*/  MUFU.EX2 R219, R67 ;  /* 0x0000004300db7308 */ /* 0x000fe20000000800 */
[----:B---3--:R-:W-:Y:S02]  /*10410*/  FMUL.FTZ R26, R0, R162 ;  /* 0x000000a2001a7220 */ /* 0x008fe40000410000 */
[C---:B--2---:R-:W-:Y:S02]  /*10420*/  FMUL.FTZ R12, R132.reuse, R148 ;  /* 0x00000094840c7220 */ /* 0x044fe40000410000 */
[----:B------:R-:W-:Y:S01]  /*10430*/  LDSM.16.MT88.4 R152, [R232] ;  /* 0x00000000e898783b */ /* 0x000fe20000004200 */
[----:B------:R-:W-:Y:S04]  /*10440*/  FMUL.FTZ R13, R132, R149 ;  /* 0x00000095840d7220 */ /* 0x000fe80000410000 */
[----:B------:R2:W-:Y:S03]  /*10450*/  MUFU.EX2 R199, R29 ;  /* 0x0000001d00c77308 */ /* 0x0005e60000000800 */
[----:B------:R-:W3:Y:S01]  /*10460*/  LDSM.16.MT88.4 R148, [R230] ;  /* 0x00000000e694783b */ /* 0x000ee20000004200 */
[----:B-1----:R-:W-:Y:S06]  /*10470*/  FMUL.FTZ R27, R0, R163 ;  /* 0x000000a3001b7220 */ /* 0x002fec0000410000 */
[----:B------:R-:W-:Y:S01]  /*10480*/  MUFU.EX2 R208, R32 ;  /* 0x0000002000d07308 */ /* 0x000fe20000000800 */
[----:B------:R-:W0:Y:S01]  /*10490*/  LDGDEPBAR ;  /* 0x00000000000079af */ /* 0x000e220000000000 */
[-C--:B----4-:R-:W-:Y:S08]  /*104a0*/  HMMA.16816.F32.BF16 R4, R140, R20.reuse, R4 ;  /* 0x000000148c04723c */ /* 0x090ff00000041804 */
[----:B------:R-:W-:Y:S01]  /*104b0*/  MUFU.EX2 R211, R34 ;  /* 0x0000002200d37308 */ /* 0x000fe20000000800 */
[C---:B------:R-:W-:Y:S04]  /*104c0*/  HMMA.16816.F32.BF16 R8, R144.reuse, R20, R8 ;  /* 0x000000149008723c */ /* 0x040fe80000041808 */
[----:B--2---:R-:W-:Y:S01]  /*104d0*/  FMUL.FTZ R29, R132, R165 ;  /* 0x000000a5841d7220 */ /* 0x004fe20000410000 */
[----:B------:R-:W-:Y:S04]  /*104e0*/  MOV R165, R204 ;  /* 0x000000cc00a57202 */ /* 0x000fe80000000f00 */
[----:B------:R-:W-:Y:S01]  /*104f0*/  MUFU.EX2 R204, R72 ;  /* 0x0000004800cc7308 */ /* 0x000fe20000000800 */
[-C--:B------:R-:W-:Y:S03]  /*10500*/  HMMA.16816.F32.BF16 R12, R144, R22.reuse, R12 ;  /* 0x00000016900c723c */ /* 0x080fe6000004180c */
[C---:B------:R-:W-:Y:S02]  /*10510*/  FMUL.FTZ R20, R134.reuse, R156 ;  /* 0x0000009c86147220 */ /* 0x040fe40000410000 */
[----:B------:R-:W-:Y:S03]  /*10520*/  FMUL.FTZ R21, R134, R157 ;  /* 0x0000009d86157220 */ /* 0x000fe60000410000 */
[C---:B------:R-:W-:Y:S01]  /*10530*/  HMMA.16816.F32.BF16 R16, R140.reuse, R22, R16 ;  /* 0x000000168c10723c */ /* 0x040fe20000041810 */
[----:B------:R1:W2:Y:S06]  /*10540*/  MUFU.EX2 R192, R28 ;  /* 0x0000001c00c07308 */ /* 0x0002ac0000000800 */
[C---:B------:R-:W-:Y:S02]  /*10550*/  FMUL.FTZ R22, R133.reuse, R158 ;  /* 0x0000009e85167220 */ /* 0x040fe40000410000 */
[C---:B------:R-:W-:Y:S02]  /*10560*/  FMUL.FTZ R23, R133.reuse, R159 ;  /* 0x0000009f85177220 */ /* 0x040fe40000410000 */
[----:B------:R4:W-:Y:S05]  /*10570*/  MUFU.EX2 R197, R30 ;  /* 0x0000001e00c57308 */ /* 0x0009ea0000000800 */
[-C--:B------:R-:W-:Y:S05]  /*10580*/  HMMA.16816.F32.BF16 R20, R140, R36.reuse, R20 ;  /* 0x000000248c14723c */ /* 0x080fea0000041814 */
[----:B------:R3:W-:Y:S03]  /*10590*/  MUFU.EX2 R196, R31 ;  /* 0x0000001f00c47308 */ /* 0x0007e60000000800 */
[C---:B------:R-:W-:Y:S04]  /*105a0*/  HMMA.16816.F32.BF16 R24, R144.reuse, R36, R24 ;  /* 0x000000249018723c */ /* 0x040fe80000041818 */
[----:B-1----:R-:W-:Y:S01]  /*105b0*/  FMUL.FTZ R28, R132, R164 ;  /* 0x000000a4841c7220 */ /* 0x002fe20000410000 */
[----:B--2---:R-:W-:Y:S02]  /*105c0*/  MOV R162, R192 ;  /* 0x000000c000a27202 */ /* 0x004fe40000000f00 */
[----:B------:R-:W1:Y:S01]  /*105d0*/  MUFU.EX2 R210, R35 ;  /* 0x0000002300d27308 */ /* 0x000e620000000800 */
[----:B------:R-:W-:Y:S04]  /*105e0*/  FMUL.FTZ R36, R134, R172 ;  /* 0x000000ac86247220 */ /* 0x000fe80000410000 */
[----:B----4-:R-:W-:Y:S02]  /*105f0*/  FMUL.FTZ R30, R0, R166 ;  /* 0x000000a6001e7220 */ /* 0x010fe40000410000 */
[----:B------:R-:W-:Y:S03]  /*10600*/  FMUL.FTZ R37, R134, R173 ;  /* 0x000000ad86257220 */ /* 0x000fe60000410000 */
[----:B------:R-:W2:Y:S01]  /*10610*/  MUFU.EX2 R225, R33 ;  /* 0x0000002100e17308 */ /* 0x000ea20000000800 */
[----:B---3--:R-:W-:Y:S01]  /*10620*/  FMUL.FTZ R31, R0, R167 ;  /* 0x000000a7001f7220 */ /* 0x008fe20000410000 */
[----:B------:R-:W-:Y:S08]  /*10630*/  MOV R167, R202 ;  /* 0x000000ca00a77202 */ /* 0x000ff00000000f00 */
[----:B------:R-:W3:Y:S01]  /*10640*/  MUFU.EX2 R32, R48 ;  /* 0x0000003000207308 */ /* 0x000ee20000000800 */
[-C--:B------:R-:W-:Y:S03]  /*10650*/  HMMA.16816.F32.BF16 R28, R144, R38.reuse, R28 ;  /* 0x00000026901c723c */ /* 0x080fe6000004181c */
[----:B-1----:R-:W-:Y:S06]  /*10660*/  MOV R160, R210 ;  /* 0x000000d200a07202 */ /* 0x002fec0000000f00 */
[----:B------:R-:W1:Y:S03]  /*10670*/  MUFU.EX2 R35, R49 ;  /* 0x0000003100237308 */ /* 0x000e660000000800 */
[----:B--2---:R-:W-:Y:S07]  /*10680*/  MOV R161, R225 ;  /* 0x000000e100a17202 */ /* 0x004fee0000000f00 */
[----:B------:R-:W2:Y:S01]  /*10690*/  MUFU.EX2 R33, R50 ;  /* 0x0000003200217308 */ /* 0x000ea20000000800 */
[----:B---3--:R-:W-:Y:S01]  /*106a0*/  MOV R163, R32 ;  /* 0x0000002000a37202 */ /* 0x008fe20000000f00 */
[C---:B------:R-:W-:Y:S01]  /*106b0*/  FMUL.FTZ R32, R134.reuse, R168 ;  /* 0x000000a886207220 */ /* 0x040fe20000410000 */
[----:B------:R-:W-:Y:S01]  /*106c0*/  MOV R168, R209 ;  /* 0x000000d100a87202 */ /* 0x000fe20000000f00 */
[C---:B------:R-:W-:Y:S01]  /*106d0*/  FMUL.FTZ R48, R134.reuse, R184 ;  /* 0x000000b886307220 */ /* 0x040fe20000410000 */
[----:B------:R-:W-:Y:S05]  /*106e0*/  MOV R184, R211 ;  /* 0x000000d300b87202 */ /* 0x000fea0000000f00 */
[----:B------:R-:W3:Y:S01]  /*106f0*/  MUFU.EX2 R34, R51 ;  /* 0x0000003300227308 */ /* 0x000ee20000000800 */
[----:B-1----:R-:W-:Y:S01]  /*10700*/  MOV R156, R35 ;  /* 0x00000023009c7202 */ /* 0x002fe20000000f00 */
[C---:B------:R-:W-:Y:S01]  /*10710*/  FMUL.FTZ R35, R133.reuse, R171 ;  /* 0x000000ab85237220 */ /* 0x040fe20000410000 */
[----:B------:R-:W-:Y:S01]  /*10720*/  MOV R171, R224 ;  /* 0x000000e000ab7202 */ /* 0x000fe20000000f00 */
[C---:B------:R-:W-:Y:S06]  /*10730*/  FMUL.FTZ R49, R134.reuse, R185 ;  /* 0x000000b986317220 */ /* 0x040fec0000410000 */
[----:B------:R1:W4:Y:S01]  /*10740*/  MUFU.EX2 R203, R40 ;  /* 0x0000002800cb7308 */ /* 0x0003220000000800 */
[----:B--2---:R-:W-:Y:S01]  /*10750*/  MOV R159, R33 ;  /* 0x00000021009f7202 */ /* 0x004fe20000000f00 */
[----:B------:R-:W-:Y:S01]  /*10760*/  FMUL.FTZ R33, R134, R169 ;  /* 0x000000a986217220 */ /* 0x000fe20000410000 */
[----:B------:R-:W-:Y:S01]  /*10770*/  MOV R169, R222 ;  /* 0x000000de00a97202 */ /* 0x000fe20000000f00 */
[C---:B------:R-:W-:Y:S01]  /*10780*/  FMUL.FTZ R50, R133.reuse, R186 ;  /* 0x000000ba85327220 */ /* 0x040fe20000410000 */
[----:B------:R-:W-:Y:S05]  /*10790*/  MOV R186, R200 ;  /* 0x000000c800ba7202 */ /* 0x000fea0000000f00 */
[----:B------:R-:W2:Y:S01]  /*107a0*/  MUFU.EX2 R201, R41 ;  /* 0x0000002900c97308 */ /* 0x000ea20000000800 */
[----:B---3--:R-:W-:Y:S01]  /*107b0*/  MOV R157, R34 ;  /* 0x00000022009d7202 */ /* 0x008fe20000000f00 */
[C---:B------:R-:W-:Y:S01]  /*107c0*/  FMUL.FTZ R34, R133.reuse, R170 ;  /* 0x000000aa85227220 */ /* 0x040fe20000410000 */
[----:B------:R-:W-:Y:S01]  /*107d0*/  MOV R170, R223 ;  /* 0x000000df00aa7202 */ /* 0x000fe20000000f00 */
[C---:B------:R-:W-:Y:S01]  /*107e0*/  FMUL.FTZ R51, R133.reuse, R187 ;  /* 0x000000bb85337220 */ /* 0x040fe20000410000 */
[----:B------:R-:W-:Y:S05]  /*107f0*/  MOV R187, R208 ;  /* 0x000000d000bb7202 */ /* 0x000fea0000000f00 */
[----:B------:R3:W-:Y:S01]  /*10800*/  MUFU.EX2 R164, R42 ;  /* 0x0000002a00a47308 */ /* 0x0007e20000000800 */
[C---:B------:R-:W-:Y:S04]  /*10810*/  HMMA.16816.F32.BF16 R32, R140.reuse, R38, R32 ;  /* 0x000000268c20723c */ /* 0x040fe80000041820 */
[C---:B-1----:R-:W-:Y:S01]  /*10820*/  FMUL.FTZ R40, R132.reuse, R176 ;  /* 0x000000b084287220 */ /* 0x042fe20000410000 */
[----:B----4-:R-:W-:Y:S02]  /*10830*/  MOV R166, R203 ;  /* 0x000000cb00a67202 */ /* 0x010fe40000000f00 */
[C---:B------:R-:W-:Y:S02]  /*10840*/  FMUL.FTZ R38, R133.reuse, R174 ;  /* 0x000000ae85267220 */ /* 0x040fe40000410000 */
[----:B------:R1:W2:Y:S03]  /*10850*/  MUFU.EX2 R192, R43 ;  /* 0x0000002b00c07308 */ /* 0x0002a60000000800 */
[----:B------:R-:W-:Y:S01]  /*10860*/  FMUL.FTZ R39, R133, R175 ;  /* 0x000000af85277220 */ /* 0x000fe20000410000 */
[----:B--2---:R-:W-:Y:S01]  /*10870*/  MOV R185, R201 ;  /* 0x000000c900b97202 */ /* 0x004fe20000000f00 */
[----:B------:R-:W-:Y:S05]  /*10880*/  FMUL.FTZ R41, R132, R177 ;  /* 0x000000b184297220 */ /* 0x000fea0000410000 */
[-C--:B------:R-:W-:Y:S01]  /*10890*/  HMMA.16816.F32.BF16 R36, R140, R148.reuse, R36 ;  /* 0x000000948c24723c */ /* 0x080fe20000041824 */
[----:B------:R2:W-:Y:S02]  /*108a0*/  MUFU.EX2 R252, R44 ;  /* 0x0000002c00fc7308 */ /* 0x0005e40000000800 */
[C---:B---3--:R-:W-:Y:S08]  /*108b0*/  FMUL.FTZ R42, R0.reuse, R178 ;  /* 0x000000b2002a7220 */ /* 0x048ff00000410000 */
[----:B------:R3:W3:Y:S01]  /*108c0*/  MUFU.EX2 R158, R45 ;  /* 0x0000002d009e7308 */ /* 0x0006e20000000800 */
[----:B-1----:R-:W-:Y:S09]  /*108d0*/  FMUL.FTZ R43, R0, R179 ;  /* 0x000000b3002b7220 */ /* 0x002ff20000410000 */
[----:B------:R1:W-:Y:S01]  /*108e0*/  MUFU.EX2 R172, R46 ;  /* 0x0000002e00ac7308 */ /* 0x0003e20000000800 */
[C---:B------:R-:W-:Y:S04]  /*108f0*/  HMMA.16816.F32.BF16 R40, R144.reuse, R148, R40 ;  /* 0x000000949028723c */ /* 0x040fe80000041828 */
[C---:B--2---:R-:W-:Y:S05]  /*10900*/  FMUL.FTZ R44, R132.reuse, R180 ;  /* 0x000000b4842c7220 */ /* 0x044fea0000410000 */
[----:B------:R2:W2:Y:S03]  /*10910*/  MUFU.EX2 R173, R47 ;  /* 0x0000002f00ad7308 */ /* 0x0004a60000000800 */
[----:B---3--:R-:W-:Y:S07]  /*10920*/  FMUL.FTZ R45, R132, R181 ;  /* 0x000000b5842d7220 */ /* 0x008fee0000410000 */
[----:B------:R3:W-:Y:S01]  /*10930*/  MUFU.EX2 R225, R52 ;  /* 0x0000003400e17308 */ /* 0x0007e20000000800 */
[C---:B-1----:R-:W-:Y:S09]  /*10940*/  FMUL.FTZ R46, R0.reuse, R182 ;  /* 0x000000b6002e7220 */ /* 0x042ff20000410000 */
[----:B------:R1:W-:Y:S01]  /*10950*/  MUFU.EX2 R224, R53 ;  /* 0x0000003500e07308 */ /* 0x0003e20000000800 */
[----:B--2---:R-:W-:Y:S09]  /*10960*/  FMUL.FTZ R47, R0, R183 ;  /* 0x000000b7002f7220 */ /* 0x004ff20000410000 */
[----:B------:R-:W-:Y:S01]  /*10970*/  MUFU.EX2 R223, R64 ;  /* 0x0000004000df7308 */ /* 0x000fe20000000800 */
[-C--:B------:R-:W-:Y:S03]  /*10980*/  HMMA.16816.F32.BF16 R44, R144, R150.reuse, R44 ;  /* 0x00000096902c723c */ /* 0x080fe6000004182c */
[----:B---3--:R-:W-:Y:S05]  /*10990*/  F2FP.BF16.PACK_AB R52, R170, R249 ;  /* 0x000000f9aa34723e */ /* 0x008fea00000010ff */
[C---:B------:R-:W-:Y:S01]  /*109a0*/  HMMA.16816.F32.BF16 R48, R140.reuse, R150, R48 ;  /* 0x000000968c30723c */ /* 0x040fe20000041830 */
[----:B------:R-:W2:Y:S01]  /*109b0*/  LDSM.16.MT88.4 R148, [R229+0x800] ;  /* 0x00080000e594783b */ /* 0x000ea20000004200 */
[----:B------:R-:W-:Y:S02]  /*109c0*/  MUFU.EX2 R222, R65 ;  /* 0x0000004100de7308 */ /* 0x000fe40000000800 */
[----:B-1----:R-:W-:Y:S04]  /*109d0*/  F2FP.BF16.PACK_AB R53, R171, R168 ;  /* 0x000000a8ab35723e */ /* 0x002fe800000010ff */
[-C--:B------:R-:W-:Y:S04]  /*109e0*/  HMMA.16816.F32.BF16 R116, R140, R152.reuse, R116 ;  /* 0x000000988c74723c */ /* 0x080fe80000041874 */
[----:B------:R1:W-:Y:S04]  /*109f0*/  MUFU.EX2 R179, R66 ;  /* 0x0000004200b37308 */ /* 0x0003e80000000800 */
[C---:B------:R-:W-:Y:S06]  /*10a00*/  HMMA.16816.F32.BF16 R120, R144.reuse, R152, R120 ;  /* 0x000000989078723c */ /* 0x040fec0000041878 */
[----:B------:R3:W-:Y:S01]  /*10a10*/  MUFU.EX2 R175, R54 ;  /* 0x0000003600af7308 */ /* 0x0007e20000000800 */
[----:B------:R-:W-:Y:S01]  /*10a20*/  MOV R153, R220 ;  /* 0x000000dc00997202 */ /* 0x000fe20000000f00 */
[-C--:B------:R-:W-:Y:S01]  /*10a30*/  HMMA.16816.F32.BF16 R124, R144, R154.reuse, R124 ;  /* 0x0000009a907c723c */ /* 0x080fe2000004187c */
[----:B------:R-:W2:Y:S03]  /*10a40*/  LDSM.16.MT88.4 R144, [R233+0x800] ;  /* 0x00080000e990783b */ /* 0x000ea60000004200 */
[----:B------:R-:W-:Y:S04]  /*10a50*/  MOV R152, R199 ;  /* 0x000000c700987202 */ /* 0x000fe80000000f00 */
[----:B------:R-:W-:Y:S01]  /*10a60*/  HMMA.16816.F32.BF16 R128, R140, R154, R128 ;  /* 0x0000009a8c80723c */ /* 0x000fe20000041880 */
[----:B------:R2:W-:Y:S01]  /*10a70*/  MUFU.EX2 R220, R55 ;  /* 0x0000003700dc7308 */ /* 0x0005e20000000800 */
[----:B------:R-:W4:Y:S04]  /*10a80*/  LDL.LU R155, [R1+0x1c] ;  /* 0x00001c00019b7983 */ /* 0x000f280000300800 */
[----:B-1----:R-:W1:Y:S01]  /*10a90*/  LDSM.16.MT88.4 R64, [R230+0x800] ;  /* 0x00080000e640783b */ /* 0x002e620000004200 */
[----:B------:R-:W-:Y:S02]  /*10aa0*/  F2FP.BF16.PACK_AB R140, R153, R169 ;  /* 0x000000a9998c723e */ /* 0x000fe400000010ff */
[----:B------:R-:W-:Y:S02]  /*10ab0*/  F2FP.BF16.PACK_AB R142, R152, R162 ;  /* 0x000000a2988e723e */ /* 0x000fe400000010ff */
[----:B------:R-:W-:Y:S01]  /*10ac0*/  MUFU.EX2 R174, R56 ;  /* 0x0000003800ae7308 */ /* 0x000fe20000000800 */
[----:B------:R-:W-:Y:S02]  /*10ad0*/  F2FP.BF16.PACK_AB R141, R195, R194 ;  /* 0x000000c2c38d723e */ /* 0x000fe400000010ff */
[----:B---3--:R-:W-:Y:S01]  /*10ae0*/  F2FP.BF16.PACK_AB R54, R161, R187 ;  /* 0x000000bba136723e */ /* 0x008fe200000010ff */
[----:B------:R-:W3:Y:S01]  /*10af0*/  LDL.LU R154, [R1+0x24] ;  /* 0x00002400019a7983 */ /* 0x000ee20000300800 */
[----:B------:R-:W-:Y:S05]  /*10b00*/  F2FP.BF16.PACK_AB R143, R196, R197 ;  /* 0x000000c5c48f723e */ /* 0x000fea00000010ff */
[----:B------:R-:W1:Y:S01]  /*10b10*/  MUFU.EX2 R178, R57 ;  /* 0x0000003900b27308 */ /* 0x000e620000000800 */
[----:B--2---:R-:W-:Y:S09]  /*10b20*/  F2FP.BF16.PACK_AB R55, R160, R184 ;  /* 0x000000b8a037723e */ /* 0x004ff200000010ff */
[----:B------:R-:W-:Y:S01]  /*10b30*/  MUFU.EX2 R177, R58 ;  /* 0x0000003a00b17308 */ /* 0x000fe20000000800 */
[-C--:B------:R-:W-:Y:S08]  /*10b40*/  HMMA.16816.F32.BF16 R4, R52, R148.reuse, R4 ;  /* 0x000000943404723c */ /* 0x080ff00000041804 */
[C---:B------:R-:W-:Y:S01]  /*10b50*/  HMMA.16816.F32.BF16 R8, R140.reuse, R148, R8 ;  /* 0x000000948c08723c */ /* 0x040fe20000041808 */
[----:B------:R2:W1:Y:S07]  /*10b60*/  MUFU.EX2 R176, R59 ;  /* 0x0000003b00b07308 */ /* 0x00046e0000000800 */
[-C--:B------:R-:W-:Y:S03]  /*10b70*/  HMMA.16816.F32.BF16 R12, R140, R150.reuse, R12 ;  /* 0x000000968c0c723c */ /* 0x080fe6000004180c */
[----:B------:R-:W-:Y:S05]  /*10b80*/  MUFU.EX2 R182, R68 ;  /* 0x0000004400b67308 */ /* 0x000fea0000000800 */
[C---:B------:R-:W-:Y:S01]  /*10b90*/  HMMA.16816.F32.BF16 R16, R52.reuse, R150, R16 ;  /* 0x000000963410723c */ /* 0x040fe20000041810 */
[----:B------:R-:W1:Y:S04]  /*10ba0*/  LDSM.16.MT88.4 R148, [R232+0x800] ;  /* 0x00080000e894783b */ /* 0x000e680000004200 */
[----:B------:R-:W-:Y:S03]  /*10bb0*/  MUFU.EX2 R211, R69 ;  /* 0x0000004500d37308 */ /* 0x000fe60000000800 */
[-C--:B------:R-:W-:Y:S01]  /*10bc0*/  HMMA.16816.F32.BF16 R20, R52, R144.reuse, R20 ;  /* 0x000000903414723c */ /* 0x080fe20000041814 */
[----:B--2---:R-:W2:Y:S06]  /*10bd0*/  LDSM.16.MT88.4 R56, [R229+0x1000] ;  /* 0x00100000e538783b */ /* 0x004eac0000004200 */
[----:B------:R-:W-:Y:S01]  /*10be0*/  MUFU.EX2 R210, R70 ;  /* 0x0000004600d27308 */ /* 0x000fe20000000800 */
[C---:B------:R-:W-:Y:S01]  /*10bf0*/  HMMA.16816.F32.BF16 R24, R140.reuse, R144, R24 ;  /* 0x000000908c18723c */ /* 0x040fe20000041818 */
[----:B------:R-:W3:Y:S06]  /*10c00*/  LDL.LU R145, [R1+0x20] ;  /* 0x0000200001917983 */ /* 0x000eec0000300800 */
[----:B------:R-:W-:Y:S01]  /*10c10*/  MOV R144, R198 ;  /* 0x000000c600907202 */ /* 0x000fe20000000f00 */
[-C--:B------:R-:W-:Y:S01]  /*10c20*/  HMMA.16816.F32.BF16 R28, R140, R146.reuse, R28 ;  /* 0x000000928c1c723c */ /* 0x080fe2000004181c */
[----:B------:R2:W-:Y:S07]  /*10c30*/  MUFU.EX2 R209, R71 ;  /* 0x0000004700d17308 */ /* 0x0005ee0000000800 */
[C---:B------:R-:W-:Y:S01]  /*10c40*/  HMMA.16816.F32.BF16 R32, R52.reuse, R146, R32 ;  /* 0x000000923420723c */ /* 0x040fe20000041820 */
[----:B------:R-:W3:Y:S02]  /*10c50*/  LDL.LU R147, [R1+0x18] ;  /* 0x0000180001937983 */ /* 0x000ee40000300800 */
[----:B------:R-:W-:Y:S04]  /*10c60*/  MUFU.EX2 R203, R73 ;  /* 0x0000004900cb7308 */ /* 0x000fe80000000800 */
[----:B------:R-:W-:Y:S01]  /*10c70*/  MOV R146, R171 ;  /* 0x000000ab00927202 */ /* 0x000fe20000000f00 */
[-C--:B-1----:R-:W-:Y:S05]  /*10c80*/  HMMA.16816.F32.BF16 R36, R52, R64.reuse, R36 ;  /* 0x000000403424723c */ /* 0x082fea0000041824 */
[----:B------:R1:W-:Y:S03]  /*10c90*/  MUFU.EX2 R214, R60 ;  /* 0x0000003c00d67308 */ /* 0x0003e60000000800 */
[C---:B------:R-:W-:Y:S01]  /*10ca0*/  HMMA.16816.F32.BF16 R40, R140.reuse, R64, R40 ;  /* 0x000000408c28723c */ /* 0x040fe20000041828 */
[----:B--2---:R-:W-:Y:S06]  /*10cb0*/  LDSM.16.MT88.4 R68, [R230+0x1000] ;  /* 0x00100000e644783b */ /* 0x004fec0000004200 */
[----:B------:R2:W2:Y:S01]  /*10cc0*/  MUFU.EX2 R183, R61 ;  /* 0x0000003d00b77308 */ /* 0x0004a20000000800 */
[-C--:B------:R-:W-:Y:S08]  /*10cd0*/  HMMA.16816.F32.BF16 R44, R140, R66.reuse, R44 ;  /* 0x000000428c2c723c */ /* 0x080ff0000004182c */
[C---:B------:R-:W-:Y:S01]  /*10ce0*/  HMMA.16816.F32.BF16 R48, R52.reuse, R66, R48 ;  /* 0x000000423430723c */ /* 0x040fe20000041830 */
[----:B------:R-:W2:Y:S01]  /*10cf0*/  LDSM.16.MT88.4 R64, [R233+0x1000] ;  /* 0x00100000e940783b */ /* 0x000ea20000004200 */
[----:B------:R2:W-:Y:S02]  /*10d00*/  MUFU.EX2 R181, R62 ;  /* 0x0000003e00b57308 */ /* 0x0005e40000000800 */
[----:B-1----:R-:W-:Y:S04]  /*10d10*/  F2FP.BF16.PACK_AB R60, R185, R166 ;  /* 0x000000a6b93c723e */ /* 0x002fe800000010ff */
[-C--:B------:R-:W-:Y:S04]  /*10d20*/  HMMA.16816.F32.BF16 R116, R52, R148.reuse, R116 ;  /* 0x000000943474723c */ /* 0x080fe80000041874 */
[----:B------:R1:W1:Y:S01]  /*10d30*/  MUFU.EX2 R180, R63 ;  /* 0x0000003f00b47308 */ /* 0x0002620000000800 */
[----:B--2---:R-:W-:Y:S03]  /*10d40*/  F2FP.BF16.PACK_AB R61, R192, R164 ;  /* 0x000000a4c03d723e */ /* 0x004fe600000010ff */
[C---:B------:R-:W-:Y:S06]  /*10d50*/  HMMA.16816.F32.BF16 R120, R140.reuse, R148, R120 ;  /* 0x000000948c78723c */ /* 0x040fec0000041878 */
[----:B------:R-:W-:Y:S01]  /*10d60*/  MUFU.EX2 R206, R82 ;  /* 0x0000005200ce7308 */ /* 0x000fe20000000800 */
[----:B------:R-:W-:Y:S01]  /*10d70*/  MOV R149, R170 ;  /* 0x000000aa00957202 */ /* 0x000fe20000000f00 */
[-C--:B------:R-:W-:Y:S04]  /*10d80*/  HMMA.16816.F32.BF16 R124, R140, R150.reuse, R124 ;  /* 0x000000968c7c723c */ /* 0x080fe8000004187c */
[----:B------:R-:W-:Y:S02]  /*10d90*/  F2FP.BF16.PACK_AB R62, R158, R252 ;  /* 0x000000fc9e3e723e */ /* 0x000fe400000010ff */
[----:B------:R-:W-:Y:S02]  /*10da0*/  MOV R148, R169 ;  /* 0x000000a900947202 */ /* 0x000fe40000000f00 */
[----:B------:R-:W-:Y:S01]  /*10db0*/  HMMA.16816.F32.BF16 R128, R52, R150, R128 ;  /* 0x000000963480723c */ /* 0x000fe20000041880 */
[----:B------:R-:W-:Y:S03]  /*10dc0*/  MUFU.EX2 R82, R75 ;  /* 0x0000004b00527308 */ /* 0x000fe60000000800 */
[----:B-1----:R-:W-:Y:S02]  /*10dd0*/  F2FP.BF16.PACK_AB R63, R173, R172 ;  /* 0x000000acad3f723e */ /* 0x002fe400000010ff */
[----:B------:R-:W-:Y:S02]  /*10de0*/  MOV R143, R168 ;  /* 0x000000a8008f7202 */ /* 0x000fe40000000f00 */
[----:B------:R-:W-:Y:S01]  /*10df0*/  F2FP.BF16.PACK_AB R53, R186, R167 ;  /* 0x000000a7ba35723e */ /* 0x000fe200000010ff */
[----:B------:R-:W-:Y:S02]  /*10e00*/  LDSM.16.MT88.4 R168, [R233+0x3000] ;  /* 0x00300000e9a8783b */ /* 0x000fe40000004200 */
[----:B------:R-:W-:Y:S01]  /*10e10*/  MUFU.EX2 R205, R83 ;  /* 0x0000005300cd7308 */ /* 0x000fe20000000800 */
[----:B------:R-:W-:Y:S02]  /*10e20*/  F2FP.BF16.PACK_AB R52, R165, R144 ;  /* 0x00000090a534723e */ /* 0x000fe400000010ff */
[----:B------:R-:W-:Y:S02]  /*10e30*/  F2FP.BF16.PACK_AB R54, R156, R163 ;  /* 0x000000a39c36723e */ /* 0x000fe400000010ff */
[----:B------:R-:W-:Y:S05]  /*10e40*/  F2FP.BF16.PACK_AB R55, R157, R159 ;  /* 0x0000009f9d37723e */ /* 0x000fea00000010ff */
[----:B------:R1:W2:Y:S02]  /*10e50*/  MUFU.EX2 R83, R74 ;  /* 0x0000004a00537308 */ /* 0x0002a40000000800 */
[-C--:B------:R-:W-:Y:S08]  /*10e60*/  HMMA.16816.F32.BF16 R4, R52, R56.reuse, R4 ;  /* 0x000000383404723c */ /* 0x080ff00000041804 */
[C---:B------:R-:W-:Y:S01]  /*10e70*/  HMMA.16816.F32.BF16 R8, R60.reuse, R56, R8 ;  /* 0x000000383c08723c */ /* 0x040fe20000041808 */
[----:B------:R-:W-:Y:S07]  /*10e80*/  MUFU.EX2 R139, R139 ;  /* 0x0000008b008b7308 */ /* 0x000fee0000000800 */
[-C--:B------:R-:W-:Y:S03]  /*10e90*/  HMMA.16816.F32.BF16 R12, R60, R58.reuse, R12 ;  /* 0x0000003a3c0c723c */ /* 0x080fe6000004180c */
[----:B------:R-:W-:Y:S01]  /*10ea0*/  MUFU.EX2 R208, R80 ;  /* 0x0000005000d07308 */ /* 0x000fe20000000800 */
[----:B-1----:R-:W-:Y:S04]  /*10eb0*/  LDSM.16.MT88.4 R72, [R232+0x1800] ;  /* 0x00180000e848783b */ /* 0x002fe80000004200 */
[C---:B------:R-:W-:Y:S05]  /*10ec0*/  HMMA.16816.F32.BF16 R16, R52.reuse, R58, R16 ;  /* 0x0000003a3410723c */ /* 0x040fea0000041810 */
[----:B------:R-:W-:Y:S01]  /*10ed0*/  MUFU.EX2 R80, R78 ;  /* 0x0000004e00507308 */ /* 0x000fe20000000800 */
[----:B------:R-:W1:Y:S02]  /*10ee0*/  LDSM.16.MT88.4 R56, [R232+0x1000] ;  /* 0x00100000e838783b */ /* 0x000e640000004200 */
[-C--:B------:R-:W-:Y:S07]  /*10ef0*/  HMMA.16816.F32.BF16 R20, R52, R64.reuse, R20 ;  /* 0x000000403414723c */ /* 0x080fee0000041814 */
[----:B------:R-:W-:Y:S01]  /*10f00*/  MUFU.EX2 R207, R81 ;  /* 0x0000005100cf7308 */ /* 0x000fe20000000800 */
[C---:B------:R-:W-:Y:S08]  /*10f10*/  HMMA.16816.F32.BF16 R24, R60.reuse, R64, R24 ;  /* 0x000000403c18723c */ /* 0x040ff00000041818 */
[-C--:B------:R-:W-:Y:S01]  /*10f20*/  HMMA.16816.F32.BF16 R28, R60, R66.reuse, R28 ;  /* 0x000000423c1c723c */ /* 0x080fe2000004181c */
[----:B------:R-:W-:Y:S07]  /*10f30*/  MUFU.EX2 R202, R76 ;  /* 0x0000004c00ca7308 */ /* 0x000fee0000000800 */
[C---:B------:R-:W-:Y:S01]  /*10f40*/  HMMA.16816.F32.BF16 R32, R52.reuse, R66, R32 ;  /* 0x000000423420723c */ /* 0x040fe20000041820 */
[----:B------:R-:W2:Y:S02]  /*10f50*/  LDSM.16.MT88.4 R64, [R229+0x1800] ;  /* 0x00180000e540783b */ /* 0x000ea40000004200 */
[----:B------:R-:W1:Y:S05]  /*10f60*/  MUFU.EX2 R201, R77 ;  /* 0x0000004d00c97308 */ /* 0x000e6a0000000800 */
[-C--:B------:R-:W-:Y:S05]  /*10f70*/  HMMA.16816.F32.BF16 R36, R52, R68.reuse, R36 ;  /* 0x000000443424723c */ /* 0x080fea0000041824 */
[----:B------:R1:W1:Y:S03]  /*10f80*/  MUFU.EX2 R81, R79 ;  /* 0x0000004f00517308 */ /* 0x0002660000000800 */
[C---:B------:R-:W-:Y:S07]  /*10f90*/  HMMA.16816.F32.BF16 R40, R60.reuse, R68, R40 ;  /* 0x000000443c28723c */ /* 0x040fee0000041828 */
[----:B------:R2:W-:Y:S01]  /*10fa0*/  MUFU.EX2 R200, R84 ;  /* 0x0000005400c87308 */ /* 0x0005e20000000800 */
[-C--:B------:R-:W-:Y:S08]  /*10fb0*/  HMMA.16816.F32.BF16 R44, R60, R70.reuse, R44 ;  /* 0x000000463c2c723c */ /* 0x080ff0000004182c */
[C---:B------:R-:W-:Y:S01]  /*10fc0*/  HMMA.16816.F32.BF16 R48, R52.reuse, R70, R48 ;  /* 0x000000463430723c */ /* 0x040fe20000041830 */
[----:B------:R-:W-:Y:S01]  /*10fd0*/  LDSM.16.MT88.4 R68, [R230+0x1800] ;  /* 0x00180000e644783b */ /* 0x000fe20000004200 */
[----:B------:R4:W-:Y:S02]  /*10fe0*/  MUFU.EX2 R199, R85 ;  /* 0x0000005500c77308 */ /* 0x0009e40000000800 */
[--C-:B-1----:R-:W-:Y:S01]  /*10ff0*/  FFMA.FTZ R79, R106, c[0x0][0x2d0], -R3.reuse ;  /* 0x0000b4006a4f7a23 */ /* 0x102fe20000010803 */
[----:B------:R-:W-:Y:S01]  /*11000*/  MOV R106, R185 ;  /* 0x000000b9006a7202 */ /* 0x000fe20000000f00 */
[----:B------:R-:W-:Y:S02]  /*11010*/  FFMA.FTZ R3, R111, c[0x0][0x2d0], -R3 ;  /* 0x0000b4006f037a23 */ /* 0x000fe40000010803 */
[-C--:B------:R-:W-:Y:S04]  /*11020*/  HMMA.16816.F32.BF16 R116, R52, R56.reuse, R116 ;  /* 0x000000383474723c */ /* 0x080fe80000041874 */
[----:B------:R-:W-:Y:S01]  /*11030*/  MOV R111, R186 ;  /* 0x000000ba006f7202 */ /* 0x000fe20000000f00 */
[----:B------:R1:W-:Y:S01]  /*11040*/  MUFU.EX2 R198, R86 ;  /* 0x0000005600c67308 */ /* 0x0003e20000000800 */
[--C-:B--2---:R-:W-:Y:S02]  /*11050*/  FFMA.FTZ R84, R105, c[0x0][0x2d0], -R138.reuse ;  /* 0x0000b40069547a23 */ /* 0x104fe4000001088a */
[C---:B------:R-:W-:Y:S04]  /*11060*/  HMMA.16816.F32.BF16 R120, R60.reuse, R56, R120 ;  /* 0x000000383c78723c */ /* 0x040fe80000041878 */
[----:B------:R-:W-:Y:S03]  /*11070*/  MOV R105, R159 ;  /* 0x0000009f00697202 */ /* 0x000fe60000000f00 */
[----:B------:R-:W-:Y:S01]  /*11080*/  F2FP.BF16.PACK_AB R56, R178, R174 ;  /* 0x000000aeb238723e */ /* 0x000fe200000010ff */
[-C--:B------:R-:W-:Y:S01]  /*11090*/  HMMA.16816.F32.BF16 R124, R60, R58.reuse, R124 ;  /* 0x0000003a3c7c723c */ /* 0x080fe2000004187c */
[----:B------:R-:W2:Y:S01]  /*110a0*/  LDSM.16.MT88.4 R60, [R233+0x1800] ;  /* 0x00180000e93c783b */ /* 0x000ea20000004200 */
[----:B------:R-:W-:Y:S02]  /*110b0*/  MUFU.EX2 R84, R84 ;  /* 0x0000005400547308 */ /* 0x000fe40000000800 */
[----:B------:R-:W-:Y:S01]  /*110c0*/  F2FP.BF16.PACK_AB R57, R176, R177 ;  /* 0x000000b1b039723e */ /* 0x000fe200000010ff */
[--C-:B----4-:R-:W-:Y:S01]  /*110d0*/  FFMA.FTZ R85, R104, c[0x0][0x2d0], -R138.reuse ;  /* 0x0000b40068557a23 */ /* 0x110fe2000001088a */
[----:B------:R-:W-:Y:S01]  /*110e0*/  MOV R104, R156 ;  /* 0x0000009c00687202 */ /* 0x000fe20000000f00 */
[----:B------:R-:W-:Y:S01]  /*110f0*/  FFMA.FTZ R138, R109, c[0x0][0x2d0], -R138 ;  /* 0x0000b4006d8a7a23 */ /* 0x000fe2000001088a */
[----:B------:R-:W-:Y:S04]  /*11100*/  HMMA.16816.F32.BF16 R128, R52, R58, R128 ;  /* 0x0000003a3480723c */ /* 0x000fe80000041880 */
[----:B------:R-:W-:Y:S01]  /*11110*/  MOV R109, R163 ;  /* 0x000000a3006d7202 */ /* 0x000fe20000000f00 */
[----:B------:R-:W-:Y:S01]  /*11120*/  MUFU.EX2 R138, R138 ;  /* 0x0000008a008a7308 */ /* 0x000fe20000000800 */
[--C-:B-1----:R-:W-:Y:S01]  /*11130*/  FFMA.FTZ R86, R114, c[0x0][0x2d0], -R188.reuse ;  /* 0x0000b40072567a23 */ /* 0x102fe200000108bc */
[----:B------:R-:W-:Y:S01]  /*11140*/  F2FP.BF16.PACK_AB R52, R224, R225 ;  /* 0x000000e1e034723e */ /* 0x000fe200000010ff */
[----:B------:R-:W-:Y:S01]  /*11150*/  FFMA.FTZ R133, R133, R155, R215 ;  /* 0x0000009b85857223 */ /* 0x000fe200000100d7 */
[----:B------:R-:W-:Y:S03]  /*11160*/  F2FP.BF16.PACK_AB R54, R222, R223 ;  /* 0x000000dfde36723e */ /* 0x000fe600000010ff */
[----:B------:R-:W-:Y:S01]  /*11170*/  F2FP.BF16.PACK_AB R53, R220, R175 ;  /* 0x000000afdc35723e */ /* 0x000fe200000010ff */
[----:B------:R-:W-:Y:S01]  /*11180*/  FADD.FTZ R133, R216, R133 ;  /* 0x00000085d8857221 */ /* 0x000fe20000010000 */
[----:B------:R-:W-:Y:S01]  /*11190*/  F2FP.BF16.PACK_AB R55, R219, R179 ;  /* 0x000000b3db37723e */ /* 0x000fe200000010ff */
[----:B------:R-:W-:Y:S01]  /*111a0*/  FFMA.FTZ R188, R115, c[0x0][0x2d0], -R188 ;  /* 0x0000b40073bc7a23 */ /* 0x000fe200000108bc */
[----:B------:R-:W-:Y:S01]  /*111b0*/  F2FP.BF16.PACK_AB R58, R183, R214 ;  /* 0x000000d6b73a723e */ /* 0x000fe200000010ff */
[----:B------:R-:W-:Y:S01]  /*111c0*/  MUFU.EX2 R86, R86 ;  /* 0x0000005600567308 */ /* 0x000fe20000000800 */
[----:B------:R-:W-:Y:S01]  /*111d0*/  F2FP.BF16.PACK_AB R59, R180, R181 ;  /* 0x000000b5b43b723e */ /* 0x000fe200000010ff */
[----:B---3--:R-:W-:Y:S02]  /*111e0*/  FFMA.FTZ R132, R132, R154, R212 ;  /* 0x0000009a84847223 */ /* 0x008fe400000100d4 */
[-C--:B------:R-:W-:Y:S03]  /*111f0*/  HMMA.16816.F32.BF16 R4, R52, R64.reuse, R4 ;  /* 0x000000403404723c */ /* 0x080fe60000041804 */
[----:B------:R-:W-:Y:S01]  /*11200*/  FADD.FTZ R132, R213, R132 ;  /* 0x00000084d5847221 */ /* 0x000fe20000010000 */
[----:B------:R-:W-:Y:S02]  /*11210*/  MOV R114, R158 ;  /* 0x0000009e00727202 */ /* 0x000fe40000000f00 */
[----:B------:R-:W-:Y:S01]  /*11220*/  MUFU.EX2 R188, R188 ;  /* 0x000000bc00bc7308 */ /* 0x000fe20000000800 */
[----:B------:R-:W-:Y:S01]  /*11230*/  MOV R115, R157 ;  /* 0x0000009d00737202 */ /* 0x000fe20000000f00 */
[C---:B------:R-:W-:Y:S08]  /*11240*/  HMMA.16816.F32.BF16 R8, R56.reuse, R64, R8 ;  /* 0x000000403808723c */ /* 0x040ff00000041808 */
[-C--:B------:R-:W-:Y:S01]  /*11250*/  HMMA.16816.F32.BF16 R12, R56, R66.reuse, R12 ;  /* 0x00000042380c723c */ /* 0x080fe2000004180c */
[----:B------:R-:W-:Y:S07]  /*11260*/  MUFU.EX2 R113, R87 ;  /* 0x0000005700717308 */ /* 0x000fee0000000800 */
[C---:B------:R-:W-:Y:S01]  /*11270*/  HMMA.16816.F32.BF16 R16, R52.reuse, R66, R16 ;  /* 0x000000423410723c */ /* 0x040fe20000041810 */
[----:B------:R-:W-:Y:S02]  /*11280*/  LDSM.16.MT88.4 R64, [R233+0x2000] ;  /* 0x00200000e940783b */ /* 0x000fe40000004200 */
[----:B------:R-:W-:Y:S05]  /*11290*/  MUFU.EX2 R87, R112 ;  /* 0x0000007000577308 */ /* 0x000fea0000000800 */
[-C--:B--2---:R-:W-:Y:S05]  /*112a0*/  HMMA.16816.F32.BF16 R20, R52, R60.reuse, R20 ;  /* 0x0000003c3414723c */ /* 0x084fea0000041814 */
[----:B------:R-:W-:Y:S03]  /*112b0*/  MUFU.EX2 R96, R96 ;  /* 0x0000006000607308 */ /* 0x000fe60000000800 */
[C---:B------:R-:W-:Y:S07]  /*112c0*/  HMMA.16816.F32.BF16 R24, R56.reuse, R60, R24 ;  /* 0x0000003c3818723c */ /* 0x040fee0000041818 */
[----:B------:R-:W-:Y:S01]  /*112d0*/  MUFU.EX2 R97, R97 ;  /* 0x0000006100617308 */ /* 0x000fe20000000800 */
[-C--:B------:R-:W-:Y:S08]  /*112e0*/  HMMA.16816.F32.BF16 R28, R56, R62.reuse, R28 ;  /* 0x0000003e381c723c */ /* 0x080ff0000004181c */
[C---:B------:R-:W-:Y:S01]  /*112f0*/  HMMA.16816.F32.BF16 R32, R52.reuse, R62, R32 ;  /* 0x0000003e3420723c */ /* 0x040fe20000041820 */
[----:B------:R-:W1:Y:S01]  /*11300*/  LDSM.16.MT88.4 R60, [R229+0x2000] ;  /* 0x00200000e53c783b */ /* 0x000e620000004200 */
[----:B------:R-:W-:Y:S02]  /*11310*/  MUFU.EX2 R98, R98 ;  /* 0x0000006200627308 */ /* 0x000fe40000000800 */
[----:B------:R-:W-:Y:S01]  /*11320*/  FFMA.FTZ R0, R0, R145, R189 ;  /* 0x0000009100007223 */ /* 0x000fe200000100bd */
[----:B------:R-:W-:Y:S03]  /*11330*/  MOV R145, R152 ;  /* 0x0000009800917202 */ /* 0x000fe60000000f00 */
[-C--:B------:R-:W-:Y:S04]  /*11340*/  HMMA.16816.F32.BF16 R36, R52, R68.reuse, R36 ;  /* 0x000000443424723c */ /* 0x080fe80000041824 */
[----:B------:R-:W-:Y:S01]  /*11350*/  MOV R215, R145 ;  /* 0x0000009100d77202 */ /* 0x000fe20000000f00 */
[----:B------:R-:W-:Y:S01]  /*11360*/  MUFU.EX2 R99, R99 ;  /* 0x0000006300637308 */ /* 0x000fe20000000800 */
[----:B------:R-:W-:Y:S02]  /*11370*/  FADD.FTZ R76, R190, R0 ;  /* 0x00000000be4c7221 */ /* 0x000fe40000010000 */
[C---:B------:R-:W-:Y:S04]  /*11380*/  HMMA.16816.F32.BF16 R40, R56.reuse, R68, R40 ;  /* 0x000000443828723c */ /* 0x040fe80000041828 */
[----:B------:R-:W-:Y:S01]  /*11390*/  FFMA.FTZ R134, R134, R147, R217 ;  /* 0x0000009386867223 */ /* 0x000fe200000100d9 */
[----:B------:R-:W-:Y:S01]  /*113a0*/  MOV R147, R153 ;  /* 0x0000009900937202 */ /* 0x000fe20000000f00 */
[----:B------:R-:W-:Y:S01]  /*113b0*/  FADD.FTZ R0, R226, R132 ;  /* 0x00000084e2007221 */ /* 0x000fe20000010000 */
[----:B------:R-:W-:Y:S01]  /*113c0*/  LDSM.16.MT88.4 R152, [R229+0x3000] ;  /* 0x00300000e598783b */ /* 0x000fe20000004200 */
[-C--:B------:R-:W-:Y:S01]  /*113d0*/  HMMA.16816.F32.BF16 R44, R56, R70.reuse, R44 ;  /* 0x00000046382c723c */ /* 0x080fe2000004182c */
[----:B------:R-:W-:Y:S03]  /*113e0*/  MUFU.EX2 R88, R88 ;  /* 0x0000005800587308 */ /* 0x000fe60000000800 */
[----:B------:R-:W-:Y:S01]  /*113f0*/  FADD.FTZ R0, R227, R0 ;  /* 0x00000000e3007221 */ /* 0x000fe20000010000 */
[----:B------:R-:W-:Y:S01]  /*11400*/  MOV R217, R144 ;  /* 0x0000009000d97202 */ /* 0x000fe20000000f00 */
[----:B------:R-:W-:Y:S01]  /*11410*/  FADD.FTZ R134, R218, R134 ;  /* 0x00000086da867221 */ /* 0x000fe20000010000 */
[----:B------:R-:W-:Y:S01]  /*11420*/  MOV R132, R135 ;  /* 0x0000008700847202 */ /* 0x000fe20000000f00 */
[C---:B------:R-:W-:Y:S01]  /*11430*/  HMMA.16816.F32.BF16 R48, R52.reuse, R70, R48 ;  /* 0x000000463430723c */ /* 0x040fe20000041830 */
[----:B------:R-:W2:Y:S02]  /*11440*/  LDSM.16.MT88.4 R68, [R230+0x2000] ;  /* 0x00200000e644783b */ /* 0x000ea40000004200 */
[----:B------:R-:W-:Y:S01]  /*11450*/  MUFU.EX2 R89, R89 ;  /* 0x0000005900597308 */ /* 0x000fe20000000800 */
[----:B------:R-:W-:Y:S02]  /*11460*/  FADD.FTZ R0, R148, R0 ;  /* 0x0000000094007221 */ /* 0x000fe40000010000 */
[----:B------:R-:W-:Y:S02]  /*11470*/  FADD.FTZ R134, R221, R134 ;  /* 0x00000086dd867221 */ /* 0x000fe40000010000 */
[-C--:B------:R-:W-:Y:S05]  /*11480*/  HMMA.16816.F32.BF16 R116, R52, R72.reuse, R116 ;  /* 0x000000483474723c */ /* 0x080fea0000041874 */
[----:B------:R-:W-:Y:S03]  /*11490*/  MUFU.EX2 R90, R90 ;  /* 0x0000005a005a7308 */ /* 0x000fe60000000800 */
[C---:B------:R-:W-:Y:S07]  /*114a0*/  HMMA.16816.F32.BF16 R120, R56.reuse, R72, R120 ;  /* 0x000000483878723c */ /* 0x040fee0000041878 */
[----:B------:R-:W-:Y:S01]  /*114b0*/  MUFU.EX2 R91, R91 ;  /* 0x0000005b005b7308 */ /* 0x000fe20000000800 */
[-C--:B------:R-:W-:Y:S07]  /*114c0*/  HMMA.16816.F32.BF16 R124, R56, R74.reuse, R124 ;  /* 0x0000004a387c723c */ /* 0x080fee000004187c */
[----:B------:R-:W-:Y:S01]  /*114d0*/  F2FP.BF16.PACK_AB R56, R203, R204 ;  /* 0x000000cccb38723e */ /* 0x000fe200000010ff */
[----:B------:R-:W-:Y:S01]  /*114e0*/  HMMA.16816.F32.BF16 R128, R52, R74, R128 ;  /* 0x0000004a3480723c */ /* 0x000fe20000041880 */
[----:B------:R-:W3:Y:S01]  /*114f0*/  LDSM.16.MT88.4 R72, [R232+0x2000] ;  /* 0x00200000e848783b */ /* 0x000ee20000004200 */
[----:B------:R-:W-:Y:S02]  /*11500*/  MUFU.EX2 R92, R92 ;  /* 0x0000005c005c7308 */ /* 0x000fe40000000800 */
[----:B------:R-:W-:Y:S02]  /*11510*/  F2FP.BF16.PACK_AB R57, R82, R83 ;  /* 0x000000535239723e */ /* 0x000fe400000010ff */
[----:B------:R-:W-:Y:S02]  /*11520*/  F2FP.BF16.PACK_AB R58, R201, R202 ;  /* 0x000000cac93a723e */ /* 0x000fe400000010ff */
[----:B------:R-:W-:Y:S04]  /*11530*/  F2FP.BF16.PACK_AB R52, R211, R182 ;  /* 0x000000b6d334723e */ /* 0x000fe800000010ff */
[----:B------:R-:W-:Y:S01]  /*11540*/  F2FP.BF16.PACK_AB R53, R209, R210 ;  /* 0x000000d2d135723e */ /* 0x000fe200000010ff */
[----:B------:R-:W4:Y:S01]  /*11550*/  MUFU.EX2 R93, R93 ;  /* 0x0000005d005d7308 */ /* 0x000f220000000800 */
[----:B------:R-:W-:Y:S02]  /*11560*/  F2FP.BF16.PACK_AB R54, R207, R208 ;  /* 0x000000d0cf36723e */ /* 0x000fe400000010ff */
[----:B------:R-:W-:Y:S02]  /*11570*/  F2FP.BF16.PACK_AB R55, R205, R206 ;  /* 0x000000cecd37723e */ /* 0x000fe400000010ff */
[----:B------:R-:W-:Y:S05]  /*11580*/  F2FP.BF16.PACK_AB R59, R81, R80 ;  /* 0x00000050513b723e */ /* 0x000fea00000010ff */
[-C--:B-1----:R-:W-:Y:S01]  /*11590*/  HMMA.16816.F32.BF16 R4, R52, R60.reuse, R4 ;  /* 0x0000003c3404723c */ /* 0x082fe20000041804 */
[----:B------:R-:W-:Y:S07]  /*115a0*/  MUFU.EX2 R94, R94 ;  /* 0x0000005e005e7308 */ /* 0x000fee0000000800 */
[C---:B------:R-:W-:Y:S03]  /*115b0*/  HMMA.16816.F32.BF16 R8, R56.reuse, R60, R8 ;  /* 0x0000003c3808723c */ /* 0x040fe60000041808 */
[----:B------:R-:W1:Y:S05]  /*115c0*/  MUFU.EX2 R95, R95 ;  /* 0x0000005f005f7308 */ /* 0x000e6a0000000800 */
[-C--:B------:R-:W-:Y:S05]  /*115d0*/  HMMA.16816.F32.BF16 R12, R56, R62.reuse, R12 ;  /* 0x0000003e380c723c */ /* 0x080fea000004180c */
[----:B------:R-:W-:Y:S03]  /*115e0*/  MUFU.EX2 R100, R100 ;  /* 0x0000006400647308 */ /* 0x000fe60000000800 */
[C---:B------:R-:W-:Y:S01]  /*115f0*/  HMMA.16816.F32.BF16 R16, R52.reuse, R62, R16 ;  /* 0x0000003e3410723c */ /* 0x040fe20000041810 */
[----:B------:R-:W1:Y:S06]  /*11600*/  LDSM.16.MT88.4 R60, [R229+0x2800] ;  /* 0x00280000e53c783b */ /* 0x000e6c0000004200 */
[----:B------:R-:W-:Y:S01]  /*11610*/  MUFU.EX2 R101, R101 ;  /* 0x0000006500657308 */ /* 0x000fe20000000800 */
[-C--:B------:R-:W-:Y:S08]  /*11620*/  HMMA.16816.F32.BF16 R20, R52, R64.reuse, R20 ;  /* 0x000000403414723c */ /* 0x080ff00000041814 */
[C---:B------:R-:W-:Y:S01]  /*11630*/  HMMA.16816.F32.BF16 R24, R56.reuse, R64, R24 ;  /* 0x000000403818723c */ /* 0x040fe20000041818 */
[----:B------:R-:W-:Y:S07]  /*11640*/  MUFU.EX2 R102, R102 ;  /* 0x0000006600667308 */ /* 0x000fee0000000800 */
[-C--:B------:R-:W-:Y:S03]  /*11650*/  HMMA.16816.F32.BF16 R28, R56, R66.reuse, R28 ;  /* 0x00000042381c723c */ /* 0x080fe6000004181c */
[----:B------:R-:W-:Y:S05]  /*11660*/  MUFU.EX2 R103, R103 ;  /* 0x0000006700677308 */ /* 0x000fea0000000800 */
[C---:B------:R-:W-:Y:S01]  /*11670*/  HMMA.16816.F32.BF16 R32, R52.reuse, R66, R32 ;  /* 0x000000423420723c */ /* 0x040fe20000041820 */
[----:B------:R-:W1:Y:S04]  /*11680*/  LDSM.16.MT88.4 R64, [R233+0x2800] ;  /* 0x00280000e940783b */ /* 0x000e680000004200 */
[----:B------:R-:W-:Y:S03]  /*11690*/  MUFU.EX2 R85, R85 ;  /* 0x0000005500557308 */ /* 0x000fe60000000800 */
[-C--:B--2---:R-:W-:Y:S07]  /*116a0*/  HMMA.16816.F32.BF16 R36, R52, R68.reuse, R36 ;  /* 0x000000443424723c */ /* 0x084fee0000041824 */
[----:B------:R-:W-:Y:S01]  /*116b0*/  MUFU.EX2 R79, R79 ;  /* 0x0000004f004f7308 */ /* 0x000fe20000000800 */
[C---:B------:R-:W-:Y:S07]  /*116c0*/  HMMA.16816.F32.BF16 R40, R56.reuse, R68, R40 ;  /* 0x000000443828723c */ /* 0x040fee0000041828 */
[----:B------:R-:W-:Y:S01]  /*116d0*/  FADD.FTZ R68, R248, R133 ;  /* 0x00000085f8447221 */ /* 0x000fe20000010000 */
[-C--:B------:R-:W-:Y:S04]  /*116e0*/  HMMA.16816.F32.BF16 R44, R56, R70.reuse, R44 ;  /* 0x00000046382c723c */ /* 0x080fe8000004182c */
[----:B------:R-:W-:Y:S04]  /*116f0*/  FADD.FTZ R78, R250, R68 ;  /* 0x00000044fa4e7221 */ /* 0x000fe80000010000 */
[C---:B------:R-:W-:Y:S01]  /*11700*/  HMMA.16816.F32.BF16 R48, R52.reuse, R70, R48 ;  /* 0x000000463430723c */ /* 0x040fe20000041830 */
[----:B------:R-:W2:Y:S07]  /*11710*/  LDSM.16.MT88.4 R68, [R230+0x2800] ;  /* 0x00280000e644783b */ /* 0x000eae0000004200 */
[-C--:B---3--:R-:W-:Y:S08]  /*11720*/  HMMA.16816.F32.BF16 R116, R52, R72.reuse, R116 ;  /* 0x000000483474723c */ /* 0x088ff00000041874 */
[C---:B------:R-:W-:Y:S08]  /*11730*/  HMMA.16816.F32.BF16 R120, R56.reuse, R72, R120 ;  /* 0x000000483878723c */ /* 0x040ff00000041878 */
[-C--:B------:R-:W-:Y:S07]  /*11740*/  HMMA.16816.F32.BF16 R124, R56, R74.reuse, R124 ;  /* 0x0000004a387c723c */ /* 0x080fee000004187c */
[----:B----4-:R-:W-:Y:S01]  /*11750*/  F2FP.BF16.PACK_AB R58, R93, R92 ;  /* 0x0000005c5d3a723e */ /* 0x010fe200000010ff */
[----:B------:R-:W-:Y:S01]  /*11760*/  HMMA.16816.F32.BF16 R128, R52, R74, R128 ;  /* 0x0000004a3480723c */ /* 0x000fe20000041880 */
[----:B------:R-:W3:Y:S03]  /*11770*/  LDSM.16.MT88.4 R72, [R232+0x2800] ;  /* 0x00280000e848783b */ /* 0x000ee60000004200 */
[----:B------:R-:W-:Y:S01]  /*11780*/  FADD.FTZ R57, R191, R76 ;  /* 0x0000004cbf397221 */ /* 0x000fe20000010000 */
[----:B-1----:R-:W-:Y:S01]  /*11790*/  F2FP.BF16.PACK_AB R59, R95, R94 ;  /* 0x0000005e5f3b723e */ /* 0x002fe200000010ff */
[----:B------:R-:W-:Y:S01]  /*117a0*/  FADD.FTZ R56, R251, R134 ;  /* 0x00000086fb387221 */ /* 0x000fe20000010000 */
[----:B------:R-:W-:Y:S01]  /*117b0*/  F2FP.BF16.PACK_AB R52, R199, R200 ;  /* 0x000000c8c734723e */ /* 0x000fe200000010ff */
[----:B------:R-:W-:Y:S01]  /*117c0*/  FADD.FTZ R77, R193, R57 ;  /* 0x00000039c14d7221 */ /* 0x000fe20000010000 */
[----:B------:R-:W-:Y:S03]  /*117d0*/  F2FP.BF16.PACK_AB R53, R113, R198 ;  /* 0x000000c67135723e */ /* 0x000fe600000010ff */
[----:B------:R-:W-:Y:S01]  /*117e0*/  F2FP.BF16.PACK_AB R54, R97, R96 ;  /* 0x000000606136723e */ /* 0x000fe200000010ff */
[----:B------:R-:W-:Y:S01]  /*117f0*/  FADD.FTZ R76, R249, R56 ;  /* 0x00000038f94c7221 */ /* 0x000fe20000010000 */
[----:B------:R-:W-:Y:S02]  /*11800*/  F2FP.BF16.PACK_AB R55, R99, R98 ;  /* 0x000000626337723e */ /* 0x000fe400000010ff */
[----:B------:R-:W-:Y:S02]  /*11810*/  F2FP.BF16.PACK_AB R56, R89, R88 ;  /* 0x000000585938723e */ /* 0x000fe400000010ff */
[----:B------:R-:W-:Y:S03]  /*11820*/  F2FP.BF16.PACK_AB R57, R91, R90 ;  /* 0x0000005a5b39723e */ /* 0x000fe600000010ff */
[-C--:B------:R-:W-:Y:S08]  /*11830*/  HMMA.16816.F32.BF16 R4, R52, R60.reuse, R4 ;  /* 0x0000003c3404723c */ /* 0x080ff00000041804 */
[C---:B------:R-:W-:Y:S08]  /*11840*/  HMMA.16816.F32.BF16 R8, R56.reuse, R60, R8 ;  /* 0x0000003c3808723c */ /* 0x040ff00000041808 */
[-C--:B------:R-:W-:Y:S08]  /*11850*/  HMMA.16816.F32.BF16 R12, R56, R62.reuse, R12 ;  /* 0x0000003e380c723c */ /* 0x080ff0000004180c */
[C---:B------:R-:W-:Y:S01]  /*11860*/  HMMA.16816.F32.BF16 R16, R52.reuse, R62, R16 ;  /* 0x0000003e3410723c */ /* 0x040fe20000041810 */
[----:B------:R1:W-:Y:S06]  /*11870*/  MUFU.EX2 R63, R3 ;  /* 0x00000003003f7308 */ /* 0x0003ec0000000800 */
[----:B------:R-:W-:Y:S01]  /*11880*/  FADD.FTZ R62, R147, R0 ;  /* 0x00000000933e7221 */ /* 0x000fe20000010000 */
[-C--:B------:R-:W-:Y:S08]  /*11890*/  HMMA.16816.F32.BF16 R20, R52, R64.reuse, R20 ;  /* 0x000000403414723c */ /* 0x080ff00000041814 */
[C---:B------:R-:W-:Y:S01]  /*118a0*/  HMMA.16816.F32.BF16 R24, R56.reuse, R64, R24 ;  /* 0x000000403818723c */ /* 0x040fe20000041818 */
[----:B------:R-:W-:Y:S07]  /*118b0*/  MUFU.EX2 R64, R110 ;  /* 0x0000006e00407308 */ /* 0x000fee0000000800 */
[-C--:B------:R-:W-:Y:S03]  /*118c0*/  HMMA.16816.F32.BF16 R28, R56, R66.reuse, R28 ;  /* 0x00000042381c723c */ /* 0x080fe6000004181c */
[----:B------:R-:W-:Y:S01]  /*118d0*/  MUFU.EX2 R65, R107 ;  /* 0x0000006b00417308 */ /* 0x000fe20000000800 */
[----:B-1----:R-:W-:Y:S04]  /*118e0*/  FADD.FTZ R3, R143, R78 ;  /* 0x0000004e8f037221 */ /* 0x002fe80000010000 */
[C---:B------:R-:W-:Y:S04]  /*118f0*/  HMMA.16816.F32.BF16 R32, R52.reuse, R66, R32 ;  /* 0x000000423420723c */ /* 0x040fe80000041820 */
[----:B------:R-:W-:Y:S01]  /*11900*/  FADD.FTZ R3, R146, R3 ;  /* 0x0000000392037221 */ /* 0x000fe20000010000 */
[----:B------:R-:W1:Y:S03]  /*11910*/  MUFU.EX2 R66, R108 ;  /* 0x0000006c00427308 */ /* 0x000e660000000800 */
[-C--:B--2---:R-:W-:Y:S04]  /*11920*/  HMMA.16816.F32.BF16 R36, R52, R68.reuse, R36 ;  /* 0x000000443424723c */ /* 0x084fe80000041824 */
[----:B------:R-:W-:Y:S04]  /*11930*/  FADD.FTZ R60, R184, R3 ;  /* 0x00000003b83c7221 */ /* 0x000fe80000010000 */
[C---:B------:R-:W-:Y:S08]  /*11940*/  HMMA.16816.F32.BF16 R40, R56.reuse, R68, R40 ;  /* 0x000000443828723c */ /* 0x040ff00000041828 */
[-C--:B------:R-:W-:Y:S08]  /*11950*/  HMMA.16816.F32.BF16 R44, R56, R70.reuse, R44 ;  /* 0x00000046382c723c */ /* 0x080ff0000004182c */
[C---:B------:R-:W-:Y:S07]  /*11960*/  HMMA.16816.F32.BF16 R48, R52.reuse, R70, R48 ;  /* 0x000000463430723c */ /* 0x040fee0000041830 */
[----:B------:R-:W-:Y:S01]  /*11970*/  MOV R70, R2 ;  /* 0x0000000200467202 */ /* 0x000fe20000000f00 */
[-C--:B---3--:R-:W-:Y:S08]  /*11980*/  HMMA.16816.F32.BF16 R116, R52, R72.reuse, R116 ;  /* 0x000000483474723c */ /* 0x088ff00000041874 */
[C---:B------:R-:W-:Y:S08]  /*11990*/  HMMA.16816.F32.BF16 R120, R56.reuse, R72, R120 ;  /* 0x000000483878723c */ /* 0x040ff00000041878 */
[-C--:B------:R-:W-:Y:S07]  /*119a0*/  HMMA.16816.F32.BF16 R124, R56, R74.reuse, R124 ;  /* 0x0000004a387c723c */ /* 0x080fee000004187c */
[----:B------:R-:W-:Y:S01]  /*119b0*/  FADD.FTZ R57, R194, R77 ;  /* 0x0000004dc2397221 */ /* 0x000fe20000010000 */
[----:B------:R-:W-:Y:S04]  /*119c0*/  HMMA.16816.F32.BF16 R128, R52, R74, R128 ;  /* 0x0000004a3480723c */ /* 0x000fe80000041880 */
[----:B------:R-:W-:Y:S01]  /*119d0*/  FADD.FTZ R56, R149, R76 ;  /* 0x0000004c95387221 */ /* 0x000fe20000010000 */
[----:B-1----:R-:W-:Y:S01]  /*119e0*/  F2FP.BF16.PACK_AB R58, R138, R66 ;  /* 0x000000428a3a723e */ /* 0x002fe200000010ff */
[----:B------:R-:W-:Y:S01]  /*119f0*/  FADD.FTZ R61, R195, R57 ;  /* 0x00000039c33d7221 */ /* 0x000fe20000010000 */
[----:B------:R-:W-:Y:S01]  /*11a00*/  F2FP.BF16.PACK_AB R52, R101, R100 ;  /* 0x000000646534723e */ /* 0x000fe200000010ff */
[----:B------:R-:W-:Y:S01]  /*11a10*/  FADD.FTZ R0, R187, R56 ;  /* 0x00000038bb007221 */ /* 0x000fe20000010000 */
[----:B------:R-:W-:Y:S01]  /*11a20*/  F2FP.BF16.PACK_AB R53, R103, R102 ;  /* 0x000000666735723e */ /* 0x000fe200000010ff */
[----:B------:R-:W1:Y:S02]  /*11a30*/  LDSM.16.MT88.4 R184, [R230+0x3000] ;  /* 0x00300000e6b8783b */ /* 0x000e640000004200 */
[----:B------:R-:W-:Y:S01]  /*11a40*/  FADD.FTZ R3, R197, R61 ;  /* 0x0000003dc5037221 */ /* 0x000fe20000010000 */
[----:B------:R-:W-:Y:S01]  /*11a50*/  F2FP.BF16.PACK_AB R54, R139, R87 ;  /* 0x000000578b36723e */ /* 0x000fe200000010ff */
[----:B------:R-:W-:Y:S01]  /*11a60*/  FADD.FTZ R0, R161, R0 ;  /* 0x00000000a1007221 */ /* 0x000fe20000010000 */
[----:B------:R-:W-:Y:S01]  /*11a70*/  F2FP.BF16.PACK_AB R55, R188, R86 ;  /* 0x00000056bc37723e */ /* 0x000fe200000010ff */
[----:B------:R-:W-:Y:S01]  /*11a80*/  FADD.FTZ R3, R196, R3 ;  /* 0x00000003c4037221 */ /* 0x000fe20000010000 */
[----:B------:R-:W-:Y:S01]  /*11a90*/  F2FP.BF16.PACK_AB R56, R84, R85 ;  /* 0x000000555438723e */ /* 0x000fe200000010ff */
[----:B------:R-:W-:Y:S01]  /*11aa0*/  FADD.FTZ R0, R217, R0 ;  /* 0x00000000d9007221 */ /* 0x000fe20000010000 */
[----:B------:R-:W-:Y:S02]  /*11ab0*/  F2FP.BF16.PACK_AB R57, R65, R79 ;  /* 0x0000004f4139723e */ /* 0x000fe400000010ff */
[----:B------:R-:W-:Y:S01]  /*11ac0*/  F2FP.BF16.PACK_AB R59, R63, R64 ;  /* 0x000000403f3b723e */ /* 0x000fe200000010ff */
[-C--:B------:R-:W-:Y:S07]  /*11ad0*/  HMMA.16816.F32.BF16 R140, R52, R152.reuse, R4 ;  /* 0x00000098348c723c */ /* 0x080fee0000041804 */
        /* <DEDUP_REMOVED lines=95> */
[----:B------:R-:W-:Y:S01]  /*120d0*/  FADD.FTZ R3, R138, R3 ;  /* 0x000000038a037221 */ /* 0x000fe20000010000 */
[----:B------:R-:W-:Y:S01]  /*120e0*/  MOV R138, R2 ;  /* 0x00000002008a7202 */ /* 0x000fe20000000f00 */
[----:B------:R-:W-:Y:S02]  /*120f0*/  FADD.FTZ R4, R188, R4 ;  /* 0x00000004bc047221 */ /* 0x000fe40000010000 */
[----:B------:R-:W-:Y:S03]  /*12100*/  FADD.FTZ R0, R64, R7 ;  /* 0x0000000740007221 */ /* 0x000fe60000010000 */
[----:B------:R-:W-:Y:S01]  /*12110*/  STL [R1+0x1c], R4 ;  /* 0x00001c0401007387 */ /* 0x000fe20000100800 */
[----:B------:R-:W-:Y:S03]  /*12120*/  FADD.FTZ R0, R63, R0 ;  /* 0x000000003f007221 */ /* 0x000fe60000010000 */
[----:B------:R1:W-:Y:S04]  /*12130*/  STL [R1+0x24], R3 ;  /* 0x0000240301007387 */ /* 0x0003e80000100800 */
[----:B------:R2:W-:Y:S01]  /*12140*/  STL [R1+0x20], R0 ;  /* 0x0000200001007387 */ /* 0x0005e20000100800 */
[----:B-1----:R-:W-:Y:S02]  /*12150*/  MOV R3, R136 ;  /* 0x0000008800037202 */ /* 0x002fe40000000f00 */
[----:B--2---:R-:W-:Y:S01]  /*12160*/  MOV R0, R137 ;  /* 0x0000008900007202 */ /* 0x004fe20000000f00 */
[----:B------:R-:W-:-:S05]  /*12170*/  @P0 BRA `(.L_x_1143) ;  /* 0xffffc00000000947 */ /* 0x000fca000383ffff */
.L_x_1142:
[----:B------:R-:W-:Y:S02]  /*12180*/  MOV R10, 0x1f ;  /* 0x0000001f000a7802 */ /* 0x000fe40000000f00 */
[----:B------:R-:W-:Y:S01]  /*12190*/  MOV R7, 0xffffffff ;  /* 0xffffffff00077802 */ /* 0x000fe20000000f00 */
[----:B------:R-:W-:Y:S05]  /*121a0*/  BRA.DIV ~URZ, `(.L_x_1144) ;  /* 0x000025527f007947 */ /* 0x000fea000b800000 */
[----:B------:R-:W2:Y:S04]  /*121b0*/  LDL R0, [R1+0x18] ;  /* 0x0000180001007983 */ /* 0x000ea80000100800 */
[----:B--2---:R1:W2:Y:S02]  /*121c0*/  SHFL.BFLY PT, R2, R0, 0x2, 0x1f ;  /* 0x0c401f0000027f89 */ /* 0x0042a400000e0000 */
.L_x_1174:
        /* <DEDUP_REMOVED lines=19> */
.L_x_1175:
[----:B------:R-:W-:Y:S01]  /*12300*/  FSETP.NE.FTZ.AND P3, PT, R2, RZ, PT ;  /* 0x000000ff0200720b */ /* 0x000fe20003f75000 */
[----:B----4-:R-:W-:Y:S01]  /*12310*/  FADD.FTZ R6, R8, R6 ;  /* 0x0000000608067221 */ /* 0x010fe20000010000 */
[----:B------:R-:W-:Y:S02]  /*12320*/  MOV R0, RZ ;  /* 0x000000ff00007202 */ /* 0x000fe40000000f00 */
[----:B------:R-:W-:Y:S02]  /*12330*/  FSETP.NE.FTZ.AND P1, PT, R5, RZ, PT ;  /* 0x000000ff0500720b */ /* 0x000fe40003f35000 */
[----:B------:R-:W-:Y:S02]  /*12340*/  FSETP.NE.FTZ.AND P2, PT, R4, RZ, PT ;  /* 0x000000ff0400720b */ /* 0x000fe40003f55000 */
[----:B------:R-:W-:Y:S02]  /*12350*/  FSETP.NE.FTZ.AND P0, PT, R6, RZ, PT ;  /* 0x000000ff0600720b */ /* 0x000fe40003f15000 */
[----:B------:R-:W-:-:S02]  /*12360*/  MOV R22, 0xff800000 ;  /* 0xff80000000167802 */ /* 0x000fc40000000f00 */
[----:B------:R-:W-:Y:S01]  /*12370*/  MOV R21, 0xff800000 ;  /* 0xff80000000157802 */ /* 0x000fe20000000f00 */
[----:B------:R-:W1:Y:S01]  /*12380*/  @P3 MUFU.RCP R0, R2 ;  /* 0x0000000200003308 */ /* 0x000e620000001000 */
[----:B------:R-:W-:Y:S02]  /*12390*/  @P3 MOV R7, 0x3f317218 ;  /* 0x3f31721800073802 */ /* 0x000fe40000000f00 */
[----:B------:R-:W-:Y:S02]  /*123a0*/  MOV R20, 0xff800000 ;  /* 0xff80000000147802 */ /* 0x000fe40000000f00 */
[----:B------:R-:W-:Y:S01]  /*123b0*/  MOV R19, 0xff800000 ;  /* 0xff80000000137802 */ /* 0x000fe20000000f00 */
[----:B------:R-:W-:Y:S02]  /*123c0*/  @P3 FMUL.FTZ R7, R7, c[0x0][0x2d0] ;  /* 0x0000b40007073a20 */ /* 0x000fe40000410000 */
[----:B------:R2:W-:Y:S08]  /*123d0*/  @P3 MUFU.LG2 R9, R2 ;  /* 0x0000000200093308 */ /* 0x0005f00000000c00 */
[----:B------:R-:W-:Y:S01]  /*123e0*/  @P2 MUFU.LG2 R8, R4 ;  /* 0x0000000400082308 */ /* 0x000fe20000000c00 */
[----:B-1----:R-:W-:-:S02]  /*123f0*/  FMUL.FTZ R140, R0, R140 ;  /* 0x0000008c008c7220 */ /* 0x002fc40000410000 */
[C---:B------:R-:W-:Y:S02]  /*12400*/  FMUL.FTZ R141, R0.reuse, R141 ;  /* 0x0000008d008d7220 */ /* 0x040fe40000410000 */
[C---:B------:R-:W-:Y:S02]  /*12410*/  FMUL.FTZ R152, R0.reuse, R152 ;  /* 0x0000009800987220 */ /* 0x040fe40000410000 */
[C---:B------:R-:W-:Y:S01]  /*12420*/  FMUL.FTZ R153, R0.reuse, R153 ;  /* 0x0000009900997220 */ /* 0x040fe20000410000 */
[----:B--2---:R-:W-:Y:S01]  /*12430*/  CS2R R2, SRZ ;  /* 0x0000000000027805 */ /* 0x004fe2000001ff00 */
[C---:B------:R-:W-:Y:S02]  /*12440*/  FMUL.FTZ R156, R0.reuse, R156 ;  /* 0x0000009c009c7220 */ /* 0x040fe40000410000 */
[C---:B------:R-:W-:Y:S02]  /*12450*/  FMUL.FTZ R157, R0.reuse, R157 ;  /* 0x0000009d009d7220 */ /* 0x040fe40000410000 */
[C---:B------:R-:W-:Y:S01]  /*12460*/  FMUL.FTZ R168, R0.reuse, R168 ;  /* 0x000000a800a87220 */ /* 0x040fe20000410000 */
[----:B------:R-:W1:Y:S01]  /*12470*/  @P1 MUFU.RCP R2, R5 ;  /* 0x0000000500021308 */ /* 0x000e620000001000 */
[----:B------:R-:W-:-:S02]  /*12480*/  FMUL.FTZ R169, R0, R169 ;  /* 0x000000a900a97220 */ /* 0x000fc40000410000 */
[C---:B------:R-:W-:Y:S02]  /*12490*/  FMUL.FTZ R172, R0.reuse, R172 ;  /* 0x000000ac00ac7220 */ /* 0x040fe40000410000 */
[C---:B------:R-:W-:Y:S02]  /*124a0*/  FMUL.FTZ R173, R0.reuse, R173 ;  /* 0x000000ad00ad7220 */ /* 0x040fe40000410000 */
[C---:B------:R-:W-:Y:S01]  /*124b0*/  FMUL.FTZ R184, R0.reuse, R184 ;  /* 0x000000b800b87220 */ /* 0x040fe20000410000 */
[----:B------:R2:W3:Y:S01]  /*124c0*/  @P2 MUFU.RCP R3, R4 ;  /* 0x0000000400032308 */ /* 0x0004e20000001000 */
[C---:B------:R-:W-:Y:S02]  /*124d0*/  FMUL.FTZ R185, R0.reuse, R185 ;  /* 0x000000b900b97220 */ /* 0x040fe40000410000 */
[C---:B------:R-:W-:Y:S02]  /*124e0*/  FMUL.FTZ R116, R0.reuse, R116 ;  /* 0x0000007400747220 */ /* 0x040fe40000410000 */
[----:B------:R-:W-:-:S02]  /*124f0*/  FMUL.FTZ R117, R0, R117 ;  /* 0x0000007500757220 */ /* 0x000fc40000410000 */
[C---:B------:R-:W-:Y:S01]  /*12500*/  FMUL.FTZ R128, R0.reuse, R128 ;  /* 0x0000008000807220 */ /* 0x040fe20000410000 */
[----:B------:R-:W4:Y:S01]  /*12510*/  @P1 MUFU.LG2 R5, R5 ;  /* 0x0000000500051308 */ /* 0x000f220000000c00 */
[----:B------:R-:W-:Y:S01]  /*12520*/  FMUL.FTZ R129, R0, R129 ;  /* 0x0000008100817220 */ /* 0x000fe20000410000 */
[----:B------:R-:W-:Y:S01]  /*12530*/  MOV R0, RZ ;  /* 0x000000ff00007202 */ /* 0x000fe20000000f00 */
[C---:B-1----:R-:W-:Y:S02]  /*12540*/  FMUL.FTZ R144, R2.reuse, R144 ;  /* 0x0000009002907220 */ /* 0x042fe40000410000 */
[C---:B------:R-:W-:Y:S02]  /*12550*/  FMUL.FTZ R145, R2.reuse, R145 ;  /* 0x0000009102917220 */ /* 0x040fe40000410000 */
[C---:B------:R-:W-:Y:S01]  /*12560*/  FMUL.FTZ R148, R2.reuse, R148 ;  /* 0x0000009402947220 */ /* 0x040fe20000410000 */
[----:B------:R-:W-:Y:S01]  /*12570*/  @P0 MUFU.RCP R0, R6 ;  /* 0x0000000600000308 */ /* 0x000fe20000001000 */
[C---:B------:R-:W-:Y:S01]  /*12580*/  FMUL.FTZ R149, R2.reuse, R149 ;  /* 0x0000009502957220 */ /* 0x040fe20000410000 */
[----:B--2---:R-:W-:Y:S01]  /*12590*/  @P2 MOV R4, 0x3f317218 ;  /* 0x3f31721800042802 */ /* 0x004fe20000000f00 */
        /* <DEDUP_REMOVED lines=12> */
[C---:B---3--:R-:W-:Y:S01]  /*12660*/  FMUL.FTZ R142, R3.reuse, R142 ;  /* 0x0000008e038e7220 */ /* 0x048fe20000410000 */
        /* <DEDUP_REMOVED lines=17> */
[----:B----4-:R-:W-:Y:S02]  /*12780*/  @P1 FMUL.FTZ R5, R5, 0.69314718246459960938 ;  /* 0x3f31721805051820 */ /* 0x010fe40000410000 */
[----:B------:R-:W-:Y:S02]  /*12790*/  @P2 FMUL.FTZ R8, R8, 0.69314718246459960938 ;  /* 0x3f31721808082820 */ /* 0x000fe40000410000 */
[----:B------:R-:W-:Y:S02]  /*127a0*/  @P1 FMUL.FTZ R3, R3, c[0x0][0x2d0] ;  /* 0x0000b40003031a20 */ /* 0x000fe40000410000 */
[----:B------:R-:W-:-:S02]  /*127b0*/  @P2 FMUL.FTZ R4, R4, c[0x0][0x2d0] ;  /* 0x0000b40004042a20 */ /* 0x000fc40000410000 */
[----:B------:R-:W-:Y:S01]  /*127c0*/  @P1 FFMA.FTZ R22, R3, R135, R5 ;  /* 0x0000008703161223 */ /* 0x000fe20000010005 */
[----:B------:R-:W-:Y:S01]  /*127d0*/  @P0 MOV R3, 0x3f317218 ;  /* 0x3f31721800030802 */ /* 0x000fe20000000f00 */
[----:B------:R-:W-:Y:S01]  /*127e0*/  @P2 FFMA.FTZ R21, R4, R136, R8 ;  /* 0x0000008804152223 */ /* 0x000fe20000010008 */
[----:B------:R-:W-:Y:S01]  /*127f0*/  MOV R4, 0x1 ;  /* 0x0000000100047802 */ /* 0x000fe20000000f00 */
[----:B------:R-:W-:Y:S02]  /*12800*/  @P3 FMUL.FTZ R9, R9, 0.69314718246459960938 ;  /* 0x3f31721809093820 */ /* 0x000fe40000410000 */
[----:B-1----:R-:W-:Y:S02]  /*12810*/  @P0 FMUL.FTZ R2, R2, 0.69314718246459960938 ;  /* 0x3f31721802020820 */ /* 0x002fe40000410000 */
[----:B------:R-:W-:Y:S02]  /*12820*/  @P0 FMUL.FTZ R3, R3, c[0x0][0x2d0] ;  /* 0x0000b40003030a20 */ /* 0x000fe40000410000 */
        /* <DEDUP_REMOVED lines=16> */
[----:B------:R-:W-:Y:S01]  /*12930*/  PRMT R0, R4, 0x7610, R0 ;  /* 0x0000761004007816 */ /* 0x000fe20000000000 */
[----:B------:R-:W-:Y:S02]  /*12940*/  @P3 FFMA.FTZ R20, R7, R137, R9 ;  /* 0x0000008907143223 */ /* 0x000fe40000010009 */
[----:B------:R-:W-:Y:S02]  /*12950*/  @P0 FFMA.FTZ R19, R3, R70, R2 ;  /* 0x0000004603130223 */ /* 0x000fe40000010002 */
.L_x_1111:
[----:B------:R3:W5:Y:S01]  /*12960*/  LDL R7, [R1+0x6c] ;  /* 0x00006c0001077983 */ /* 0x0007620000100800 */
[----:B------:R-:W-:Y:S03]  /*12970*/  BSSY B0, `(.L_x_1146) ;  /* 0x0000012000007945 */ /* 0x000fe60003800000 */
[----:B------:R-:W4:Y:S02]  /*12980*/  S2R R6, SR_TID.X ;  /* 0x0000000000067919 */ /* 0x000f240000002100 */
[----:B----4-:R-:W-:-:S13]  /*12990*/  LOP3.LUT P0, RZ, R6, 0x7f, RZ, 0xc0, !PT ;  /* 0x0000007f06ff7812 */ /* 0x010fda000780c0ff */
[----:B------:R-:W-:Y:S05]  /*129a0*/  @P0 BRA `(.L_x_1147) ;  /* 0x000000e000000947 */ /* 0x000fea0003800000 */
[----:B---3--:R-:W3:Y:S01]  /*129b0*/  S2R R4, SR_LANEID ;  /* 0x0000000000047919 */ /* 0x008ee20000000000 */
[----:B------:R-:W-:Y:S01]  /*129c0*/  VOTEU.ANY UR4, UPT, PT ;  /* 0x0000000000047886 */ /* 0x000fe200038e0100 */
[----:B------:R-:W-:Y:S01]  /*129d0*/  IMAD.MOV.U32 R5, RZ, RZ, c[0x0][0x584] ;  /* 0x00016100ff057624 */ /* 0x000fe200078e00ff */
[----:B--2---:R-:W3:Y:S08]  /*129e0*/  FLO.U32 R3, UR4 ;  /* 0x0000000400037d00 */ /* 0x004ef000080e0000 */
[----:B------:R-:W2:Y:S01]  /*129f0*/  POPC R2, UR4 ;  /* 0x0000000400027d09 */ /* 0x000ea20008000000 */
[----:B---3--:R-:W-:Y:S01]  /*12a00*/  ISETP.EQ.U32.AND P0, PT, R3, R4, PT ;  /* 0x000000040300720c */ /* 0x008fe20003f02070 */
[----:B------:R-:W-:-:S12]  /*12a10*/  IMAD.MOV.U32 R4, RZ, RZ, c[0x0][0x580] ;  /* 0x00016000ff047624 */ /* 0x000fd800078e00ff */
[----:B--2---:R2:W3:Y:S04]  /*12a20*/  @P0 ATOMG.E.ADD.STRONG.GPU PT, R2, [R4.64], R2 ;  /* 0x00000002040209a8 */ /* 0x0044e800081ee1c8 */
[----:B--2---:R-:W2:Y:S04]  /*12a30*/  S2R R4, SR_LTMASK ;  /* 0x0000000000047919 */ /* 0x004ea80000003900 */
[----:B---3--:R2:W3:Y:S02]  /*12a40*/  SHFL.IDX PT, R3, R2, R3, 0x1f ;  /* 0x00001f0302037589 */ /* 0x0084e400000e0000 */
[----:B--2---:R-:W-:-:S06]  /*12a50*/  LOP3.LUT R2, R4, UR4, RZ, 0xc0, !PT ;  /* 0x0000000404027c12 */ /* 0x004fcc000f8ec0ff */
[----:B------:R-:W3:Y:S02]  /*12a60*/  POPC R2, R2 ;  /* 0x0000000200027309 */ /* 0x000ee40000000000 */
[----:B---3-5:R-:W-:-:S05]  /*12a70*/  IADD3 R7, R3, c[0x0][0xc], R2 ;  /* 0x0000030003077a10 */ /* 0x028fca0007ffe002 */
[----:B------:R2:W-:Y:S02]  /*12a80*/  STL [R1+0x6c], R7 ;  /* 0x00006c0701007387 */ /* 0x0005e40000100800 */
.L_x_1147:
[----:B---3--:R-:W-:Y:S05]  /*12a90*/  BSYNC B0 ;  /* 0x0000000000007941 */ /* 0x008fea0003800000 */
.L_x_1146:
[----:B------:R-:W-:Y:S01]  /*12aa0*/  PRMT R0, R0, 0x9910, RZ ;  /* 0x0000991000007816 */ /* 0x000fe200000000ff */
[----:B------:R-:W-:Y:S01]  /*12ab0*/  BSSY B1, `(.L_x_1148) ;  /* 0x0000142000017945 */ /* 0x000fe20003800000 */
[----:B-----5:R-:W-:Y:S02]  /*12ac0*/  IMAD.MOV.U32 R26, RZ, RZ, R7 ;  /* 0x000000ffff1a7224 */ /* 0x020fe400078e0007 */
[----:B------:R-:W-:-:S13]  /*12ad0*/  ISETP.NE.AND P0, PT, R0, RZ, PT ;  /* 0x000000ff0000720c */ /* 0x000fda0003f05270 */
[----:B------:R-:W-:Y:S05]  /*12ae0*/  @!P0 BRA `(.L_x_1149) ;  /* 0x0000112000008947 */ /* 0x000fea0003800000 */
[----:B------:R-:W-:Y:S01]  /*12af0*/  WARPSYNC 0xffffffff ;  /* 0xffffffff00007948 */ /* 0x000fe20003800000 */
[----:B------:R-:W-:Y:S06]  /*12b00*/  BAR.SYNC.DEFER_BLOCKING 0x1, 0x80 ;  /* 0x0042000000007b1d */ /* 0x000fec0000010000 */
[----:B------:R-:W-:Y:S05]  /*12b10*/  BRA.CONV ~URZ, `(.L_x_1150) ;  /* 0x000000737f007947 */ /* 0x000fea000b800000 */
[----:B------:R-:W-:Y:S01]  /*12b20*/  SHF.R.S32.HI R10, RZ, 0x1f, R6 ;  /* 0x0000001fff0a7819 */ /* 0x000fe20000011406 */
[----:B------:R-:W-:Y:S01]  /*12b30*/  IMAD.MOV.U32 R8, RZ, RZ, RZ ;  /* 0x000000ffff087224 */ /* 0x000fe200078e00ff */
[----:B------:R-:W-:Y:S01]  /*12b40*/  MOV R9, 0x12b90 ;  /* 0x00012b9000097802 */ /* 0x000fe20000000f00 */
[----:B--2---:R-:W-:Y:S01]  /*12b50*/  IMAD.MOV.U32 R7, RZ, RZ, 0x1f ;  /* 0x0000001fff077424 */ /* 0x004fe200078e00ff */
[----:B------:R-:W-:-:S04]  /*12b60*/  LEA.HI R10, R10, R6, RZ, 0x7 ;  /* 0x000000060a0a7211 */ /* 0x000fc800078f38ff */
[----:B------:R-:W-:Y:S02]  /*12b70*/  SHF.R.S32.HI R10, RZ, 0x7, R10 ;  /* 0x00000007ff0a7819 */ /* 0x000fe4000001140a */
[----:B-1----:R-:W-:Y:S05]  /*12b80*/  CALL.REL.NOINC `($__internal_17_$__cuda_sm70_shflsync_idx_p) ;  /* 0x00001ef000007944 */ /* 0x002fea0003c00000 */
.L_x_1150:
[----:B--2---:R-:W2:Y:S04]  /*12b90*/  LDL R3, [R1+0x70] ;  /* 0x0000700001037983 */ /* 0x004ea80000100800 */
[----:B------:R-:W3:Y:S04]  /*12ba0*/  LDL.LU R5, [R1+0x54] ;  /* 0x0000540001057983 */ /* 0x000ee80000300800 */
[----:B------:R-:W4:Y:S04]  /*12bb0*/  LDL.LU R12, [R1+0x60] ;  /* 0x00006000010c7983 */ /* 0x000f280000300800 */
[----:B------:R-:W5:Y:S04]  /*12bc0*/  LDL.LU R14, [R1+0x64] ;  /* 0x00006400010e7983 */ /* 0x000f680000300800 */
[----:B------:R-:W2:Y:S01]  /*12bd0*/  LDL.LU R17, [R1+0x68] ;  /* 0x0000680001117983 */ /* 0x000ea20000300800 */
[----:B------:R-:W-:-:S03]  /*12be0*/  IMAD.MOV.U32 R0, RZ, RZ, 0x1 ;  /* 0x00000001ff007424 */ /* 0x000fc600078e00ff */
[----:B-1----:R-:W5:Y:S02]  /*12bf0*/  LDL R16, [R1+0x78] ;  /* 0x0000780001107983 */ /* 0x002f640000100800 */
[----:B------:R-:W-:Y:S02]  /*12c00*/  ISETP.NE.AND P0, PT, R0, c[0x0][0x4e8], PT ;  /* 0x00013a0000007a0c */ /* 0x000fe40003f05270 */
[----:B------:R-:W5:Y:S04]  /*12c10*/  LDL R27, [R1+0x50] ;  /* 0x00005000011b7983 */ /* 0x000f680000100800 */
[----:B------:R-:W1:Y:S01]  /*12c20*/  S2R R18, SR_TID.X ;  /* 0x0000000000127919 */ /* 0x000e620000002100 */
[----:B------:R-:W-:Y:S02]  /*12c30*/  ULDC UR5, c[0x0][0x4e8] ;  /* 0x00013a0000057ab9 */ /* 0x000fe40000000800 */
[----:B------:R-:W-:-:S02]  /*12c40*/  ULDC UR4, c[0x0][0x388] ;  /* 0x0000e20000047ab9 */ /* 0x000fc40000000800 */
[----:B------:R-:W-:Y:S01]  /*12c50*/  UIMAD UR4, UR5, UR4, URZ ;  /* 0x00000004050472a4 */ /* 0x000fe2000f8e023f */
[----:B-1----:R-:W-:-:S04]  /*12c60*/  SHF.R.S32.HI R15, RZ, 0x1f, R18 ;  /* 0x0000001fff0f7819 */ /* 0x002fc80000011412 */
[----:B------:R-:W-:-:S04]  /*12c70*/  LEA.HI R15, R15, R18, RZ, 0x5 ;  /* 0x000000120f0f7211 */ /* 0x000fc800078f28ff */
[----:B------:R-:W-:-:S05]  /*12c80*/  LOP3.LUT R15, R15, 0xffffffe0, RZ, 0xc0, !PT ;  /* 0xffffffe00f0f7812 */ /* 0x000fca00078ec0ff */
[----:B------:R-:W-:-:S05]  /*12c90*/  IMAD.IADD R15, R18, 0x1, -R15 ;  /* 0x00000001120f7824 */ /* 0x000fca00078e0a0f */
[----:B------:R-:W-:Y:S01]  /*12ca0*/  LOP3.LUT P1, RZ, R15, 0x3, RZ, 0xc0, !PT ;  /* 0x000000030fff7812 */ /* 0x000fe2000782c0ff */
[----:B------:R-:W-:Y:S01]  /*12cb0*/  BSSY B0, `(.L_x_1151) ;  /* 0x0000086000007945 */ /* 0x000fe20003800000 */
[----:B---3--:R-:W-:Y:S01]  /*12cc0*/  SHF.R.S32.HI R2, RZ, 0x1f, R5 ;  /* 0x0000001fff027819 */ /* 0x008fe20000011405 */
[----:B------:R-:W-:-:S04]  /*12cd0*/  IMAD.WIDE.U32 R6, R5, c[0x0][0x4d0], RZ ;  /* 0x0001340005067a25 */ /* 0x000fc800078e00ff */
[----:B------:R-:W-:-:S04]  /*12ce0*/  IMAD R4, R2, c[0x0][0x4d0], RZ ;  /* 0x0001340002047a24 */ /* 0x000fc800078e02ff */
[----:B------:R-:W-:Y:S02]  /*12cf0*/  IMAD R8, R5, c[0x0][0x4d4], R4 ;  /* 0x0001350005087a24 */ /* 0x000fe400078e0204 */
[----:B--2---:R-:W-:Y:S02]  /*12d00*/  IMAD.IADD R0, R3, 0x1, R17 ;  /* 0x0000000103007824 */ /* 0x004fe400078e0211 */
[----:B------:R-:W-:Y:S01]  /*12d10*/  IMAD R3, R2, c[0x0][0x438], RZ ;  /* 0x00010e0002037a24 */ /* 0x000fe200078e02ff */
[----:B----4-:R-:W-:Y:S01]  /*12d20*/  SHF.R.S32.HI R2, RZ, 0x1f, R12 ;  /* 0x0000001fff027819 */ /* 0x010fe2000001140c */
[----:B------:R-:W-:-:S04]  /*12d30*/  @P0 IMAD.HI.U32 R10, R0, c[0x0][0x4ec], RZ ;  /* 0x00013b00000a0a27 */ /* 0x000fc800078e00ff */
[----:B------:R-:W-:Y:S02]  /*12d40*/  IMAD R9, R5, c[0x0][0x43c], R3 ;  /* 0x00010f0005097a24 */ /* 0x000fe400078e0203 */
[----:B------:R-:W-:Y:S02]  /*12d50*/  IMAD.IADD R7, R7, 0x1, R8 ;  /* 0x0000000107077824 */ /* 0x000fe400078e0208 */
[----:B------:R-:W-:-:S04]  /*12d60*/  IMAD.WIDE.U32 R4, R5, c[0x0][0x438], RZ ;  /* 0x00010e0005047a25 */ /* 0x000fc800078e00ff */
[C---:B------:R-:W-:Y:S02]  /*12d70*/  IMAD R8, R2.reuse, c[0x0][0x4d8], RZ ;  /* 0x0001360002087a24 */ /* 0x040fe400078e02ff */
[----:B------:R-:W-:Y:S01]  /*12d80*/  IMAD.MOV.U32 R3, RZ, RZ, R0 ;  /* 0x000000ffff037224 */ /* 0x000fe200078e0000 */
[----:B------:R-:W-:Y:S01]  /*12d90*/  @P0 SHF.R.U32.HI R3, RZ, c[0x0][0x4f0], R10 ;  /* 0x00013c00ff030a19 */ /* 0x000fe2000001160a */
[----:B------:R-:W-:Y:S02]  /*12da0*/  IMAD.IADD R5, R5, 0x1, R9 ;  /* 0x0000000105057824 */ /* 0x000fe400078e0209 */
[----:B------:R-:W-:Y:S02]  /*12db0*/  IMAD R2, R2, c[0x0][0x440], RZ ;  /* 0x0001100002027a24 */ /* 0x000fe400078e02ff */
[C---:B------:R-:W-:Y:S02]  /*12dc0*/  IMAD R8, R12.reuse, c[0x0][0x4dc], R8 ;  /* 0x000137000c087a24 */ /* 0x040fe400078e0208 */
[----:B------:R-:W-:Y:S01]  /*12dd0*/  IMAD.WIDE.U32 R6, R12, c[0x0][0x4d8], R6 ;  /* 0x000136000c067a25 */ /* 0x000fe200078e0006 */
[----:B-----5:R-:W-:-:S03]  /*12de0*/  SHF.R.S32.HI R9, RZ, 0x1f, R14 ;  /* 0x0000001fff097819 */ /* 0x020fc6000001140e */
[C---:B------:R-:W-:Y:S02]  /*12df0*/  IMAD R11, R12.reuse, c[0x0][0x444], R2 ;  /* 0x000111000c0b7a24 */ /* 0x040fe400078e0202 */
[----:B------:R-:W-:-:S04]  /*12e00*/  IMAD.WIDE.U32 R4, R12, c[0x0][0x440], R4 ;  /* 0x000110000c047a25 */ /* 0x000fc800078e0004 */
[----:B------:R-:W-:Y:S02]  /*12e10*/  IMAD.IADD R7, R7, 0x1, R8 ;  /* 0x0000000107077824 */ /* 0x000fe400078e0208 */
[----:B------:R-:W-:Y:S02]  /*12e20*/  IMAD.MOV R8, RZ, RZ, -R3 ;  /* 0x000000ffff087224 */ /* 0x000fe400078e0a03 */
[----:B------:R-:W-:Y:S02]  /*12e30*/  IMAD.IADD R5, R5, 0x1, R11 ;  /* 0x0000000105057824 */ /* 0x000fe400078e020b */
[----:B------:R-:W-:Y:S02]  /*12e40*/  IMAD R11, R9, c[0x0][0x4e0], RZ ;  /* 0x00013800090b7a24 */ /* 0x000fe400078e02ff */
[----:B------:R-:W-:Y:S02]  /*12e50*/  IMAD R8, R8, c[0x0][0x4e8], R0 ;  /* 0x00013a0008087a24 */ /* 0x000fe400078e0200 */
[----:B------:R-:W-:Y:S01]  /*12e60*/  IMAD.WIDE.U32 R6, R14, c[0x0][0x4e0], R6 ;  /* 0x000138000e067a25 */ /* 0x000fe200078e0006 */
[----:B------:R-:W-:-:S03]  /*12e70*/  SHF.R.S32.HI R12, RZ, 0x1f, R3 ;  /* 0x0000001fff0c7819 */ /* 0x000fc60000011403 */
[----:B------:R-:W-:Y:S01]  /*12e80*/  IMAD.MOV.U32 R2, RZ, RZ, R0 ;  /* 0x000000ffff027224 */ /* 0x000fe200078e0000 */
[----:B------:R-:W-:Y:S01]  /*12e90*/  @P0 SHF.R.U32.HI R2, RZ, c[0x0][0x4f0], R10 ;  /* 0x00013c00ff020a19 */ /* 0x000fe2000001160a */
[----:B------:R-:W-:Y:S01]  /*12ea0*/  IMAD R11, R14, c[0x0][0x4e4], R11 ;  /* 0x000139000e0b7a24 */ /* 0x000fe200078e020b */
[----:B------:R-:W-:Y:S02]  /*12eb0*/  SHF.R.S32.HI R10, RZ, 0x1f, R8 ;  /* 0x0000001fff0a7819 */ /* 0x000fe40000011408 */
[----:B------:R-:W-:Y:S01]  /*12ec0*/  IADD3 R6, P0, R3, R6, RZ ;  /* 0x0000000603067210 */ /* 0x000fe20007f1e0ff */
[----:B------:R-:W-:Y:S02]  /*12ed0*/  IMAD R9, R9, c[0x0][0x448], RZ ;  /* 0x0001120009097a24 */ /* 0x000fe400078e02ff */
[----:B------:R-:W-:Y:S01]  /*12ee0*/  IMAD R3, R10, c[0x0][0x4c8], RZ ;  /* 0x000132000a037a24 */ /* 0x000fe200078e02ff */
[----:B------:R-:W-:Y:S01]  /*12ef0*/  IADD3.X R7, R12, R7, R11, P0, !PT ;  /* 0x000000070c077210 */ /* 0x000fe200007fe40b */
[C---:B------:R-:W-:Y:S01]  /*12f00*/  IMAD R13, R14.reuse, c[0x0][0x44c], R9 ;  /* 0x000113000e0d7a24 */ /* 0x040fe200078e0209 */
[----:B------:R-:W-:Y:S01]  /*12f10*/  SHF.R.S32.HI R9, RZ, 0x1f, R2 ;  /* 0x0000001fff097819 */ /* 0x000fe20000011402 */
[----:B------:R-:W-:-:S04]  /*12f20*/  IMAD.WIDE.U32 R4, R14, c[0x0][0x448], R4 ;  /* 0x000112000e047a25 */ /* 0x000fc800078e0004 */
[----:B------:R-:W-:Y:S02]  /*12f30*/  IMAD.MOV R14, RZ, RZ, -R2 ;  /* 0x000000ffff0e7224 */ /* 0x000fe400078e0a02 */
[C---:B------:R-:W-:Y:S02]  /*12f40*/  IMAD R3, R8.reuse, c[0x0][0x4cc], R3 ;  /* 0x0001330008037a24 */ /* 0x040fe400078e0203 */
[----:B------:R-:W-:-:S04]  /*12f50*/  IMAD.WIDE.U32 R6, R8, c[0x0][0x4c8], R6 ;  /* 0x0001320008067a25 */ /* 0x000fc800078e0006 */
[----:B------:R-:W-:Y:S02]  /*12f60*/  IMAD R14, R14, c[0x0][0x4e8], R0 ;  /* 0x00013a000e0e7a24 */ /* 0x000fe400078e0200 */
[----:B------:R-:W-:Y:S02]  /*12f70*/  IMAD.IADD R5, R5, 0x1, R13 ;  /* 0x0000000105057824 */ /* 0x000fe400078e020d */
[----:B------:R-:W-:Y:S02]  /*12f80*/  IMAD R0, R9, c[0x0][0x430], RZ ;  /* 0x00010c0009007a24 */ /* 0x000fe400078e02ff */
[----:B------:R-:W-:Y:S01]  /*12f90*/  IMAD.IADD R7, R7, 0x1, R3 ;  /* 0x0000000107077824 */ /* 0x000fe200078e0203 */
[----:B------:R-:W-:Y:S01]  /*12fa0*/  LEA R3, P0, R6, c[0x0][0x4a8], 0x2 ;  /* 0x00012a0006037a11 */ /* 0x000fe200078010ff */
[C---:B------:R-:W-:Y:S02]  /*12fb0*/  IMAD R8, R2.reuse, c[0x0][0x434], R0 ;  /* 0x00010d0002087a24 */ /* 0x040fe400078e0200 */
[----:B------:R-:W-:Y:S01]  /*12fc0*/  IMAD.WIDE.U32 R4, R2, c[0x0][0x430], R4 ;  /* 0x00010c0002047a25 */ /* 0x000fe200078e0004 */
[----:B------:R-:W-:Y:S01]  /*12fd0*/  LEA.HI.X R2, R6, c[0x0][0x4ac], R7, 0x2, P0 ;  /* 0x00012b0006027a11 */ /* 0x000fe200000f1407 */
[----:B------:R-:W-:Y:S04]  /*12fe0*/  SHFL.IDX PT, R12, R3, RZ, 0x1c1f ;  /* 0x001c1fff030c7589 */ /* 0x000fe800000e0000 */
[----:B------:R-:W1:Y:S01]  /*12ff0*/  SHFL.IDX PT, R13, R2, RZ, 0x1c1f ;  /* 0x001c1fff020d7589 */ /* 0x000e6200000e0000 */
[----:B------:R-:W-:-:S02]  /*13000*/  IMAD.IADD R0, R16, 0x1, R17 ;  /* 0x0000000110007824 */ /* 0x000fc400078e0211 */
[----:B------:R-:W-:Y:S01]  /*13010*/  IMAD.IADD R5, R5, 0x1, R8 ;  /* 0x0000000105057824 */ /* 0x000fe200078e0208 */
[----:B------:R-:W-:Y:S01]  /*13020*/  SHFL.IDX PT, R10, R3, 0x1, 0x1c1f ;  /* 0x003c1f00030a7f89 */ /* 0x000fe200000e0000 */
[----:B------:R-:W-:-:S03]  /*13030*/  SHF.R.S32.HI R16, RZ, 0x1f, R14 ;  /* 0x0000001fff107819 */ /* 0x000fc6000001140e */
[----:B------:R-:W2:Y:S01]  /*13040*/  SHFL.IDX PT, R11, R2, 0x1, 0x1c1f ;  /* 0x003c1f00020b7f89 */ /* 0x000ea200000e0000 */
[----:B------:R-:W-:-:S03]  /*13050*/  ISETP.GE.OR P3, PT, R0, UR4, P1 ;  /* 0x0000000400007c0c */ /* 0x000fc60008f66670 */
[----:B------:R-:W-:Y:S04]  /*13060*/  SHFL.IDX PT, R8, R3, 0x2, 0x1c1f ;  /* 0x005c1f0003087f89 */ /* 0x000fe800000e0000 */
[----:B------:R-:W3:Y:S04]  /*13070*/  SHFL.IDX PT, R9, R2, 0x2, 0x1c1f ;  /* 0x005c1f0002097f89 */ /* 0x000ee800000e0000 */
[----:B------:R-:W-:Y:S04]  /*13080*/  SHFL.IDX PT, R6, R3, 0x3, 0x1c1f ;  /* 0x007c1f0003067f89 */ /* 0x000fe800000e0000 */
[----:B------:R4:W5:Y:S01]  /*13090*/  SHFL.IDX PT, R7, R2, 0x3, 0x1c1f ;  /* 0x007c1f0002077f89 */ /* 0x00096200000e0000 */
[----:B------:R-:W-:-:S02]  /*130a0*/  IADD3 R15, R0, 0x8, RZ ;  /* 0x00000008000f7810 */ /* 0x000fc40007ffe0ff */
[C---:B------:R-:W-:Y:S02]  /*130b0*/  IADD3 R17, R0.reuse, 0x40, RZ ;  /* 0x0000004000117810 */ /* 0x040fe40007ffe0ff */
[----:B------:R-:W-:Y:S02]  /*130c0*/  ISETP.GE.OR P5, PT, R15, UR4, P1 ;  /* 0x000000040f007c0c */ /* 0x000fe40008fa6670 */
[----:B------:R-:W-:Y:S01]  /*130d0*/  ISETP.GE.OR P4, PT, R17, UR4, P1 ;  /* 0x0000000411007c0c */ /* 0x000fe20008f86670 */
[----:B-1----:R-:W-:Y:S01]  /*130e0*/  @!P3 ST.E [R12.64], R20 ;  /* 0x000000140c00b985 */ /* 0x002fe2000c101908 */
[----:B------:R-:W-:Y:S01]  /*130f0*/  ISETP.GE.AND P3, PT, R0, UR4, PT ;  /* 0x0000000400007c0c */ /* 0x000fe2000bf66270 */
[----:B----4-:R-:W-:Y:S01]  /*13100*/  IMAD R2, R16, c[0x0][0x428], RZ ;  /* 0x00010a0010027a24 */ /* 0x010fe200078e02ff */
[----:B------:R-:W-:-:S03]  /*13110*/  IADD3 R16, R0, 0x48, RZ ;  /* 0x0000004800107810 */ /* 0x000fc60007ffe0ff */
[----:B------:R-:W-:Y:S01]  /*13120*/  IMAD R18, R14, c[0x0][0x42c], R2 ;  /* 0x00010b000e127a24 */ /* 0x000fe200078e0202 */
[----:B------:R-:W-:Y:S01]  /*13130*/  ISETP.GE.OR P1, PT, R16, UR4, P1 ;  /* 0x0000000410007c0c */ /* 0x000fe20008f26670 */
[----:B------:R-:W-:-:S04]  /*13140*/  IMAD.WIDE.U32 R2, R14, c[0x0][0x428], R4 ;  /* 0x00010a000e027a25 */ /* 0x000fc800078e0004 */
[----:B------:R-:W-:Y:S01]  /*13150*/  IMAD.IADD R3, R3, 0x1, R18 ;  /* 0x0000000103037824 */ /* 0x000fe200078e0212 */
[C---:B------:R-:W-:Y:S01]  /*13160*/  LEA R23, P0, R2.reuse, c[0x0][0x400], 0x2 ;  /* 0x0001000002177a11 */ /* 0x040fe200078010ff */
[----:B--2---:R1:W-:Y:S03]  /*13170*/  @!P5 ST.E [R10.64], R21 ;  /* 0x000000150a00d985 */ /* 0x0043e6000c101908 */
[----:B------:R-:W-:Y:S01]  /*13180*/  LEA.HI.X R18, R2, c[0x0][0x404], R3, 0x2, P0 ;  /* 0x0001010002127a11 */ /* 0x000fe200000f1403 */
[----:B---3--:R2:W-:Y:S01]  /*13190*/  @!P4 ST.E [R8.64], R22 ;  /* 0x000000160800c985 */ /* 0x0085e2000c101908 */
[C---:B------:R-:W-:Y:S02]  /*131a0*/  IADD3 R5, R27.reuse, 0x18, RZ ;  /* 0x000000181b057810 */ /* 0x040fe40007ffe0ff */
[C---:B------:R-:W-:Y:S01]  /*131b0*/  IADD3 R0, R27.reuse, 0x20, RZ ;  /* 0x000000201b007810 */ /* 0x040fe20007ffe0ff */
[----:B-----5:R3:W-:Y:S01]  /*131c0*/  @!P1 ST.E [R6.64], R19 ;  /* 0x0000001306009985 */ /* 0x0207e2000c101908 */
[----:B------:R-:W-:-:S02]  /*131d0*/  IADD3 R4, R27, 0x28, RZ ;  /* 0x000000281b047810 */ /* 0x000fc40007ffe0ff */
[C---:B------:R-:W-:Y:S01]  /*131e0*/  IADD3 R3, R27.reuse, 0x30, RZ ;  /* 0x000000301b037810 */ /* 0x040fe20007ffe0ff */
[----:B------:R4:W4:Y:S01]  /*131f0*/  SHFL.IDX PT, R8, R23, RZ, 0x1c1f ;  /* 0x001c1fff17087589 */ /* 0x00092200000e0000 */
[----:B------:R-:W-:Y:S02]  /*13200*/  IADD3 R2, R27, 0x38, RZ ;  /* 0x000000381b027810 */ /* 0x000fe40007ffe0ff */
[----:B------:R-:W-:Y:S01]  /*13210*/  ISETP.GE.AND P2, PT, R15, UR4, PT ;  /* 0x000000040f007c0c */ /* 0x000fe2000bf46270 */
[----:B------:R4:W4:Y:S01]  /*13220*/  SHFL.IDX PT, R9, R18, RZ, 0x1c1f ;  /* 0x001c1fff12097589 */ /* 0x00092200000e0000 */
[----:B------:R-:W-:Y:S02]  /*13230*/  ISETP.GE.AND P1, PT, R17, UR4, PT ;  /* 0x0000000411007c0c */ /* 0x000fe4000bf26270 */
[----:B------:R-:W-:Y:S02]  /*13240*/  ISETP.GE.AND P0, PT, R16, UR4, PT ;  /* 0x0000000410007c0c */ /* 0x000fe4000bf06270 */
[----:B------:R-:W-:-:S02]  /*13250*/  SHF.R.S32.HI R17, RZ, 0x1f, R27 ;  /* 0x0000001fff117819 */ /* 0x000fc4000001141b */
[----:B------:R-:W-:Y:S02]  /*13260*/  SHF.R.S32.HI R24, RZ, 0x1f, R3 ;  /* 0x0000001fff187819 */ /* 0x000fe40000011403 */
[----:B------:R-:W-:Y:S02]  /*13270*/  SHF.R.S32.HI R25, RZ, 0x1f, R2 ;  /* 0x0000001fff197819 */ /* 0x000fe40000011402 */
[----:B-1----:R-:W-:Y:S02]  /*13280*/  SHF.R.S32.HI R21, RZ, 0x1f, R0 ;  /* 0x0000001fff157819 */ /* 0x002fe40000011400 */
[----:B--2---:R-:W-:Y:S02]  /*13290*/  SHF.R.S32.HI R22, RZ, 0x1f, R4 ;  /* 0x0000001fff167819 */ /* 0x004fe40000011404 */
[C---:B---3--:R-:W-:Y:S02]  /*132a0*/  IADD3 R7, R27.reuse, 0x8, RZ ;  /* 0x000000081b077810 */ /* 0x048fe40007ffe0ff */
[----:B------:R-:W-:-:S02]  /*132b0*/  IADD3 R6, R27, 0x10, RZ ;  /* 0x000000101b067810 */ /* 0x000fc40007ffe0ff */
[----:B------:R-:W-:Y:S02]  /*132c0*/  SHF.R.S32.HI R16, RZ, 0x1f, R7 ;  /* 0x0000001fff107819 */ /* 0x000fe40000011407 */
[----:B------:R-:W-:Y:S02]  /*132d0*/  SHF.R.S32.HI R20, RZ, 0x1f, R6 ;  /* 0x0000001fff147819 */ /* 0x000fe40000011406 */
[----:B------:R-:W-:Y:S01]  /*132e0*/  SHF.R.S32.HI R19, RZ, 0x1f, R5 ;  /* 0x0000001fff137819 */ /* 0x000fe20000011405 */
[----:B------:R-:W-:Y:S05]  /*132f0*/  @P3 BRA `(.L_x_1152) ;  /* 0x0000021000003947 */ /* 0x000fea0003800000 */
[----:B----4-:R-:W-:Y:S02]  /*13300*/  ISETP.GE.AND P3, PT, R27, c[0x0][0x3c8], PT ;  /* 0x0000f2001b007a0c */ /* 0x010fe40003f66270 */
[----:B------:R-:W-:Y:S02]  /*13310*/  ISETP.GE.AND P5, PT, R7, c[0x0][0x3c8], PT ;  /* 0x0000f20007007a0c */ /* 0x000fe40003fa6270 */
[----:B------:R-:W-:-:S09]  /*13320*/  ISETP.GE.AND P6, PT, R4, c[0x0][0x3c8], PT ;  /* 0x0000f20004007a0c */ /* 0x000fd20003fc6270 */
[----:B------:R-:W-:-:S04]  /*13330*/  @!P3 LEA R10, P4, R27, R8, 0x2 ;  /* 0x000000081b0ab211 */ /* 0x000fc800078810ff */
[----:B------:R-:W-:Y:S02]  /*13340*/  @!P3 LEA.HI.X R11, R27, R9, R17, 0x2, P4 ;  /* 0x000000091b0bb211 */ /* 0x000fe400020f1411 */
[----:B------:R-:W-:-:S03]  /*13350*/  ISETP.GE.AND P4, PT, R6, c[0x0][0x3c8], PT ;  /* 0x0000f20006007a0c */ /* 0x000fc60003f86270 */
[----:B------:R1:W-:Y:S02]  /*13360*/  @!P3 ST.E.64 [R10.64], R140 ;  /* 0x0000008c0a00b985 */ /* 0x0003e4000c101b08 */
[----:B-1----:R-:W-:-:S04]  /*13370*/  @!P5 LEA R10, P3, R7, R8, 0x2 ;  /* 0x00000008070ad211 */ /* 0x002fc800078610ff */
        /* <DEDUP_REMOVED lines=10> */
[----:B------:R1:W-:Y:S01]  /*13420*/  @!P3 ST.E.64 [R10.64], R168 ;  /* 0x000000a80a00b985 */ /* 0x0003e2000c101b08 */
[----:B------:R-:W-:-:S04]  /*13430*/  @!P5 LEA R14, P3, R0, R8, 0x2 ;  /* 0x00000008000ed211 */ /* 0x000fc800078610ff */
[----:B------:R-:W-:Y:S02]  /*13440*/  @!P5 LEA.HI.X R15, R0, R9, R21, 0x2, P3 ;  /* 0x00000009000fd211 */ /* 0x000fe400018f1415 */
[----:B------:R-:W-:Y:S02]  /*13450*/  ISETP.GE.AND P5, PT, R3, c[0x0][0x3c8], PT ;  /* 0x0000f20003007a0c */ /* 0x000fe40003fa6270 */
[----:B------:R-:W-:-:S04]  /*13460*/  @!P6 LEA R12, P3, R4, R8, 0x2 ;  /* 0x00000008040ce211 */ /* 0x000fc800078610ff */
[----:B------:R-:W-:-:S07]  /*13470*/  @!P6 LEA.HI.X R13, R4, R9, R22, 0x2, P3 ;  /* 0x00000009040de211 */ /* 0x000fce00018f1416 */
[----:B-1----:R-:W-:-:S04]  /*13480*/  @!P5 LEA R10, P3, R3, R8, 0x2 ;  /* 0x00000008030ad211 */ /* 0x002fc800078610ff */
[----:B------:R-:W-:Y:S02]  /*13490*/  @!P5 LEA.HI.X R11, R3, R9, R24, 0x2, P3 ;  /* 0x00000009030bd211 */ /* 0x000fe400018f1418 */
[----:B------:R-:W-:-:S04]  /*134a0*/  @!P4 LEA R8, P3, R2, R8, 0x2 ;  /* 0x000000080208c211 */ /* 0x000fc800078610ff */
[----:B------:R-:W-:Y:S02]  /*134b0*/  @!P4 LEA.HI.X R9, R2, R9, R25, 0x2, P3 ;  /* 0x000000090209c211 */ /* 0x000fe400018f1419 */
[----:B------:R-:W-:-:S13]  /*134c0*/  ISETP.GE.AND P3, PT, R0, c[0x0][0x3c8], PT ;  /* 0x0000f20000007a0c */ /* 0x000fda0003f66270 */
[----:B------:R1:W-:Y:S04]  /*134d0*/  @!P3 ST.E.64 [R14.64], R172 ;  /* 0x000000ac0e00b985 */ /* 0x0003e8000c101b08 */
[----:B------:R1:W-:Y:S04]  /*134e0*/  @!P6 ST.E.64 [R12.64], R184 ;  /* 0x000000b80c00e985 */ /* 0x0003e8000c101b08 */
[----:B------:R1:W-:Y:S04]  /*134f0*/  @!P5 ST.E.64 [R10.64], R116 ;  /* 0x000000740a00d985 */ /* 0x0003e8000c101b08 */
[----:B------:R1:W-:Y:S02]  /*13500*/  @!P4 ST.E.64 [R8.64], R128 ;  /* 0x000000800800c985 */ /* 0x0003e4000c101b08 */
.L_x_1152:
[----:B----4-:R-:W-:Y:S05]  /*13510*/  BSYNC B0 ;  /* 0x0000000000007941 */ /* 0x010fea0003800000 */
.L_x_1151:
[----:B-1----:R1:W2:Y:S01]  /*13520*/  SHFL.IDX PT, R9, R18, 0x1, 0x1c1f ;  /* 0x003c1f0012097f89 */ /* 0x0022a200000e0000 */
[----:B------:R-:W-:Y:S03]  /*13530*/  BSSY B0, `(.L_x_1153) ;  /* 0x0000023000007945 */ /* 0x000fe60003800000 */
[----:B------:R1:W3:Y:S01]  /*13540*/  SHFL.IDX PT, R8, R23, 0x1, 0x1c1f ;  /* 0x003c1f0017087f89 */ /* 0x0002e200000e0000 */
[----:B------:R-:W-:Y:S05]  /*13550*/  @P2 BRA `(.L_x_1154) ;  /* 0x0000020000002947 */ /* 0x000fea0003800000 */
[----:B------:R-:W-:Y:S02]  /*13560*/  ISETP.GE.AND P3, PT, R27, c[0x0][0x3c8], PT ;  /* 0x0000f2001b007a0c */ /* 0x000fe40003f66270 */
[----:B------:R-:W-:-:S02]  /*13570*/  ISETP.GE.AND P5, PT, R7, c[0x0][0x3c8], PT ;  /* 0x0000f20007007a0c */ /* 0x000fc40003fa6270 */
[----:B------:R-:W-:-:S09]  /*13580*/  ISETP.GE.AND P2, PT, R6, c[0x0][0x3c8], PT ;  /* 0x0000f20006007a0c */ /* 0x000fd20003f46270 */
[----:B---3--:R-:W-:-:S04]  /*13590*/  @!P3 LEA R10, P4, R27, R8, 0x2 ;  /* 0x000000081b0ab211 */ /* 0x008fc800078810ff */
        /* <DEDUP_REMOVED lines=9> */
[----:B---3--:R-:W-:-:S03]  /*13630*/  @!P3 LEA R12, P4, R5, R8, 0x2 ;  /* 0x00000008050cb211 */ /* 0x008fc600078810ff */
[----:B------:R2:W-:Y:S01]  /*13640*/  @!P2 ST.E.64 [R10.64], R158 ;  /* 0x0000009e0a00a985 */ /* 0x0005e2000c101b08 */
[----:B------:R-:W-:Y:S02]  /*13650*/  @!P3 LEA.HI.X R13, R5, R9, R19, 0x2, P4 ;  /* 0x00000009050db211 */ /* 0x000fe400020f1413 */
[----:B------:R-:W-:-:S03]  /*13660*/  ISETP.GE.AND P4, PT, R4, c[0x0][0x3c8], PT ;  /* 0x0000f20004007a0c */ /* 0x000fc60003f86270 */
[----:B------:R3:W-:Y:S01]  /*13670*/  @!P3 ST.E.64 [R12.64], R170 ;  /* 0x000000aa0c00b985 */ /* 0x0007e2000c101b08 */
[----:B------:R-:W-:Y:S02]  /*13680*/  ISETP.GE.AND P3, PT, R3, c[0x0][0x3c8], PT ;  /* 0x0000f20003007a0c */ /* 0x000fe40003f66270 */
[----:B--2---:R-:W-:-:S04]  /*13690*/  @!P5 LEA R10, P2, R0, R8, 0x2 ;  /* 0x00000008000ad211 */ /* 0x004fc800078410ff */
[----:B------:R-:W-:Y:S02]  /*136a0*/  @!P5 LEA.HI.X R11, R0, R9, R21, 0x2, P2 ;  /* 0x00000009000bd211 */ /* 0x000fe400010f1415 */
[----:B------:R-:W-:-:S03]  /*136b0*/  ISETP.GE.AND P2, PT, R2, c[0x0][0x3c8], PT ;  /* 0x0000f20002007a0c */ /* 0x000fc60003f46270 */
[----:B------:R2:W-:Y:S01]  /*136c0*/  @!P5 ST.E.64 [R10.64], R174 ;  /* 0x000000ae0a00d985 */ /* 0x0005e2000c101b08 */
[----:B---3--:R-:W-:-:S04]  /*136d0*/  @!P4 LEA R12, P5, R4, R8, 0x2 ;  /* 0x00000008040cc211 */ /* 0x008fc800078a10ff */
        /* <DEDUP_REMOVED lines=8> */
.L_x_1154:
[----:B------:R-:W-:Y:S05]  /*13760*/  BSYNC B0 ;  /* 0x0000000000007941 */ /* 0x000fea0003800000 */
.L_x_1153:
[----:B--23--:R2:W3:Y:S01]  /*13770*/  SHFL.IDX PT, R9, R18, 0x2, 0x1c1f ;  /* 0x005c1f0012097f89 */ /* 0x00c4e200000e0000 */
[----:B------:R-:W-:Y:S03]  /*13780*/  BSSY B0, `(.L_x_1155) ;  /* 0x0000023000007945 */ /* 0x000fe60003800000 */
[----:B------:R2:W4:Y:S01]  /*13790*/  SHFL.IDX PT, R8, R23, 0x2, 0x1c1f ;  /* 0x005c1f0017087f89 */ /* 0x00052200000e0000 */
[----:B------:R-:W-:Y:S05]  /*137a0*/  @P1 BRA `(.L_x_1156) ;  /* 0x0000020000001947 */ /* 0x000fea0003800000 */
[----:B------:R-:W-:Y:S02]  /*137b0*/  ISETP.GE.AND P3, PT, R27, c[0x0][0x3c8], PT ;  /* 0x0000f2001b007a0c */ /* 0x000fe40003f66270 */
[----:B------:R-:W-:Y:S02]  /*137c0*/  ISETP.GE.AND P5, PT, R7, c[0x0][0x3c8], PT ;  /* 0x0000f20007007a0c */ /* 0x000fe40003fa6270 */
[----:B------:R-:W-:Y:S02]  /*137d0*/  ISETP.GE.AND P2, PT, R6, c[0x0][0x3c8], PT ;  /* 0x0000f20006007a0c */ /* 0x000fe40003f46270 */
[----:B------:R-:W-:-:S07]  /*137e0*/  ISETP.GE.AND P1, PT, R5, c[0x0][0x3c8], PT ;  /* 0x0000f20005007a0c */ /* 0x000fce0003f26270 */
[----:B----4-:R-:W-:-:S04]  /*137f0*/  @!P3 LEA R10, P4, R27, R8, 0x2 ;  /* 0x000000081b0ab211 */ /* 0x010fc800078810ff */
[----:B---3--:R-:W-:Y:S02]  /*13800*/  @!P3 LEA.HI.X R11, R27, R9, R17, 0x2, P4 ;  /* 0x000000091b0bb211 */ /* 0x008fe400020f1411 */
[----:B------:R-:W-:-:S03]  /*13810*/  @!P5 LEA R14, P4, R7, R8, 0x2 ;  /* 0x00000008070ed211 */ /* 0x000fc600078810ff */
[----:B------:R3:W-:Y:S01]  /*13820*/  @!P3 ST.E.64 [R10.64], R144 ;  /* 0x000000900a00b985 */ /* 0x0007e2000c101b08 */
[-C--:B------:R-:W-:Y:S02]  /*13830*/  @!P5 LEA.HI.X R15, R7, R9.reuse, R16, 0x2, P4 ;  /* 0x00000009070fd211 */ /* 0x080fe400020f1410 */
[----:B------:R-:W-:Y:S02]  /*13840*/  ISETP.GE.AND P4, PT, R0, c[0x0][0x3c8], PT ;  /* 0x0000f20000007a0c */ /* 0x000fe40003f86270 */
[C---:B------:R-:W-:Y:S01]  /*13850*/  @!P2 LEA R12, P3, R6.reuse, R8, 0x2 ;  /* 0x00000008060ca211 */ /* 0x040fe200078610ff */
[----:B------:R4:W-:Y:S03]  /*13860*/  @!P5 ST.E.64 [R14.64], R148 ;  /* 0x000000940e00d985 */ /* 0x0009e6000c101b08 */
[----:B------:R-:W-:Y:S02]  /*13870*/  @!P2 LEA.HI.X R13, R6, R9, R20, 0x2, P3 ;  /* 0x00000009060da211 */ /* 0x000fe400018f1414 */
[----:B------:R-:W-:-:S03]  /*13880*/  ISETP.GE.AND P3, PT, R4, c[0x0][0x3c8], PT ;  /* 0x0000f20004007a0c */ /* 0x000fc60003f66270 */
[----:B------:R5:W-:Y:S01]  /*13890*/  @!P2 ST.E.64 [R12.64], R160 ;  /* 0x000000a00c00a985 */ /* 0x000be2000c101b08 */
[----:B------:R-:W-:Y:S02]  /*138a0*/  ISETP.GE.AND P2, PT, R3, c[0x0][0x3c8], PT ;  /* 0x0000f20003007a0c */ /* 0x000fe40003f46270 */
[----:B---3--:R-:W-:-:S04]  /*138b0*/  @!P1 LEA R10, P5, R5, R8, 0x2 ;  /* 0x00000008050a9211 */ /* 0x008fc800078a10ff */
[----:B------:R-:W-:Y:S02]  /*138c0*/  @!P1 LEA.HI.X R11, R5, R9, R19, 0x2, P5 ;  /* 0x00000009050b9211 */ /* 0x000fe400028f1413 */
[----:B----4-:R-:W-:-:S03]  /*138d0*/  @!P4 LEA R14, P5, R0, R8, 0x2 ;  /* 0x00000008000ec211 */ /* 0x010fc600078a10ff */
[----:B------:R3:W-:Y:S01]  /*138e0*/  @!P1 ST.E.64 [R10.64], R164 ;  /* 0x000000a40a009985 */ /* 0x0007e2000c101b08 */
[----:B------:R-:W-:Y:S02]  /*138f0*/  ISETP.GE.AND P1, PT, R2, c[0x0][0x3c8], PT ;  /* 0x0000f20002007a0c */ /* 0x000fe40003f26270 */
[----:B------:R-:W-:Y:S02]  /*13900*/  @!P4 LEA.HI.X R15, R0, R9, R21, 0x2, P5 ;  /* 0x00000009000fc211 */ /* 0x000fe400028f1415 */
[----:B-----5:R-:W-:-:S03]  /*13910*/  @!P3 LEA R12, P5, R4, R8, 0x2 ;  /* 0x00000008040cb211 */ /* 0x020fc600078a10ff */
[----:B------:R4:W-:Y:S01]  /*13920*/  @!P4 ST.E.64 [R14.64], R176 ;  /* 0x000000b00e00c985 */ /* 0x0009e2000c101b08 */
[----:B------:R-:W-:-:S05]  /*13930*/  @!P3 LEA.HI.X R13, R4, R9, R22, 0x2, P5 ;  /* 0x00000009040db211 */ /* 0x000fca00028f1416 */
[----:B------:R4:W-:Y:S01]  /*13940*/  @!P3 ST.E.64 [R12.64], R180 ;  /* 0x000000b40c00b985 */ /* 0x0009e2000c101b08 */
[----:B---3--:R-:W-:-:S04]  /*13950*/  @!P2 LEA R10, P5, R3, R8, 0x2 ;  /* 0x00000008030aa211 */ /* 0x008fc800078a10ff */
[----:B------:R-:W-:Y:S02]  /*13960*/  @!P2 LEA.HI.X R11, R3, R9, R24, 0x2, P5 ;  /* 0x00000009030ba211 */ /* 0x000fe400028f1418 */
[----:B------:R-:W-:-:S03]  /*13970*/  @!P1 LEA R8, P5, R2, R8, 0x2 ;  /* 0x0000000802089211 */ /* 0x000fc600078a10ff */
[----:B------:R4:W-:Y:S01]  /*13980*/  @!P2 ST.E.64 [R10.64], R120 ;  /* 0x000000780a00a985 */ /* 0x0009e2000c101b08 */
[----:B------:R-:W-:-:S05]  /*13990*/  @!P1 LEA.HI.X R9, R2, R9, R25, 0x2, P5 ;  /* 0x0000000902099211 */ /* 0x000fca00028f1419 */
[----:B------:R4:W-:Y:S04]  /*139a0*/  @!P1 ST.E.64 [R8.64], R124 ;  /* 0x0000007c08009985 */ /* 0x0009e8000c101b08 */
.L_x_1156:
[----:B------:R-:W-:Y:S05]  /*139b0*/  BSYNC B0 ;  /* 0x0000000000007941 */ /* 0x000fea0003800000 */
.L_x_1155:
[----:B---34-:R3:W4:Y:S04]  /*139c0*/  SHFL.IDX PT, R9, R18, 0x3, 0x1c1f ;  /* 0x007c1f0012097f89 */ /* 0x01872800000e0000 */
[----:B------:R3:W1:Y:S01]  /*139d0*/  SHFL.IDX PT, R8, R23, 0x3, 0x1c1f ;  /* 0x007c1f0017087f89 */ /* 0x00066200000e0000 */
[----:B------:R-:W-:Y:S05]  /*139e0*/  @P0 BRA `(.L_x_1157) ;  /* 0x000004e000000947 */ /* 0x000fea0003800000 */
[----:B------:R-:W-:Y:S02]  /*139f0*/  ISETP.GE.AND P0, PT, R27, c[0x0][0x3c8], PT ;  /* 0x0000f2001b007a0c */ /* 0x000fe40003f06270 */
[----:B------:R-:W-:Y:S02]  /*13a00*/  ISETP.GE.AND P5, PT, R7, c[0x0][0x3c8], PT ;  /* 0x0000f20007007a0c */ /* 0x000fe40003fa6270 */
[----:B------:R-:W-:Y:S02]  /*13a10*/  ISETP.GE.AND P4, PT, R6, c[0x0][0x3c8], PT ;  /* 0x0000f20006007a0c */ /* 0x000fe40003f86270 */
[----:B------:R-:W-:-:S07]  /*13a20*/  ISETP.GE.AND P3, PT, R5, c[0x0][0x3c8], PT ;  /* 0x0000f20005007a0c */ /* 0x000fce0003f66270 */
[-C--:B-1----:R-:W-:Y:S02]  /*13a30*/  @!P0 LEA R12, P2, R27, R8.reuse, 0x2 ;  /* 0x000000081b0c8211 */ /* 0x082fe400078410ff */
[----:B------:R-:W-:Y:S02]  /*13a40*/  @!P5 LEA R10, P1, R7, R8, 0x2 ;  /* 0x00000008070ad211 */ /* 0x000fe400078210ff */
[-C--:B----4-:R-:W-:Y:S02]  /*13a50*/  @!P0 LEA.HI.X R13, R27, R9.reuse, R17, 0x2, P2 ;  /* 0x000000091b0d8211 */ /* 0x090fe400010f1411 */
[----:B------:R-:W-:Y:S02]  /*13a60*/  ISETP.GE.AND P2, PT, R0, c[0x0][0x3c8], PT ;  /* 0x0000f20000007a0c */ /* 0x000fe40003f46270 */
[----:B------:R-:W-:Y:S01]  /*13a70*/  @!P5 LEA.HI.X R11, R7, R9, R16, 0x2, P1 ;  /* 0x00000009070bd211 */ /* 0x000fe200008f1410 */
[----:B------:R1:W-:Y:S01]  /*13a80*/  @!P0 ST.E.64 [R12.64], R146 ;  /* 0x000000920c008985 */ /* 0x0003e2000c101b08 */
[----:B------:R-:W-:-:S02]  /*13a90*/  ISETP.GE.AND P1, PT, R4, c[0x0][0x3c8], PT ;  /* 0x0000f20004007a0c */ /* 0x000fc40003f26270 */
[C---:B------:R-:W-:Y:S01]  /*13aa0*/  @!P4 LEA R14, P0, R6.reuse, R8, 0x2 ;  /* 0x00000008060ec211 */ /* 0x040fe200078010ff */
[----:B------:R4:W-:Y:S03]  /*13ab0*/  @!P5 ST.E.64 [R10.64], R150 ;  /* 0x000000960a00d985 */ /* 0x0009e6000c101b08 */
[----:B------:R-:W-:Y:S02]  /*13ac0*/  @!P4 LEA.HI.X R15, R6, R9, R20, 0x2, P0 ;  /* 0x00000009060fc211 */ /* 0x000fe400000f1414 */
[----:B------:R-:W-:-:S03]  /*13ad0*/  ISETP.GE.AND P0, PT, R3, c[0x0][0x3c8], PT ;  /* 0x0000f20003007a0c */ /* 0x000fc60003f06270 */
        /* <DEDUP_REMOVED lines=19> */
.L_x_1149:
[----:B------:R-:W3:Y:S02]  /*13c10*/  S2R R4, SR_TID.X ;  /* 0x0000000000047919 */ /* 0x000ee40000002100 */
[----:B---3--:R-:W-:-:S13]  /*13c20*/  ISETP.GT.AND P0, PT, R4, 0x7f, PT ;  /* 0x0000007f0400780c */ /* 0x008fda0003f04270 */
[----:B------:R-:W-:Y:S05]  /*13c30*/  @P0 BRA `(.L_x_1157) ;  /* 0x0000029000000947 */ /* 0x000fea0003800000 */
[----:B--2---:R-:W2:Y:S01]  /*13c40*/  LDL.LU R3, [R1+0x68] ;  /* 0x0000680001037983 */ /* 0x004ea20000300800 */
[----:B------:R-:W-:-:S05]  /*13c50*/  MOV R2, c[0x0][0x4e8] ;  /* 0x00013a0000027a02 */ /* 0x000fca0000000f00 */
[----:B------:R-:W-:Y:S01]  /*13c60*/  IMAD R0, R2, c[0x0][0x388], RZ ;  /* 0x0000e20002007a24 */ /* 0x000fe200078e02ff */
[----:B--2---:R-:W-:-:S04]  /*13c70*/  IADD3 R4, R3, R4, RZ ;  /* 0x0000000403047210 */ /* 0x004fc80007ffe0ff */
[----:B------:R-:W-:-:S13]  /*13c80*/  ISETP.GE.AND P0, PT, R4, R0, PT ;  /* 0x000000000400720c */ /* 0x000fda0003f06270 */
[----:B------:R-:W-:Y:S05]  /*13c90*/  @P0 BRA `(.L_x_1157) ;  /* 0x0000023000000947 */ /* 0x000fea0003800000 */
[----:B------:R-:W2:Y:S04]  /*13ca0*/  LDL.LU R3, [R1+0x54] ;  /* 0x0000540001037983 */ /* 0x000ea80000300800 */
[----:B------:R-:W3:Y:S04]  /*13cb0*/  LDL.LU R9, [R1+0x60] ;  /* 0x0000600001097983 */ /* 0x000ee80000300800 */
[----:B------:R-:W4:Y:S01]  /*13cc0*/  LDL.LU R8, [R1+0x64] ;  /* 0x0000640001087983 */ /* 0x000f220000300800 */
[----:B------:R-:W-:-:S13]  /*13cd0*/  ISETP.NE.AND P0, PT, R2, 0x1, PT ;  /* 0x000000010200780c */ /* 0x000fda0003f05270 */
[----:B------:R-:W-:Y:S01]  /*13ce0*/  @P0 IMAD.HI.U32 R7, R4, c[0x0][0x4ec], RZ ;  /* 0x00013b0004070a27 */ /* 0x000fe200078e00ff */
[----:B--2---:R-:W-:Y:S02]  /*13cf0*/  SHF.R.S32.HI R0, RZ, 0x1f, R3 ;  /* 0x0000001fff007819 */ /* 0x004fe40000011403 */
[----:B---3--:R-:W-:-:S03]  /*13d00*/  SHF.R.S32.HI R6, RZ, 0x1f, R9 ;  /* 0x0000001fff067819 */ /* 0x008fc60000011409 */
[----:B------:R-:W-:-:S04]  /*13d10*/  IMAD R0, R0, c[0x0][0x4d0], RZ ;  /* 0x0001340000007a24 */ /* 0x000fc800078e02ff */
[C---:B------:R-:W-:Y:S01]  /*13d20*/  IMAD R5, R3.reuse, c[0x0][0x4d4], R0 ;  /* 0x0001350003057a24 */ /* 0x040fe200078e0200 */
[----:B------:R-:W-:Y:S01]  /*13d30*/  MOV R0, R4 ;  /* 0x0000000400007202 */ /* 0x000fe20000000f00 */
[----:B------:R-:W-:Y:S01]  /*13d40*/  IMAD.WIDE.U32 R2, R3, c[0x0][0x4d0], RZ ;  /* 0x0001340003027a25 */ /* 0x000fe200078e00ff */
[----:B------:R-:W-:-:S03]  /*13d50*/  @P0 SHF.R.U32.HI R0, RZ, c[0x0][0x4f0], R7 ;  /* 0x00013c00ff000a19 */ /* 0x000fc60000011607 */
[----:B------:R-:W-:Y:S01]  /*13d60*/  IMAD R6, R6, c[0x0][0x4d8], RZ ;  /* 0x0001360006067a24 */ /* 0x000fe200078e02ff */
[----:B------:R-:W-:Y:S02]  /*13d70*/  IADD3 R3, R3, R5, RZ ;  /* 0x0000000503037210 */ /* 0x000fe40007ffe0ff */
[----:B----4-:R-:W-:Y:S01]  /*13d80*/  SHF.R.S32.HI R5, RZ, 0x1f, R8 ;  /* 0x0000001fff057819 */ /* 0x010fe20000011408 */
[C---:B------:R-:W-:Y:S01]  /*13d90*/  IMAD R7, R9.reuse, c[0x0][0x4dc], R6 ;  /* 0x0001370009077a24 */ /* 0x040fe200078e0206 */
[----:B------:R-:W-:Y:S01]  /*13da0*/  IADD3 R6, -R0, RZ, RZ ;  /* 0x000000ff00067210 */ /* 0x000fe20007ffe1ff */
[----:B------:R-:W-:-:S04]  /*13db0*/  IMAD.WIDE.U32 R2, R9, c[0x0][0x4d8], R2 ;  /* 0x0001360009027a25 */ /* 0x000fc800078e0002 */
[----:B------:R-:W-:Y:S01]  /*13dc0*/  IMAD R5, R5, c[0x0][0x4e0], RZ ;  /* 0x0001380005057a24 */ /* 0x000fe200078e02ff */
[----:B------:R-:W-:Y:S01]  /*13dd0*/  IADD3 R3, R3, R7, RZ ;  /* 0x0000000703037210 */ /* 0x000fe20007ffe0ff */
[----:B------:R-:W-:Y:S01]  /*13de0*/  IMAD R4, R6, c[0x0][0x4e8], R4 ;  /* 0x00013a0006047a24 */ /* 0x000fe200078e0204 */
[----:B------:R-:W-:Y:S01]  /*13df0*/  SHF.R.S32.HI R7, RZ, 0x1f, R0 ;  /* 0x0000001fff077819 */ /* 0x000fe20000011400 */
[C---:B------:R-:W-:Y:S02]  /*13e00*/  IMAD R6, R8.reuse, c[0x0][0x4e4], R5 ;  /* 0x0001390008067a24 */ /* 0x040fe400078e0205 */
[----:B------:R-:W-:Y:S01]  /*13e10*/  IMAD.WIDE.U32 R2, R8, c[0x0][0x4e0], R2 ;  /* 0x0001380008027a25 */ /* 0x000fe200078e0002 */
[----:B------:R-:W-:-:S04]  /*13e20*/  SHF.R.S32.HI R5, RZ, 0x1f, R4 ;  /* 0x0000001fff057819 */ /* 0x000fc80000011404 */
[----:B------:R-:W-:Y:S01]  /*13e30*/  IADD3 R2, P0, R0, R2, RZ ;  /* 0x0000000200027210 */ /* 0x000fe20007f1e0ff */
[----:B------:R-:W-:-:S03]  /*13e40*/  IMAD R0, R5, c[0x0][0x4c8], RZ ;  /* 0x0001320005007a24 */ /* 0x000fc600078e02ff */
[----:B------:R-:W-:Y:S01]  /*13e50*/  IADD3.X R3, R7, R3, R6, P0, !PT ;  /* 0x0000000307037210 */ /* 0x000fe200007fe406 */
[----:B------:R-:W-:-:S04]  /*13e60*/  IMAD R0, R4, c[0x0][0x4cc], R0 ;  /* 0x0001330004007a24 */ /* 0x000fc800078e0200 */
[----:B------:R-:W-:-:S05]  /*13e70*/  IMAD.WIDE.U32 R2, R4, c[0x0][0x4c8], R2 ;  /* 0x0001320004027a25 */ /* 0x000fca00078e0002 */
[----:B------:R-:W-:Y:S02]  /*13e80*/  IADD3 R0, R3, R0, RZ ;  /* 0x0000000003007210 */ /* 0x000fe40007ffe0ff */
[----:B------:R-:W-:-:S04]  /*13e90*/  LEA R4, P0, R2, c[0x0][0x4a8], 0x2 ;  /* 0x00012a0002047a11 */ /* 0x000fc800078010ff */
[----:B------:R-:W-:Y:S02]  /*13ea0*/  LEA.HI.X R5, R2, c[0x0][0x4ac], R0, 0x2, P0 ;  /* 0x00012b0002057a11 */ /* 0x000fe400000f1400 */
[----:B------:R-:W-:-:S05]  /*13eb0*/  MOV R0, 0xff800000 ;  /* 0xff80000000007802 */ /* 0x000fca0000000f00 */
[----:B------:R2:W-:Y:S02]  /*13ec0*/  STG.E [R4.64], R0 ;  /* 0x0000000004007986 */ /* 0x0005e4000c101908 */
.L_x_1157:
[----:B------:R-:W-:Y:S05]  /*13ed0*/  BSYNC B1 ;  /* 0x0000000000017941 */ /* 0x000fea0003800000 */
.L_x_1148:
[----:B--2---:R-:W2:Y:S02]  /*13ee0*/  LDL R0, [R1+0x74] ;  /* 0x0000740001007983 */ /* 0x004ea40000100800 */
[----:B--2---:R-:W-:-:S13]  /*13ef0*/  ISETP.NE.AND P0, PT, R0, RZ, PT ;  /* 0x000000ff0000720c */ /* 0x004fda0003f05270 */
[----:B------:R-:W-:Y:S01]  /*13f00*/  @P0 WARPSYNC 0xffffffff ;  /* 0xffffffff00000948 */ /* 0x000fe20003800000 */
[----:B------:R-:W-:Y:S06]  /*13f10*/  @P0 BAR.SYNC.DEFER_BLOCKING 0x5, 0x80 ;  /* 0x0142000000000b1d */ /* 0x000fec0000010000 */
[----:B------:R-:W2:Y:S04]  /*13f20*/  @P0 LDS R0, [0xb100] ;  /* 0x00b10000ff000984 */ /* 0x000ea80000000800 */
[----:B--2---:R2:W-:Y:S04]  /*13f30*/  @P0 STL [R1+0x6c], R0 ;  /* 0x00006c0001000387 */ /* 0x0045e80000100800 */
[----:B------:R-:W-:Y:S06]  /*13f40*/  @P0 BAR.ARV 0x4, 0x80 ;  /* 0x0102000000000b1d */ /* 0x000fec0000002000 */
[----:B------:R-:W-:Y:S05]  /*13f50*/  @P0 BRA `(.L_x_1158) ;  /* 0x0000009000000947 */ /* 0x000fea0003800000 */
[----:B------:R-:W-:Y:S05]  /*13f60*/  BRA.DIV ~URZ, `(.L_x_1159) ;  /* 0x00000a627f007947 */ /* 0x000fea000b800000 */
[----:B--2---:R2:W3:Y:S02]  /*13f70*/  SHFL.IDX PT, R0, R26, RZ, 0x1f ;  /* 0x00001fff1a007589 */ /* 0x0044e400000e0000 */
.L_x_1176:
[----:B------:R-:W5:Y:S01]  /*13f80*/  S2R R2, SR_TID.X ;  /* 0x0000000000027919 */ /* 0x000f620000002100 */
[----:B------:R-:W-:Y:S03]  /*13f90*/  WARPSYNC 0xffffffff ;  /* 0xffffffff00007948 */ /* 0x000fe60003800000 */
[----:B------:R-:W-:Y:S06]  /*13fa0*/  BAR.SYNC.DEFER_BLOCKING 0x4, 0x80 ;  /* 0x0102000000007b1d */ /* 0x000fec0000010000 */
[----:B---3--:R3:W-:Y:S01]  /*13fb0*/  STL [R1+0x6c], R0 ;  /* 0x00006c0001007387 */ /* 0x0087e20000100800 */
[----:B-----5:R-:W-:-:S13]  /*13fc0*/  LOP3.LUT P0, RZ, R2, 0x7f, RZ, 0xc0, !PT ;  /* 0x0000007f02ff7812 */ /* 0x020fda000780c0ff */
[----:B------:R3:W-:Y:S04]  /*13fd0*/  @!P0 STS [0xb100], R26 ;  /* 0x00b1001aff008388 */ /* 0x0007e80000000800 */
[----:B------:R-:W-:Y:S06]  /*13fe0*/  BAR.ARV 0x5, 0x80 ;  /* 0x0142000000007b1d */ /* 0x000fec0000002000 */
.L_x_1158:
[----:B--23--:R-:W2:Y:S02]  /*13ff0*/  LDL R0, [R1+0x6c] ;  /* 0x00006c0001007983 */ /* 0x00cea40000100800 */
[----:B--2---:R-:W-:-:S13]  /*14000*/  ISETP.GE.AND P0, PT, R0, c[0x0][0x538], PT ;  /* 0x00014e0000007a0c */ /* 0x004fda0003f06270 */
[----:B-1--4-:R-:W-:Y:S01]  /*14010*/  @P0 CALL.REL.NOINC `(.L_x_1160) ;  /* 0x0000001000000944 */ /* 0x012fe20003c00000 */
[----:B------:R-:W-:Y:S05]  /*14020*/  BRA `(.L_x_1161) ;  /* 0xfffec6f000007947 */ /* 0x000fea000383ffff */
.L_x_1160:
[----:B------:R-:W-:Y:S05]  /*14030*/  EXIT ;  /* 0x000000000000794d */ /* 0x000fea0003800000 */
.L_x_1112:
[----:B------:R-:W-:Y:S01]  /*14040*/  IMAD.MOV.U32 R10, RZ, RZ, R2 ;  /* 0x000000ffff0a7224 */ /* 0x000fe200078e0002 */
[----:B-1----:R-:W-:Y:S01]  /*14050*/  MOV R8, RZ ;  /* 0x000000ff00087202 */ /* 0x002fe20000000f00 */
[----:B------:R-:W-:Y:S01]  /*14060*/  IMAD.MOV.U32 R7, RZ, RZ, 0x181f ;  /* 0x0000181fff077424 */ /* 0x000fe200078e00ff */
[----:B------:R-:W-:Y:S02]  /*14070*/  MOV R9, 0x14090 ;  /* 0x0001409000097802 */ /* 0x000fe40000000f00 */
[----:B------:R-:W-:Y:S05]  /*14080*/  CALL.REL.NOINC `($__internal_17_$__cuda_sm70_shflsync_idx_p) ;  /* 0x000009f000007944 */ /* 0x000fea0003c00000 */
[----:B------:R-:W-:Y:S01]  /*14090*/  MOV R5, R7 ;  /* 0x0000000700057202 */ /* 0x000fe20000000f00 */
[----:B------:R-:W-:Y:S05]  /*140a0*/  BRA `(.L_x_1162) ;  /* 0xfffed4d000007947 */ /* 0x000fea000383ffff */
.L_x_1113:
[----:B------:R-:W-:Y:S01]  /*140b0*/  IMAD.MOV.U32 R10, RZ, RZ, R3 ;  /* 0x000000ffff0a7224 */ /* 0x000fe200078e0003 */
[----:B-1----:R-:W-:Y:S01]  /*140c0*/  MOV R8, RZ ;  /* 0x000000ff00087202 */ /* 0x002fe20000000f00 */
[----:B------:R-:W-:Y:S01]  /*140d0*/  IMAD.MOV.U32 R7, RZ, RZ, 0x181f ;  /* 0x0000181fff077424 */ /* 0x000fe200078e00ff */
[----:B------:R-:W-:Y:S02]  /*140e0*/  MOV R9, 0x14100 ;  /* 0x0001410000097802 */ /* 0x000fe40000000f00 */
[----:B--23--:R-:W-:Y:S05]  /*140f0*/  CALL.REL.NOINC `($__internal_17_$__cuda_sm70_shflsync_idx_p) ;  /* 0x0000098000007944 */ /* 0x00cfea0003c00000 */
[----:B------:R-:W-:Y:S01]  /*14100*/  MOV R4, R7 ;  /* 0x0000000700047202 */ /* 0x000fe20000000f00 */
[----:B------:R-:W-:Y:S05]  /*14110*/  BRA `(.L_x_1163) ;  /* 0xfffed48000007947 */ /* 0x000fea000383ffff */
.L_x_1116:
[----:B------:R-:W-:Y:S01]  /*14120*/  IMAD.MOV.U32 R10, RZ, RZ, R2 ;  /* 0x000000ffff0a7224 */ /* 0x000fe200078e0002 */
[----:B------:R-:W-:Y:S01]  /*14130*/  MOV R8, 0x1 ;  /* 0x0000000100087802 */ /* 0x000fe20000000f00 */
[----:B------:R-:W-:Y:S01]  /*14140*/  IMAD.MOV.U32 R7, RZ, RZ, 0x181f ;  /* 0x0000181fff077424 */ /* 0x000fe200078e00ff */
[----:B------:R-:W-:-:S02]  /*14150*/  MOV R9, 0x14170 ;  /* 0x0001417000097802 */ /* 0x000fc40000000f00 */
[----:B-1234-:R-:W-:Y:S05]  /*14160*/  CALL.REL.NOINC `($__internal_17_$__cuda_sm70_shflsync_idx_p) ;  /* 0x0000091000007944 */ /* 0x01efea0003c00000 */
[----:B------:R-:W-:Y:S01]  /*14170*/  IMAD.MOV.U32 R6, RZ, RZ, R7 ;  /* 0x000000ffff067224 */ /* 0x000fe200078e0007 */
[----:B------:R-:W-:Y:S01]  /*14180*/  MOV R8, 0x1 ;  /* 0x0000000100087802 */ /* 0x000fe20000000f00 */
[----:B------:R-:W-:Y:S01]  /*14190*/  IMAD.MOV.U32 R10, RZ, RZ, R3 ;  /* 0x000000ffff0a7224 */ /* 0x000fe200078e0003 */
[----:B------:R-:W-:-:S02]  /*141a0*/  MOV R7, 0x181f ;  /* 0x0000181f00077802 */ /* 0x000fc40000000f00 */
[----:B------:R-:W-:Y:S02]  /*141b0*/  MOV R9, 0x141d0 ;  /* 0x000141d000097802 */ /* 0x000fe40000000f00 */
[----:B------:R-:W-:Y:S05]  /*141c0*/  CALL.REL.NOINC `($__internal_17_$__cuda_sm70_shflsync_idx_p) ;  /* 0x000008b000007944 */ /* 0x000fea0003c00000 */
[----:B------:R-:W-:Y:S01]  /*141d0*/  MOV R4, R7 ;  /* 0x0000000700047202 */ /* 0x000fe20000000f00 */
[----:B------:R-:W-:Y:S05]  /*141e0*/  BRA `(.L_x_1164) ;  /* 0xfffed4b000007947 */ /* 0x000fea000383ffff */
.L_x_1119:
[----:B------:R-:W-:Y:S01]  /*141f0*/  IMAD.MOV.U32 R10, RZ, RZ, R2 ;  /* 0x000000ffff0a7224 */ /* 0x000fe200078e0002 */
[----:B------:R-:W-:Y:S01]  /*14200*/  MOV R8, 0x2 ;  /* 0x0000000200087802 */ /* 0x000fe20000000f00 */
[----:B------:R-:W-:Y:S01]  /*14210*/  IMAD.MOV.U32 R7, RZ, RZ, 0x181f ;  /* 0x0000181fff077424 */ /* 0x000fe200078e00ff */
[----:B------:R-:W-:Y:S02]  /*14220*/  MOV R9, 0x14240 ;  /* 0x0001424000097802 */ /* 0x000fe40000000f00 */
[----:B-123--:R-:W-:Y:S05]  /*14230*/  CALL.REL.NOINC `($__internal_17_$__cuda_sm70_shflsync_idx_p) ;  /* 0x0000084000007944 */ /* 0x00efea0003c00000 */
[----:B------:R-:W-:Y:S01]  /*14240*/  MOV R6, R7 ;  /* 0x0000000700067202 */ /* 0x000fe20000000f00 */
[----:B------:R-:W-:Y:S05]  /*14250*/  BRA `(.L_x_1165) ;  /* 0xfffed52000007947 */ /* 0x000fea000383ffff */
.L_x_1120:
[----:B------:R-:W-:Y:S01]  /*14260*/  IMAD.MOV.U32 R10, RZ, RZ, R3 ;  /* 0x000000ffff0a7224 */ /* 0x000fe200078e0003 */
[----:B------:R-:W-:Y:S01]  /*14270*/  MOV R8, 0x2 ;  /* 0x0000000200087802 */ /* 0x000fe20000000f00 */
[----:B------:R-:W-:Y:S01]  /*14280*/  IMAD.MOV.U32 R7, RZ, RZ, 0x181f ;  /* 0x0000181fff077424 */ /* 0x000fe200078e00ff */
[----:B------:R-:W-:Y:S02]  /*14290*/  MOV R9, 0x142b0 ;  /* 0x000142b000097802 */ /* 0x000fe40000000f00 */
[----:B-1234-:R-:W-:Y:S05]  /*142a0*/  CALL.REL.NOINC `($__internal_17_$__cuda_sm70_shflsync_idx_p) ;  /* 0x000007d000007944 */ /* 0x01efea0003c00000 */
[----:B------:R-:W-:Y:S01]  /*142b0*/  MOV R4, R7 ;  /* 0x0000000700047202 */ /* 0x000fe20000000f00 */
[----:B------:R-:W-:Y:S05]  /*142c0*/  BRA `(.L_x_1166) ;  /* 0xfffed4d000007947 */ /* 0x000fea000383ffff */
.L_x_1123:
        /* <DEDUP_REMOVED lines=13> */
.L_x_1126:
[----:B------:R-:W-:Y:S01]  /*143a0*/  IMAD.MOV.U32 R10, RZ, RZ, R2 ;  /* 0x000000ffff0a7224 */ /* 0x000fe200078e0002 */
[----:B------:R-:W-:Y:S01]  /*143b0*/  MOV R8, 0x4 ;  /* 0x0000000400087802 */ /* 0x000fe20000000f00 */
[----:B------:R-:W-:Y:S01]  /*143c0*/  IMAD.MOV.U32 R7, RZ, RZ, 0x181f ;  /* 0x0000181fff077424 */ /* 0x000fe200078e00ff */
[----:B------:R-:W-:Y:S02]  /*143d0*/  MOV R9, 0x143f0 ;  /* 0x000143f000097802 */ /* 0x000fe40000000f00 */
[----:B-1234-:R-:W-:Y:S05]  /*143e0*/  CALL.REL.NOINC `($__internal_17_$__cuda_sm70_shflsync_idx_p) ;  /* 0x0000069000007944 */ /* 0x01efea0003c00000 */
[----:B------:R-:W-:Y:S01]  /*143f0*/  MOV R6, R7 ;  /* 0x0000000700067202 */ /* 0x000fe20000000f00 */
[----:B------:R-:W-:Y:S05]  /*14400*/  BRA `(.L_x_1168) ;  /* 0xfffed56000007947 */ /* 0x000fea000383ffff */
.L_x_1127:
[----:B------:R-:W-:Y:S01]  /*14410*/  IMAD.MOV.U32 R10, RZ, RZ, R3 ;  /* 0x000000ffff0a7224 */ /* 0x000fe200078e0003 */
[----:B------:R-:W-:Y:S01]  /*14420*/  MOV R8, 0x4 ;  /* 0x0000000400087802 */ /* 0x000fe20000000f00 */
[----:B------:R-:W-:Y:S01]  /*14430*/  IMAD.MOV.U32 R7, RZ, RZ, 0x181f ;  /* 0x0000181fff077424 */ /* 0x000fe200078e00ff */
[----:B------:R-:W-:Y:S02]  /*14440*/  MOV R9, 0x14460 ;  /* 0x0001446000097802 */ /* 0x000fe40000000f00 */
[----:B-1234-:R-:W-:Y:S05]  /*14450*/  CALL.REL.NOINC `($__internal_17_$__cuda_sm70_shflsync_idx_p) ;  /* 0x0000062000007944 */ /* 0x01efea0003c00000 */
[----:B------:R-:W-:Y:S01]  /*14460*/  MOV R4, R7 ;  /* 0x0000000700047202 */ /* 0x000fe20000000f00 */
[----:B------:R-:W-:Y:S05]  /*14470*/  BRA `(.L_x_1169) ;  /* 0xfffed51000007947 */ /* 0x000fea000383ffff */
.L_x_1130:
        /* <DEDUP_REMOVED lines=13> */
.L_x_1133:
[----:B------:R-:W-:Y:S01]  /*14550*/  IMAD.MOV.U32 R10, RZ, RZ, R2 ;  /* 0x000000ffff0a7224 */ /* 0x000fe200078e0002 */
[----:B------:R-:W-:Y:S01]  /*14560*/  MOV R8, 0x6 ;  /* 0x0000000600087802 */ /* 0x000fe20000000f00 */
[----:B------:R-:W-:Y:S01]  /*14570*/  IMAD.MOV.U32 R7, RZ, RZ, 0x181f ;  /* 0x0000181fff077424 */ /* 0x000fe200078e00ff */
[----:B------:R-:W-:Y:S02]  /*14580*/  MOV R9, 0x145a0 ;  /* 0x000145a000097802 */ /* 0x000fe40000000f00 */
[----:B-1234-:R-:W-:Y:S05]  /*14590*/  CALL.REL.NOINC `($__internal_17_$__cuda_sm70_shflsync_idx_p) ;  /* 0x000004e000007944 */ /* 0x01efea0003c00000 */
[----:B------:R-:W-:Y:S01]  /*145a0*/  MOV R6, R7 ;  /* 0x0000000700067202 */ /* 0x000fe20000000f00 */
[----:B------:R-:W-:Y:S05]  /*145b0*/  BRA `(.L_x_1171) ;  /* 0xfffed5a000007947 */ /* 0x000fea000383ffff */
.L_x_1134:
[----:B------:R-:W-:Y:S01]  /*145c0*/  IMAD.MOV.U32 R10, RZ, RZ, R3 ;  /* 0x000000ffff0a7224 */ /* 0x000fe200078e0003 */
[----:B------:R-:W-:Y:S01]  /*145d0*/  MOV R8, 0x6 ;  /* 0x0000000600087802 */ /* 0x000fe20000000f00 */
[----:B------:R-:W-:Y:S01]  /*145e0*/  IMAD.MOV.U32 R7, RZ, RZ, 0x181f ;  /* 0x0000181fff077424 */ /* 0x000fe200078e00ff */
[----:B------:R-:W-:Y:S02]  /*145f0*/  MOV R9, 0x14610 ;  /* 0x0001461000097802 */ /* 0x000fe40000000f00 */
[----:B-1234-:R-:W-:Y:S05]  /*14600*/  CALL.REL.NOINC `($__internal_17_$__cuda_sm70_shflsync_idx_p) ;  /* 0x0000047000007944 */ /* 0x01efea0003c00000 */
[----:B------:R-:W-:Y:S01]  /*14610*/  MOV R4, R7 ;  /* 0x0000000700047202 */ /* 0x000fe20000000f00 */
[----:B------:R-:W-:Y:S05]  /*14620*/  BRA `(.L_x_1172) ;  /* 0xfffed55000007947 */ /* 0x000fea000383ffff */
.L_x_1137:
        /* <DEDUP_REMOVED lines=13> */
.L_x_1144:
[----:B------:R1:W5:Y:S01]  /*14700*/  LDL R0, [R1+0x18] ;  /* 0x0000180001007983 */ /* 0x0003620000100800 */
[----:B------:R-:W-:Y:S02]  /*14710*/  MOV R3, 0x2 ;  /* 0x0000000200037802 */ /* 0x000fe40000000f00 */
[----:B------:R-:W-:Y:S02]  /*14720*/  MOV R8, 0x14740 ;  /* 0x0001474000087802 */ /* 0x000fe40000000f00 */
[----:B-1---5:R-:W-:Y:S05]  /*14730*/  CALL.REL.NOINC `($__internal_16_$__cuda_sm70_shflsync_bfly_p) ;  /* 0x0000030000007944 */ /* 0x022fea0003c00000 */
[----:B--2---:R-:W-:Y:S01]  /*14740*/  MOV R2, R3 ;  /* 0x0000000300027202 */ /* 0x004fe20000000f00 */
[----:B-1----:R-:W-:Y:S05]  /*14750*/  BRA `(.L_x_1174) ;  /* 0xffffda7000007947 */ /* 0x002fea000383ffff */
.L_x_1145:
[----:B------:R-:W-:Y:S01]  /*14760*/  IMAD.MOV.U32 R0, RZ, RZ, R2 ;  /* 0x000000ffff007224 */ /* 0x000fe200078e0002 */
[----:B------:R-:W-:Y:S02]  /*14770*/  MOV R3, 0x1 ;  /* 0x0000000100037802 */ /* 0x000fe40000000f00 */
[----:B------:R-:W-:Y:S02]  /*14780*/  MOV R8, 0x147a0 ;  /* 0x000147a000087802 */ /* 0x000fe40000000f00 */
[----:B-----5:R-:W-:Y:S05]  /*14790*/  CALL.REL.NOINC `($__internal_16_$__cuda_sm70_shflsync_bfly_p) ;  /* 0x000002a000007944 */ /* 0x020fea0003c00000 */
[----:B-1----:R1:W5:Y:S01]  /*147a0*/  LDL R0, [R1+0x1c] ;  /* 0x00001c0001007983 */ /* 0x0023620000100800 */
[----:B--2---:R-:W-:Y:S01]  /*147b0*/  FADD.FTZ R2, R2, R3 ;  /* 0x0000000302027221 */ /* 0x004fe20000010000 */
[----:B------:R-:W-:-:S02]  /*147c0*/  MOV R3, 0x2 ;  /* 0x0000000200037802 */ /* 0x000fc40000000f00 */
[----:B------:R-:W-:Y:S02]  /*147d0*/  MOV R8, 0x147f0 ;  /* 0x000147f000087802 */ /* 0x000fe40000000f00 */
[----:B-1---5:R-:W-:Y:S05]  /*147e0*/  CALL.REL.NOINC `($__internal_16_$__cuda_sm70_shflsync_bfly_p) ;  /* 0x0000025000007944 */ /* 0x022fea0003c00000 */
[----:B-1----:R-:W3:Y:S01]  /*147f0*/  LDL.LU R0, [R1+0x1c] ;  /* 0x00001c0001007983 */ /* 0x002ee20000300800 */
[----:B------:R-:W-:Y:S01]  /*14800*/  MOV R8, 0x14850 ;  /* 0x0001485000087802 */ /* 0x000fe20000000f00 */
[----:B--23--:R-:W-:Y:S01]  /*14810*/  FADD.FTZ R4, R0, R3 ;  /* 0x0000000300047221 */ /* 0x00cfe20000010000 */
[----:B------:R-:W-:-:S04]  /*14820*/  MOV R3, 0x1 ;  /* 0x0000000100037802 */ /* 0x000fc80000000f00 */
[----:B------:R-:W-:Y:S02]  /*14830*/  MOV R0, R4 ;  /* 0x0000000400007202 */ /* 0x000fe40000000f00 */
[----:B------:R-:W-:Y:S05]  /*14840*/  CALL.REL.NOINC `($__internal_16_$__cuda_sm70_shflsync_bfly_p) ;  /* 0x000001f000007944 */ /* 0x000fea0003c00000 */
[----:B-1----:R1:W5:Y:S01]  /*14850*/  LDL R0, [R1+0x24] ;  /* 0x0000240001007983 */ /* 0x0023620000100800 */
[----:B--2---:R-:W-:Y:S01]  /*14860*/  FADD.FTZ R4, R4, R3 ;  /* 0x0000000304047221 */ /* 0x004fe20000010000 */
[----:B------:R-:W-:Y:S02]  /*14870*/  MOV R3, 0x2 ;  /* 0x0000000200037802 */ /* 0x000fe40000000f00 */
        /* <DEDUP_REMOVED lines=19> */
[----:B--2---:R-:W-:Y:S01]  /*149b0*/  MOV R8, R3 ;  /* 0x0000000300087202 */ /* 0x004fe20000000f00 */
[----:B-1----:R-:W-:Y:S05]  /*149c0*/  BRA `(.L_x_1175) ;  /* 0xffffd93000007947 */ /* 0x002fea000383ffff */
.L_x_1159:
[----:B------:R-:W-:Y:S01]  /*149d0*/  IMAD.MOV.U32 R10, RZ, RZ, R26 ;  /* 0x000000ffff0a7224 */ /* 0x000fe200078e001a */
[----:B-1----:R-:W-:Y:S01]  /*149e0*/  MOV R8, RZ ;  /* 0x000000ff00087202 */ /* 0x002fe20000000f00 */
[----:B------:R-:W-:Y:S01]  /*149f0*/  IMAD.MOV.U32 R7, RZ, RZ, 0x1f ;  /* 0x0000001fff077424 */ /* 0x000fe200078e00ff */
[----:B----4-:R-:W-:Y:S02]  /*14a00*/  MOV R9, 0x14a20 ;  /* 0x00014a2000097802 */ /* 0x010fe40000000f00 */
[----:B--23--:R-:W-:Y:S05]  /*14a10*/  CALL.REL.NOINC `($__internal_17_$__cuda_sm70_shflsync_idx_p) ;  /* 0x0000006000007944 */ /* 0x00cfea0003c00000 */
[----:B------:R-:W-:Y:S01]  /*14a20*/  MOV R0, R7 ;  /* 0x0000000700007202 */ /* 0x000fe20000000f00 */
[----:B------:R-:W-:Y:S05]  /*14a30*/  BRA `(.L_x_1176) ;  /* 0xfffff54000007947 */ /* 0x000fea000383ffff */
        .weak           $__internal_16_$__cuda_sm70_shflsync_bfly_p
        .type           $__internal_16_$__cuda_sm70_shflsync_bfly_p,@function
        .size           $__internal_16_$__cuda_sm70_shflsync_bfly_p,($__internal_17_$__cuda_sm70_shflsync_idx_p - $__internal_16_$__cuda_sm70_shflsync_bfly_p)
$__internal_16_$__cuda_sm70_shflsync_bfly_p:
[----:B------:R-:W-:Y:S01]  /*14a40*/  MOV R9, 0x0 ;  /* 0x0000000000097802 */ /* 0x000fe20000000f00 */
[----:B------:R-:W-:Y:S04]  /*14a50*/  WARPSYNC R7 ;  /* 0x0000000700007348 */ /* 0x000fe80003800000 */
[----:B------:R1:W2:Y:S01]  /*14a60*/  SHFL.BFLY PT, R3, R0, R3, R10 ;  /* 0x0c00000300037389 */ /* 0x0002a200000e000a */
[----:B------:R-:W-:Y:S05]  /*14a70*/  RET.REL.NODEC R8 `(_ZN7cutlass13device_kernelIN5flash19enable_sm80_to_sm89INS1_16FlashAttnFwdSm80INS1_25CollectiveMainloopFwdSm80ILi4ELi1ELb0EN4cute5tupleIJNS5_1CILi128EEENS7_ILi112EEENS7_ILi64EEEEEELi64ENS_10bfloat16_tEfNS_4arch4Sm80ELb1ELb0ELb0ELb0ELb0ELb0ELb1ELb1EEENS1_21CollectiveEpilogueFwdINS6_IJS8_SA_S9_EEENS6_IJNS7_ILi1EEESI_SI_EEESC_SE_Li128ELb0ELb1ELb1ELb0EEENS1_30DynamicPersistentTileSchedulerILi128ELi128ELb1ELb1ELb0EEEEEEEEEvNT_6ParamsE) ;  /* 0xfffeb58008007950 */ /* 0x000fea0003c3ffff */
        .weak           $__internal_17_$__cuda_sm70_shflsync_idx_p
        .type           $__internal_17_$__cuda_sm70_shflsync_idx_p,@function
        .size           $__internal_17_$__cuda_sm70_shflsync_idx_p,(.L_x_1636 - $__internal_17_$__cuda_sm70_shflsync_idx_p)
$__internal_17_$__cuda_sm70_shflsync_idx_p:
[----:B------:R-:W-:-:S04]  /*14a80*/  MOV R12, 0xffffffff ;  /* 0xffffffff000c7802 */ /* 0x000fc80000000f00 */
[----:B------:R-:W-:Y:S04]  /*14a90*/  WARPSYNC R12 ;  /* 0x0000000c00007348 */ /* 0x000fe80003800000 */
[----:B------:R1:W2:Y:S02]  /*14aa0*/  SHFL.IDX PT, R7, R10, R8, R7 ;  /* 0x000000080a077389 */ /* 0x0002a400000e0007 */
[----:B-1----:R-:W-:Y:S02]  /*14ab0*/  MOV R8, R9 ;  /* 0x0000000900087202 */ /* 0x002fe40000000f00 */
[----:B------:R-:W-:-:S04]  /*14ac0*/  MOV R9, 0x0 ;  /* 0x0000000000097802 */ /* 0x000fc80000000f00 */
[----:B--2---:R-:W-:Y:S05]  /*14ad0*/  RET.REL.NODEC R8 `(_ZN7cutlass13device_kernelIN5flash19enable_sm80_to_sm89INS1_16FlashAttnFwdSm80INS1_25CollectiveMainloopFwdSm80ILi4ELi1ELb0EN4cute5tupleIJNS5_1CILi128EEENS7_ILi112EEENS7_ILi64EEEEEELi64ENS_10bfloat16_tEfNS_4arch4Sm80ELb1ELb0ELb0ELb0ELb0ELb0ELb1ELb1EEENS1_21CollectiveEpilogueFwdINS6_IJS8_SA_S9_EEENS6_IJNS7_ILi1EEESI_SI_EEESC_SE_Li128ELb0ELb1ELb1ELb0EEENS1_30DynamicPersistentTileSchedulerILi128ELi128ELb1ELb1ELb0EEEEEEEEEvNT_6ParamsE) ;  /* 0xfffeb52008007950 */ /* 0x004fea0003c3ffff */
.L_x_1177:
        /* <DEDUP_REMOVED lines=10> */
.L_x_1636:


//--------------------- .text._ZN7cutlass13device_kernelIN5flash19enable_sm80_to_sm89INS1_16FlashAttnFwdSm80INS1_25CollectiveMainloopFwdSm80ILi4ELi1ELb0EN4cute5tupleIJNS5_1CILi128EEENS7_ILi80EEENS7_ILi64EEEEEELi64ENS_10bfloat16_tEfNS_4arch4Sm80ELb1ELb0ELb0ELb1ELb0ELb0ELb1ELb1EEENS1_21CollectiveEpilogueFwdINS6_IJS8_SA_S9_EEENS6_IJNS7_ILi1EEESI_SI_EEESC_SE_Li128ELb1ELb1ELb1ELb0EEENS1_36VarlenDynamicPersistentTileSchedulerILi128ELi80ELi128ELi128ELb1ELb1ELb0ELb1ELb1ELb1EEEEEEEEEvNT_6ParamsE --------------------------
	.section	.text._ZN7cutlass13device_kernelIN5flash19enable_sm80_to_sm89INS1_16FlashAttnFwdSm80INS1_25CollectiveMainloopFwdSm80ILi4ELi1ELb0EN4cute5tupleIJNS5_1CILi128EEENS7_ILi80EEENS7_ILi64EEEEEELi64ENS_10bfloat16_tEfNS_4arch4Sm80ELb1ELb0ELb0ELb1ELb0ELb0ELb1ELb1EEENS1_21CollectiveEpilogueFwdINS6_IJS8_SA_S9_EEENS6_IJNS7_ILi1EEESI_SI_EEESC_SE_Li128ELb1ELb1ELb1ELb0EEENS1_36VarlenDynamicPersistentTileSchedulerILi128ELi80ELi128ELi128ELb1ELb1ELb0ELb1ELb1ELb1EEEEEEEEEvNT_6ParamsE,"ax",@progbits
	.sectioninfo	@"SHI_REGISTERS=255"
	.align	128
.text._ZN7cutlass13device_kernelIN5flash19enable_sm80_to_sm89INS1_16FlashAttnFwdSm80INS1_25CollectiveMainloopFwdSm80ILi4ELi1ELb0EN4cute5tupleIJNS5_1CILi128EEENS7_ILi80EEENS7_ILi64EEEEEELi64ENS_10bfloat16_tEfNS_4arch4Sm80ELb1ELb0ELb0ELb1ELb0ELb0ELb1ELb1EEENS1_21CollectiveEpilogueFwdINS6_IJS8_SA_S9_EEENS6_IJNS7_ILi1EEESI_SI_EEESC_SE_Li128ELb1ELb1ELb1ELb0EEENS1_36VarlenDynamicPersistentTileSchedulerILi128ELi80ELi128ELi128ELb1ELb1ELb0ELb1ELb1ELb1EEEEEEEEEvNT_6ParamsE:
        .type           _ZN7cutlass13device_kernelIN5flash19enable_sm80_to_sm89INS1_16FlashAttnFwdSm80INS1_25CollectiveMainloopFwdSm80ILi4ELi1ELb0EN4cute5tupleIJNS5_1CILi128EEENS7_ILi80EEENS7_ILi64EEEEEELi64ENS_10bfloat16_tEfNS_4arch4Sm80ELb1ELb0ELb0ELb1ELb0ELb0ELb1ELb1EEENS1_21CollectiveEpilogueFwdINS6_IJS8_SA_S9_EEENS6_IJNS7_ILi1EEESI_SI_EEESC_SE_Li128ELb1ELb1ELb1ELb0EEENS1_36VarlenDynamicPersistentTileSchedulerILi128ELi80ELi128ELi128ELb1ELb1ELb0ELb1ELb1ELb1EEEEEEEEEvNT_6ParamsE,@function
        .size           _ZN7cutlass13device_kernelIN5flash19enable_sm80_to_sm89INS1_16FlashAttnFwdSm80INS1_25CollectiveMainloopFwdSm80ILi4ELi1ELb0EN4cute5tupleIJNS5_1CILi128EEENS7_ILi80EEENS7_ILi64EEEEEELi64ENS_10bfloat16_tEfNS_4arch4Sm80ELb1ELb0ELb0ELb1ELb0ELb0ELb1ELb1EEENS1_21CollectiveEpilogueFwdINS6_IJS8_SA_S9_EEENS6_IJNS7_ILi1EEESI_SI_EEESC_SE_Li128ELb1ELb1ELb1ELb0EEENS1_36VarlenDynamicPersistentTileSchedulerILi128ELi80ELi128ELi128ELb1ELb1ELb0ELb1ELb1ELb1EEEEEEEEEvNT_6ParamsE,(.L_x_1639 - _ZN7cutlass13device_kernelIN5flash19enable_sm80_to_sm89INS1_16FlashAttnFwdSm80INS1_25CollectiveMainloopFwdSm80ILi4ELi1ELb0EN4cute5tupleIJNS5_1CILi128EEENS7_ILi80EEENS7_ILi64EEEEEELi64ENS_10bfloat16_tEfNS_4arch4Sm80ELb1ELb0ELb0ELb1ELb0ELb0ELb1ELb1EEENS1_21CollectiveEpilogueFwdINS6_IJS8_SA_S9_EEENS6_IJNS7_ILi1EEESI_SI_EEESC_SE_Li128ELb1ELb1ELb1ELb0EEENS1_36VarlenDynamicPersistentTileSchedulerILi128ELi80ELi128ELi128ELb1ELb1ELb0ELb1ELb1ELb1EEEEEEEEEvNT_6ParamsE)
        .other          _ZN7cutlass13device_kernelIN5flash19enable_sm80_to_sm89INS1_16FlashAttnFwdSm80INS1_25CollectiveMainloopFwdSm80ILi4ELi1ELb0EN4cute5tupleIJNS5_1CILi128EEENS7_ILi80EEENS7_ILi64EEEEEELi64ENS_10bfloat16_tEfNS_4arch4Sm80ELb1ELb0ELb0ELb1ELb0ELb0ELb1ELb1EEENS1_21CollectiveEpilogueFwdINS6_IJS8_SA_S9_EEENS6_IJNS7_ILi1EEESI_SI_EEESC_SE_Li128ELb1ELb1ELb1ELb0EEENS1_36VarlenDynamicPersistentTileSchedulerILi128ELi80ELi128ELi128ELb1ELb1ELb0ELb1ELb1ELb1EEEEEEEEEvNT_6ParamsE,@"STO_CUDA_ENTRY STV_DEFAULT"
_ZN7cutlass13device_kernelIN5flash19enable_sm80_to_sm89INS1_16FlashAttnFwdSm80INS1_25CollectiveMainloopFwdSm80ILi4ELi1ELb0EN4cute5tupleIJNS5_1CILi128EEENS7_ILi80EEENS7_ILi64EEEEEELi64ENS_10bfloat16_tEfNS_4arch4Sm80ELb1ELb0ELb0ELb1ELb0ELb0ELb1ELb1EEENS1_21CollectiveEpilogueFwdINS6_IJS8_SA_S9_EEENS6_IJNS7_ILi1EEESI_SI_EEESC_SE_Li128ELb1ELb1ELb1ELb0EEENS1_36VarlenDynamicPersistentTileSchedulerILi128ELi80ELi128ELi128ELb1ELb1ELb0ELb1ELb1ELb1EEEEEEEEEvNT_6ParamsE:
        /* <DEDUP_REMOVED lines=55> */
.L_x_1183:
        /* <DEDUP_REMOVED lines=17> */
.L_x_1301:
        /* <DEDUP_REMOVED lines=16> */
.L_x_1302:
[----:B--2---:R-:W-:-:S05]  /*0580*/  IMAD R0, R0, c[0x0][0x538], RZ ;  /* 0x00014e0000007a24 */ /* 0x004fca00078e02ff */
[----:B------:R-:W-:-:S04]  /*0590*/  IADD3 R6, R0, R6, RZ ;  /* 0x0000000600067210 */ /* 0x000fc80007ffe0ff */
[----:B------:R-:W-:-:S13]  /*05a0*/  ISETP.GT.AND P0, PT, R6, UR4, PT ;  /* 0x0000000406007c0c */ /* 0x000fda000bf04270 */
[----:B-1----:R-:W-:Y:S05]  /*05b0*/  @!P0 BRA `(.L_x_1183) ;  /* 0xfffffdb000008947 */ /* 0x002fea000383ffff */
.L_x_1179:
[----:B------:R-:W-:-:S05]  /*05c0*/  IADD3 R12, -R0, R6, RZ ;  /* 0x00000006000c7210 */ /* 0x000fca0007ffe1ff */
[----:B------:R-:W-:-:S05]  /*05d0*/  IMAD R0, R4, c[0x0][0x538], R12 ;  /* 0x00014e0004007a24 */ /* 0x000fca00078e020c */
[----:B------:R-:W-:Y:S01]  /*05e0*/  ISETP.GT.AND P0, PT, R0, UR4, PT ;  /* 0x0000000400007c0c */ /* 0x000fe2000bf04270 */
[----:B------:R-:W-:-:S12]  /*05f0*/  BRA.DIV ~URZ, `(.L_x_1184) ;  /* 0x00011b627f007947 */ /* 0x000fd8000b800000 */
[----:B------:R-:W-:-:S04]  /*0600*/  VOTE.ANY R11, PT, !P0 ;  /* 0x00000000000b7806 */ /* 0x000fc800040e0100 */
.L_x_1303:
[----:B------:R-:W1:Y:S02]  /*0610*/  POPC R0, R11 ;  /* 0x0000000b00007309 */ /* 0x000e640000000000 */
[----:B-1----:R-:W-:-:S05]  /*0620*/  IADD3 R2, R0, R7, RZ ;  /* 0x0000000700027210 */ /* 0x002fca0007ffe0ff */
[----:B------:R1:W-:Y:S01]  /*0630*/  STL [R1+0x54], R2 ;  /* 0x0000540201007387 */ /* 0x0003e20000100800 */
[----:B------:R-:W-:Y:S05]  /*0640*/  BRA.DIV ~URZ, `(.L_x_1185) ;  /* 0x00011b627f007947 */ /* 0x000fea000b800000 */
[----:B------:R2:W3:Y:S01]  /*0650*/  SHFL.IDX PT, R13, R10, R0, 0x1f ;  /* 0x00001f000a0d7589 */ /* 0x0004e200000e0000 */
[----:B------:R-:W-:-:S03]  /*0660*/  MOV R6, RZ ;  /* 0x000000ff00067202 */ /* 0x000fc60000000f00 */
[----:B------:R2:W4:Y:S04]  /*0670*/  SHFL.IDX PT, R10, R8, R0, 0x1f ;  /* 0x00001f00080a7589 */ /* 0x00052800000e0000 */
.L_x_1304:
[----:B------:R-:W-:Y:S01]  /*0680*/  ISETP.NE.AND P0, PT, R11, RZ, PT ;  /* 0x000000ff0b00720c */ /* 0x000fe20003f05270 */
[----:B------:R-:W-:-:S12]  /*0690*/  BSSY B0, `(.L_x_1186) ;  /* 0x0000005000007945 */ /* 0x000fd80003800000 */
[----:B------:R-:W-:Y:S05]  /*06a0*/  @!P0 BRA `(.L_x_1187) ;  /* 0x0000003000008947 */ /* 0x000fea0003800000 */
[----:B------:R-:W-:Y:S01]  /*06b0*/  IADD3 R5, R0, -0x1, RZ ;  /* 0xffffffff00057810 */ /* 0x000fe20007ffe0ff */
[----:B------:R-:W-:Y:S05]  /*06c0*/  BRA.DIV ~URZ, `(.L_x_1188) ;  /* 0x00011bc27f007947 */ /* 0x000fea000b800000 */
[----:B------:R1:W2:Y:S02]  /*06d0*/  SHFL.IDX PT, R6, R4, R5, 0x1f ;  /* 0x00001f0504067589 */ /* 0x0002a400000e0000 */
.L_x_1187:
[----:B------:R-:W-:Y:S05]  /*06e0*/  BSYNC B0 ;  /* 0x0000000000007941 */ /* 0x000fea0003800000 */
.L_x_1186:
        /* <DEDUP_REMOVED lines=69> */
.L_x_1190:
        /* <DEDUP_REMOVED lines=46> */
[----:B------:R-:W-:Y:S02]  /*0e20*/  IMAD.MOV.U32 R7, RZ, RZ, R0 ;  /* 0x000000ffff077224 */ /* 0x000fe400078e0000 */
[----:B------:R-:W-:Y:S01]  /*0e30*/  IMAD.MOV.U32 R2, RZ, RZ, RZ ;  /* 0x000000ffff027224 */ /* 0x000fe200078e00ff */
[----:B------:R-:W-:Y:S01]  /*0e40*/  IABS R0, R8 ;  /* 0x0000000800007213 */ /* 0x000fe20000000000 */
[----:B------:R-:W-:-:S04]  /*0e50*/  IMAD R7, R7, R5, RZ ;  /* 0x0000000507077224 */ /* 0x000fc800078e02ff */
        /* <DEDUP_REMOVED lines=20> */
.L_x_1191:
[----:B------:R-:W-:Y:S05]  /*0fa0*/  BSYNC B0 ;  /* 0x0000000000007941 */ /* 0x000fea0003800000 */
.L_x_1189:
[----:B------:R-:W-:-:S04]  /*0fb0*/  LOP3.LUT R0, RZ, R0, RZ, 0x33, !PT ;  /* 0x00000000ff007212 */ /* 0x000fc800078e33ff */
[----:B------:R-:W-:-:S05]  /*0fc0*/  IADD3 R0, R0, R13, RZ ;  /* 0x0000000d00007210 */ /* 0x000fca0007ffe0ff */
[----:B------:R2:W-:Y:S01]  /*0fd0*/  STL [R1+0x4c], R0 ;  /* 0x00004c0001007387 */ /* 0x0005e20000100800 */
[----:B------:R-:W-:Y:S05]  /*0fe0*/  BRA `(.L_x_1192) ;  /* 0x0000006000007947 */ /* 0x000fea0003800000 */
.L_x_1180:
[----:B------:R-:W-:Y:S01]  /*0ff0*/  MOV R0, UR4 ;  /* 0x0000000400007c02 */ /* 0x000fe20008000f00 */
[----:B------:R-:W-:Y:S04]  /*1000*/  STL [R1+0x4c], RZ ;  /* 0x00004cff01007387 */ /* 0x000fe80000100800 */
[----:B------:R-:W-:Y:S04]  /*1010*/  STL [R1+0x50], RZ ;  /* 0x000050ff01007387 */ /* 0x000fe80000100800 */
[----:B------:R1:W-:Y:S02]  /*1020*/  STL [R1+0x48], R0 ;  /* 0x0000480001007387 */ /* 0x0003e40000100800 */
[----:B-1----:R-:W-:-:S05]  /*1030*/  MOV R0, c[0x0][0x53c] ;  /* 0x00014f0000007a02 */ /* 0x002fca0000000f00 */
[----:B------:R1:W-:Y:S02]  /*1040*/  STL [R1+0x54], R0 ;  /* 0x0000540001007387 */ /* 0x0003e40000100800 */
.L_x_1192:
        /* <DEDUP_REMOVED lines=8> */
.L_x_1178:
        /* <DEDUP_REMOVED lines=72> */
[----:B------:R-:W-:Y:S01]  /*1550*/  SHF.R.U32.HI R2, RZ, 0x3, R0 ;  /* 0x00000003ff027819 */ /* 0x000fe20000011600 */
[----:B------:R-:W-:Y:S01]  /*1560*/  IMAD.SHL.U32 R5, R12, 0x40, RZ ;  /* 0x000000400c057824 */ /* 0x000fe200078e00ff */
[----:B------:R-:W-:Y:S01]  /*1570*/  LOP3.LUT R0, R3, 0x1c0, RZ, 0xc0, !PT ;  /* 0x000001c003007812 */ /* 0x000fe200078ec0ff */
[--C-:B------:R-:W-:Y:S01]  /*1580*/  IMAD R6, R6, 0x2, R4.reuse ;  /* 0x0000000206067824 */ /* 0x100fe200078e0204 */
[----:B------:R-:W-:Y:S01]  /*1590*/  LOP3.LUT R3, R7, R2, RZ, 0x3c, !PT ;  /* 0x0000000207037212 */ /* 0x000fe200078e3cff */
[----:B------:R-:W-:Y:S01]  /*15a0*/  IMAD.MOV.U32 R7, RZ, RZ, -0x10 ;  /* 0xfffffff0ff077424 */ /* 0x000fe200078e00ff */
[----:B------:R-:W-:Y:S01]  /*15b0*/  LOP3.LUT R5, R5, 0xfffffe00, RZ, 0xc0, !PT ;  /* 0xfffffe0005057812 */ /* 0x000fe200078ec0ff */
[----:B------:R-:W-:Y:S01]  /*15c0*/  IMAD.MOV.U32 R12, RZ, RZ, 0x40 ;  /* 0x00000040ff0c7424 */ /* 0x000fe200078e00ff */
[----:B------:R-:W-:Y:S01]  /*15d0*/  LEA.HI R2, R0, R0, RZ, 0x1d ;  /* 0x0000000000027211 */ /* 0x000fe200078fe8ff */
[----:B------:R-:W-:Y:S01]  /*15e0*/  IMAD R0, R14, 0x200, R15 ;  /* 0x000002000e007824 */ /* 0x000fe200078e020f */
[CC--:B------:R-:W-:Y:S01]  /*15f0*/  IADD3 R4, R3.reuse, R5.reuse, R4 ;  /* 0x0000000503047210 */ /* 0x0c0fe20007ffe004 */
[----:B------:R-:W-:Y:S01]  /*1600*/  STL [R1+0x98], R16 ;  /* 0x0000981001007387 */ /* 0x000fe20000100800 */
[----:B------:R-:W-:Y:S01]  /*1610*/  LOP3.LUT R5, R3, R5, RZ, 0xfc, !PT ;  /* 0x0000000503057212 */ /* 0x000fe200078efcff */
[----:B------:R-:W-:Y:S01]  /*1620*/  IMAD.IADD R9, R6, 0x1, R2 ;  /* 0x0000000106097824 */ /* 0x000fe200078e0202 */
[----:B------:R-:W-:Y:S01]  /*1630*/  LOP3.LUT P6, RZ, R10, 0x2, RZ, 0xc0, !PT ;  /* 0x000000020aff7812 */ /* 0x000fe200078cc0ff */
[----:B------:R-:W-:Y:S01]  /*1640*/  IMAD R6, R8, 0x10, R18 ;  /* 0x0000001008067824 */ /* 0x000fe200078e0212 */
[----:B------:R-:W-:Y:S01]  /*1650*/  LOP3.LUT P5, RZ, R10, 0x4, RZ, 0xc0, !PT ;  /* 0x000000040aff7812 */ /* 0x000fe200078ac0ff */
[----:B------:R-:W-:Y:S01]  /*1660*/  IMAD.MOV.U32 R10, RZ, RZ, 0x20 ;  /* 0x00000020ff0a7424 */ /* 0x000fe200078e00ff */
[----:B------:R-:W-:-:S02]  /*1670*/  LOP3.LUT R3, R11, 0x7ffffffc, RZ, 0xc0, !PT ;  /* 0x7ffffffc0b037812 */ /* 0x000fc400078ec0ff */
[----:B------:R-:W-:Y:S01]  /*1680*/  LOP3.LUT P3, RZ, R8, 0x4, RZ, 0xc0, !PT ;  /* 0x0000000408ff7812 */ /* 0x000fe2000786c0ff */
[----:B------:R-:W-:Y:S01]  /*1690*/  IMAD.IADD R8, R16, 0x1, R13 ;  /* 0x0000000110087824 */ /* 0x000fe200078e020d */
[----:B------:R-:W-:Y:S01]  /*16a0*/  LEA R119, R0, 0x2900, 0x1 ;  /* 0x0000290000777811 */ /* 0x000fe200078e08ff */
[----:B------:R-:W-:Y:S01]  /*16b0*/  IMAD.IADD R3, R17, 0x1, -R3 ;  /* 0x0000000111037824 */ /* 0x000fe200078e0a03 */
[----:B------:R-:W-:Y:S01]  /*16c0*/  SEL R7, R7, 0x10, !P0 ;  /* 0x0000001007077807 */ /* 0x000fe20004000000 */
[----:B------:R1:W-:Y:S01]  /*16d0*/  STL [R1+0x88], R6 ;  /* 0x0000880601007387 */ /* 0x0003e20000100800 */
[----:B------:R-:W-:Y:S01]  /*16e0*/  LEA R9, R9, 0x80, 0x1 ;  /* 0x0000008009097811 */ /* 0x000fe200078e08ff */
        /* <DEDUP_REMOVED lines=41> */
.L_x_1300:
[----:B------:R-:W3:Y:S01]  /*1980*/  LDL R0, [R1+0x54] ;  /* 0x0000540001007983 */ /* 0x000ee20000100800 */
[----:B------:R-:W-:Y:S01]  /*1990*/  IMAD.MOV.U32 R12, RZ, RZ, 0x4 ;  /* 0x00000004ff0c7424 */ /* 0x000fe200078e00ff */
[----:B------:R-:W-:Y:S02]  /*19a0*/  ISETP.NE.U32.AND P2, PT, RZ, c[0x0][0x370], PT ;  /* 0x0000dc00ff007a0c */ /* 0x000fe40003f45070 */
[----:B------:R-:W4:Y:S02]  /*19b0*/  LDL R10, [R1+0x50] ;  /* 0x00005000010a7983 */ /* 0x000f240000100800 */
[----:B------:R-:W-:Y:S01]  /*19c0*/  ISETP.NE.AND.EX P2, PT, RZ, c[0x0][0x374], PT, P2 ;  /* 0x0000dd00ff007a0c */ /* 0x000fe20003f45320 */
[----:B--23--:R-:W-:-:S05]  /*19d0*/  IMAD.WIDE R2, R0, R12, c[0x0][0x588] ;  /* 0x0001620000027625 */ /* 0x00cfca00078e020c */
[----:B------:R-:W2:Y:S01]  /*19e0*/  LDG.E R23, [R2.64] ;  /* 0x0000000802177981 */ /* 0x000ea2000c1e1900 */
[----:B------:R-:W-:Y:S01]  /*19f0*/  ISETP.NE.U32.AND P5, PT, RZ, c[0x0][0x360], PT ;  /* 0x0000d800ff007a0c */ /* 0x000fe20003fa5070 */
[----:B------:R-:W-:Y:S01]  /*1a00*/  CS2R R8, SRZ ;  /* 0x0000000000087805 */ /* 0x000fe2000001ff00 */
[----:B------:R-:W-:Y:S02]  /*1a10*/  ISETP.NE.U32.AND P1, PT, RZ, c[0x0][0x348], PT ;  /* 0x0000d200ff007a0c */ /* 0x000fe40003f25070 */
[----:B------:R-:W-:Y:S02]  /*1a20*/  ISETP.NE.AND.EX P5, PT, RZ, c[0x0][0x364], PT, P5 ;  /* 0x0000d900ff007a0c */ /* 0x000fe40003fa5350 */
[----:B------:R-:W-:Y:S01]  /*1a30*/  ISETP.NE.AND.EX P1, PT, RZ, c[0x0][0x34c], PT, P1 ;  /* 0x0000d300ff007a0c */ /* 0x000fe20003f25310 */
[----:B------:R-:W-:Y:S01]  /*1a40*/  IMAD.MOV.U32 R11, RZ, RZ, RZ ;  /* 0x000000ffff0b7224 */ /* 0x000fe200078e00ff */
[----:B--2---:R-:W-:Y:S01]  /*1a50*/  SHF.R.S32.HI R13, RZ, 0x1f, R23 ;  /* 0x0000001fff0d7819 */ /* 0x004fe20000011417 */
[----:B------:R1:W-:Y:S01]  /*1a60*/  STL [R1+0x58], R23 ;  /* 0x0000581701007387 */ /* 0x0003e20000100800 */
[----:B------:R-:W-:-:S04]  /*1a70*/  @P2 LEA R2, P0, R23, c[0x0][0x370], 0x2 ;  /* 0x0000dc0017022a11 */ /* 0x000fc800078010ff */
[----:B------:R-:W-:Y:S02]  /*1a80*/  @P2 LEA.HI.X R3, R23, c[0x0][0x374], R13, 0x2, P0 ;  /* 0x0000dd0017032a11 */ /* 0x000fe400000f140d */
[----:B------:R-:W-:-:S03]  /*1a90*/  ISETP.NE.U32.AND P0, PT, RZ, c[0x0][0x350], PT ;  /* 0x0000d400ff007a0c */ /* 0x000fc60003f05070 */
[----:B------:R2:W5:Y:S01]  /*1aa0*/  @P2 LDG.E R8, [R2.64] ;  /* 0x0000000802082981 */ /* 0x000562000c1e1900 */
[C---:B------:R-:W-:Y:S02]  /*1ab0*/  @P5 LEA R6, P2, R23.reuse, c[0x0][0x360], 0x2 ;  /* 0x0000d80017065a11 */ /* 0x040fe400078410ff */
[----:B------:R-:W-:Y:S02]  /*1ac0*/  ISETP.NE.AND.EX P0, PT, RZ, c[0x0][0x354], PT, P0 ;  /* 0x0000d500ff007a0c */ /* 0x000fe40003f05300 */
[C---:B------:R-:W-:Y:S02]  /*1ad0*/  @P5 LEA.HI.X R7, R23.reuse, c[0x0][0x364], R13, 0x2, P2 ;  /* 0x0000d90017075a11 */ /* 0x040fe400010f140d */
[----:B------:R-:W-:-:S03]  /*1ae0*/  LEA R4, P4, R23, c[0x0][0x348], 0x2 ;  /* 0x0000d20017047a11 */ /* 0x000fc600078810ff */
[----:B------:R-:W3:Y:S01]  /*1af0*/  @P5 LDG.E R0, [R6.64] ;  /* 0x0000000806005981 */ /* 0x000ee2000c1e1900 */
[----:B------:R-:W-:-:S05]  /*1b00*/  LEA.HI.X R5, R23, c[0x0][0x34c], R13, 0x2, P4 ;  /* 0x0000d30017057a11 */ /* 0x000fca00020f140d */
[----:B------:R1:W5:Y:S01]  /*1b10*/  @P1 LDG.E R11, [R4.64] ;  /* 0x00000008040b1981 */ /* 0x000362000c1e1900 */
[----:B--2---:R-:W-:-:S04]  /*1b20*/  LEA R2, P3, R23, c[0x0][0x350], 0x2 ;  /* 0x0000d40017027a11 */ /* 0x004fc800078610ff */
[----:B------:R-:W-:-:S05]  /*1b30*/  LEA.HI.X R3, R23, c[0x0][0x354], R13, 0x2, P3 ;  /* 0x0000d50017037a11 */ /* 0x000fca00018f140d */
[----:B------:R1:W5:Y:S01]  /*1b40*/  @P0 LDG.E R9, [R2.64] ;  /* 0x0000000802090981 */ /* 0x000362000c1e1900 */
[----:B----4-:R-:W-:-:S05]  /*1b50*/  LOP3.LUT R22, R10, 0xffff, RZ, 0xc0, !PT ;  /* 0x0000ffff0a167812 */ /* 0x010fca00078ec0ff */
[----:B------:R1:W-:Y:S01]  /*1b60*/  STL [R1+0x5c], R22 ;  /* 0x00005c1601007387 */ /* 0x0003e20000100800 */
[----:B------:R-:W-:Y:S03]  /*1b70*/  YIELD ;  /* 0x0000000000007946 */ /* 0x000fe60003800000 */
[----:B---3--:R1:W-:Y:S01]  /*1b80*/  @P5 STL [R1+0x40], R0 ;  /* 0x0000400001005387 */ /* 0x0083e20000100800 */
        /* <DEDUP_REMOVED lines=8> */
.L_x_1193:
[----:B------:R-:W-:-:S04]  /*1c10*/  ISETP.NE.U32.AND P2, PT, RZ, c[0x0][0x368], PT ;  /* 0x0000da00ff007a0c */ /* 0x000fc80003f45070 */
[----:B------:R-:W-:-:S13]  /*1c20*/  ISETP.NE.AND.EX P2, PT, RZ, c[0x0][0x36c], PT, P2 ;  /* 0x0000db00ff007a0c */ /* 0x000fda0003f45320 */
[----:B------:R-:W-:Y:S05]  /*1c30*/  @!P2 BRA `(.L_x_1194) ;  /* 0x000000400000a947 */ /* 0x000fea0003800000 */
[----:B-1----:R-:W-:-:S04]  /*1c40*/  LEA R2, P2, R23, c[0x0][0x368], 0x2 ;  /* 0x0000da0017027a11 */ /* 0x002fc800078410ff */
[----:B------:R-:W-:-:S05]  /*1c50*/  LEA.HI.X R3, R23, c[0x0][0x36c], R13, 0x2, P2 ;  /* 0x0000db0017037a11 */ /* 0x000fca00010f140d */
[----:B------:R1:W5:Y:S01]  /*1c60*/  LDG.E R0, [R2.64] ;  /* 0x0000000802007981 */ /* 0x000362000c1e1900 */
[----:B------:R-:W-:Y:S05]  /*1c70*/  BRA `(.L_x_1195) ;  /* 0x0000005000007947 */ /* 0x000fea0003800000 */
.L_x_1194:
[----:B-1----:R-:W-:Y:S01]  /*1c80*/  MOV R0, c[0x0][0x1d0] ;  /* 0x0000740000007a02 */ /* 0x002fe20000000f00 */
[----:B------:R-:W-:Y:S05]  /*1c90*/  @!P0 BRA `(.L_x_1195) ;  /* 0x0000003000008947 */ /* 0x000fea0003800000 */
[----:B------:R-:W2:Y:S04]  /*1ca0*/  LDG.E R4, [R2.64] ;  /* 0x0000000802047981 */ /* 0x000ea8000c1e1900 */
[----:B------:R-:W2:Y:S02]  /*1cb0*/  LDG.E R0, [R2.64+0x4] ;  /* 0x0000040802007981 */ /* 0x000ea4000c1e1900 */
[----:B--2---:R-:W-:Y:S02]  /*1cc0*/  IADD3 R0, -R4, R0, RZ ;  /* 0x0000000004007210 */ /* 0x004fe40007ffe1ff */
.L_x_1195:
[----:B-1----:R-:W2:Y:S04]  /*1cd0*/  LDL R2, [R1+0x40] ;  /* 0x0000400001027983 */ /* 0x002ea80000100800 */
[----:B------:R-:W3:Y:S01]  /*1ce0*/  LDL.LU R3, [R1+0x4c] ;  /* 0x00004c0001037983 */ /* 0x000ee20000300800 */
[--C-:B-----5:R-:W-:Y:S01]  /*1cf0*/  IMAD.IADD R4, R0, 0x1, -R8.reuse ;  /* 0x0000000100047824 */ /* 0x120fe200078e0a08 */
[----:B------:R-:W-:Y:S01]  /*1d00*/  BSSY B0, `(.L_x_1196) ;  /* 0x000003f000007945 */ /* 0x000fe20003800000 */
[----:B------:R-:W-:-:S02]  /*1d10*/  IMAD.IADD R14, R9, 0x1, R8 ;  /* 0x00000001090e7824 */ /* 0x000fc400078e0208 */
[----:B--2---:R-:W-:Y:S02]  /*1d20*/  IMAD.MOV.U32 R5, RZ, RZ, R2 ;  /* 0x000000ffff057224 */ /* 0x004fe400078e0002 */
[----:B------:R-:W-:Y:S02]  /*1d30*/  IMAD.MOV.U32 R2, RZ, RZ, c[0x0][0x2c4] ;  /* 0x0000b100ff027624 */ /* 0x000fe400078e00ff */
[----:B---3--:R-:W-:-:S03]  /*1d40*/  IMAD.SHL.U32 R18, R3, 0x80, RZ ;  /* 0x0000008003127824 */ /* 0x008fc600078e00ff */
[----:B------:R-:W-:Y:S02]  /*1d50*/  ISETP.NE.AND P4, PT, R2, 0x1, PT ;  /* 0x000000010200780c */ /* 0x000fe40003f85270 */
[----:B------:R-:W-:Y:S01]  /*1d60*/  IADD3 R2, R18, 0x7f, RZ ;  /* 0x0000007f12027810 */ /* 0x000fe20007ffe0ff */
[----:B------:R-:W-:Y:S04]  /*1d70*/  STL [R1+0x60], R18 ;  /* 0x0000601201007387 */ /* 0x000fe80000100800 */
[----:B------:R-:W-:Y:S01]  /*1d80*/  IMAD.MOV.U32 R0, RZ, RZ, R2 ;  /* 0x000000ffff007224 */ /* 0x000fe200078e0002 */
[----:B------:R1:W-:Y:S05]  /*1d90*/  STL [R1+0x4c], R4 ;  /* 0x00004c0401007387 */ /* 0x0003ea0000100800 */
[----:B------:R-:W-:Y:S01]  /*1da0*/  @P4 IMAD.HI.U32 R3, R2, c[0x0][0x2c8], RZ ;  /* 0x0000b20002034a27 */ /* 0x000fe200078e00ff */
[----:B------:R-:W-:-:S04]  /*1db0*/  IADD3 R2, R4, 0x50, -R5 ;  /* 0x0000005004027810 */ /* 0x000fc80007ffe805 */
[----:B------:R-:W-:Y:S02]  /*1dc0*/  @P4 SHF.R.U32.HI R0, RZ, c[0x0][0x2cc], R3 ;  /* 0x0000b300ff004a19 */ /* 0x000fe40000011603 */
[----:B------:R-:W-:-:S03]  /*1dd0*/  IADD3 R3, R4, 0x4f, RZ ;  /* 0x0000004f04037810 */ /* 0x000fc60007ffe0ff */
[----:B------:R-:W-:Y:S02]  /*1de0*/  IMAD.IADD R0, R2, 0x1, R0 ;  /* 0x0000000102007824 */ /* 0x000fe400078e0200 */
[----:B------:R-:W-:-:S04]  /*1df0*/  IMAD.HI R2, R3, 0x66666667, RZ ;  /* 0x6666666703027827 */ /* 0x000fc800078e02ff */
[----:B------:R-:W-:Y:S01]  /*1e00*/  IMAD.HI R0, R0, 0x66666667, RZ ;  /* 0x6666666700007827 */ /* 0x000fe200078e02ff */
[----:B-1----:R-:W-:-:S04]  /*1e10*/  SHF.R.U32.HI R4, RZ, 0x1f, R2 ;  /* 0x0000001fff047819 */ /* 0x002fc80000011602 */
[----:B------:R-:W-:Y:S02]  /*1e20*/  SHF.R.U32.HI R3, RZ, 0x1f, R0 ;  /* 0x0000001fff037819 */ /* 0x000fe40000011600 */
[----:B------:R-:W-:Y:S02]  /*1e30*/  LEA.HI.SX32 R4, R2, R4, 0x1b ;  /* 0x0000000402047211 */ /* 0x000fe400078fdaff */
[----:B------:R-:W-:Y:S02]  /*1e40*/  LOP3.LUT R2, R10, 0xff000000, RZ, 0xc0, !PT ;  /* 0xff0000000a027812 */ /* 0x000fe400078ec0ff */
[----:B------:R-:W-:Y:S02]  /*1e50*/  LEA.HI.SX32 R0, R0, R3, 0x1b ;  /* 0x0000000300007211 */ /* 0x000fe400078fdaff */
[----:B------:R-:W-:Y:S02]  /*1e60*/  LOP3.LUT R3, R10, 0xff0000, RZ, 0xc0, !PT ;  /* 0x00ff00000a037812 */ /* 0x000fe400078ec0ff */
[----:B------:R-:W-:-:S02]  /*1e70*/  SHF.R.U32.HI R2, RZ, 0x8, R2 ;  /* 0x00000008ff027819 */ /* 0x000fc40000011602 */
[----:B------:R-:W-:Y:S02]  /*1e80*/  IMNMX R6, R4, R0, PT ;  /* 0x0000000004067217 */ /* 0x000fe40003800200 */
[----:B------:R-:W-:Y:S01]  /*1e90*/  LEA.HI R3, R3, R2, RZ, 0x10 ;  /* 0x0000000203037211 */ /* 0x000fe200078f80ff */
[----:B------:R-:W-:Y:S01]  /*1ea0*/  IMAD.MOV.U32 R2, RZ, RZ, RZ ;  /* 0x000000ffff027224 */ /* 0x000fe200078e00ff */
[----:B------:R-:W-:Y:S02]  /*1eb0*/  ISETP.GE.AND P2, PT, R6, 0x1, PT ;  /* 0x000000010600780c */ /* 0x000fe40003f46270 */
        /* <DEDUP_REMOVED lines=35> */
.L_x_1197:
[----:B------:R-:W-:Y:S05]  /*20f0*/  BSYNC B0 ;  /* 0x0000000000007941 */ /* 0x000fea0003800000 */
.L_x_1196:
[----:B------:R-:W-:Y:S01]  /*2100*/  IMAD R3, R15, R2, RZ ;  /* 0x000000020f037224 */ /* 0x000fe200078e02ff */
[----:B------:R-:W-:Y:S01]  /*2110*/  PRMT R0, RZ, 0x7610, R0 ;  /* 0x00007610ff007816 */ /* 0x000fe20000000000 */
[----:B------:R-:W-:Y:S01]  /*2120*/  IMAD.MOV.U32 R26, RZ, RZ, RZ ;  /* 0x000000ffff1a7224 */ /* 0x000fe200078e00ff */
[----:B------:R-:W-:Y:S01]  /*2130*/  MOV R19, RZ ;  /* 0x000000ff00137202 */ /* 0x000fe20000000f00 */
        /* <DEDUP_REMOVED lines=38> */
[----:B--2---:R-:W2:Y:S04]  /*23a0*/  LDL R4, [R1+0x88] ;  /* 0x0000880001047983 */ /* 0x004ea80000100800 */
[----:B------:R-:W3:Y:S04]  /*23b0*/  LDL.64 R8, [R1+0x18] ;  /* 0x0000180001087983 */ /* 0x000ee80000100a00 */
[----:B------:R4:W3:Y:S01]  /*23c0*/  LDL.64 R20, [R1+0x18] ;  /* 0x0000180001147983 */ /* 0x0008e20000100a00 */
[----:B------:R-:W-:-:S04]  /*23d0*/  ISETP.NE.U32.AND P3, PT, RZ, c[0x0][0x340], PT ;  /* 0x0000d000ff007a0c */ /* 0x000fc80003f65070 */
[----:B------:R-:W-:-:S13]  /*23e0*/  ISETP.NE.AND.EX P3, PT, RZ, c[0x0][0x344], PT, P3 ;  /* 0x0000d100ff007a0c */ /* 0x000fda0003f65330 */
[----:B------:R-:W-:-:S05]  /*23f0*/  @P3 IMAD.WIDE R2, R23, R12, c[0x0][0x340] ;  /* 0x0000d00017023625 */ /* 0x000fca00078e020c */
[----:B-1----:R1:W5:Y:S01]  /*2400*/  @P3 LDG.E R15, [R2.64] ;  /* 0x00000008020f3981 */ /* 0x002362000c1e1900 */
[----:B------:R-:W-:Y:S02]  /*2410*/  SHF.R.S32.HI R0, RZ, 0x1f, R11 ;  /* 0x0000001fff007819 */ /* 0x000fe4000001140b */
[----:B------:R-:W-:Y:S02]  /*2420*/  SHF.R.S32.HI R7, RZ, 0x1f, R14 ;  /* 0x0000001fff077819 */ /* 0x000fe4000001140e */
[----:B------:R-:W-:Y:S01]  /*2430*/  IADD3 R60, R245, -0x1, RZ ;  /* 0xfffffffff53c7810 */ /* 0x000fe20007ffe0ff */
[----:B------:R-:W-:-:S04]  /*2440*/  IMAD R0, R0, c[0x0][0x178], RZ ;  /* 0x00005e0000007a24 */ /* 0x000fc800078e02ff */
[C---:B------:R-:W-:Y:S02]  /*2450*/  IMAD R0, R11.reuse, c[0x0][0x17c], R0 ;  /* 0x00005f000b007a24 */ /* 0x040fe400078e0200 */
[----:B-1----:R-:W-:-:S05]  /*2460*/  IMAD.WIDE.U32 R2, R11, c[0x0][0x178], RZ ;  /* 0x00005e000b027a25 */ /* 0x002fca00078e00ff */
[----:B------:R-:W-:Y:S02]  /*2470*/  IADD3 R3, R3, R0, RZ ;  /* 0x0000000003037210 */ /* 0x000fe40007ffe0ff */
[----:B--2---:R-:W-:Y:S02]  /*2480*/  IADD3 R12, R4, R18, RZ ;  /* 0x00000012040c7210 */ /* 0x004fe40007ffe0ff */
[----:B------:R-:W1:Y:S02]  /*2490*/  S2R R4, SR_TID.X ;  /* 0x0000000000047919 */ /* 0x000e640000002100 */
[----:B------:R-:W-:Y:S01]  /*24a0*/  MOV R0, R12 ;  /* 0x0000000c00007202 */ /* 0x000fe20000000f00 */
[----:B------:R-:W-:Y:S01]  /*24b0*/  @P4 IMAD.HI.U32 R6, R12, c[0x0][0x2c8], RZ ;  /* 0x0000b2000c064a27 */ /* 0x000fe200078e00ff */
[----:B---3--:R-:W-:-:S04]  /*24c0*/  MOV R20, R8 ;  /* 0x0000000800147202 */ /* 0x008fc80000000f00 */
[----:B------:R-:W-:Y:S02]  /*24d0*/  @P4 SHF.R.U32.HI R0, RZ, c[0x0][0x2cc], R6 ;  /* 0x0000b300ff004a19 */ /* 0x000fe40000011606 */
[----:B------:R-:W-:Y:S02]  /*24e0*/  SEL R6, R13, RZ, !P1 ;  /* 0x000000ff0d067207 */ /* 0x000fe40004800000 */
[----:B------:R-:W-:-:S05]  /*24f0*/  SHF.R.S32.HI R21, RZ, 0x1f, R20 ;  /* 0x0000001fff157819 */ /* 0x000fca0000011414 */
[----:B------:R4:W-:Y:S01]  /*2500*/  STL [R1+0x1c], R21 ;  /* 0x00001c1501007387 */ /* 0x0009e20000100800 */
[----:B-1----:R-:W-:-:S04]  /*2510*/  SHF.R.S32.HI R17, RZ, 0x1f, R4 ;  /* 0x0000001fff117819 */ /* 0x002fc80000011404 */
[----:B------:R-:W-:Y:S01]  /*2520*/  LEA.HI R17, R17, R4, RZ, 0x3 ;  /* 0x0000000411117211 */ /* 0x000fe200078f18ff */
[C---:B------:R-:W-:Y:S01]  /*2530*/  IMAD.WIDE.U32 R4, R22.reuse, c[0x0][0x1b8], R2 ;  /* 0x00006e0016047a25 */ /* 0x040fe200078e0002 */
[----:B------:R-:W-:Y:S02]  /*2540*/  SEL R3, R23, RZ, !P1 ;  /* 0x000000ff17037207 */ /* 0x000fe40004800000 */
[----:B------:R-:W-:Y:S01]  /*2550*/  SHF.R.S32.HI R17, RZ, 0x3, R17 ;  /* 0x00000003ff117819 */ /* 0x000fe20000011411 */
[----:B------:R-:W-:-:S03]  /*2560*/  IMAD R5, R22, c[0x0][0x1bc], R5 ;  /* 0x00006f0016057a24 */ /* 0x000fc600078e0205 */
[----:B------:R-:W-:-:S04]  /*2570*/  IADD3 R2, P2, R17, R14, RZ ;  /* 0x0000000e11027210 */ /* 0x000fc80007f5e0ff */
[----:B------:R-:W-:Y:S01]  /*2580*/  LEA.HI.X.SX32 R10, R17, R7, 0x1, P2 ;  /* 0x00000007110a7211 */ /* 0x000fe200010f0eff */
[----:B------:R-:W-:Y:S01]  /*2590*/  IMAD R7, R6, c[0x0][0x1c0], RZ ;  /* 0x0000700006077a24 */ /* 0x000fe200078e02ff */
[----:B------:R-:W-:Y:S01]  /*25a0*/  ISETP.GE.AND P2, PT, R20, c[0x0][0x198], PT ;  /* 0x0000660014007a0c */ /* 0x000fe20003f46270 */
[----:B------:R-:W-:-:S04]  /*25b0*/  IMAD.WIDE.U32 R8, R2, c[0x0][0x1e0], R20 ;  /* 0x0000780002087a25 */ /* 0x000fc800078e0014 */
[----:B------:R-:W-:Y:S02]  /*25c0*/  IMAD R6, R10, c[0x0][0x1e0], RZ ;  /* 0x000078000a067a24 */ /* 0x000fe400078e02ff */
[C---:B------:R-:W-:Y:S02]  /*25d0*/  IMAD R11, R3.reuse, c[0x0][0x1c4], R7 ;  /* 0x00007100030b7a24 */ /* 0x040fe400078e0207 */
[----:B------:R-:W-:Y:S02]  /*25e0*/  IMAD R14, R2, c[0x0][0x1e4], R6 ;  /* 0x00007900020e7a24 */ /* 0x000fe400078e0206 */
[----:B------:R-:W-:Y:S01]  /*25f0*/  IMAD.WIDE.U32 R6, R3, c[0x0][0x1c0], R4 ;  /* 0x0000700003067a25 */ /* 0x000fe200078e0004 */
[----:B------:R-:W-:-:S03]  /*2600*/  SHF.R.S32.HI R4, RZ, 0x1f, R0 ;  /* 0x0000001fff047819 */ /* 0x000fc60000011400 */
[----:B------:R-:W-:Y:S01]  /*2610*/  IMAD R16, R10, c[0x0][0x208], RZ ;  /* 0x000082000a107a24 */ /* 0x000fe200078e02ff */
[----:B------:R-:W-:Y:S01]  /*2620*/  IADD3 R3, R7, R11, RZ ;  /* 0x0000000b07037210 */ /* 0x000fe20007ffe0ff */
[----:B------:R-:W-:Y:S02]  /*2630*/  IMAD.IADD R5, R9, 0x1, R14 ;  /* 0x0000000109057824 */ /* 0x000fe400078e020e */
[----:B------:R-:W-:-:S04]  /*2640*/  IMAD.WIDE.U32 R10, R2, c[0x0][0x208], R20 ;  /* 0x00008200020a7a25 */ /* 0x000fc800078e0014 */
[----:B------:R-:W-:Y:S01]  /*2650*/  IMAD R9, R2, c[0x0][0x20c], R16 ;  /* 0x0000830002097a24 */ /* 0x000fe200078e0210 */
[----:B------:R-:W-:Y:S01]  /*2660*/  MOV R2, R6 ;  /* 0x0000000600027202 */ /* 0x000fe20000000f00 */
[----:B------:R-:W-:Y:S01]  /*2670*/  IMAD R7, R4, c[0x0][0x1b0], RZ ;  /* 0x00006c0004077a24 */ /* 0x000fe200078e02ff */
[----:B------:R-:W-:Y:S01]  /*2680*/  MOV R4, R8 ;  /* 0x0000000800047202 */ /* 0x000fe20000000f00 */
[----:B------:R-:W-:Y:S02]  /*2690*/  IMAD.MOV R8, RZ, RZ, -R0 ;  /* 0x000000ffff087224 */ /* 0x000fe400078e0a00 */
[C---:B------:R-:W-:Y:S02]  /*26a0*/  IMAD R14, R0.reuse, c[0x0][0x1b4], R7 ;  /* 0x00006d00000e7a24 */ /* 0x040fe400078e0207 */
[----:B------:R-:W-:-:S04]  /*26b0*/  IMAD.WIDE.U32 R6, R0, c[0x0][0x1b0], R2 ;  /* 0x00006c0000067a25 */ /* 0x000fc800078e0002 */
[----:B------:R-:W-:Y:S01]  /*26c0*/  IMAD.WIDE.U32 R2, R22, c[0x0][0x1e8], R4 ;  /* 0x00007a0016027a25 */ /* 0x000fe200078e0004 */
[----:B------:R-:W-:Y:S02]  /*26d0*/  IADD3 R5, R11, R9, RZ ;  /* 0x000000090b057210 */ /* 0x000fe40007ffe0ff */
[----:B------:R-:W-:Y:S01]  /*26e0*/  MOV R4, R10 ;  /* 0x0000000a00047202 */ /* 0x000fe20000000f00 */
[----:B------:R-:W-:Y:S02]  /*26f0*/  IMAD R0, R8, c[0x0][0x2c4], R12 ;  /* 0x0000b10008007a24 */ /* 0x000fe400078e020c */
[C---:B------:R-:W-:Y:S01]  /*2700*/  IMAD R9, R22.reuse, c[0x0][0x1ec], R3 ;  /* 0x00007b0016097a24 */ /* 0x040fe200078e0203 */
[----:B------:R-:W-:Y:S01]  /*2710*/  IADD3 R3, R7, R14, RZ ;  /* 0x0000000e07037210 */ /* 0x000fe20007ffe0ff */
[----:B------:R-:W-:Y:S01]  /*2720*/  IMAD.MOV.U32 R8, RZ, RZ, R2 ;  /* 0x000000ffff087224 */ /* 0x000fe200078e0002 */
[----:B-----5:R-:W-:Y:S01]  /*2730*/  @P3 SHF.R.S32.HI R7, RZ, 0x1f, R15 ;  /* 0x0000001fff073819 */ /* 0x020fe2000001140f */
[----:B------:R-:W-:Y:S01]  /*2740*/  IMAD.WIDE.U32 R4, R22, c[0x0][0x210], R4 ;  /* 0x0000840016047a25 */ /* 0x000fe200078e0004 */
[----:B------:R-:W-:-:S02]  /*2750*/  SHF.R.S32.HI R10, RZ, 0x1f, R0 ;  /* 0x0000001fff0a7819 */ /* 0x000fc40000011400 */
[----:B------:R-:W-:Y:S01]  /*2760*/  @!P3 MOV R7, R13 ;  /* 0x0000000d0007b202 */ /* 0x000fe20000000f00 */
[----:B------:R-:W-:Y:S01]  /*2770*/  IMAD R5, R22, c[0x0][0x214], R5 ;  /* 0x0000850016057a24 */ /* 0x000fe200078e0205 */
[----:B------:R-:W-:Y:S01]  /*2780*/  MOV R2, R6 ;  /* 0x0000000600027202 */ /* 0x000fe20000000f00 */
[----:B------:R-:W-:Y:S01]  /*2790*/  IMAD R10, R10, c[0x0][0x1a8], RZ ;  /* 0x00006a000a0a7a24 */ /* 0x000fe200078e02ff */
[----:B------:R-:W-:Y:S02]  /*27a0*/  SEL R6, R7, RZ, !P0 ;  /* 0x000000ff07067207 */ /* 0x000fe40004000000 */
[----:B------:R-:W-:Y:S01]  /*27b0*/  @!P3 MOV R15, R23 ;  /* 0x00000017000fb202 */ /* 0x000fe20000000f00 */
[C---:B------:R-:W-:Y:S02]  /*27c0*/  IMAD R7, R0.reuse, c[0x0][0x1ac], R10 ;  /* 0x00006b0000077a24 */ /* 0x040fe400078e020a */
[----:B------:R-:W-:Y:S01]  /*27d0*/  IMAD.WIDE.U32 R2, R0, c[0x0][0x1a8], R2 ;  /* 0x00006a0000027a25 */ /* 0x000fe200078e0002 */
[----:B------:R-:W-:-:S03]  /*27e0*/  SEL R0, R15, RZ, !P0 ;  /* 0x000000ff0f007207 */ /* 0x000fc60004000000 */
[C---:B------:R-:W-:Y:S02]  /*27f0*/  IMAD R11, R6.reuse, c[0x0][0x1f0], RZ ;  /* 0x00007c00060b7a24 */ /* 0x040fe400078e02ff */
[----:B------:R-:W-:Y:S02]  /*2800*/  IMAD R6, R6, c[0x0][0x218], RZ ;  /* 0x0000860006067a24 */ /* 0x000fe400078e02ff */
[----:B------:R-:W-:Y:S01]  /*2810*/  IMAD.IADD R3, R3, 0x1, R7 ;  /* 0x0000000103037824 */ /* 0x000fe200078e0207 */
[----:B------:R-:W-:Y:S01]  /*2820*/  LEA R7, P0, R2, c[0x0][0x160], 0x1 ;  /* 0x0000580002077a11 */ /* 0x000fe200078008ff */
[C---:B------:R-:W-:Y:S02]  /*2830*/  IMAD R10, R0.reuse, c[0x0][0x21c], R6 ;  /* 0x00008700000a7a24 */ /* 0x040fe400078e0206 */
[----:B------:R-:W-:Y:S01]  /*2840*/  IMAD.WIDE.U32 R4, R0, c[0x0][0x218], R4 ;  /* 0x0000860000047a25 */ /* 0x000fe200078e0004 */
[----:B------:R-:W-:-:S03]  /*2850*/  LEA.HI.X R6, R2, c[0x0][0x164], R3, 0x1, P0 ;  /* 0x0000590002067a11 */ /* 0x000fc600000f0c03 */
[C---:B------:R-:W-:Y:S01]  /*2860*/  IMAD R11, R0.reuse, c[0x0][0x1f4], R11 ;  /* 0x00007d00000b7a24 */ /* 0x040fe200078e020b */
[----:B------:R-:W-:Y:S01]  /*2870*/  IADD3 R2, R5, R10, RZ ;  /* 0x0000000a05027210 */ /* 0x000fe20007ffe0ff */
[----:B------:R-:W-:Y:S01]  /*2880*/  IMAD.WIDE.U32 R8, R0, c[0x0][0x1f0], R8 ;  /* 0x00007c0000087a25 */ /* 0x000fe200078e0008 */
[----:B------:R-:W-:-:S04]  /*2890*/  IADD3 R0, R17, R18, RZ ;  /* 0x0000001211007210 */ /* 0x000fc80007ffe0ff */
[----:B------:R-:W-:Y:S01]  /*28a0*/  IADD3 R3, R9, R11, RZ ;  /* 0x0000000b09037210 */ /* 0x000fe20007ffe0ff */
[----:B------:R4:W-:Y:S04]  /*28b0*/  STL.64 [R1+0x28], R8 ;  /* 0x0000280801007387 */ /* 0x0009e80000100a00 */
[----:B------:R4:W-:Y:S04]  /*28c0*/  STL.64 [R1+0x30], R4 ;  /* 0x0000300401007387 */ /* 0x0009e80000100a00 */
[----:B------:R4:W-:Y:S04]  /*28d0*/  STL [R1+0x3c], R2 ;  /* 0x00003c0201007387 */ /* 0x0009e80000100800 */
[----:B------:R4:W-:Y:S01]  /*28e0*/  STL [R1+0x38], R3 ;  /* 0x0000380301007387 */ /* 0x0009e20000100800 */
[----:B------:R-:W-:Y:S05]  /*28f0*/  BRA.DIV ~URZ, `(.L_x_1199) ;  /* 0x0000f9f27f007947 */ /* 0x000fea000b800000 */
[----:B----4-:R1:W2:Y:S02]  /*2900*/  SHFL.IDX PT, R8, R6, RZ, 0x181f ;  /* 0x00181fff06087589 */ /* 0x0102a400000e0000 */
.L_x_1305:
[----:B------:R-:W-:Y:S05]  /*2910*/  BRA.DIV ~URZ, `(.L_x_1200) ;  /* 0x0000fa427f007947 */ /* 0x000fea000b800000 */
[----:B------:R3:W4:Y:S02]  /*2920*/  SHFL.IDX PT, R2, R7, RZ, 0x181f ;  /* 0x00181fff07027589 */ /* 0x00072400000e0000 */
.L_x_1306:
[----:B------:R-:W5:Y:S01]  /*2930*/  LDL R3, [R1+0x40] ;  /* 0x0000400001037983 */ /* 0x000f620000100800 */
[----:B------:R-:W-:Y:S01]  /*2940*/  BSSY B0, `(.L_x_1201) ;  /* 0x000000b000007945 */ /* 0x000fe20003800000 */
[----:B-----5:R-:W-:-:S05]  /*2950*/  IMAD R4, R3, c[0x0][0x2c4], RZ ;  /* 0x0000b10003047a24 */ /* 0x020fca00078e02ff */
        /* <DEDUP_REMOVED lines=9> */
.L_x_1202:
[----:B------:R-:W-:Y:S05]  /*29f0*/  BSYNC B0 ;  /* 0x0000000000007941 */ /* 0x000fea0003800000 */
.L_x_1201:
[----:B------:R-:W-:Y:S05]  /*2a00*/  BRA.DIV ~URZ, `(.L_x_1203) ;  /* 0x0000f9c27f007947 */ /* 0x000fea000b800000 */
[----:B--2---:R2:W1:Y:S04]  /*2a10*/  SHFL.IDX PT, R8, R6, 0x1, 0x181f ;  /* 0x00381f0006087f89 */ /* 0x00446800000e0000 */
[----:B----4-:R2:W4:Y:S02]  /*2a20*/  SHFL.IDX PT, R2, R7, 0x1, 0x181f ;  /* 0x00381f0007027f89 */ /* 0x01052400000e0000 */
.L_x_1307:
        /* <DEDUP_REMOVED lines=11> */
.L_x_1205:
[----:B------:R-:W-:Y:S05]  /*2ae0*/  BSYNC B0 ;  /* 0x0000000000007941 */ /* 0x000fea0003800000 */
.L_x_1204:
[----:B------:R-:W-:Y:S05]  /*2af0*/  BRA.DIV ~URZ, `(.L_x_1206) ;  /* 0x0000f9a27f007947 */ /* 0x000fea000b800000 */
[----:B-1----:R1:W2:Y:S02]  /*2b00*/  SHFL.IDX PT, R8, R6, 0x2, 0x181f ;  /* 0x00581f0006087f89 */ /* 0x0022a400000e0000 */
.L_x_1308:
[----:B------:R-:W-:Y:S05]  /*2b10*/  BRA.DIV ~URZ, `(.L_x_1207) ;  /* 0x0000f9f27f007947 */ /* 0x000fea000b800000 */
[----:B----4-:R4:W1:Y:S02]  /*2b20*/  SHFL.IDX PT, R2, R7, 0x2, 0x181f ;  /* 0x00581f0007027f89 */ /* 0x01086400000e0000 */
.L_x_1309:
        /* <DEDUP_REMOVED lines=11> */
.L_x_1209:
[----:B------:R-:W-:Y:S05]  /*2be0*/  BSYNC B0 ;  /* 0x0000000000007941 */ /* 0x000fea0003800000 */
.L_x_1208:
[----:B------:R-:W-:Y:S05]  /*2bf0*/  BRA.DIV ~URZ, `(.L_x_1210) ;  /* 0x0000f9827f007947 */ /* 0x000fea000b800000 */
[----:B--2---:R2:W3:Y:S04]  /*2c00*/  SHFL.IDX PT, R8, R6, 0x3, 0x181f ;  /* 0x00781f0006087f89 */ /* 0x0044e800000e0000 */
[----:B-1----:R2:W1:Y:S02]  /*2c10*/  SHFL.IDX PT, R2, R7, 0x3, 0x181f ;  /* 0x00781f0007027f89 */ /* 0x00246400000e0000 */
.L_x_1310:
        /* <DEDUP_REMOVED lines=11> */
.L_x_1212:
[----:B------:R-:W-:Y:S05]  /*2cd0*/  BSYNC B0 ;  /* 0x0000000000007941 */ /* 0x000fea0003800000 */
.L_x_1211:
[----:B------:R-:W-:Y:S05]  /*2ce0*/  BRA.DIV ~URZ, `(.L_x_1213) ;  /* 0x0000f9627f007947 */ /* 0x000fea000b800000 */
[----:B---3--:R3:W2:Y:S02]  /*2cf0*/  SHFL.IDX PT, R8, R6, 0x4, 0x181f ;  /* 0x00981f0006087f89 */ /* 0x0086a400000e0000 */
.L_x_1311:
[----:B------:R-:W-:Y:S05]  /*2d00*/  BRA.DIV ~URZ, `(.L_x_1214) ;  /* 0x0000f9b27f007947 */ /* 0x000fea000b800000 */
[----:B-1----:R1:W3:Y:S02]  /*2d10*/  SHFL.IDX PT, R2, R7, 0x4, 0x181f ;  /* 0x00981f0007027f89 */ /* 0x0022e400000e0000 */
.L_x_1312:
        /* <DEDUP_REMOVED lines=11> */
.L_x_1216:
[----:B------:R-:W-:Y:S05]  /*2dd0*/  BSYNC B0 ;  /* 0x0000000000007941 */ /* 0x000fea0003800000 */
.L_x_1215:
[----:B------:R-:W-:Y:S05]  /*2de0*/  BRA.DIV ~URZ, `(.L_x_1217) ;  /* 0x0000f9427f007947 */ /* 0x000fea000b800000 */
[----:B--2---:R2:W1:Y:S04]  /*2df0*/  SHFL.IDX PT, R8, R6, 0x5, 0x181f ;  /* 0x00b81f0006087f89 */ /* 0x00446800000e0000 */
[----:B---3--:R2:W3:Y:S02]  /*2e00*/  SHFL.IDX PT, R2, R7, 0x5, 0x181f ;  /* 0x00b81f0007027f89 */ /* 0x0084e400000e0000 */
.L_x_1313:
        /* <DEDUP_REMOVED lines=11> */
.L_x_1219:
[----:B------:R-:W-:Y:S05]  /*2ec0*/  BSYNC B0 ;  /* 0x0000000000007941 */ /* 0x000fea0003800000 */
.L_x_1218:
[----:B------:R-:W-:Y:S05]  /*2ed0*/  BRA.DIV ~URZ, `(.L_x_1220) ;  /* 0x0000f9227f007947 */ /* 0x000fea000b800000 */
[----:B-1----:R1:W2:Y:S02]  /*2ee0*/  SHFL.IDX PT, R8, R6, 0x6, 0x181f ;  /* 0x00d81f0006087f89 */ /* 0x0022a400000e0000 */
.L_x_1314:
[----:B------:R-:W-:Y:S05]  /*2ef0*/  BRA.DIV ~URZ, `(.L_x_1221) ;  /* 0x0000f9727f007947 */ /* 0x000fea000b800000 */
[----:B---3--:R3:W1:Y:S02]  /*2f00*/  SHFL.IDX PT, R2, R7, 0x6, 0x181f ;  /* 0x00d81f0007027f89 */ /* 0x00866400000e0000 */
.L_x_1315:
        /* <DEDUP_REMOVED lines=11> */
.L_x_1223:
[----:B------:R-:W-:Y:S05]  /*2fc0*/  BSYNC B0 ;  /* 0x0000000000007941 */ /* 0x000fea0003800000 */
.L_x_1222:
[----:B------:R-:W-:Y:S05]  /*2fd0*/  BRA.DIV ~URZ, `(.L_x_1224) ;  /* 0x0000f9027f007947 */ /* 0x000fea000b800000 */
[----:B-12---:R-:W1:Y:S04]  /*2fe0*/  SHFL.IDX PT, R6, R6, 0x7, 0x181f ;  /* 0x00f81f0006067f89 */ /* 0x006e6800000e0000 */
[----:B------:R2:W3:Y:S02]  /*2ff0*/  SHFL.IDX PT, R2, R7, 0x7, 0x181f ;  /* 0x00f81f0007027f89 */ /* 0x0004e400000e0000 */
.L_x_1316:
[----:B------:R-:W5:Y:S01]  /*3000*/  LDL.64 R22, [R1+0x18] ;  /* 0x0000180001167983 */ /* 0x000f620000100a00 */
[----:B------:R-:W-:-:S04]  /*3010*/  IADD3 R0, R0, 0x70, RZ ;  /* 0x0000007000007810 */ /* 0x000fc80007ffe0ff */
[----:B------:R-:W-:-:S13]  /*3020*/  ISETP.GE.AND P1, PT, R0, R4, PT ;  /* 0x000000040000720c */ /* 0x000fda0003f26270 */
[C---:B---3-5:R-:W-:Y:S02]  /*3030*/  @!P1 LEA R2, P0, R22.reuse, R2, 0x1 ;  /* 0x0000000216029211 */ /* 0x068fe400078008ff */
[C---:B------:R-:W-:Y:S02]  /*3040*/  ISETP.GE.AND P6, PT, R22.reuse, c[0x0][0x1d4], PT ;  /* 0x0000750016007a0c */ /* 0x040fe40003fc6270 */
[----:B-1----:R-:W-:-:S05]  /*3050*/  @!P1 LEA.HI.X R3, R22, R6, R23, 0x1, P0 ;  /* 0x0000000616039211 */ /* 0x002fca00000f0c17 */
[----:B------:R-:W-:Y:S01]  /*3060*/  @!PT LDS RZ, [RZ] ;  /* 0x00000000fffff984 */ /* 0x000fe20000000800 */
[----:B------:R-:W-:Y:S01]  /*3070*/  @!PT LDS RZ, [RZ] ;  /* 0x00000000fffff984 */ /* 0x000fe20000000800 */
[----:B------:R-:W-:Y:S01]  /*3080*/  @!PT LDS RZ, [RZ] ;  /* 0x00000000fffff984 */ /* 0x000fe20000000800 */
[----:B------:R1:W-:Y:S04]  /*3090*/  @!P1 LDGSTS.E.BYPASS.LTC128B.128 [R216+0x8900], [R2.64], !P2 ;  /* 0x0890000002d89fae */ /* 0x0003e8000d101d48 */
[----:B------:R-:W0:Y:S01]  /*30a0*/  LDGDEPBAR ;  /* 0x00000000000079af */ /* 0x000e220000000000 */
[----:B------:R-:W-:Y:S02]  /*30b0*/  WARPSYNC 0xffffffff ;  /* 0xffffffff00007948 */ /* 0x000fe40003800000 */
[----:B------:R-:W3:Y:S04]  /*30c0*/  LDL R249, [R1+0x4c] ;  /* 0x00004c0001f97983 */ /* 0x000ee80000100800 */
[----:B------:R-:W5:Y:S04]  /*30d0*/  LDL R5, [R1+0x38] ;  /* 0x0000380001057983 */ /* 0x000f680000100800 */
[----:B--2---:R-:W2:Y:S04]  /*30e0*/  LDL.64 R8, [R1+0x28] ;  /* 0x0000280001087983 */ /* 0x004ea80000100a00 */
[----:B----4-:R-:W4:Y:S04]  /*30f0*/  LDL R78, [R1+0x3c] ;  /* 0x00003c00014e7983 */ /* 0x010f280000100800 */
[----:B------:R-:W4:Y:S04]  /*3100*/  LDL.64 R76, [R1+0x30] ;  /* 0x00003000014c7983 */ /* 0x000f280000100a00 */
[----:B------:R-:W1:Y:S01]  /*3110*/  S2R R10, SR_TID.X ;  /* 0x00000000000a7919 */ /* 0x000e620000002100 */
[----:B------:R-:W-:Y:S01]  /*3120*/  IMAD.MOV.U32 R61, RZ, RZ, -0x50 ;  /* 0xffffffb0ff3d7424 */ /* 0x000fe200078e00ff */
[----:B------:R-:W-:Y:S01]  /*3130*/  SHF.R.S32.HI R21, RZ, 0x1f, R60 ;  /* 0x0000001fff157819 */ /* 0x000fe2000001143c */
[----:B-1----:R-:W-:Y:S01]  /*3140*/  IMAD.WIDE.U32 R2, R60, c[0x0][0x1e0], RZ ;  /* 0x000078003c027a25 */ /* 0x002fe200078e00ff */
[----:B------:R-:W4:Y:S01]  /*3150*/  LDL R248, [R1+0x10] ;  /* 0x0000100001f87983 */ /* 0x000f220000100800 */
[----:B------:R-:W-:-:S02]  /*3160*/  ULDC.64 UR4, c[0x0][0x208] ;  /* 0x0000820000047ab9 */ /* 0x000fc40000000a00 */
[----:B------:R-:W-:Y:S02]  /*3170*/  IMAD R61, R245, R61, 0x50 ;  /* 0x00000050f53d7424 */ /* 0x000fe400078e023d */
        /* <DEDUP_REMOVED lines=8> */
[----:B------:R-:W-:Y:S01]  /*3200*/  IMAD.MOV.U32 R117, RZ, RZ, c[0x0][0x1e4] ;  /* 0x00007900ff757624 */ /* 0x000fe200078e00ff */
[----:B------:R-:W-:Y:S02]  /*3210*/  USHF.L.U32 UR7, UR4, 0x5, URZ ;  /* 0x0000000504077899 */ /* 0x000fe4000800063f */
[----:B------:R-:W-:Y:S02]  /*3220*/  UMOV UR6, 0x5 ;  /* 0x0000000500067882 */ /* 0x000fe40000000000 */
[----:B------:R-:W-:Y:S01]  /*3230*/  USHF.L.U64.HI UR5, UR4, UR6, UR5 ;  /* 0x0000000604057299 */ /* 0x000fe20008010205 */
[----:B------:R-:W-:Y:S01]  /*3240*/  BAR.SYNC.DEFER_BLOCKING 0x0 ;  /* 0x0000000000007b1d */ /* 0x000fe20000010000 */
[----:B---3--:R-:W-:-:S04]  /*3250*/  IADD3 R20, R61, R249, -R7 ;  /* 0x000000f93d147210 */ /* 0x008fc80007ffe807 */
[C---:B------:R-:W-:Y:S02]  /*3260*/  ISETP.GE.AND P5, PT, R20.reuse, 0x11, PT ;  /* 0x000000111400780c */ /* 0x040fe40003fa6270 */
[----:B------:R-:W-:Y:S01]  /*3270*/  ISETP.GE.AND P1, PT, R20, 0x1, PT ;  /* 0x000000011400780c */ /* 0x000fe20003f26270 */
[----:B-----5:R-:W-:Y:S02]  /*3280*/  IMAD.MOV.U32 R63, RZ, RZ, R5 ;  /* 0x000000ffff3f7224 */ /* 0x020fe400078e0005 */
[----:B--2---:R-:W-:-:S04]  /*3290*/  IMAD.MOV.U32 R62, RZ, RZ, R8 ;  /* 0x000000ffff3e7224 */ /* 0x004fc800078e0008 */
[----:B------:R-:W-:Y:S01]  /*32a0*/  IMAD.WIDE.U32 R2, R2, 0x50, R62 ;  /* 0x0000005002027825 */ /* 0x000fe200078e003e */
[----:B------:R-:W-:-:S03]  /*32b0*/  ISETP.GE.AND P3, PT, R20, 0x21, PT ;  /* 0x000000211400780c */ /* 0x000fc60003f66270 */
[----:B------:R-:W-:Y:S01]  /*32c0*/  IMAD.IADD R3, R3, 0x1, R0 ;  /* 0x0000000103037824 */ /* 0x000fe200078e0200 */
[----:B------:R-:W-:Y:S02]  /*32d0*/  @P5 LEA R0, P2, R116, R2, 0x4 ;  /* 0x0000000274005211 */ /* 0x000fe400078420ff */
[----:B------:R-:W-:Y:S02]  /*32e0*/  @P1 LEA R4, P0, R2, c[0x0][0x1c8], 0x1 ;  /* 0x0000720002041a11 */ /* 0x000fe400078008ff */
[----:B------:R-:W-:Y:S02]  /*32f0*/  @P5 LEA.HI.X R6, R116, R3, R117, 0x4, P2 ;  /* 0x0000000374065211 */ /* 0x000fe400010f2475 */
[----:B------:R-:W-:Y:S02]  /*3300*/  @P1 LEA.HI.X R5, R2, c[0x0][0x1cc], R3, 0x1, P0 ;  /* 0x0000730002051a11 */ /* 0x000fe400000f0c03 */
[----:B------:R-:W-:Y:S01]  /*3310*/  ISETP.GE.AND P2, PT, R20, 0x31, PT ;  /* 0x000000311400780c */ /* 0x000fe20003f46270 */
[----:B------:R-:W-:Y:S01]  /*3320*/  IMAD.WIDE.U32 R8, R116, 0x20, RZ ;  /* 0x0000002074087825 */ /* 0x000fe200078e00ff */
[C---:B------:R-:W-:Y:S01]  /*3330*/  @P5 LEA R10, P0, R0.reuse, c[0x0][0x1c8], 0x1 ;  /* 0x00007200000a5a11 */ /* 0x040fe200078008ff */
[----:B------:R-:W-:Y:S01]  /*3340*/  @!PT LDS RZ, [RZ] ;  /* 0x00000000fffff984 */ /* 0x000fe20000000800 */
[----:B------:R-:W-:Y:S01]  /*3350*/  @!PT LDS RZ, [RZ] ;  /* 0x00000000fffff984 */ /* 0x000fe20000000800 */
[----:B------:R-:W-:Y:S01]  /*3360*/  @!PT LDS RZ, [RZ] ;  /* 0x00000000fffff984 */ /* 0x000fe20000000800 */
[----:B------:R1:W-:Y:S03]  /*3370*/  @P1 LDGSTS.E.BYPASS.LTC128B.128 [R216+0x2900], [R4.64], !P6 ;  /* 0x0290000004d81fae */ /* 0x0003e6000f101d48 */
[----:B------:R-:W-:Y:S01]  /*3380*/  @P5 LEA.HI.X R11, R0, c[0x0][0x1cc], R6, 0x1, P0 ;  /* 0x00007300000b5a11 */ /* 0x000fe200000f0c06 */
[----:B------:R-:W-:Y:S01]  /*3390*/  IMAD.SHL.U32 R6, R117, 0x20, RZ ;  /* 0x0000002075067824 */ /* 0x000fe200078e00ff */
[----:B------:R-:W-:-:S02]  /*33a0*/  @P3 IADD3 R0, P0, R2, R8, RZ ;  /* 0x0000000802003210 */ /* 0x000fc40007f1e0ff */
[----:B------:R-:W-:Y:S01]  /*33b0*/  ISETP.GE.AND P1, PT, R20, 0x41, PT ;  /* 0x000000411400780c */ /* 0x000fe20003f26270 */
[----:B------:R2:W-:Y:S01]  /*33c0*/  @P5 LDGSTS.E.BYPASS.LTC128B.128 [R216+0x3100], [R10.64], !P6 ;  /* 0x031000000ad85fae */ /* 0x0005e2000f101d48 */
[----:B------:R-:W-:Y:S01]  /*33d0*/  @P3 IADD3.X R6, R3, R9, R6, P0, !PT ;  /* 0x0000000903063210 */ /* 0x000fe200007fe406 */
[----:B------:R-:W-:Y:S01]  /*33e0*/  @P2 IMAD R7, R117, 0x30, RZ ;  /* 0x0000003075072824 */ /* 0x000fe200078e02ff */
        /* <DEDUP_REMOVED lines=18> */
[----:B------:R-:W1:Y:S04]  /*3510*/  LDSM.16.M88.4 R16, [R119] ;  /* 0x000000007710783b */ /* 0x000e680000000200 */
[----:B------:R-:W5:Y:S04]  /*3520*/  LDSM.16.M88.4 R12, [R119+0x800] ;  /* 0x00080000770c783b */ /* 0x000f680000000200 */
[----:B------:R-:W4:Y:S04]  /*3530*/  LDSM.16.M88.4 R24, [R119+0x1000] ;  /* 0x001000007718783b */ /* 0x000f280000000200 */
[----:B------:R-:W4:Y:S04]  /*3540*/  LDSM.16.M88.4 R32, [R119+0x1800] ;  /* 0x001800007720783b */ /* 0x000f280000000200 */
[----:B------:R-:W4:Y:S04]  /*3550*/  LDSM.16.M88.4 R28, [R119+0x2000] ;  /* 0x00200000771c783b */ /* 0x000f280000000200 */
[----:B--2---:R-:W2:Y:S01]  /*3560*/  LDSM.16.M88.4 R8, [R206] ;  /* 0x00000000ce08783b */ /* 0x004ea20000000200 */
[----:B------:R-:W-:-:S02]  /*3570*/  IMAD R0, R21, c[0x0][0x208], RZ ;  /* 0x0000820015007a24 */ /* 0x000fc400078e02ff */
[C---:B---3--:R-:W-:Y:S01]  /*3580*/  IMAD.WIDE.U32 R2, R60.reuse, c[0x0][0x208], RZ ;  /* 0x000082003c027a25 */ /* 0x048fe200078e00ff */
[----:B------:R-:W-:Y:S03]  /*3590*/  LDSM.16.M88.4 R36, [R213] ;  /* 0x00000000d524783b */ /* 0x000fe60000000200 */
[----:B------:R-:W-:Y:S01]  /*35a0*/  IMAD R0, R60, c[0x0][0x20c], R0 ;  /* 0x000083003c007a24 */ /* 0x000fe200078e0200 */
[----:B------:R-:W-:Y:S03]  /*35b0*/  LDSM.16.M88.4 R56, [R214] ;  /* 0x00000000d638783b */ /* 0x000fe60000000200 */
[----:B------:R-:W-:Y:S01]  /*35c0*/  IMAD.IADD R0, R3, 0x1, R0 ;  /* 0x0000000103007824 */ /* 0x000fe200078e0200 */
[----:B------:R-:W-:Y:S01]  /*35d0*/  ISETP.GE.AND P1, PT, R22, c[0x0][0x1d4], PT ;  /* 0x0000750016007a0c */ /* 0x000fe20003f26270 */
[----:B------:R-:W-:Y:S02]  /*35e0*/  LDSM.16.M88.4 R64, [R210] ;  /* 0x00000000d240783b */ /* 0x000fe40000000200 */
[----:B------:R-:W-:Y:S01]  /*35f0*/  IMAD R0, R0, 0x50, RZ ;  /* 0x0000005000007824 */ /* 0x000fe200078e02ff */
[C---:B-1----:R-:W-:Y:S08]  /*3600*/  HMMA.16816.F32.BF16 R40, R4.reuse, R16, RZ ;  /* 0x000000100428723c */ /* 0x042ff000000418ff */
[C---:B-----5:R-:W-:Y:S08]  /*3610*/  HMMA.16816.F32.BF16 R44, R4.reuse, R12, RZ ;  /* 0x0000000c042c723c */ /* 0x060ff000000418ff */
[C---:B----4-:R-:W-:Y:S08]  /*3620*/  HMMA.16816.F32.BF16 R48, R4.reuse, R24, RZ ;  /* 0x000000180430723c */ /* 0x050ff000000418ff */
[C---:B------:R-:W-:Y:S08]  /*3630*/  HMMA.16816.F32.BF16 R52, R4.reuse, R32, RZ ;  /* 0x000000200434723c */ /* 0x040ff000000418ff */
[C---:B------:R-:W-:Y:S08]  /*3640*/  HMMA.16816.F32.BF16 R68, R4.reuse, R28, RZ ;  /* 0x0000001c0444723c */ /* 0x040ff000000418ff */
[C---:B------:R-:W-:Y:S08]  /*3650*/  HMMA.16816.F32.BF16 R72, R4.reuse, R18, RZ ;  /* 0x000000120448723c */ /* 0x040ff000000418ff */
[C---:B------:R-:W-:Y:S08]  /*3660*/  HMMA.16816.F32.BF16 R80, R4.reuse, R14, RZ ;  /* 0x0000000e0450723c */ /* 0x040ff000000418ff */
[C---:B------:R-:W-:Y:S08]  /*3670*/  HMMA.16816.F32.BF16 R100, R4.reuse, R26, RZ ;  /* 0x0000001a0464723c */ /* 0x040ff000000418ff */
[C---:B------:R-:W-:Y:S08]  /*3680*/  HMMA.16816.F32.BF16 R120, R4.reuse, R34, RZ ;  /* 0x000000220478723c */ /* 0x040ff000000418ff */
[----:B------:R-:W-:Y:S01]  /*3690*/  HMMA.16816.F32.BF16 R112, R4, R30, RZ ;  /* 0x0000001e0470723c */ /* 0x000fe200000418ff */
[----:B------:R-:W1:Y:S07]  /*36a0*/  LDSM.16.M88.4 R4, [R209+0x2000] ;  /* 0x00200000d104783b */ /* 0x000e6e0000000200 */
[C---:B--2---:R-:W-:Y:S08]  /*36b0*/  HMMA.16816.F32.BF16 R124, R8.reuse, R16, RZ ;  /* 0x00000010087c723c */ /* 0x044ff000000418ff */
[C---:B------:R-:W-:Y:S08]  /*36c0*/  HMMA.16816.F32.BF16 R148, R8.reuse, R18, RZ ;  /* 0x000000120894723c */ /* 0x040ff000000418ff */
[C---:B------:R-:W-:Y:S08]  /*36d0*/  HMMA.16816.F32.BF16 R108, R8.reuse, R12, RZ ;  /* 0x0000000c086c723c */ /* 0x040ff000000418ff */
[C---:B------:R-:W-:Y:S08]  /*36e0*/  HMMA.16816.F32.BF16 R144, R8.reuse, R14, RZ ;  /* 0x0000000e0890723c */ /* 0x040ff000000418ff */
[C---:B------:R-:W-:Y:S08]  /*36f0*/  HMMA.16816.F32.BF16 R104, R8.reuse, R24, RZ ;  /* 0x000000180868723c */ /* 0x040ff000000418ff */
[C---:B------:R-:W-:Y:S01]  /*3700*/  HMMA.16816.F32.BF16 R128, R8.reuse, R26, RZ ;  /* 0x0000001a0880723c */ /* 0x040fe200000418ff */
[----:B------:R-:W-:Y:S07]  /*3710*/  LDSM.16.M88.4 R24, [R211] ;  /* 0x00000000d318783b */ /* 0x000fee0000000200 */
[C---:B------:R-:W-:Y:S08]  /*3720*/  HMMA.16816.F32.BF16 R96, R8.reuse, R32, RZ ;  /* 0x000000200860723c */ /* 0x040ff000000418ff */
[C---:B------:R-:W-:Y:S01]  /*3730*/  HMMA.16816.F32.BF16 R132, R8.reuse, R34, RZ ;  /* 0x000000220884723c */ /* 0x040fe200000418ff */
[----:B------:R-:W2:Y:S07]  /*3740*/  LDSM.16.M88.4 R32, [R212] ;  /* 0x00000000d420783b */ /* 0x000eae0000000200 */
        /* <DEDUP_REMOVED lines=9> */
[----:B------:R-:W-:Y:S02]  /*37e0*/  IADD3 R14, P2, R16, UR7, RZ ;  /* 0x00000007100e7c10 */ /* 0x000fe4000ff5e0ff */
[----:B------:R-:W-:Y:S02]  /*37f0*/  LEA.HI.X R17, R2, c[0x0][0x1fc], R0, 0x1, P0 ;  /* 0x00007f0002117a11 */ /* 0x000fe400000f0c00 */
[----:B------:R-:W-:Y:S02]  /*3800*/  ISETP.LT.OR P0, PT, R20, 0x1, P1 ;  /* 0x000000011400780c */ /* 0x000fe40000f01670 */
[----:B------:R-:W-:Y:S02]  /*3810*/  IADD3 R12, P3, R14, UR7, RZ ;  /* 0x000000070e0c7c10 */ /* 0x000fe4000ff7e0ff */
[----:B------:R-:W-:Y:S02]  /*3820*/  IADD3.X R15, R17, UR5, RZ, P2, !PT ;  /* 0x00000005110f7c10 */ /* 0x000fe400097fe4ff */
[----:B------:R-:W-:-:S02]  /*3830*/  IADD3 R2, P2, R12, UR7, RZ ;  /* 0x000000070c027c10 */ /* 0x000fc4000ff5e0ff */
[----:B------:R-:W-:Y:S02]  /*3840*/  IADD3.X R13, R15, UR5, RZ, P3, !PT ;  /* 0x000000050f0d7c10 */ /* 0x000fe40009ffe4ff */
[C---:B------:R-:W-:Y:S02]  /*3850*/  ISETP.LT.OR P3, PT, R20.reuse, 0x21, P1 ;  /* 0x000000211400780c */ /* 0x040fe40000f61670 */
[----:B------:R-:W-:Y:S01]  /*3860*/  IADD3.X R3, R13, UR5, RZ, P2, !PT ;  /* 0x000000050d037c10 */ /* 0x000fe200097fe4ff */
[----:B------:R-:W-:Y:S01]  /*3870*/  @!PT LDS RZ, [RZ] ;  /* 0x00000000fffff984 */ /* 0x000fe20000000800 */
[----:B------:R-:W-:Y:S01]  /*3880*/  @!PT LDS RZ, [RZ] ;  /* 0x00000000fffff984 */ /* 0x000fe20000000800 */
[----:B------:R-:W-:Y:S01]  /*3890*/  @!PT LDS RZ, [RZ] ;  /* 0x00000000fffff984 */ /* 0x000fe20000000800 */
[----:B------:R4:W-:Y:S01]  /*38a0*/  LDGSTS.E.BYPASS.LTC128B.128 [R216+0x100], [R16.64], !P0 ;  /* 0x0010000010d87fae */ /* 0x0009e2000c101d48 */
[C---:B------:R-:W-:Y:S02]  /*38b0*/  ISETP.LT.OR P2, PT, R20.reuse, 0x31, P1 ;  /* 0x000000311400780c */ /* 0x040fe40000f41670 */
[----:B------:R-:W-:Y:S01]  /*38c0*/  ISETP.LT.OR P1, PT, R20, 0x41, P1 ;  /* 0x000000411400780c */ /* 0x000fe20000f21670 */
[----:B------:R5:W-:Y:S01]  /*38d0*/  LDGSTS.E.BYPASS.LTC128B.128 [R216+0x900], [R14.64], !P5 ;  /* 0x009000000ed87fae */ /* 0x000be2000e901d48 */
[C---:B-1----:R-:W-:Y:S05]  /*38e0*/  HMMA.16816.F32.BF16 R28, R4.reuse, R36, R48 ;  /* 0x00000024041c723c */ /* 0x042fea0000041830 */
[----:B------:R5:W-:Y:S04]  /*38f0*/  LDGSTS.E.BYPASS.LTC128B.128 [R216+0x1100], [R12.64], !P3 ;  /* 0x011000000cd87fae */ /* 0x000be8000d901d48 */
[----:B------:R1:W-:Y:S01]  /*3900*/  LDGSTS.E.BYPASS.LTC128B.128 [R216+0x1900], [R2.64], !P2 ;  /* 0x0190000002d87fae */ /* 0x0003e2000d101d48 */
[----:B------:R-:W-:Y:S01]  /*3910*/  HMMA.16816.F32.BF16 R76, R4, R56, R44 ;  /* 0x00000038044c723c */ /* 0x000fe2000004182c */
[----:B----4-:R-:W-:-:S04]  /*3920*/  IADD3 R16, P0, R2, UR7, RZ ;  /* 0x0000000702107c10 */ /* 0x010fc8000ff1e0ff */
[----:B------:R-:W-:-:S05]  /*3930*/  IADD3.X R17, R3, UR5, RZ, P0, !PT ;  /* 0x0000000503117c10 */ /* 0x000fca00087fe4ff */
        /* <DEDUP_REMOVED lines=10> */
[C---:B------:R-:W-:Y:S08]  /*39e0*/  HMMA.16816.F32.BF16 R20, R4.reuse, R58, R80 ;  /* 0x0000003a0414723c */ /* 0x040ff00000041850 */
[C---:B------:R-:W-:Y:S01]  /*39f0*/  HMMA.16816.F32.BF16 R84, R4.reuse, R64, R40 ;  /* 0x000000400454723c */ /* 0x040fe20000041828 */
[----:B------:R-:W4:Y:S07]  /*3a00*/  LDSM.16.M88.4 R40, [R205+0x1800] ;  /* 0x00180000cd28783b */ /* 0x000f2e0000000200 */
[----:B------:R-:W-:Y:S08]  /*3a10*/  HMMA.16816.F32.BF16 R72, R4, R66, R72 ;  /* 0x000000420448723c */ /* 0x000ff00000041848 */
[C---:B---3--:R-:W-:Y:S08]  /*3a20*/  HMMA.16816.F32.BF16 R136, R8.reuse, R64, R124 ;  /* 0x000000400888723c */ /* 0x048ff0000004187c */
[C---:B------:R-:W-:Y:S08]  /*3a30*/  HMMA.16816.F32.BF16 R152, R8.reuse, R56, R108 ;  /* 0x000000380898723c */ /* 0x040ff0000004186c */
[----:B------:R-:W-:Y:S08]  /*3a40*/  HMMA.16816.F32.BF16 R64, R8, R66, R148 ;  /* 0x000000420840723c */ /* 0x000ff00000041894 */
[C---:B------:R-:W-:Y:S08]  /*3a50*/  HMMA.16816.F32.BF16 R164, R4.reuse, R34, R120 ;  /* 0x0000002204a4723c */ /* 0x040ff00000041878 */
[----:B------:R-:W-:Y:S08]  /*3a60*/  HMMA.16816.F32.BF16 R80, R4, R26, R112 ;  /* 0x0000001a0450723c */ /* 0x000ff00000041870 */
[----:B------:R-:W-:Y:S08]  /*3a70*/  HMMA.16816.F32.BF16 R56, R8, R58, R144 ;  /* 0x0000003a0838723c */ /* 0x000ff00000041890 */
[----:B------:R-:W-:Y:S01]  /*3a80*/  HMMA.16816.F32.BF16 R172, R4, R38, R100 ;  /* 0x0000002604ac723c */ /* 0x000fe20000041864 */
[----:B------:R-:W-:Y:S07]  /*3a90*/  LDSM.16.M88.4 R4, [R208+0x2000] ;  /* 0x00200000d004783b */ /* 0x000fee0000000200 */
[C---:B------:R-:W-:Y:S08]  /*3aa0*/  HMMA.16816.F32.BF16 R156, R8.reuse, R36, R104 ;  /* 0x00000024089c723c */ /* 0x040ff00000041868 */
[C---:B------:R-:W-:Y:S01]  /*3ab0*/  HMMA.16816.F32.BF16 R120, R8.reuse, R38, R128 ;  /* 0x000000260878723c */ /* 0x040fe20000041880 */
[----:B------:R-:W-:Y:S07]  /*3ac0*/  LDSM.16.M88.4 R36, [R202] ;  /* 0x00000000ca24783b */ /* 0x000fee0000000200 */
[C---:B------:R-:W-:Y:S08]  /*3ad0*/  HMMA.16816.F32.BF16 R168, R8.reuse, R32, R96 ;  /* 0x0000002008a8723c */ /* 0x040ff00000041860 */
[C---:B------:R-:W-:Y:S08]  /*3ae0*/  HMMA.16816.F32.BF16 R176, R8.reuse, R24, R88 ;  /* 0x0000001808b0723c */ /* 0x040ff00000041858 */
        /* <DEDUP_REMOVED lines=22> */
[C---:B----4-:R-:W-:Y:S08]  /*3c50*/  HMMA.16816.F32.BF16 R104, R16.reuse, R40, R140 ;  /* 0x000000281068723c */ /* 0x050ff0000004188c */
[C---:B------:R-:W-:Y:S08]  /*3c60*/  HMMA.16816.F32.BF16 R100, R16.reuse, R68, R160 ;  /* 0x000000441064723c */ /* 0x040ff000000418a0 */
[----:B------:R-:W-:Y:S08]  /*3c70*/  HMMA.16816.F32.BF16 R84, R16, R42, R164 ;  /* 0x0000002a1054723c */ /* 0x000ff000000418a4 */
[C---:B------:R-:W-:Y:S08]  /*3c80*/  HMMA.16816.F32.BF16 R44, R12.reuse, R40, R168 ;  /* 0x000000280c2c723c */ /* 0x040ff000000418a8 */
[C---:B------:R-:W-:Y:S08]  /*3c90*/  HMMA.16816.F32.BF16 R40, R12.reuse, R42, R132 ;  /* 0x0000002a0c28723c */ /* 0x040ff00000041884 */
[C---:B------:R-:W-:Y:S08]  /*3ca0*/  HMMA.16816.F32.BF16 R16, R12.reuse, R68, R176 ;  /* 0x000000440c10723c */ /* 0x040ff000000418b0 */
[----:B------:R-:W-:Y:S01]  /*3cb0*/  HMMA.16816.F32.BF16 R12, R12, R70, R128 ;  /* 0x000000460c0c723c */ /* 0x000fe20000041880 */
[----:B------:R-:W-:Y:S07]  /*3cc0*/  BSSY B0, `(.L_x_1225) ;  /* 0x0000035000007945 */ /* 0x000fee0003800000 */
[----:B--2---:R-:W-:Y:S08]  /*3cd0*/  HMMA.16816.F32.BF16 R144, R4, R22, R80 ;  /* 0x000000160490723c */ /* 0x004ff00000041850 */
[-C--:B---3--:R-:W-:Y:S08]  /*3ce0*/  HMMA.16816.F32.BF16 R80, R8, R28.reuse, R52 ;  /* 0x0000001c0850723c */ /* 0x088ff00000041834 */
[C---:B------:R-:W-:Y:S08]  /*3cf0*/  HMMA.16816.F32.BF16 R108, R4.reuse, R28, R108 ;  /* 0x0000001c046c723c */ /* 0x040ff0000004186c */
[-C--:B------:R-:W-:Y:S08]  /*3d00*/  HMMA.16816.F32.BF16 R88, R4, R30.reuse, R88 ;  /* 0x0000001e0458723c */ /* 0x080ff00000041858 */
[----:B------:R-:W-:Y:S08]  /*3d10*/  HMMA.16816.F32.BF16 R52, R8, R30, R48 ;  /* 0x0000001e0834723c */ /* 0x000ff00000041830 */
[----:B------:R-:W-:Y:S08]  /*3d20*/  HMMA.16816.F32.BF16 R128, R4, R36, R124 ;  /* 0x000000240480723c */ /* 0x000ff0000004187c */
        /* <DEDUP_REMOVED lines=46> */
.L_x_1226:
[----:B-1----:R-:W-:Y:S05]  /*4010*/  BSYNC B0 ;  /* 0x0000000000007941 */ /* 0x002fea0003800000 */
.L_x_1225:
[----:B------:R-:W2:Y:S04]  /*4020*/  LDL R247, [R1+0x60] ;  /* 0x0000600001f77983 */ /* 0x000ea80000100800 */
[----:B------:R-:W2:Y:S04]  /*4030*/  LDL R246, [R1+0x84] ;  /* 0x0000840001f67983 */ /* 0x000ea80000100800 */
[----:B------:R-:W3:Y:S04]  /*4040*/  LDL R5, [R1+0x44] ;  /* 0x0000440001057983 */ /* 0x000ee80000100800 */
[----:B------:R-:W4:Y:S04]  /*4050*/  LDL R250, [R1+0x40] ;  /* 0x0000400001fa7983 */ /* 0x000f280000100800 */
[----:B------:R-:W0:Y:S01]  /*4060*/  LDGDEPBAR ;  /* 0x00000000000079af */ /* 0x000e220000000000 */
[----:B--2---:R-:W-:-:S04]  /*4070*/  IMAD.IADD R0, R246, 0x1, R247 ;  /* 0x00000001f6007824 */ /* 0x004fc800078e02f7 */
[----:B------:R-:W-:-:S05]  /*4080*/  @P4 IMAD.HI.U32 R2, R0, c[0x0][0x2c8], RZ ;  /* 0x0000b20000024a27 */ /* 0x000fca00078e00ff */
[----:B------:R-:W-:-:S05]  /*4090*/  @P4 SHF.R.U32.HI R0, RZ, c[0x0][0x2cc], R2 ;  /* 0x0000b300ff004a19 */ /* 0x000fca0000011602 */
[----:B------:R-:W1:Y:S04]  /*40a0*/  SHFL.IDX PT, R3, R0, RZ, 0x1c1f ;  /* 0x001c1fff00037589 */ /* 0x000e6800000e0000 */
[----:B------:R-:W2:Y:S01]  /*40b0*/  SHFL.IDX PT, R4, R0, 0x1, 0x1c1f ;  /* 0x003c1f0000047f89 */ /* 0x000ea200000e0000 */
[----:B------:R-:W-:-:S03]  /*40c0*/  IMAD.IADD R2, R249, 0x1, R61 ;  /* 0x00000001f9027824 */ /* 0x000fc600078e023d */
[----:B------:R-:W5:Y:S04]  /*40d0*/  SHFL.IDX PT, R6, R0, 0x2, 0x1c1f ;  /* 0x005c1f0000067f89 */ /* 0x000f6800000e0000 */
[----:B------:R3:W1:Y:S02]  /*40e0*/  SHFL.IDX PT, R7, R0, 0x3, 0x1c1f ;  /* 0x007c1f0000077f89 */ /* 0x00066400000e0000 */
[----:B---3--:R-:W-:Y:S01]  /*40f0*/  IADD3 R0, -R5, 0x1, R2 ;  /* 0x0000000105007810 */ /* 0x008fe20007ffe102 */
[----:B------:R-:W-:-:S04]  /*4100*/  IMAD.IADD R5, R2, 0x1, -R5 ;  /* 0x0000000102057824 */ /* 0x000fc800078e0a05 */
[----:B----4-:R-:W-:-:S04]  /*4110*/  IMAD.IADD R0, R0, 0x1, -R250 ;  /* 0x0000000100007824 */ /* 0x010fc800078e0afa */
[C---:B-1----:R-:W-:Y:S02]  /*4120*/  IMAD.IADD R2, R0.reuse, 0x1, R3 ;  /* 0x0000000100027824 */ /* 0x042fe400078e0203 */
[----:B--2---:R-:W-:-:S05]  /*4130*/  IMAD.IADD R3, R0, 0x1, R4 ;  /* 0x0000000100037824 */ /* 0x004fca00078e0204 */
[----:B------:R-:W-:-:S04]  /*4140*/  IMNMX R3, R5, R3, PT ;  /* 0x0000000305037217 */ /* 0x000fc80003800200 */
[C---:B------:R-:W-:Y:S02]  /*4150*/  ISETP.GT.AND P0, PT, R3.reuse, 0x1, PT ;  /* 0x000000010300780c */ /* 0x040fe40003f04270 */
[----:B------:R-:W-:Y:S02]  /*4160*/  ISETP.GT.AND P1, PT, R3, RZ, PT ;  /* 0x000000ff0300720c */ /* 0x000fe40003f24270 */
[----:B------:R-:W-:Y:S02]  /*4170*/  FSEL R33, R79, -INF , P0 ;  /* 0xff8000004f217808 */ /* 0x000fe40000000000 */
[----:B------:R-:W-:Y:S02]  /*4180*/  ISETP.GT.AND P0, PT, R3, 0x9, PT ;  /* 0x000000090300780c */ /* 0x000fe40003f04270 */
[----:B------:R-:W-:Y:S01]  /*4190*/  IMNMX R4, R5, R2, PT ;  /* 0x0000000205047217 */ /* 0x000fe20003800200 */
[----:B-----5:R-:W-:Y:S01]  /*41a0*/  IMAD.IADD R6, R0, 0x1, R6 ;  /* 0x0000000100067824 */ /* 0x020fe200078e0206 */
[----:B------:R-:W-:-:S02]  /*41b0*/  FSEL R32, R78, -INF , P1 ;  /* 0xff8000004e207808 */ /* 0x000fc40000800000 */
[----:B------:R-:W-:Y:S01]  /*41c0*/  FSEL R36, R75, -INF , P0 ;  /* 0xff8000004b247808 */ /* 0x000fe20000000000 */
[----:B------:R-:W-:Y:S01]  /*41d0*/  IMAD.IADD R0, R0, 0x1, R7 ;  /* 0x0000000100007824 */ /* 0x000fe200078e0207 */
[----:B------:R-:W-:Y:S02]  /*41e0*/  ISETP.GT.AND P2, PT, R4, 0x1, PT ;  /* 0x000000010400780c */ /* 0x000fe40003f44270 */
[C---:B------:R-:W-:Y:S02]  /*41f0*/  ISETP.GT.AND P1, PT, R3.reuse, 0x8, PT ;  /* 0x000000080300780c */ /* 0x040fe40003f24270 */
[----:B------:R-:W-:Y:S02]  /*4200*/  ISETP.GT.AND P0, PT, R3, 0x11, PT ;  /* 0x000000110300780c */ /* 0x000fe40003f04270 */
[----:B------:R-:W-:Y:S02]  /*4210*/  FSEL R25, R77, -INF , P2 ;  /* 0xff8000004d197808 */ /* 0x000fe40001000000 */
[----:B------:R-:W-:-:S02]  /*4220*/  FSEL R34, R74, -INF , P1 ;  /* 0xff8000004a227808 */ /* 0x000fc40000800000 */
[----:B------:R-:W-:Y:S02]  /*4230*/  FSEL R116, R67, -INF , P0 ;  /* 0xff80000043747808 */ /* 0x000fe40000000000 */
[C---:B------:R-:W-:Y:S02]  /*4240*/  ISETP.GT.AND P3, PT, R4.reuse, RZ, PT ;  /* 0x000000ff0400720c */ /* 0x040fe40003f64270 */
[----:B------:R-:W-:Y:S02]  /*4250*/  ISETP.GT.AND P2, PT, R4, 0x9, PT ;  /* 0x000000090400780c */ /* 0x000fe40003f44270 */
[C---:B------:R-:W-:Y:S02]  /*4260*/  ISETP.GT.AND P1, PT, R3.reuse, 0x10, PT ;  /* 0x000000100300780c */ /* 0x040fe40003f24270 */
[----:B------:R-:W-:Y:S02]  /*4270*/  ISETP.GT.AND P0, PT, R3, 0x19, PT ;  /* 0x000000190300780c */ /* 0x000fe40003f04270 */
[----:B------:R-:W-:-:S02]  /*4280*/  IMNMX R0, R5, R0, PT ;  /* 0x0000000005007217 */ /* 0x000fc40003800200 */
[----:B------:R-:W-:Y:S02]  /*4290*/  FSEL R9, R76, -INF , P3 ;  /* 0xff8000004c097808 */ /* 0x000fe40001800000 */
[----:B------:R-:W-:Y:S02]  /*42a0*/  FSEL R27, R73, -INF , P2 ;  /* 0xff800000491b7808 */ /* 0x000fe40001000000 */
[----:B------:R-:W-:Y:S02]  /*42b0*/  FSEL R115, R66, -INF , P1 ;  /* 0xff80000042737808 */ /* 0x000fe40000800000 */
[----:B------:R-:W-:Y:S02]  /*42c0*/  FSEL R118, R59, -INF , P0 ;  /* 0xff8000003b767808 */ /* 0x000fe40000000000 */
[C---:B------:R-:W-:Y:S02]  /*42d0*/  ISETP.GT.AND P3, PT, R4.reuse, 0x8, PT ;  /* 0x000000080400780c */ /* 0x040fe40003f64270 */
[----:B------:R-:W-:-:S02]  /*42e0*/  ISETP.GT.AND P2, PT, R4, 0x11, PT ;  /* 0x000000110400780c */ /* 0x000fc40003f44270 */
[----:B------:R-:W-:Y:S02]  /*42f0*/  ISETP.GT.AND P1, PT, R3, 0x18, PT ;  /* 0x000000180300780c */ /* 0x000fe40003f24270 */
[----:B------:R-:W-:Y:S02]  /*4300*/  ISETP.GT.AND P0, PT, R0, 0x1, PT ;  /* 0x000000010000780c */ /* 0x000fe40003f04270 */
[----:B------:R-:W-:Y:S02]  /*4310*/  FSEL R26, R72, -INF , P3 ;  /* 0xff800000481a7808 */ /* 0x000fe40001800000 */
[----:B------:R-:W-:Y:S02]  /*4320*/  FSEL R71, R65, -INF , P2 ;  /* 0xff80000041477808 */ /* 0x000fe40001000000 */
[----:B------:R-:W-:Y:S02]  /*4330*/  FSEL R117, R58, -INF , P1 ;  /* 0xff8000003a757808 */ /* 0x000fe40000800000 */
[----:B------:R-:W-:-:S02]  /*4340*/  FSEL R15, R131, -INF , P0 ;  /* 0xff800000830f7808 */ /* 0x000fc40000000000 */
[C---:B------:R-:W-:Y:S02]  /*4350*/  ISETP.GT.AND P3, PT, R4.reuse, 0x10, PT ;  /* 0x000000100400780c */ /* 0x040fe40003f64270 */
[----:B------:R-:W-:Y:S02]  /*4360*/  ISETP.GT.AND P2, PT, R4, 0x19, PT ;  /* 0x000000190400780c */ /* 0x000fe40003f44270 */
[C---:B------:R-:W-:Y:S02]  /*4370*/  ISETP.GT.AND P1, PT, R0.reuse, RZ, PT ;  /* 0x000000ff0000720c */ /* 0x040fe40003f24270 */
[----:B------:R-:W-:Y:S02]  /*4380*/  ISETP.GT.AND P0, PT, R0, 0x9, PT ;  /* 0x000000090000780c */ /* 0x000fe40003f04270 */
[----:B------:R-:W-:Y:S02]  /*4390*/  IMNMX R2, R5, R6, PT ;  /* 0x0000000605027217 */ /* 0x000fe40003800200 */
        /* <DEDUP_REMOVED lines=8> */
[----:B------:R-:W-:Y:S02]  /*4420*/  FSEL R96, R56, -INF , P3 ;  /* 0xff80000038607808 */ /* 0x000fe40001800000 */
[----:B------:R-:W-:Y:S02]  /*4430*/  FSEL R11, R129, -INF , P2 ;  /* 0xff800000810b7808 */ /* 0x000fe40001000000 */
[----:B------:R-:W-:Y:S02]  /*4440*/  FSEL R20, R126, -INF , P1 ;  /* 0xff8000007e147808 */ /* 0x000fe40000800000 */
[----:B------:R-:W-:Y:S02]  /*4450*/  FSEL R45, R123, -INF , P0 ;  /* 0xff8000007b2d7808 */ /* 0x000fe40000000000 */
[----:B------:R-:W-:-:S02]  /*4460*/  ISETP.GT.AND P3, PT, R2, RZ, PT ;  /* 0x000000ff0200720c */ /* 0x000fc40003f64270 */
[----:B------:R-:W-:Y:S02]  /*4470*/  ISETP.GT.AND P2, PT, R2, 0x9, PT ;  /* 0x000000090200780c */ /* 0x000fe40003f44270 */
[C---:B------:R-:W-:Y:S02]  /*4480*/  ISETP.GT.AND P1, PT, R0.reuse, 0x10, PT ;  /* 0x000000100000780c */ /* 0x040fe40003f24270 */
[----:B------:R-:W-:Y:S02]  /*4490*/  ISETP.GT.AND P0, PT, R0, 0x19, PT ;  /* 0x000000190000780c */ /* 0x000fe40003f04270 */
[----:B------:R-:W-:Y:S02]  /*44a0*/  FSEL R10, R128, -INF , P3 ;  /* 0xff800000800a7808 */ /* 0x000fe40001800000 */
[----:B------:R-:W-:Y:S02]  /*44b0*/  FSEL R13, R125, -INF , P2 ;  /* 0xff8000007d0d7808 */ /* 0x000fe40001000000 */
[----:B------:R-:W-:-:S02]  /*44c0*/  FSEL R44, R122, -INF , P1 ;  /* 0xff8000007a2c7808 */ /* 0x000fc40000800000 */
[----:B------:R-:W-:Y:S02]  /*44d0*/  FSEL R68, R95, -INF , P0 ;  /* 0xff8000005f447808 */ /* 0x000fe40000000000 */
[C---:B------:R-:W-:Y:S02]  /*44e0*/  ISETP.GT.AND P3, PT, R2.reuse, 0x8, PT ;  /* 0x000000080200780c */ /* 0x040fe40003f64270 */
[----:B------:R-:W-:Y:S02]  /*44f0*/  ISETP.GT.AND P2, PT, R2, 0x11, PT ;  /* 0x000000110200780c */ /* 0x000fe40003f44270 */
[C---:B------:R-:W-:Y:S02]  /*4500*/  ISETP.GT.AND P1, PT, R0.reuse, 0x18, PT ;  /* 0x000000180000780c */ /* 0x040fe40003f24270 */
[----:B------:R-:W-:Y:S02]  /*4510*/  ISETP.GT.AND P0, PT, R0, 0x21, PT ;  /* 0x000000210000780c */ /* 0x000fe40003f04270 */
[----:B------:R-:W-:-:S02]  /*4520*/  FSEL R12, R124, -INF , P3 ;  /* 0xff8000007c0c7808 */ /* 0x000fc40001800000 */
[----:B------:R-:W-:Y:S02]  /*4530*/  FSEL R37, R121, -INF , P2 ;  /* 0xff80000079257808 */ /* 0x000fe40001000000 */
[----:B------:R-:W-:Y:S02]  /*4540*/  FSEL R46, R94, -INF , P1 ;  /* 0xff8000005e2e7808 */ /* 0x000fe40000800000 */
[----:B------:R-:W-:Y:S02]  /*4550*/  FSEL R134, R111, -INF , P0 ;  /* 0xff8000006f867808 */ /* 0x000fe40000000000 */
[C---:B------:R-:W-:Y:S02]  /*4560*/  ISETP.GT.AND P3, PT, R2.reuse, 0x10, PT ;  /* 0x000000100200780c */ /* 0x040fe40003f64270 */
[----:B------:R-:W-:Y:S02]  /*4570*/  ISETP.GT.AND P2, PT, R2, 0x19, PT ;  /* 0x000000190200780c */ /* 0x000fe40003f44270 */
[----:B------:R-:W-:-:S02]  /*4580*/  ISETP.GT.AND P1, PT, R0, 0x20, PT ;  /* 0x000000200000780c */ /* 0x000fc40003f24270 */
[----:B------:R-:W-:Y:S02]  /*4590*/  ISETP.GT.AND P0, PT, R4, 0x21, PT ;  /* 0x000000210400780c */ /* 0x000fe40003f04270 */
[----:B------:R-:W-:Y:S02]  /*45a0*/  FSEL R35, R120, -INF , P3 ;  /* 0xff80000078237808 */ /* 0x000fe40001800000 */
[----:B------:R-:W-:Y:S02]  /*45b0*/  FSEL R39, R93, -INF , P2 ;  /* 0xff8000005d277808 */ /* 0x000fe40001000000 */
[----:B------:R-:W-:Y:S02]  /*45c0*/  FSEL R133, R110, -INF , P1 ;  /* 0xff8000006e857808 */ /* 0x000fe40000800000 */
[----:B------:R-:W-:Y:S02]  /*45d0*/  FSEL R138, R81, -INF , P0 ;  /* 0xff800000518a7808 */ /* 0x000fe40000000000 */
[----:B------:R-:W-:-:S02]  /*45e0*/  ISETP.GT.AND P3, PT, R2, 0x18, PT ;  /* 0x000000180200780c */ /* 0x000fc40003f64270 */
[----:B------:R-:W-:Y:S02]  /*45f0*/  ISETP.GT.AND P2, PT, R2, 0x21, PT ;  /* 0x000000210200780c */ /* 0x000fe40003f44270 */
[C---:B------:R-:W-:Y:S02]  /*4600*/  ISETP.GT.AND P1, PT, R4.reuse, 0x28, PT ;  /* 0x000000280400780c */ /* 0x040fe40003f24270 */
[----:B------:R-:W-:Y:S02]  /*4610*/  ISETP.GT.AND P0, PT, R4, 0x31, PT ;  /* 0x000000310400780c */ /* 0x000fe40003f04270 */
[----:B------:R-:W-:Y:S02]  /*4620*/  FSEL R38, R92, -INF , P3 ;  /* 0xff8000005c267808 */ /* 0x000fe40001800000 */
[----:B------:R-:W-:Y:S02]  /*4630*/  FSEL R132, R109, -INF , P2 ;  /* 0xff8000006d847808 */ /* 0x000fe40001000000 */
[----:B------:R-:W-:-:S02]  /*4640*/  FSEL R137, R52, -INF , P1 ;  /* 0xff80000034897808 */ /* 0x000fc40000800000 */
[----:B------:R-:W-:Y:S02]  /*4650*/  FSEL R148, R49, -INF , P0 ;  /* 0xff80000031947808 */ /* 0x000fe40000000000 */
[----:B------:R-:W-:Y:S02]  /*4660*/  ISETP.GT.AND P3, PT, R2, 0x20, PT ;  /* 0x000000200200780c */ /* 0x000fe40003f64270 */
[C---:B------:R-:W-:Y:S02]  /*4670*/  ISETP.GT.AND P2, PT, R4.reuse, 0x29, PT ;  /* 0x000000290400780c */ /* 0x040fe40003f44270 */
[----:B------:R-:W-:Y:S02]  /*4680*/  ISETP.GT.AND P1, PT, R4, 0x38, PT ;  /* 0x000000380400780c */ /* 0x000fe40003f24270 */
        /* <DEDUP_REMOVED lines=14> */
[C---:B------:R-:W-:Y:S02]  /*4770*/  ISETP.GT.AND P5, PT, R4.reuse, 0x40, PT ;  /* 0x000000400400780c */ /* 0x040fe40003fa4270 */
[C---:B------:R-:W-:Y:S02]  /*4780*/  ISETP.GT.AND P2, PT, R4.reuse, 0x41, PT ;  /* 0x000000410400780c */ /* 0x040fe40003f44270 */
[C---:B------:R-:W-:Y:S02]  /*4790*/  ISETP.GT.AND P1, PT, R4.reuse, 0x48, PT ;  /* 0x000000480400780c */ /* 0x040fe40003f24270 */
[----:B------:R-:W-:Y:S02]  /*47a0*/  ISETP.GT.AND P0, PT, R4, 0x49, PT ;  /* 0x000000490400780c */ /* 0x000fe40003f04270 */
[----:B------:R-:W-:Y:S02]  /*47b0*/  FMNMX.FTZ R4, R9, R25, !PT ;  /* 0x0000001909047209 */ /* 0x000fe40007810000 */
[----:B------:R-:W-:-:S02]  /*47c0*/  FMNMX.FTZ R5, R10, R11, !PT ;  /* 0x0000000b0a057209 */ /* 0x000fc40007810000 */
[----:B------:R-:W-:Y:S02]  /*47d0*/  FMNMX.FTZ R4, R26, R4, !PT ;  /* 0x000000041a047209 */ /* 0x000fe40007810000 */
[----:B------:R-:W-:Y:S02]  /*47e0*/  FMNMX.FTZ R5, R12, R5, !PT ;  /* 0x000000050c057209 */ /* 0x000fe40007810000 */
[----:B------:R-:W-:Y:S02]  /*47f0*/  FMNMX.FTZ R4, R27, R4, !PT ;  /* 0x000000041b047209 */ /* 0x000fe40007810000 */
[----:B------:R-:W-:Y:S02]  /*4800*/  FMNMX.FTZ R5, R13, R5, !PT ;  /* 0x000000050d057209 */ /* 0x000fe40007810000 */
[----:B------:R-:W-:Y:S02]  /*4810*/  FMNMX.FTZ R4, R69, R4, !PT ;  /* 0x0000000445047209 */ /* 0x000fe40007810000 */
[----:B------:R-:W-:-:S02]  /*4820*/  FSEL R140, R48, -INF , P3 ;  /* 0xff800000308c7808 */ /* 0x000fc40001800000 */
[----:B------:R-:W-:Y:S02]  /*4830*/  FMNMX.FTZ R4, R71, R4, !PT ;  /* 0x0000000447047209 */ /* 0x000fe40007810000 */
[----:B------:R-:W-:Y:S02]  /*4840*/  ISETP.GT.AND P3, PT, R0, 0x29, PT ;  /* 0x000000290000780c */ /* 0x000fe40003f64270 */
[----:B------:R-:W-:Y:S02]  /*4850*/  FMNMX.FTZ R5, R35, R5, !PT ;  /* 0x0000000523057209 */ /* 0x000fe40007810000 */
[----:B------:R-:W-:Y:S02]  /*4860*/  FMNMX.FTZ R4, R96, R4, !PT ;  /* 0x0000000460047209 */ /* 0x000fe40007810000 */
[----:B------:R-:W-:Y:S02]  /*4870*/  FSEL R136, R91, -INF , P3 ;  /* 0xff8000005b887808 */ /* 0x000fe40001800000 */
[----:B------:R-:W-:-:S02]  /*4880*/  FSEL R188, R29, -INF , P2 ;  /* 0xff8000001dbc7808 */ /* 0x000fc40001000000 */
[----:B------:R-:W-:Y:S02]  /*4890*/  FSEL R190, R16, -INF , P1 ;  /* 0xff80000010be7808 */ /* 0x000fe40000800000 */
[----:B------:R-:W-:Y:S02]  /*48a0*/  FMNMX.FTZ R5, R37, R5, !PT ;  /* 0x0000000525057209 */ /* 0x000fe40007810000 */
        /* <DEDUP_REMOVED lines=16> */
[----:B------:R-:W-:-:S04]  /*49b0*/  FMNMX.FTZ R4, R39, R5, !PT ;  /* 0x0000000527047209 */ /* 0x000fc80007810000 */
        /* <DEDUP_REMOVED lines=18> */
[----:B------:R-:W-:Y:S02]  /*4ae0*/  FMNMX.FTZ R4, R152, R4, !PT ;  /* 0x0000000498047209 */ /* 0x000fe40007810000 */
[----:B------:R-:W-:Y:S02]  /*4af0*/  FMNMX.FTZ R2, R151, R2, !PT ;  /* 0x0000000297027209 */ /* 0x000fe40007810000 */
[----:B------:R-:W-:Y:S02]  /*4b00*/  FSEL R198, R100, -INF , P5 ;  /* 0xff80000064c67808 */ /* 0x000fe40002800000 */
[----:B------:R-:W-:Y:S02]  /*4b10*/  FMNMX.FTZ R5, R68, R5, !PT ;  /* 0x0000000544057209 */ /* 0x000fe40007810000 */
[----:B------:R-:W-:Y:S02]  /*4b20*/  FMNMX.FTZ R4, R154, R4, !PT ;  /* 0x000000049a047209 */ /* 0x000fe40007810000 */
[----:B------:R-:W-:-:S02]  /*4b30*/  FMNMX.FTZ R2, R187, R2, !PT ;  /* 0x00000002bb027209 */ /* 0x000fc40007810000 */
[----:B------:R-:W-:Y:S02]  /*4b40*/  FSEL R221, R101, -INF , P3 ;  /* 0xff80000065dd7808 */ /* 0x000fe40001800000 */
[----:B------:R-:W-:Y:S02]  /*4b50*/  FMNMX.FTZ R5, R133, R5, !PT ;  /* 0x0000000585057209 */ /* 0x000fe40007810000 */
[----:B------:R-:W-:Y:S02]  /*4b60*/  FMNMX.FTZ R4, R198, R4, !PT ;  /* 0x00000004c6047209 */ /* 0x000fe40007810000 */
[----:B------:R-:W-:Y:S02]  /*4b70*/  FMNMX.FTZ R2, R182, R2, !PT ;  /* 0x00000002b6027209 */ /* 0x000fe40007810000 */
[----:B------:R-:W-:Y:S02]  /*4b80*/  ISETP.GT.AND P0, PT, R0, 0x30, PT ;  /* 0x000000300000780c */ /* 0x000fe40003f04270 */
[----:B------:R-:W-:-:S02]  /*4b90*/  FSEL R219, R144, -INF , P2 ;  /* 0xff80000090db7808 */ /* 0x000fc40001000000 */
[----:B------:R-:W-:Y:S02]  /*4ba0*/  FMNMX.FTZ R5, R134, R5, !PT ;  /* 0x0000000586057209 */ /* 0x000fe40007810000 */
[----:B------:R-:W-:Y:S02]  /*4bb0*/  FMNMX.FTZ R4, R221, R4, !PT ;  /* 0x00000004dd047209 */ /* 0x000fe40007810000 */
[----:B------:R-:W-:Y:S02]  /*4bc0*/  FMNMX.FTZ R2, R188, R2, !PT ;  /* 0x00000002bc027209 */ /* 0x000fe40007810000 */
[----:B------:R-:W-:Y:S02]  /*4bd0*/  FSEL R156, R106, -INF , P0 ;  /* 0xff8000006a9c7808 */ /* 0x000fe40000000000 */
[----:B------:R-:W-:Y:S02]  /*4be0*/  FSEL R217, R145, -INF , P1 ;  /* 0xff80000091d97808 */ /* 0x000fe40000800000 */
[----:B------:R-:W-:-:S02]  /*4bf0*/  FMNMX.FTZ R5, R135, R5, !PT ;  /* 0x0000000587057209 */ /* 0x000fc40007810000 */
[----:B------:R-:W-:Y:S02]  /*4c00*/  FMNMX.FTZ R4, R219, R4, !PT ;  /* 0x00000004db047209 */ /* 0x000fe40007810000 */
[----:B------:R-:W-:Y:S02]  /*4c10*/  ISETP.GT.AND P0, PT, R0, 0x31, PT ;  /* 0x000000310000780c */ /* 0x000fe40003f04270 */
        /* <DEDUP_REMOVED lines=8> */
[----:B------:R-:W-:Y:S01]  /*4ca0*/  FMNMX.FTZ R4, R34, R4, !PT ;  /* 0x0000000422047209 */ /* 0x000fe20007810000 */
[----:B------:R-:W1:Y:S01]  /*4cb0*/  SHFL.BFLY PT, R7, R2, 0x2, 0x1f ;  /* 0x0c401f0002077f89 */ /* 0x000e6200000e0000 */
[----:B------:R-:W-:-:S02]  /*4cc0*/  FSEL R141, R86, -INF , P0 ;  /* 0xff800000568d7808 */ /* 0x000fc40000000000 */
[C---:B------:R-:W-:Y:S02]  /*4cd0*/  ISETP.GT.AND P5, PT, R0.reuse, 0x39, PT ;  /* 0x000000390000780c */ /* 0x040fe40003fa4270 */
[C---:B------:R-:W-:Y:S02]  /*4ce0*/  ISETP.GT.AND P3, PT, R0.reuse, 0x40, PT ;  /* 0x000000400000780c */ /* 0x040fe40003f64270 */
[C---:B------:R-:W-:Y:S02]  /*4cf0*/  ISETP.GT.AND P2, PT, R0.reuse, 0x41, PT ;  /* 0x000000410000780c */ /* 0x040fe40003f44270 */
[C---:B------:R-:W-:Y:S02]  /*4d00*/  ISETP.GT.AND P1, PT, R0.reuse, 0x48, PT ;  /* 0x000000480000780c */ /* 0x040fe40003f24270 */
[----:B------:R-:W-:Y:S02]  /*4d10*/  ISETP.GT.AND P0, PT, R0, 0x49, PT ;  /* 0x000000490000780c */ /* 0x000fe40003f04270 */
[----:B------:R-:W-:-:S02]  /*4d20*/  FMNMX.FTZ R0, R157, R5, !PT ;  /* 0x000000059d007209 */ /* 0x000fc40007810000 */
[----:B------:R-:W-:Y:S01]  /*4d30*/  FMNMX.FTZ R5, R36, R4, !PT ;  /* 0x0000000424057209 */ /* 0x000fe20007810000 */
[----:B------:R-:W2:Y:S03]  /*4d40*/  SHFL.BFLY PT, R8, R6, 0x2, 0x1f ;  /* 0x0c401f0006087f89 */ /* 0x000ea600000e0000 */
[----:B------:R-:W-:Y:S02]  /*4d50*/  FMNMX.FTZ R5, R115, R5, !PT ;  /* 0x0000000573057209 */ /* 0x000fe40007810000 */
[----:B------:R-:W-:Y:S02]  /*4d60*/  FSEL R142, R87, -INF , P5 ;  /* 0xff800000578e7808 */ /* 0x000fe40002800000 */
[----:B------:R-:W-:Y:S02]  /*4d70*/  FMNMX.FTZ R5, R116, R5, !PT ;  /* 0x0000000574057209 */ /* 0x000fe40007810000 */
[----:B------:R-:W-:-:S02]  /*4d80*/  FMNMX.FTZ R0, R141, R0, !PT ;  /* 0x000000008d007209 */ /* 0x000fc40007810000 */
[----:B------:R-:W-:Y:S02]  /*4d90*/  FSEL R189, R102, -INF , P3 ;  /* 0xff80000066bd7808 */ /* 0x000fe40001800000 */
[----:B------:R-:W-:Y:S02]  /*4da0*/  ISETP.GT.AND P3, PT, R3, 0x20, PT ;  /* 0x000000200300780c */ /* 0x000fe40003f64270 */
[----:B------:R-:W-:Y:S02]  /*4db0*/  FMNMX.FTZ R5, R117, R5, !PT ;  /* 0x0000000575057209 */ /* 0x000fe40007810000 */
[----:B------:R-:W-:Y:S02]  /*4dc0*/  FMNMX.FTZ R0, R142, R0, !PT ;  /* 0x000000008e007209 */ /* 0x000fe40007810000 */
[----:B------:R-:W-:Y:S02]  /*4dd0*/  FSEL R197, R103, -INF , P2 ;  /* 0xff80000067c57808 */ /* 0x000fe40001000000 */
[----:B------:R-:W-:-:S02]  /*4de0*/  ISETP.GT.AND P2, PT, R3, 0x21, PT ;  /* 0x000000210300780c */ /* 0x000fc40003f44270 */
[----:B------:R-:W-:Y:S02]  /*4df0*/  FSEL R129, R82, -INF , P3 ;  /* 0xff80000052817808 */ /* 0x000fe40001800000 */
[----:B------:R-:W-:Y:S02]  /*4e00*/  FMNMX.FTZ R5, R118, R5, !PT ;  /* 0x0000000576057209 */ /* 0x000fe40007810000 */
[----:B------:R-:W-:Y:S02]  /*4e10*/  FMNMX.FTZ R0, R189, R0, !PT ;  /* 0x00000000bd007209 */ /* 0x000fe40007810000 */
[----:B------:R-:W-:Y:S02]  /*4e20*/  FSEL R192, R146, -INF , P1 ;  /* 0xff80000092c07808 */ /* 0x000fe40000800000 */
[----:B------:R-:W-:Y:S02]  /*4e30*/  FSEL R131, R83, -INF , P2 ;  /* 0xff80000053837808 */ /* 0x000fe40001000000 */
[----:B------:R-:W-:-:S02]  /*4e40*/  ISETP.GT.AND P1, PT, R3, 0x28, PT ;  /* 0x000000280300780c */ /* 0x000fc40003f24270 */
[----:B------:R-:W-:Y:S02]  /*4e50*/  FMNMX.FTZ R5, R129, R5, !PT ;  /* 0x0000000581057209 */ /* 0x000fe40007810000 */
[----:B------:R-:W-:Y:S02]  /*4e60*/  FMNMX.FTZ R4, R197, R0, !PT ;  /* 0x00000000c5047209 */ /* 0x000fe40007810000 */
[----:B-1----:R-:W-:Y:S02]  /*4e70*/  FMNMX.FTZ R0, R2, R7, !PT ;  /* 0x0000000702007209 */ /* 0x002fe40007810000 */
[----:B------:R-:W-:Y:S02]  /*4e80*/  FSEL R218, R147, -INF , P0 ;  /* 0xff80000093da7808 */ /* 0x000fe40000000000 */
[----:B------:R-:W-:Y:S02]  /*4e90*/  ISETP.GT.AND P0, PT, R3, 0x29, PT ;  /* 0x000000290300780c */ /* 0x000fe40003f04270 */
[----:B------:R-:W-:-:S02]  /*4ea0*/  FSEL R126, R54, -INF , P1 ;  /* 0xff800000367e7808 */ /* 0x000fc40000800000 */
[----:B------:R-:W-:Y:S02]  /*4eb0*/  FMNMX.FTZ R5, R131, R5, !PT ;  /* 0x0000000583057209 */ /* 0x000fe40007810000 */
[----:B------:R-:W-:Y:S01]  /*4ec0*/  FMNMX.FTZ R2, R192, R4, !PT ;  /* 0x00000004c0027209 */ /* 0x000fe20007810000 */
[----:B------:R-:W1:Y:S01]  /*4ed0*/  SHFL.BFLY PT, R7, R0, 0x1, 0x1f ;  /* 0x0c201f0000077f89 */ /* 0x000e6200000e0000 */
[----:B------:R-:W-:Y:S02]  /*4ee0*/  FSEL R128, R55, -INF , P0 ;  /* 0xff80000037807808 */ /* 0x000fe40000000000 */
[----:B------:R-:W-:Y:S02]  /*4ef0*/  ISETP.GT.AND P1, PT, R3, 0x30, PT ;  /* 0x000000300300780c */ /* 0x000fe40003f24270 */
[----:B------:R-:W-:Y:S02]  /*4f00*/  FMNMX.FTZ R5, R126, R5, !PT ;  /* 0x000000057e057209 */ /* 0x000fe40007810000 */
[----:B------:R-:W-:-:S02]  /*4f10*/  FMNMX.FTZ R2, R218, R2, !PT ;  /* 0x00000002da027209 */ /* 0x000fc40007810000 */
[----:B--2---:R-:W-:Y:S02]  /*4f20*/  FMNMX.FTZ R4, R6, R8, !PT ;  /* 0x0000000806047209 */ /* 0x004fe40007810000 */
[----:B------:R-:W-:Y:S02]  /*4f30*/  ISETP.GT.AND P0, PT, R3, 0x31, PT ;  /* 0x000000310300780c */ /* 0x000fe40003f04270 */
[----:B------:R-:W-:Y:S02]  /*4f40*/  FSEL R143, R50, -INF , P1 ;  /* 0xff800000328f7808 */ /* 0x000fe40000800000 */
[----:B------:R-:W-:Y:S01]  /*4f50*/  FMNMX.FTZ R5, R128, R5, !PT ;  /* 0x0000000580057209 */ /* 0x000fe20007810000 */
[----:B------:R-:W2:Y:S01]  /*4f60*/  SHFL.BFLY PT, R6, R2, 0x2, 0x1f ;  /* 0x0c401f0002067f89 */ /* 0x000ea200000e0000 */
[----:B------:R-:W-:Y:S02]  /*4f70*/  FSEL R144, R51, -INF , P0 ;  /* 0xff80000033907808 */ /* 0x000fe40000000000 */
[----:B------:R-:W-:Y:S01]  /*4f80*/  ISETP.GT.AND P0, PT, R3, 0x38, PT ;  /* 0x000000380300780c */ /* 0x000fe20003f04270 */
[----:B------:R-:W3:Y:S01]  /*4f90*/  SHFL.BFLY PT, R8, R4, 0x1, 0x1f ;  /* 0x0c201f0004087f89 */ /* 0x000ee200000e0000 */
[----:B------:R-:W-:-:S02]  /*4fa0*/  FMNMX.FTZ R5, R143, R5, !PT ;  /* 0x000000058f057209 */ /* 0x000fc40007810000 */
[C---:B------:R-:W-:Y:S02]  /*4fb0*/  ISETP.GT.AND P5, PT, R3.reuse, 0x39, PT ;  /* 0x000000390300780c */ /* 0x040fe40003fa4270 */
[----:B------:R-:W-:Y:S02]  /*4fc0*/  FSEL R153, R42, -INF , P0 ;  /* 0xff8000002a997808 */ /* 0x000fe40000000000 */
[----:B------:R-:W-:Y:S02]  /*4fd0*/  FMNMX.FTZ R5, R144, R5, !PT ;  /* 0x0000000590057209 */ /* 0x000fe40007810000 */
[C---:B------:R-:W-:Y:S02]  /*4fe0*/  ISETP.GT.AND P3, PT, R3.reuse, 0x40, PT ;  /* 0x000000400300780c */ /* 0x040fe40003f64270 */
[C---:B------:R-:W-:Y:S02]  /*4ff0*/  ISETP.GT.AND P2, PT, R3.reuse, 0x41, PT ;  /* 0x000000410300780c */ /* 0x040fe40003f44270 */
[----:B------:R-:W-:-:S02]  /*5000*/  ISETP.GT.AND P1, PT, R3, 0x48, PT ;  /* 0x000000480300780c */ /* 0x000fc40003f24270 */
[----:B------:R-:W-:Y:S02]  /*5010*/  ISETP.GT.AND P0, PT, R3, 0x49, PT ;  /* 0x000000490300780c */ /* 0x000fe40003f04270 */
[----:B------:R-:W-:Y:S02]  /*5020*/  FSEL R155, R43, -INF , P5 ;  /* 0xff8000002b9b7808 */ /* 0x000fe40002800000 */
[----:B------:R-:W-:Y:S01]  /*5030*/  FMNMX.FTZ R3, R153, R5, !PT ;  /* 0x0000000599037209 */ /* 0x000fe20007810000 */
[----:B------:R-:W-:Y:S01]  /*5040*/  LDSM.16.MT88.4 R40, [R203] ;  /* 0x00000000cb28783b */ /* 0x000fe20000004200 */
[----:B------:R-:W-:Y:S02]  /*5050*/  FSEL R191, R30, -INF , P3 ;  /* 0xff8000001ebf7808 */ /* 0x000fe40001800000 */
[----:B------:R-:W-:Y:S02]  /*5060*/  FMNMX.FTZ R3, R155, R3, !PT ;  /* 0x000000039b037209 */ /* 0x000fe40007810000 */
[----:B-1----:R-:W-:-:S02]  /*5070*/  FMNMX.FTZ R114, R0, R7, !PT ;  /* 0x0000000700727209 */ /* 0x002fc40007810000 */
[----:B------:R-:W-:Y:S02]  /*5080*/  FSEL R193, R31, -INF , P2 ;  /* 0xff8000001fc17808 */ /* 0x000fe40001000000 */
[----:B------:R-:W-:Y:S01]  /*5090*/  FMNMX.FTZ R0, R191, R3, !PT ;  /* 0x00000003bf007209 */ /* 0x000fe20007810000 */
[----:B------:R-:W-:Y:S01]  /*50a0*/  LDSM.16.MT88.4 R28, [R201] ;  /* 0x00000000c91c783b */ /* 0x000fe20000004200 */
[----:B------:R-:W-:Y:S02]  /*50b0*/  FSEL R199, R18, -INF , P1 ;  /* 0xff80000012c77808 */ /* 0x000fe40000800000 */
[----:B------:R-:W-:Y:S02]  /*50c0*/  FMNMX.FTZ R0, R193, R0, !PT ;  /* 0x00000000c1007209 */ /* 0x000fe40007810000 */
[----:B--2---:R-:W-:Y:S02]  /*50d0*/  FMNMX.FTZ R5, R2, R6, !PT ;  /* 0x0000000602057209 */ /* 0x004fe40007810000 */
[----:B---3--:R-:W-:-:S02]  /*50e0*/  FMNMX.FTZ R112, R4, R8, !PT ;  /* 0x0000000804707209 */ /* 0x008fc40007810000 */
[----:B------:R-:W-:Y:S02]  /*50f0*/  FSEL R220, R19, -INF , P0 ;  /* 0xff80000013dc7808 */ /* 0x000fe40000000000 */
[----:B------:R-:W-:Y:S01]  /*5100*/  FMNMX.FTZ R4, R199, R0, !PT ;  /* 0x00000000c7047209 */ /* 0x000fe20007810000 */
[----:B------:R-:W1:Y:S03]  /*5110*/  SHFL.BFLY PT, R7, R5, 0x1, 0x1f ;  /* 0x0c201f0005077f89 */ /* 0x000e6600000e0000 */
[----:B------:R-:W-:Y:S01]  /*5120*/  FMNMX.FTZ R4, R220, R4, !PT ;  /* 0x00000004dc047209 */ /* 0x000fe20007810000 */
[C---:B------:R-:W-:Y:S01]  /*5130*/  FMUL.FTZ R3, R114.reuse, c[0x0][0x2d0] ;  /* 0x0000b40072037a20 */ /* 0x040fe20000410000 */
[----:B------:R-:W-:Y:S01]  /*5140*/  FSETP.NEU.FTZ.AND P2, PT, R114, -INF , PT ;  /* 0xff8000007200780b */ /* 0x000fe20003f5d000 */
[C---:B------:R-:W-:Y:S01]  /*5150*/  FMUL.FTZ R2, R112.reuse, c[0x0][0x2d0] ;  /* 0x0000b40070027a20 */ /* 0x040fe20000410000 */
[----:B------:R-:W-:Y:S01]  /*5160*/  FSETP.NEU.FTZ.AND P1, PT, R112, -INF , PT ;  /* 0xff8000007000780b */ /* 0x000fe20003f3d000 */
[----:B------:R-:W2:Y:S01]  /*5170*/  SHFL.BFLY PT, R6, R4, 0x2, 0x1f ;  /* 0x0c401f0004067f89 */ /* 0x000ea200000e0000 */
[----:B------:R-:W-:-:S02]  /*5180*/  FSEL R3, R3, RZ, P2 ;  /* 0x000000ff03037208 */ /* 0x000fc40001000000 */
[----:B------:R-:W-:Y:S01]  /*5190*/  FSEL R2, R2, RZ, P1 ;  /* 0x000000ff02027208 */ /* 0x000fe20000800000 */
[----:B------:R-:W-:Y:S02]  /*51a0*/  LDSM.16.MT88.4 R16, [R200] ;  /* 0x00000000c810783b */ /* 0x000fe40000004200 */
[----:B------:R-:W-:-:S04]  /*51b0*/  FFMA.FTZ R0, R9, c[0x0][0x2d0], -R3 ;  /* 0x0000b40009007a23 */ /* 0x000fc80000010803 */
[----:B------:R3:W-:Y:S01]  /*51c0*/  MUFU.EX2 R242, R0 ;  /* 0x0000000000f27308 */ /* 0x0007e20000000800 */
[----:B-1----:R-:W-:Y:S01]  /*51d0*/  FMNMX.FTZ R70, R5, R7, !PT ;  /* 0x0000000705467209 */ /* 0x002fe20007810000 */
[----:B---3--:R-:W-:-:S06]  /*51e0*/  FFMA.FTZ R0, R10, c[0x0][0x2d0], -R2 ;  /* 0x0000b4000a007a23 */ /* 0x008fcc0000010802 */
[----:B------:R1:W-:Y:S01]  /*51f0*/  MUFU.EX2 R241, R0 ;  /* 0x0000000000f17308 */ /* 0x0003e20000000800 */
[--C-:B------:R-:W-:Y:S01]  /*5200*/  FFMA.FTZ R5, R12, c[0x0][0x2d0], -R2.reuse ;  /* 0x0000b4000c057a23 */ /* 0x100fe20000010802 */
[----:B------:R-:W-:Y:S02]  /*5210*/  FSETP.NEU.FTZ.AND P0, PT, R70, -INF , PT ;  /* 0xff8000004600780b */ /* 0x000fe40003f1d000 */
[----:B--2---:R-:W-:Y:S01]  /*5220*/  FMNMX.FTZ R4, R4, R6, !PT ;  /* 0x0000000604047209 */ /* 0x004fe20007810000 */
[----:B-1----:R-:W-:-:S04]  /*5230*/  FFMA.FTZ R0, R11, c[0x0][0x2d0], -R2 ;  /* 0x0000b4000b007a23 */ /* 0x002fc80000010802 */
[----:B------:R1:W2:Y:S01]  /*5240*/  MUFU.EX2 R240, R0 ;  /* 0x0000000000f07308 */ /* 0x0002a20000000800 */
[----:B------:R-:W3:Y:S07]  /*5250*/  SHFL.BFLY PT, R6, R4, 0x1, 0x1f ;  /* 0x0c201f0004067f89 */ /* 0x000eee00000e0000 */
[----:B------:R4:W-:Y:S01]  /*5260*/  MUFU.EX2 R243, R5 ;  /* 0x0000000500f37308 */ /* 0x0009e20000000800 */
[----:B-1----:R-:W-:-:S05]  /*5270*/  FMUL.FTZ R0, R70, c[0x0][0x2d0] ;  /* 0x0000b40046007a20 */ /* 0x002fca0000410000 */
[----:B------:R-:W-:Y:S01]  /*5280*/  FSEL R0, R0, RZ, P0 ;  /* 0x000000ff00007208 */ /* 0x000fe20000000000 */
[----:B----4-:R-:W-:-:S04]  /*5290*/  FFMA.FTZ R5, R13, c[0x0][0x2d0], -R2 ;  /* 0x0000b4000d057a23 */ /* 0x010fc80000010802 */
[----:B------:R1:W4:Y:S02]  /*52a0*/  MUFU.EX2 R244, R5 ;  /* 0x0000000500f47308 */ /* 0x0003240000000800 */
[----:B-1----:R-:W-:-:S06]  /*52b0*/  FFMA.FTZ R5, R14, c[0x0][0x2d0], -R0 ;  /* 0x0000b4000e057a23 */ /* 0x002fcc0000010800 */
[----:B------:R1:W-:Y:S01]  /*52c0*/  MUFU.EX2 R237, R5 ;  /* 0x0000000500ed7308 */ /* 0x0003e20000000800 */
[----:B---3--:R-:W-:Y:S01]  /*52d0*/  FMNMX.FTZ R113, R4, R6, !PT ;  /* 0x0000000604717209 */ /* 0x008fe20007810000 */
[----:B-1----:R-:W-:-:S06]  /*52e0*/  FFMA.FTZ R5, R15, c[0x0][0x2d0], -R0 ;  /* 0x0000b4000f057a23 */ /* 0x002fcc0000010800 */
[----:B------:R1:W3:Y:S01]  /*52f0*/  MUFU.EX2 R236, R5 ;  /* 0x0000000500ec7308 */ /* 0x0002e20000000800 */
[----:B------:R-:W-:Y:S02]  /*5300*/  FFMA.FTZ R4, R26, c[0x0][0x2d0], -R3 ;  /* 0x0000b4001a047a23 */ /* 0x000fe40000010803 */
[----:B-1----:R-:W-:Y:S01]  /*5310*/  FFMA.FTZ R5, R20, c[0x0][0x2d0], -R0 ;  /* 0x0000b40014057a23 */ /* 0x002fe20000010800 */
[----:B------:R-:W-:-:S04]  /*5320*/  FSETP.NEU.FTZ.AND P0, PT, R113, -INF , PT ;  /* 0xff8000007100780b */ /* 0x000fc80003f1d000 */
[----:B------:R-:W-:Y:S01]  /*5330*/  MUFU.EX2 R229, R4 ;  /* 0x0000000400e57308 */ /* 0x000fe20000000800 */
[----:B------:R-:W1:Y:S07]  /*5340*/  LDSM.16.MT88.4 R20, [R204] ;  /* 0x00000000cc14783b */ /* 0x000e6e0000004200 */
[----:B------:R5:W-:Y:S02]  /*5350*/  MUFU.EX2 R238, R5 ;  /* 0x0000000500ee7308 */ /* 0x000be40000000800 */
[----:B-----5:R-:W-:-:S06]  /*5360*/  FFMA.FTZ R5, R24, c[0x0][0x2d0], -R0 ;  /* 0x0000b40018057a23 */ /* 0x020fcc0000010800 */
[----:B------:R5:W1:Y:S02]  /*5370*/  MUFU.EX2 R239, R5 ;  /* 0x0000000500ef7308 */ /* 0x000a640000000800 */
[----:B-----5:R-:W-:-:S06]  /*5380*/  FFMA.FTZ R5, R25, c[0x0][0x2d0], -R3 ;  /* 0x0000b40019057a23 */ /* 0x020fcc0000010803 */
[----:B------:R5:W1:Y:S02]  /*5390*/  MUFU.EX2 R230, R5 ;  /* 0x0000000500e67308 */ /* 0x000a640000000800 */
[----:B-----5:R-:W-:-:S05]  /*53a0*/  FMUL.FTZ R5, R113, c[0x0][0x2d0] ;  /* 0x0000b40071057a20 */ /* 0x020fca0000410000 */
[----:B------:R-:W-:Y:S01]  /*53b0*/  FSEL R4, R5, RZ, P0 ;  /* 0x000000ff05047208 */ /* 0x000fe20000000000 */
[----:B------:R-:W-:Y:S01]  /*53c0*/  FFMA.FTZ R5, R27, c[0x0][0x2d0], -R3 ;  /* 0x0000b4001b057a23 */ /* 0x000fe20000010803 */
[----:B--2---:R-:W-:Y:S01]  /*53d0*/  F2FP.BF16.PACK_AB R8, R240, R241 ;  /* 0x000000f1f008723e */ /* 0x004fe200000010ff */
[----:B------:R-:W-:Y:S02]  /*53e0*/  LDSM.16.MT88.4 R24, [R200+0x800] ;  /* 0x00080000c818783b */ /* 0x000fe40000004200 */
[----:B------:R2:W5:Y:S02]  /*53f0*/  MUFU.EX2 R232, R5 ;  /* 0x0000000500e87308 */ /* 0x0005640000000800 */
        /* <DEDUP_REMOVED lines=8> */
[--C-:B--2---:R-:W-:Y:S01]  /*5480*/  FFMA.FTZ R5, R35, c[0x0][0x2d0], -R2.reuse ;  /* 0x0000b40023057a23 */ /* 0x104fe20000010802 */
[----:B----4-:R-:W-:Y:S01]  /*5490*/  F2FP.BF16.PACK_AB R10, R244, R243 ;  /* 0x000000f3f40a723e */ /* 0x010fe200000010ff */
[----:B------:R-:W-:Y:S04]  /*54a0*/  LDSM.16.MT88.4 R32, [R203+0x800] ;  /* 0x00080000cb20783b */ /* 0x000fe80000004200 */
[----:B------:R2:W-:Y:S02]  /*54b0*/  MUFU.EX2 R231, R5 ;  /* 0x0000000500e77308 */ /* 0x0005e40000000800 */
[----:B--2---:R-:W-:-:S06]  /*54c0*/  FFMA.FTZ R5, R37, c[0x0][0x2d0], -R2 ;  /* 0x0000b40025057a23 */ /* 0x004fcc0000010802 */
[----:B------:R2:W4:Y:S02]  /*54d0*/  MUFU.EX2 R235, R5 ;  /* 0x0000000500eb7308 */ /* 0x0005240000000800 */
[----:B--2---:R-:W-:-:S06]  /*54e0*/  FFMA.FTZ R5, R38, c[0x0][0x2d0], -R2 ;  /* 0x0000b40026057a23 */ /* 0x004fcc0000010802 */
[----:B------:R2:W-:Y:S02]  /*54f0*/  MUFU.EX2 R234, R5 ;  /* 0x0000000500ea7308 */ /* 0x0005e40000000800 */
[----:B--2---:R-:W-:Y:S01]  /*5500*/  FFMA.FTZ R5, R39, c[0x0][0x2d0], -R2 ;  /* 0x0000b40027057a23 */ /* 0x004fe20000010802 */
[----:B---3--:R-:W-:Y:S01]  /*5510*/  F2FP.BF16.PACK_AB R9, R236, R237 ;  /* 0x000000edec09723e */ /* 0x008fe200000010ff */
[----:B------:R-:W2:Y:S04]  /*5520*/  LDSM.16.MT88.4 R36, [R204+0x800] ;  /* 0x00080000cc24783b */ /* 0x000ea80000004200 */
[----:B------:R3:W-:Y:S02]  /*5530*/  MUFU.EX2 R233, R5 ;  /* 0x0000000500e97308 */ /* 0x0007e40000000800 */
[----:B---3--:R-:W-:-:S06]  /*5540*/  FFMA.FTZ R5, R44, c[0x0][0x2d0], -R0 ;  /* 0x0000b4002c057a23 */ /* 0x008fcc0000010800 */
[----:B------:R3:W-:Y:S02]  /*5550*/  MUFU.EX2 R224, R5 ;  /* 0x0000000500e07308 */ /* 0x0007e40000000800 */
[----:B---3--:R-:W-:-:S06]  /*5560*/  FFMA.FTZ R5, R45, c[0x0][0x2d0], -R0 ;  /* 0x0000b4002d057a23 */ /* 0x008fcc0000010800 */
[----:B------:R3:W1:Y:S02]  /*5570*/  MUFU.EX2 R223, R5 ;  /* 0x0000000500df7308 */ /* 0x0006640000000800 */
        /* <DEDUP_REMOVED lines=11> */
[----:B------:R3:W-:Y:S02]  /*5630*/  MUFU.EX2 R194, R5 ;  /* 0x0000000500c27308 */ /* 0x0007e40000000800 */
[----:B---3--:R-:W-:-:S06]  /*5640*/  FFMA.FTZ R5, R115, c[0x0][0x2d0], -R4 ;  /* 0x0000b40073057a23 */ /* 0x008fcc0000010804 */
[----:B------:R3:W-:Y:S02]  /*5650*/  MUFU.EX2 R186, R5 ;  /* 0x0000000500ba7308 */ /* 0x0007e40000000800 */
[----:B---3--:R-:W-:-:S06]  /*5660*/  FFMA.FTZ R5, R116, c[0x0][0x2d0], -R4 ;  /* 0x0000b40074057a23 */ /* 0x008fcc0000010804 */
[----:B------:R3:W2:Y:S01]  /*5670*/  MUFU.EX2 R184, R5 ;  /* 0x0000000500b87308 */ /* 0x0006a20000000800 */
[----:B-1----:R-:W-:Y:S01]  /*5680*/  F2FP.BF16.PACK_AB R11, R239, R238 ;  /* 0x000000eeef0b723e */ /* 0x002fe200000010ff */
[----:B---3--:R-:W-:-:S06]  /*5690*/  FFMA.FTZ R5, R117, c[0x0][0x2d0], -R4 ;  /* 0x0000b40075057a23 */ /* 0x008fcc0000010804 */
[----:B------:R1:W-:Y:S01]  /*56a0*/  MUFU.EX2 R185, R5 ;  /* 0x0000000500b97308 */ /* 0x0003e20000000800 */
[----:B------:R-:W-:Y:S02]  /*56b0*/  F2FP.BF16.PACK_AB R12, R230, R242 ;  /* 0x000000f2e60c723e */ /* 0x000fe400000010ff */
[----:B-----5:R-:W-:Y:S02]  /*56c0*/  F2FP.BF16.PACK_AB R14, R232, R229 ;  /* 0x000000e5e80e723e */ /* 0x020fe400000010ff */
[----:B------:R-:W-:Y:S01]  /*56d0*/  F2FP.BF16.PACK_AB R13, R6, R227 ;  /* 0x000000e3060d723e */ /* 0x000fe200000010ff */
[----:B-1----:R-:W-:-:S04]  /*56e0*/  FFMA.FTZ R5, R118, c[0x0][0x2d0], -R4 ;  /* 0x0000b40076057a23 */ /* 0x002fc80000010804 */
[----:B------:R1:W3:Y:S01]  /*56f0*/  MUFU.EX2 R183, R5 ;  /* 0x0000000500b77308 */ /* 0x0002e20000000800 */
[----:B------:R-:W-:Y:S01]  /*5700*/  F2FP.BF16.PACK_AB R15, R228, R7 ;  /* 0x00000007e40f723e */ /* 0x000fe200000010ff */
[----:B------:R-:W-:Y:S01]  /*5710*/  HMMA.16816.F32.BF16 R84, R8, R16, RZ ;  /* 0x000000100854723c */ /* 0x000fe200000418ff */
[----:B-1----:R-:W-:-:S05]  /*5720*/  FFMA.FTZ R5, R124, c[0x0][0x2d0], -R3 ;  /* 0x0000b4007c057a23 */ /* 0x002fca0000010803 */
[----:B------:R1:W-:Y:S02]  /*5730*/  MUFU.EX2 R181, R5 ;  /* 0x0000000500b57308 */ /* 0x0003e40000000800 */
[----:B------:R-:W-:Y:S08]  /*5740*/  HMMA.16816.F32.BF16 R72, R8, R18, RZ ;  /* 0x000000120848723c */ /* 0x000ff000000418ff */
[----:B------:R-:W-:Y:S01]  /*5750*/  HMMA.16816.F32.BF16 R88, R12, R16, RZ ;  /* 0x000000100c58723c */ /* 0x000fe200000418ff */
[----:B-1----:R-:W-:-:S07]  /*5760*/  FFMA.FTZ R5, R125, c[0x0][0x2d0], -R2 ;  /* 0x0000b4007d057a23 */ /* 0x002fce0000010802 */
[----:B------:R-:W-:Y:S01]  /*5770*/  HMMA.16816.F32.BF16 R92, R12, R18, RZ ;  /* 0x000000120c5c723c */ /* 0x000fe200000418ff */
[----:B------:R-:W1:Y:S01]  /*5780*/  LDSM.16.MT88.4 R16, [R201+0x800] ;  /* 0x00080000c910783b */ /* 0x000e620000004200 */
[----:B------:R5:W-:Y:S02]  /*5790*/  MUFU.EX2 R179, R5 ;  /* 0x0000000500b37308 */ /* 0x000be40000000800 */
[----:B-----5:R-:W-:-:S06]  /*57a0*/  FFMA.FTZ R5, R132, c[0x0][0x2d0], -R2 ;  /* 0x0000b40084057a23 */ /* 0x020fcc0000010802 */
[----:B------:R5:W1:Y:S01]  /*57b0*/  MUFU.EX2 R180, R5 ;  /* 0x0000000500b47308 */ /* 0x000a620000000800 */
[----:B------:R-:W-:Y:S01]  /*57c0*/  HMMA.16816.F32.BF16 R80, R8, R20, RZ ;  /* 0x000000140850723c */ /* 0x000fe200000418ff */
[----:B-----5:R-:W-:-:S06]  /*57d0*/  FFMA.FTZ R5, R127, c[0x0][0x2d0], -R2 ;  /* 0x0000b4007f057a23 */ /* 0x020fcc0000010802 */
[----:B------:R5:W-:Y:S01]  /*57e0*/  MUFU.EX2 R178, R5 ;  /* 0x0000000500b27308 */ /* 0x000be20000000800 */
[----:B------:R-:W-:Y:S01]  /*57f0*/  HMMA.16816.F32.BF16 R76, R8, R28, RZ ;  /* 0x0000001c084c723c */ /* 0x000fe200000418ff */
[----:B-----5:R-:W-:-:S06]  /*5800*/  FFMA.FTZ R5, R130, c[0x0][0x2d0], -R2 ;  /* 0x0000b40082057a23 */ /* 0x020fcc0000010802 */
[----:B------:R5:W-:Y:S01]  /*5810*/  MUFU.EX2 R177, R5 ;  /* 0x0000000500b17308 */ /* 0x000be20000000800 */
[C---:B------:R-:W-:Y:S08]  /*5820*/  HMMA.16816.F32.BF16 R56, R8.reuse, R40, RZ ;  /* 0x000000280838723c */ /* 0x040ff000000418ff */
[----:B------:R-:W-:Y:S01]  /*5830*/  HMMA.16816.F32.BF16 R64, R8, R22, RZ ;  /* 0x000000160840723c */ /* 0x000fe200000418ff */
[----:B-----5:R-:W-:-:S07]  /*5840*/  FFMA.FTZ R5, R133, c[0x0][0x2d0], -R0 ;  /* 0x0000b40085057a23 */ /* 0x020fce0000010800 */
[C---:B------:R-:W-:Y:S01]  /*5850*/  HMMA.16816.F32.BF16 R60, R8.reuse, R30, RZ ;  /* 0x0000001e083c723c */ /* 0x040fe200000418ff */
[----:B------:R5:W-:Y:S07]  /*5860*/  MUFU.EX2 R176, R5 ;  /* 0x0000000500b07308 */ /* 0x000bee0000000800 */
[----:B------:R-:W-:Y:S01]  /*5870*/  HMMA.16816.F32.BF16 R52, R8, R42, RZ ;  /* 0x0000002a0834723c */ /* 0x000fe200000418ff */
[----:B-----5:R-:W-:-:S04]  /*5880*/  FFMA.FTZ R5, R134, c[0x0][0x2d0], -R0 ;  /* 0x0000b40086057a23 */ /* 0x020fc80000010800 */
[----:B------:R5:W1:Y:S03]  /*5890*/  MUFU.EX2 R175, R5 ;  /* 0x0000000500af7308 */ /* 0x000a660000000800 */
[----:B------:R-:W-:Y:S01]  /*58a0*/  HMMA.16816.F32.BF16 R48, R12, R20, RZ ;  /* 0x000000140c30723c */ /* 0x000fe200000418ff */
[----:B----4-:R-:W-:-:S07]  /*58b0*/  F2FP.BF16.PACK_AB R8, R235, R231 ;  /* 0x000000e7eb08723e */ /* 0x010fce00000010ff */
[----:B------:R-:W-:Y:S01]  /*58c0*/  HMMA.16816.F32.BF16 R108, R12, R22, RZ ;  /* 0x000000160c6c723c */ /* 0x000fe200000418ff */
[----:B-----5:R-:W-:-:S07]  /*58d0*/  FFMA.FTZ R5, R135, c[0x0][0x2d0], -R0 ;  /* 0x0000b40087057a23 */ /* 0x020fce0000010800 */
[----:B------:R-:W-:Y:S01]  /*58e0*/  HMMA.16816.F32.BF16 R20, R12, R40, RZ ;  /* 0x000000280c14723c */ /* 0x000fe200000418ff */
[----:B------:R-:W-:Y:S01]  /*58f0*/  F2FP.BF16.PACK_AB R9, R223, R224 ;  /* 0x000000e0df09723e */ /* 0x000fe200000010ff */
[----:B------:R-:W-:Y:S01]  /*5900*/  LDSM.16.MT88.4 R132, [R200+0x2000] ;  /* 0x00200000c884783b */ /* 0x000fe20000004200 */
[----:B------:R4:W-:Y:S01]  /*5910*/  MUFU.EX2 R174, R5 ;  /* 0x0000000500ae7308 */ /* 0x0009e20000000800 */
[----:B------:R-:W-:Y:S02]  /*5920*/  F2FP.BF16.PACK_AB R10, R233, R234 ;  /* 0x000000eae90a723e */ /* 0x000fe400000010ff */
[----:B------:R-:W-:Y:S01]  /*5930*/  F2FP.BF16.PACK_AB R11, R225, R226 ;  /* 0x000000e2e10b723e */ /* 0x000fe200000010ff */
[----:B----4-:R-:W-:-:S04]  /*5940*/  FFMA.FTZ R5, R136, c[0x0][0x2d0], -R0 ;  /* 0x0000b40088057a23 */ /* 0x010fc80000010800 */
[----:B------:R4:W5:Y:S02]  /*5950*/  MUFU.EX2 R173, R5 ;  /* 0x0000000500ad7308 */ /* 0x0009640000000800 */
[----:B--2---:R-:W-:Y:S01]  /*5960*/  HMMA.16816.F32.BF16 R96, R8, R36, R80 ;  /* 0x000000240860723c */ /* 0x004fe20000041850 */
[----:B----4-:R-:W-:-:S05]  /*5970*/  FFMA.FTZ R5, R138, c[0x0][0x2d0], -R3 ;  /* 0x0000b4008a057a23 */ /* 0x010fca0000010803 */
[----:B------:R2:W4:Y:S02]  /*5980*/  MUFU.EX2 R172, R5 ;  /* 0x0000000500ac7308 */ /* 0x0005240000000800 */
[C---:B-1----:R-:W-:Y:S08]  /*5990*/  HMMA.16816.F32.BF16 R80, R8.reuse, R16, R76 ;  /* 0x000000100850723c */ /* 0x042ff0000004184c */
[----:B------:R-:W-:Y:S01]  /*59a0*/  HMMA.16816.F32.BF16 R104, R8, R24, R84 ;  /* 0x000000180868723c */ /* 0x000fe20000041854 */
[----:B--2---:R-:W-:-:S07]  /*59b0*/  FFMA.FTZ R5, R137, c[0x0][0x2d0], -R3 ;  /* 0x0000b40089057a23 */ /* 0x004fce0000010803 */
[C---:B------:R-:W-:Y:S01]  /*59c0*/  HMMA.16816.F32.BF16 R76, R8.reuse, R32, R56 ;  /* 0x00000020084c723c */ /* 0x040fe20000041838 */
[----:B------:R1:W-:Y:S07]  /*59d0*/  MUFU.EX2 R171, R5 ;  /* 0x0000000500ab7308 */ /* 0x0003ee0000000800 */
[C---:B------:R-:W-:Y:S08]  /*59e0*/  HMMA.16816.F32.BF16 R72, R8.reuse, R26, R72 ;  /* 0x0000001a0848723c */ /* 0x040ff00000041848 */
[----:B------:R-:W-:Y:S01]  /*59f0*/  HMMA.16816.F32.BF16 R64, R8, R38, R64 ;  /* 0x000000260840723c */ /* 0x000fe20000041840 */
[----:B-1----:R-:W-:-:S07]  /*5a00*/  FFMA.FTZ R5, R139, c[0x0][0x2d0], -R3 ;  /* 0x0000b4008b057a23 */ /* 0x002fce0000010803 */
[C---:B------:R-:W-:Y:S01]  /*5a10*/  HMMA.16816.F32.BF16 R60, R8.reuse, R18, R60 ;  /* 0x00000012083c723c */ /* 0x040fe2000004183c */
[----:B------:R1:W-:Y:S07]  /*5a20*/  MUFU.EX2 R170, R5 ;  /* 0x0000000500aa7308 */ /* 0x0003ee0000000800 */
[----:B------:R-:W-:Y:S07]  /*5a30*/  HMMA.16816.F32.BF16 R52, R8, R34, R52 ;  /* 0x000000220834723c */ /* 0x000fee0000041834 */
[----:B------:R-:W-:-:S02]  /*5a40*/  F2FP.BF16.PACK_AB R8, R195, R196 ;  /* 0x000000c4c308723e */ /* 0x000fc400000010ff */
[----:B------:R-:W-:Y:S02]  /*5a50*/  F2FP.BF16.PACK_AB R9, R184, R186 ;  /* 0x000000bab809723e */ /* 0x000fe400000010ff */
[----:B------:R-:W-:Y:S02]  /*5a60*/  F2FP.BF16.PACK_AB R10, R194, R215 ;  /* 0x000000d7c20a723e */ /* 0x000fe400000010ff */
[----:B---3--:R-:W-:Y:S01]  /*5a70*/  F2FP.BF16.PACK_AB R11, R183, R185 ;  /* 0x000000b9b70b723e */ /* 0x008fe200000010ff */
[----:B-1----:R-:W-:Y:S01]  /*5a80*/  FFMA.FTZ R5, R140, c[0x0][0x2d0], -R3 ;  /* 0x0000b4008c057a23 */ /* 0x002fe20000010803 */
[----:B------:R-:W-:Y:S03]  /*5a90*/  HMMA.16816.F32.BF16 R100, R12, R42, RZ ;  /* 0x0000002a0c64723c */ /* 0x000fe600000418ff */
[----:B------:R1:W-:Y:S05]  /*5aa0*/  MUFU.EX2 R169, R5 ;  /* 0x0000000500a97308 */ /* 0x0003ea0000000800 */
[C---:B------:R-:W-:Y:S08]  /*5ab0*/  HMMA.16816.F32.BF16 R56, R8.reuse, R24, R88 ;  /* 0x000000180838723c */ /* 0x040ff00000041858 */
[----:B------:R-:W-:Y:S01]  /*5ac0*/  HMMA.16816.F32.BF16 R40, R8, R26, R92 ;  /* 0x0000001a0828723c */ /* 0x000fe2000004185c */
[----:B-1----:R-:W-:-:S07]  /*5ad0*/  FFMA.FTZ R5, R129, c[0x0][0x2d0], -R4 ;  /* 0x0000b40081057a23 */ /* 0x002fce0000010804 */
[C---:B------:R-:W-:Y:S01]  /*5ae0*/  HMMA.16816.F32.BF16 R48, R8.reuse, R36, R48 ;  /* 0x000000240830723c */ /* 0x040fe20000041830 */
[----:B------:R1:W-:Y:S07]  /*5af0*/  MUFU.EX2 R168, R5 ;  /* 0x0000000500a87308 */ /* 0x0003ee0000000800 */
[----:B------:R-:W-:Y:S01]  /*5b00*/  HMMA.16816.F32.BF16 R24, R8, R38, R108 ;  /* 0x000000260818723c */ /* 0x000fe2000004186c */
[----:B------:R-:W2:Y:S07]  /*5b10*/  LDSM.16.MT88.4 R36, [R203+0x1000] ;  /* 0x00100000cb24783b */ /* 0x000eae0000004200 */
[----:B------:R-:W-:Y:S01]  /*5b20*/  HMMA.16816.F32.BF16 R44, R12, R28, RZ ;  /* 0x0000001c0c2c723c */ /* 0x000fe200000418ff */
[----:B-1----:R-:W-:-:S07]  /*5b30*/  FFMA.FTZ R5, R131, c[0x0][0x2d0], -R4 ;  /* 0x0000b40083057a23 */ /* 0x002fce0000010804 */
[----:B------:R-:W-:Y:S01]  /*5b40*/  HMMA.16816.F32.BF16 R120, R12, R30, RZ ;  /* 0x0000001e0c78723c */ /* 0x000fe200000418ff */
[----:B------:R-:W1:Y:S04]  /*5b50*/  LDSM.16.MT88.4 R12, [R200+0x1000] ;  /* 0x00100000c80c783b */ /* 0x000e680000004200 */
[----:B------:R-:W-:Y:S03]  /*5b60*/  LDSM.16.MT88.4 R28, [R201+0x1000] ;  /* 0x00100000c91c783b */ /* 0x000fe60000004200 */
[----:B------:R-:W-:Y:S01]  /*5b70*/  HMMA.16816.F32.BF16 R88, R8, R32, R20 ;  /* 0x000000200858723c */ /* 0x000fe20000041814 */
[----:B------:R-:W3:Y:S01]  /*5b80*/  LDSM.16.MT88.4 R20, [R204+0x1000] ;  /* 0x00100000cc14783b */ /* 0x000ee20000004200 */
[----:B------:R2:W1:Y:S02]  /*5b90*/  MUFU.EX2 R167, R5 ;  /* 0x0000000500a77308 */ /* 0x0004640000000800 */
[----:B--2---:R-:W-:-:S06]  /*5ba0*/  FFMA.FTZ R5, R126, c[0x0][0x2d0], -R4 ;  /* 0x0000b4007e057a23 */ /* 0x004fcc0000010804 */
[----:B------:R2:W-:Y:S01]  /*5bb0*/  MUFU.EX2 R165, R5 ;  /* 0x0000000500a57308 */ /* 0x0005e20000000800 */
[----:B------:R-:W-:Y:S01]  /*5bc0*/  HMMA.16816.F32.BF16 R44, R8, R16, R44 ;  /* 0x00000010082c723c */ /* 0x000fe2000004182c */
[----:B--2---:R-:W-:-:S06]  /*5bd0*/  FFMA.FTZ R5, R128, c[0x0][0x2d0], -R4 ;  /* 0x0000b40080057a23 */ /* 0x004fcc0000010804 */
[----:B------:R2:W1:Y:S01]  /*5be0*/  MUFU.EX2 R164, R5 ;  /* 0x0000000500a47308 */ /* 0x0004620000000800 */
[----:B------:R-:W-:Y:S01]  /*5bf0*/  HMMA.16816.F32.BF16 R16, R8, R18, R120 ;  /* 0x000000120810723c */ /* 0x000fe20000041878 */
[----:B--2---:R-:W-:-:S06]  /*5c00*/  FFMA.FTZ R5, R148, c[0x0][0x2d0], -R3 ;  /* 0x0000b40094057a23 */ /* 0x004fcc0000010803 */
[----:B------:R2:W-:Y:S01]  /*5c10*/  MUFU.EX2 R166, R5 ;  /* 0x0000000500a67308 */ /* 0x0005e20000000800 */
[----:B------:R-:W-:Y:S07]  /*5c20*/  HMMA.16816.F32.BF16 R84, R8, R34, R100 ;  /* 0x000000220854723c */ /* 0x000fee0000041864 */
[----:B------:R-:W-:Y:S01]  /*5c30*/  F2FP.BF16.PACK_AB R8, R180, R179 ;  /* 0x000000b3b408723e */ /* 0x000fe200000010ff */
[----:B--2---:R-:W-:Y:S01]  /*5c40*/  FFMA.FTZ R5, R151, c[0x0][0x2d0], -R3 ;  /* 0x0000b40097057a23 */ /* 0x004fe20000010803 */
[----:B------:R-:W-:-:S03]  /*5c50*/  F2FP.BF16.PACK_AB R9, R175, R176 ;  /* 0x000000b0af09723e */ /* 0x000fc600000010ff */
[----:B------:R2:W-:Y:S01]  /*5c60*/  MUFU.EX2 R163, R5 ;  /* 0x0000000500a37308 */ /* 0x0005e20000000800 */
[----:B------:R-:W-:Y:S02]  /*5c70*/  F2FP.BF16.PACK_AB R10, R177, R178 ;  /* 0x000000b2b10a723e */ /* 0x000fe400000010ff */
[----:B-----5:R-:W-:Y:S01]  /*5c80*/  F2FP.BF16.PACK_AB R11, R173, R174 ;  /* 0x000000aead0b723e */ /* 0x020fe200000010ff */
[----:B--2---:R-:W-:-:S04]  /*5c90*/  FFMA.FTZ R5, R149, c[0x0][0x2d0], -R2 ;  /* 0x0000b40095057a23 */ /* 0x004fc80000010802 */
[----:B------:R2:W-:Y:S02]  /*5ca0*/  MUFU.EX2 R162, R5 ;  /* 0x0000000500a27308 */ /* 0x0005e40000000800 */
[C---:B------:R-:W-:Y:S08]  /*5cb0*/  HMMA.16816.F32.BF16 R92, R8.reuse, R36, R76 ;  /* 0x00000024085c723c */ /* 0x040ff0000004184c */
[----:B-1----:R-:W-:Y:S01]  /*5cc0*/  HMMA.16816.F32.BF16 R76, R8, R14, R72 ;  /* 0x0000000e084c723c */ /* 0x002fe20000041848 */
[----:B--2---:R-:W-:-:S07]  /*5cd0*/  FFMA.FTZ R5, R150, c[0x0][0x2d0], -R2 ;  /* 0x0000b40096057a23 */ /* 0x004fce0000010802 */
[C---:B---3--:R-:W-:Y:S01]  /*5ce0*/  HMMA.16816.F32.BF16 R72, R8.reuse, R22, R64 ;  /* 0x000000160848723c */ /* 0x048fe20000041840 */
[----:B------:R1:W2:Y:S07]  /*5cf0*/  MUFU.EX2 R161, R5 ;  /* 0x0000000500a17308 */ /* 0x0002ae0000000800 */
[C---:B------:R-:W-:Y:S08]  /*5d00*/  HMMA.16816.F32.BF16 R64, R8.reuse, R30, R60 ;  /* 0x0000001e0840723c */ /* 0x040ff0000004183c */
[----:B------:R-:W-:Y:S01]  /*5d10*/  HMMA.16816.F32.BF16 R104, R8, R12, R104 ;  /* 0x0000000c0868723c */ /* 0x000fe20000041868 */
[----:B-1----:R-:W-:-:S04]  /*5d20*/  FFMA.FTZ R5, R152, c[0x0][0x2d0], -R2 ;  /* 0x0000b40098057a23 */ /* 0x002fc80000010802 */
[----:B------:R1:W-:Y:S03]  /*5d30*/  MUFU.EX2 R160, R5 ;  /* 0x0000000500a07308 */ /* 0x0003e60000000800 */
[C---:B------:R-:W-:Y:S08]  /*5d40*/  HMMA.16816.F32.BF16 R96, R8.reuse, R20, R96 ;  /* 0x000000140860723c */ /* 0x040ff00000041860 */
[C---:B------:R-:W-:Y:S08]  /*5d50*/  HMMA.16816.F32.BF16 R80, R8.reuse, R28, R80 ;  /* 0x0000001c0850723c */ /* 0x040ff00000041850 */
[----:B------:R-:W-:Y:S01]  /*5d60*/  HMMA.16816.F32.BF16 R60, R8, R38, R52 ;  /* 0x00000026083c723c */ /* 0x000fe20000041834 */
[----:B-1----:R-:W-:-:S06]  /*5d70*/  FFMA.FTZ R5, R154, c[0x0][0x2d0], -R2 ;  /* 0x0000b4009a057a23 */ /* 0x002fcc0000010802 */
[----:B----4-:R-:W-:Y:S02]  /*5d80*/  F2FP.BF16.PACK_AB R8, R172, R181 ;  /* 0x000000b5ac08723e */ /* 0x010fe400000010ff */
[----:B------:R-:W-:Y:S02]  /*5d90*/  F2FP.BF16.PACK_AB R9, R167, R168 ;  /* 0x000000a8a709723e */ /* 0x000fe400000010ff */
[----:B------:R-:W-:Y:S02]  /*5da0*/  F2FP.BF16.PACK_AB R10, R170, R171 ;  /* 0x000000abaa0a723e */ /* 0x000fe400000010ff */
[----:B------:R-:W-:Y:S01]  /*5db0*/  F2FP.BF16.PACK_AB R11, R164, R165 ;  /* 0x000000a5a40b723e */ /* 0x000fe200000010ff */
[----:B------:R1:W-:Y:S06]  /*5dc0*/  MUFU.EX2 R159, R5 ;  /* 0x00000005009f7308 */ /* 0x0003ec0000000800 */
[----:B------:R-:W-:Y:S01]  /*5dd0*/  HMMA.16816.F32.BF16 R32, R8, R22, R24 ;  /* 0x000000160820723c */ /* 0x000fe20000041818 */
[----:B------:R-:W3:Y:S01]  /*5de0*/  LDSM.16.MT88.4 R24, [R200+0x1800] ;  /* 0x00180000c818783b */ /* 0x000ee20000004200 */
[----:B-1----:R-:W-:-:S04]  /*5df0*/  FFMA.FTZ R5, R156, c[0x0][0x2d0], -R0 ;  /* 0x0000b4009c057a23 */ /* 0x002fc80000010800 */
[----:B------:R1:W-:Y:S02]  /*5e00*/  MUFU.EX2 R158, R5 ;  /* 0x00000005009e7308 */ /* 0x0003e40000000800 */
[----:B------:R-:W-:Y:S01]  /*5e10*/  HMMA.16816.F32.BF16 R48, R8, R20, R48 ;  /* 0x000000140830723c */ /* 0x000fe20000041830 */
[----:B------:R-:W4:Y:S01]  /*5e20*/  LDSM.16.MT88.4 R20, [R204+0x1800] ;  /* 0x00180000cc14783b */ /* 0x000f220000004200 */
[----:B-1----:R-:W-:-:S04]  /*5e30*/  FFMA.FTZ R5, R157, c[0x0][0x2d0], -R0 ;  /* 0x0000b4009d057a23 */ /* 0x002fc80000010800 */
[----:B------:R1:W5:Y:S02]  /*5e40*/  MUFU.EX2 R157, R5 ;  /* 0x00000005009d7308 */ /* 0x0003640000000800 */
[----:B-1----:R-:W-:-:S06]  /*5e50*/  FFMA.FTZ R5, R141, c[0x0][0x2d0], -R0 ;  /* 0x0000b4008d057a23 */ /* 0x002fcc0000010800 */
[----:B------:R1:W-:Y:S02]  /*5e60*/  MUFU.EX2 R118, R5 ;  /* 0x0000000500767308 */ /* 0x0003e40000000800 */
[----:B-1----:R-:W-:-:S06]  /*5e70*/  FFMA.FTZ R5, R142, c[0x0][0x2d0], -R0 ;  /* 0x0000b4008e057a23 */ /* 0x002fcc0000010800 */
[----:B------:R1:W1:Y:S01]  /*5e80*/  MUFU.EX2 R156, R5 ;  /* 0x00000005009c7308 */ /* 0x0002620000000800 */
[----:B------:R-:W-:Y:S01]  /*5e90*/  HMMA.16816.F32.BF16 R52, R8, R14, R40 ;  /* 0x0000000e0834723c */ /* 0x000fe20000041828 */
[----:B-1----:R-:W-:-:S06]  /*5ea0*/  FFMA.FTZ R5, R187, c[0x0][0x2d0], -R3 ;  /* 0x0000b400bb057a23 */ /* 0x002fcc0000010803 */
[----:B------:R1:W-:Y:S01]  /*5eb0*/  MUFU.EX2 R117, R5 ;  /* 0x0000000500757308 */ /* 0x0003e20000000800 */
[C---:B------:R-:W-:Y:S08]  /*5ec0*/  HMMA.16816.F32.BF16 R40, R8.reuse, R28, R44 ;  /* 0x0000001c0828723c */ /* 0x040ff0000004182c */
[----:B------:R-:W-:Y:S01]  /*5ed0*/  HMMA.16816.F32.BF16 R44, R8, R36, R88 ;  /* 0x00000024082c723c */ /* 0x000fe20000041858 */
[----:B-1----:R-:W-:-:S07]  /*5ee0*/  FFMA.FTZ R5, R182, c[0x0][0x2d0], -R3 ;  /* 0x0000b400b6057a23 */ /* 0x002fce0000010803 */
[C---:B------:R-:W-:Y:S01]  /*5ef0*/  HMMA.16816.F32.BF16 R56, R8.reuse, R12, R56 ;  /* 0x0000000c0838723c */ /* 0x040fe20000041838 */
[----:B------:R-:W-:Y:S01]  /*5f00*/  LDSM.16.MT88.4 R12, [R203+0x1800] ;  /* 0x00180000cb0c783b */ /* 0x000fe20000004200 */
[----:B------:R1:W-:Y:S06]  /*5f10*/  MUFU.EX2 R116, R5 ;  /* 0x0000000500747308 */ /* 0x0003ec0000000800 */
[C---:B------:R-:W-:Y:S01]  /*5f20*/  HMMA.16816.F32.BF16 R28, R8.reuse, R30, R16 ;  /* 0x0000001e081c723c */ /* 0x040fe20000041810 */
[----:B------:R-:W4:Y:S07]  /*5f30*/  LDSM.16.MT88.4 R16, [R201+0x1800] ;  /* 0x00180000c910783b */ /* 0x000f2e0000004200 */
[----:B------:R-:W-:Y:S01]  /*5f40*/  HMMA.16816.F32.BF16 R36, R8, R38, R84 ;  /* 0x000000260824723c */ /* 0x000fe20000041854 */
[----:B------:R-:W4:Y:S01]  /*5f50*/  LDSM.16.MT88.4 R84, [R204+0x2000] ;  /* 0x00200000cc54783b */ /* 0x000f220000004200 */
[----:B-1----:R-:W-:-:S05]  /*5f60*/  FFMA.FTZ R5, R188, c[0x0][0x2d0], -R3 ;  /* 0x0000b400bc057a23 */ /* 0x002fca0000010803 */
[----:B--2---:R-:W-:Y:S02]  /*5f70*/  F2FP.BF16.PACK_AB R8, R161, R162 ;  /* 0x000000a2a108723e */ /* 0x004fe400000010ff */
[----:B-----5:R-:W-:Y:S02]  /*5f80*/  F2FP.BF16.PACK_AB R9, R157, R158 ;  /* 0x0000009e9d09723e */ /* 0x020fe400000010ff */
[----:B------:R-:W-:Y:S02]  /*5f90*/  F2FP.BF16.PACK_AB R10, R159, R160 ;  /* 0x000000a09f0a723e */ /* 0x000fe400000010ff */
[----:B------:R-:W-:Y:S01]  /*5fa0*/  F2FP.BF16.PACK_AB R11, R156, R118 ;  /* 0x000000769c0b723e */ /* 0x000fe200000010ff */
[----:B------:R1:W-:Y:S06]  /*5fb0*/  MUFU.EX2 R115, R5 ;  /* 0x0000000500737308 */ /* 0x0003ec0000000800 */
[----:B---3--:R-:W-:Y:S01]  /*5fc0*/  HMMA.16816.F32.BF16 R128, R8, R26, R76 ;  /* 0x0000001a0880723c */ /* 0x008fe2000004184c */
[----:B-1----:R-:W-:-:S04]  /*5fd0*/  FFMA.FTZ R5, R190, c[0x0][0x2d0], -R3 ;  /* 0x0000b400be057a23 */ /* 0x002fc80000010803 */
[----:B------:R1:W-:Y:S02]  /*5fe0*/  MUFU.EX2 R77, R5 ;  /* 0x00000005004d7308 */ /* 0x0003e40000000800 */
[----:B-1----:R-:W-:-:S06]  /*5ff0*/  FFMA.FTZ R5, R143, c[0x0][0x2d0], -R4 ;  /* 0x0000b4008f057a23 */ /* 0x002fcc0000010804 */
[----:B------:R1:W-:Y:S02]  /*6000*/  MUFU.EX2 R76, R5 ;  /* 0x00000005004c7308 */ /* 0x0003e40000000800 */
[--C-:B-1----:R-:W-:Y:S02]  /*6010*/  FFMA.FTZ R5, R144, c[0x0][0x2d0], -R4.reuse ;  /* 0x0000b40090057a23 */ /* 0x102fe40000010804 */
[----:B----4-:R-:W-:Y:S04]  /*6020*/  HMMA.16816.F32.BF16 R144, R8, R22, R72 ;  /* 0x000000160890723c */ /* 0x010fe80000041848 */
[----:B------:R1:W2:Y:S01]  /*6030*/  MUFU.EX2 R74, R5 ;  /* 0x00000005004a7308 */ /* 0x0002a20000000800 */
[----:B------:R-:W-:Y:S02]  /*6040*/  FFMA.FTZ R3, R222, c[0x0][0x2d0], -R3 ;  /* 0x0000b400de037a23 */ /* 0x000fe40000010803 */
[----:B-1----:R-:W-:-:S05]  /*6050*/  FFMA.FTZ R5, R153, c[0x0][0x2d0], -R4 ;  /* 0x0000b40099057a23 */ /* 0x002fca0000010804 */
[----:B------:R1:W-:Y:S02]  /*6060*/  MUFU.EX2 R73, R5 ;  /* 0x0000000500497308 */ /* 0x0003e40000000800 */
[----:B-1----:R-:W-:-:S06]  /*6070*/  FFMA.FTZ R5, R155, c[0x0][0x2d0], -R4 ;  /* 0x0000b4009b057a23 */ /* 0x002fcc0000010804 */
[----:B------:R-:W1:Y:S01]  /*6080*/  MUFU.EX2 R72, R5 ;  /* 0x0000000500487308 */ /* 0x000e620000000800 */
[C---:B------:R-:W-:Y:S07]  /*6090*/  HMMA.16816.F32.BF16 R124, R8.reuse, R24, R104 ;  /* 0x00000018087c723c */ /* 0x040fee0000041868 */
[----:B------:R3:W-:Y:S01]  /*60a0*/  MUFU.EX2 R75, R3 ;  /* 0x00000003004b7308 */ /* 0x0007e20000000800 */
[C---:B------:R-:W-:Y:S01]  /*60b0*/  HMMA.16816.F32.BF16 R140, R8.reuse, R20, R96 ;  /* 0x00000014088c723c */ /* 0x040fe20000041860 */
[----:B------:R-:W4:Y:S07]  /*60c0*/  LDSM.16.MT88.4 R96, [R201+0x2000] ;  /* 0x00200000c960783b */ /* 0x000f2e0000004200 */
[----:B------:R-:W-:Y:S01]  /*60d0*/  HMMA.16816.F32.BF16 R80, R8, R16, R80 ;  /* 0x000000100850723c */ /* 0x000fe20000041850 */
[----:B---3--:R-:W-:-:S07]  /*60e0*/  FFMA.FTZ R3, R198, c[0x0][0x2d0], -R2 ;  /* 0x0000b400c6037a23 */ /* 0x008fce0000010802 */
[C---:B------:R-:W-:Y:S01]  /*60f0*/  HMMA.16816.F32.BF16 R64, R8.reuse, R18, R64 ;  /* 0x000000120840723c */ /* 0x040fe20000041840 */
[----:B------:R3:W-:Y:S07]  /*6100*/  MUFU.EX2 R68, R3 ;  /* 0x0000000300447308 */ /* 0x0007ee0000000800 */
[C---:B------:R-:W-:Y:S08]  /*6110*/  HMMA.16816.F32.BF16 R104, R8.reuse, R12, R92 ;  /* 0x0000000c0868723c */ /* 0x040ff0000004185c */
[----:B------:R-:W-:Y:S01]  /*6120*/  HMMA.16816.F32.BF16 R60, R8, R14, R60 ;  /* 0x0000000e083c723c */ /* 0x000fe2000004183c */
[----:B---3--:R-:W-:-:S06]  /*6130*/  FFMA.FTZ R3, R221, c[0x0][0x2d0], -R2 ;  /* 0x0000b400dd037a23 */ /* 0x008fcc0000010802 */
[----:B------:R-:W-:Y:S02]  /*6140*/  F2FP.BF16.PACK_AB R8, R166, R169 ;  /* 0x000000a9a608723e */ /* 0x000fe400000010ff */
[----:B--2---:R-:W-:Y:S02]  /*6150*/  F2FP.BF16.PACK_AB R9, R74, R76 ;  /* 0x0000004c4a09723e */ /* 0x004fe400000010ff */
[----:B------:R-:W-:Y:S02]  /*6160*/  F2FP.BF16.PACK_AB R10, R117, R163 ;  /* 0x000000a3750a723e */ /* 0x000fe400000010ff */
[----:B-1----:R-:W-:Y:S01]  /*6170*/  F2FP.BF16.PACK_AB R11, R72, R73 ;  /* 0x00000049480b723e */ /* 0x002fe200000010ff */
[----:B------:R1:W-:Y:S06]  /*6180*/  MUFU.EX2 R71, R3 ;  /* 0x0000000300477308 */ /* 0x0003ec0000000800 */
[----:B------:R-:W-:Y:S01]  /*6190*/  HMMA.16816.F32.BF16 R56, R8, R24, R56 ;  /* 0x000000180838723c */ /* 0x000fe20000041838 */
[----:B-1----:R-:W-:-:S02]  /*61a0*/  FFMA.FTZ R3, R219, c[0x0][0x2d0], -R2 ;  /* 0x0000b400db037a23 */ /* 0x002fc40000010802 */
[----:B------:R-:W-:-:S04]  /*61b0*/  FFMA.FTZ R2, R217, c[0x0][0x2d0], -R2 ;  /* 0x0000b400d9027a23 */ /* 0x000fc80000010802 */
[----:B------:R1:W-:Y:S01]  /*61c0*/  MUFU.EX2 R25, R2 ;  /* 0x0000000200197308 */ /* 0x0003e20000000800 */
[----:B------:R-:W-:Y:S01]  /*61d0*/  HMMA.16816.F32.BF16 R32, R8, R22, R32 ;  /* 0x000000160820723c */ /* 0x000fe20000041820 */
[----:B-1----:R-:W-:-:S06]  /*61e0*/  FFMA.FTZ R2, R189, c[0x0][0x2d0], -R0 ;  /* 0x0000b400bd027a23 */ /* 0x002fcc0000010800 */
[----:B------:R1:W-:Y:S01]  /*61f0*/  MUFU.EX2 R24, R2 ;  /* 0x0000000200187308 */ /* 0x0003e20000000800 */
[----:B------:R-:W-:Y:S01]  /*6200*/  HMMA.16816.F32.BF16 R48, R8, R20, R48 ;  /* 0x000000140830723c */ /* 0x000fe20000041830 */
[----:B-1----:R-:W-:-:S06]  /*6210*/  FFMA.FTZ R2, R197, c[0x0][0x2d0], -R0 ;  /* 0x0000b400c5027a23 */ /* 0x002fcc0000010800 */
[----:B------:R1:W-:Y:S01]  /*6220*/  MUFU.EX2 R22, R2 ;  /* 0x0000000200167308 */ /* 0x0003e20000000800 */
[----:B------:R-:W-:Y:S01]  /*6230*/  HMMA.16816.F32.BF16 R44, R8, R12, R44 ;  /* 0x0000000c082c723c */ /* 0x000fe2000004182c */
[--C-:B-1----:R-:W-:Y:S02]  /*6240*/  FFMA.FTZ R2, R192, c[0x0][0x2d0], -R0.reuse ;  /* 0x0000b400c0027a23 */ /* 0x102fe40000010800 */
[----:B------:R-:W-:-:S04]  /*6250*/  FFMA.FTZ R0, R218, c[0x0][0x2d0], -R0 ;  /* 0x0000b400da007a23 */ /* 0x000fc80000010800 */
[----:B------:R1:W-:Y:S01]  /*6260*/  MUFU.EX2 R20, R0 ;  /* 0x0000000000147308 */ /* 0x0003e20000000800 */
[----:B------:R-:W-:Y:S01]  /*6270*/  HMMA.16816.F32.BF16 R52, R8, R26, R52 ;  /* 0x0000001a0834723c */ /* 0x000fe20000041834 */
[----:B-1----:R-:W-:-:S06]  /*6280*/  FFMA.FTZ R0, R191, c[0x0][0x2d0], -R4 ;  /* 0x0000b400bf007a23 */ /* 0x002fcc0000010804 */
[----:B------:R1:W2:Y:S01]  /*6290*/  MUFU.EX2 R12, R0 ;  /* 0x00000000000c7308 */ /* 0x0002a20000000800 */
[C---:B------:R-:W-:Y:S08]  /*62a0*/  HMMA.16816.F32.BF16 R40, R8.reuse, R16, R40 ;  /* 0x000000100828723c */ /* 0x040ff00000041828 */
[----:B------:R-:W-:Y:S01]  /*62b0*/  HMMA.16816.F32.BF16 R28, R8, R18, R28 ;  /* 0x00000012081c723c */ /* 0x000fe2000004181c */
[----:B------:R3:W-:Y:S01]  /*62c0*/  MUFU.EX2 R21, R2 ;  /* 0x0000000200157308 */ /* 0x0007e20000000800 */
[----:B------:R-:W5:Y:S01]  /*62d0*/  LDSM.16.MT88.4 R16, [R203+0x2000] ;  /* 0x00200000cb10783b */ /* 0x000f620000004200 */
[----:B-1----:R-:W-:-:S05]  /*62e0*/  FFMA.FTZ R0, R193, c[0x0][0x2d0], -R4 ;  /* 0x0000b400c1007a23 */ /* 0x002fca0000010804 */
[----:B------:R-:W-:Y:S01]  /*62f0*/  HMMA.16816.F32.BF16 R36, R8, R14, R36 ;  /* 0x0000000e0824723c */ /* 0x000fe20000041824 */
[----:B------:R1:W1:Y:S01]  /*6300*/  MUFU.EX2 R8, R0 ;  /* 0x0000000000087308 */ /* 0x0002620000000800 */
[----:B---3--:R-:W-:-:S04]  /*6310*/  @P4 IMAD.HI.U32 R2, R247, c[0x0][0x2c8], RZ ;  /* 0x0000b200f7024a27 */ /* 0x008fc800078e00ff */
[----:B-1----:R-:W-:-:S04]  /*6320*/  FFMA.FTZ R0, R199, c[0x0][0x2d0], -R4 ;  /* 0x0000b400c7007a23 */ /* 0x002fc80000010804 */
[----:B------:R1:W3:Y:S02]  /*6330*/  MUFU.EX2 R9, R0 ;  /* 0x0000000000097308 */ /* 0x0002e40000000800 */
[----:B-1----:R-:W-:-:S06]  /*6340*/  FFMA.FTZ R0, R220, c[0x0][0x2d0], -R4 ;  /* 0x0000b400dc007a23 */ /* 0x002fcc0000010804 */
[----:B------:R1:W-:Y:S02]  /*6350*/  MUFU.EX2 R10, R0 ;  /* 0x00000000000a7308 */ /* 0x0003e40000000800 */
[----:B-1----:R-:W-:Y:S01]  /*6360*/  IMAD.MOV.U32 R0, RZ, RZ, R247 ;  /* 0x000000ffff007224 */ /* 0x002fe200078e00f7 */
[----:B------:R-:W-:-:S04]  /*6370*/  @P4 SHF.R.U32.HI R0, RZ, c[0x0][0x2cc], R2 ;  /* 0x0000b300ff004a19 */ /* 0x000fc80000011602 */
[----:B------:R-:W-:-:S05]  /*6380*/  IADD3 R0, R0, R249, -R250 ;  /* 0x000000f900007210 */ /* 0x000fca0007ffe8fa */
[----:B------:R-:W-:-:S05]  /*6390*/  IMAD.HI R0, R0, 0x66666667, RZ ;  /* 0x6666666700007827 */ /* 0x000fca00078e02ff */
[----:B------:R-:W-:Y:S01]  /*63a0*/  SHF.R.U32.HI R2, RZ, 0x1f, R0 ;  /* 0x0000001fff027819 */ /* 0x000fe20000011600 */
[----:B------:R1:W1:Y:S03]  /*63b0*/  MUFU.EX2 R69, R3 ;  /* 0x0000000300457308 */ /* 0x0002660000000800 */
[----:B------:R-:W-:Y:S01]  /*63c0*/  LEA.HI.SX32 R11, R0, R2, 0x1b ;  /* 0x00000002000b7211 */ /* 0x000fe200078fdaff */
[----:B------:R-:W-:Y:S02]  /*63d0*/  FADD.FTZ R2, R242, R230 ;  /* 0x000000e6f2027221 */ /* 0x000fe40000010000 */
[----:B------:R-:W-:Y:S02]  /*63e0*/  FADD.FTZ R0, R227, R6 ;  /* 0x00000006e3007221 */ /* 0x000fe40000010000 */
[----:B------:R-:W-:Y:S02]  /*63f0*/  FADD.FTZ R6, R237, R236 ;  /* 0x000000eced067221 */ /* 0x000fe40000010000 */
[----:B------:R-:W-:-:S02]  /*6400*/  FADD.FTZ R5, R229, R2 ;  /* 0x00000002e5057221 */ /* 0x000fc40000010000 */
[----:B------:R-:W-:Y:S02]  /*6410*/  FADD.FTZ R4, R7, R0 ;  /* 0x0000000007047221 */ /* 0x000fe40000010000 */
[----:B-1----:R-:W-:Y:S02]  /*6420*/  FADD.FTZ R3, R241, R240 ;  /* 0x000000f0f1037221 */ /* 0x002fe40000010000 */
        /* <DEDUP_REMOVED lines=61> */
[----:B------:R-:W-:Y:S02]  /*6800*/  FADD.FTZ R4, R22, R4 ;  /* 0x0000000416047221 */ /* 0x000fe40000010000 */
[----:B------:R-:W-:Y:S02]  /*6810*/  FADD.FTZ R3, R77, R3 ;  /* 0x000000034d037221 */ /* 0x000fe40000010000 */
[----:B---3--:R-:W-:-:S02]  /*6820*/  FADD.FTZ R2, R9, R2 ;  /* 0x0000000209027221 */ /* 0x008fc40000010000 */
[----:B------:R-:W-:Y:S01]  /*6830*/  FADD.FTZ R0, R69, R0 ;  /* 0x0000000045007221 */ /* 0x000fe20000010000 */
[----:B------:R-:W-:Y:S01]  /*6840*/  IMNMX R13, R248, R11, !PT ;  /* 0x0000000bf80d7217 */ /* 0x000fe20007800200 */
[----:B------:R-:W-:Y:S02]  /*6850*/  FADD.FTZ R4, R21, R4 ;  /* 0x0000000415047221 */ /* 0x000fe40000010000 */
[----:B------:R-:W-:Y:S02]  /*6860*/  FADD.FTZ R5, R75, R3 ;  /* 0x000000034b057221 */ /* 0x000fe40000010000 */
[----:B------:R-:W-:Y:S02]  /*6870*/  FADD.FTZ R3, R10, R2 ;  /* 0x000000020a037221 */ /* 0x000fe40000010000 */
[----:B------:R-:W-:Y:S02]  /*6880*/  FADD.FTZ R2, R25, R0 ;  /* 0x0000000019027221 */ /* 0x000fe40000010000 */
[----:B------:R-:W-:Y:S01]  /*6890*/  FADD.FTZ R0, R20, R4 ;  /* 0x0000000414007221 */ /* 0x000fe20000010000 */
[----:B------:R1:W-:Y:S04]  /*68a0*/  STL [R1+0x20], R13 ;  /* 0x0000200d01007387 */ /* 0x0003e80000100800 */
[----:B------:R1:W-:Y:S01]  /*68b0*/  STL [R1], R5 ;  /* 0x0000000501007387 */ /* 0x0003e20000100800 */
[----:B------:R-:W-:-:S03]  /*68c0*/  IADD3 R215, R245, -0x2, RZ ;  /* 0xfffffffef5d77810 */ /* 0x000fc60007ffe0ff */
[----:B------:R1:W-:Y:S04]  /*68d0*/  STL [R1+0x4], R3 ;  /* 0x0000040301007387 */ /* 0x0003e80000100800 */
[----:B------:R1:W-:Y:S04]  /*68e0*/  STL [R1+0xc], R0 ;  /* 0x00000c0001007387 */ /* 0x0003e80000100800 */
[----:B------:R1:W-:Y:S01]  /*68f0*/  STL [R1+0x8], R2 ;  /* 0x0000080201007387 */ /* 0x0003e20000100800 */
[----:B------:R-:W-:Y:S02]  /*6900*/  ISETP.GE.AND P0, PT, R215, R13, PT ;  /* 0x0000000dd700720c */ /* 0x000fe40003f06270 */
[----:B------:R-:W-:-:S02]  /*6910*/  F2FP.BF16.PACK_AB R152, R71, R68 ;  /* 0x000000444798723e */ /* 0x000fc400000010ff */
[----:B------:R-:W-:Y:S02]  /*6920*/  F2FP.BF16.PACK_AB R153, R22, R24 ;  /* 0x000000181699723e */ /* 0x000fe400000010ff */
[----:B------:R-:W-:Y:S02]  /*6930*/  F2FP.BF16.PACK_AB R154, R25, R69 ;  /* 0x00000045199a723e */ /* 0x000fe400000010ff */
[----:B------:R-:W-:Y:S02]  /*6940*/  F2FP.BF16.PACK_AB R155, R20, R21 ;  /* 0x00000015149b723e */ /* 0x000fe400000010ff */
[----:B------:R-:W-:Y:S02]  /*6950*/  F2FP.BF16.PACK_AB R108, R115, R116 ;  /* 0x00000074736c723e */ /* 0x000fe400000010ff */
[----:B------:R-:W-:Y:S02]  /*6960*/  F2FP.BF16.PACK_AB R109, R8, R12 ;  /* 0x0000000c086d723e */ /* 0x000fe400000010ff */
[----:B------:R-:W-:-:S02]  /*6970*/  F2FP.BF16.PACK_AB R110, R75, R77 ;  /* 0x0000004d4b6e723e */ /* 0x000fc400000010ff */
[----:B------:R-:W-:Y:S01]  /*6980*/  F2FP.BF16.PACK_AB R111, R10, R9 ;  /* 0x000000090a6f723e */ /* 0x000fe200000010ff */
[C---:B------:R-:W-:Y:S08]  /*6990*/  HMMA.16816.F32.BF16 R124, R152.reuse, R132, R124 ;  /* 0x00000084987c723c */ /* 0x040ff0000004187c */
[C---:B------:R-:W-:Y:S08]  /*69a0*/  HMMA.16816.F32.BF16 R128, R152.reuse, R134, R128 ;  /* 0x000000869880723c */ /* 0x040ff00000041880 */
[C---:B------:R-:W-:Y:S08]  /*69b0*/  HMMA.16816.F32.BF16 R140, R152.reuse, R84, R140 ;  /* 0x00000054988c723c */ /* 0x040ff0000004188c */
[C---:B------:R-:W-:Y:S08]  /*69c0*/  HMMA.16816.F32.BF16 R144, R152.reuse, R86, R144 ;  /* 0x000000569890723c */ /* 0x040ff00000041890 */
[C---:B----4-:R-:W-:Y:S08]  /*69d0*/  HMMA.16816.F32.BF16 R88, R152.reuse, R96, R80 ;  /* 0x000000609858723c */ /* 0x050ff00000041850 */
[----:B------:R-:W-:Y:S08]  /*69e0*/  HMMA.16816.F32.BF16 R92, R152, R98, R64 ;  /* 0x00000062985c723c */ /* 0x000ff00000041840 */
[C---:B------:R-:W-:Y:S08]  /*69f0*/  HMMA.16816.F32.BF16 R120, R108.reuse, R132, R56 ;  /* 0x000000846c78723c */ /* 0x040ff00000041838 */
[C---:B------:R-:W-:Y:S08]  /*6a00*/  HMMA.16816.F32.BF16 R136, R108.reuse, R84, R48 ;  /* 0x000000546c88723c */ /* 0x040ff00000041830 */
[----:B------:R-:W-:Y:S08]  /*6a10*/  HMMA.16816.F32.BF16 R148, R108, R96, R40 ;  /* 0x000000606c94723c */ /* 0x000ff00000041828 */
[----:B-----5:R-:W-:Y:S08]  /*6a20*/  HMMA.16816.F32.BF16 R104, R152, R16, R104 ;  /* 0x000000109868723c */ /* 0x020ff00000041868 */
[C---:B------:R-:W-:Y:S08]  /*6a30*/  HMMA.16816.F32.BF16 R132, R108.reuse, R134, R52 ;  /* 0x000000866c84723c */ /* 0x040ff00000041834 */
[C---:B------:R-:W-:Y:S08]  /*6a40*/  HMMA.16816.F32.BF16 R84, R108.reuse, R86, R32 ;  /* 0x000000566c54723c */ /* 0x040ff00000041820 */
[C---:B------:R-:W-:Y:S08]  /*6a50*/  HMMA.16816.F32.BF16 R96, R108.reuse, R98, R28 ;  /* 0x000000626c60723c */ /* 0x040ff0000004181c */
[----:B------:R-:W-:Y:S08]  /*6a60*/  HMMA.16816.F32.BF16 R100, R108, R16, R44 ;  /* 0x000000106c64723c */ /* 0x000ff0000004182c */
[-C--:B------:R-:W-:Y:S08]  /*6a70*/  HMMA.16816.F32.BF16 R152, R152, R18.reuse, R60 ;  /* 0x000000129898723c */ /* 0x080ff0000004183c */
[----:B------:R-:W-:Y:S01]  /*6a80*/  HMMA.16816.F32.BF16 R108, R108, R18, R36 ;  /* 0x000000126c6c723c */ /* 0x000fe20000041824 */
[----:B------:R-:W-:Y:S07]  /*6a90*/  @!P0 BRA `(.L_x_1227) ;  /* 0x00003e3000008947 */ /* 0x000fee0003800000 */
[----:B-1----:R-:W-:Y:S01]  /*6aa0*/  IMAD.IADD R0, R246, 0x1, R247 ;  /* 0x00000001f6007824 */ /* 0x002fe200078e02f7 */
[----:B------:R-:W-:Y:S01]  /*6ab0*/  MOV R3, R114 ;  /* 0x0000007200037202 */ /* 0x000fe20000000f00 */
[----:B------:R-:W-:Y:S01]  /*6ac0*/  IMAD.MOV.U32 R115, RZ, RZ, R113 ;  /* 0x000000ffff737224 */ /* 0x000fe200078e0071 */
[----:B------:R-:W-:Y:S01]  /*6ad0*/  MOV R116, R112 ;  /* 0x0000007000747202 */ /* 0x000fe20000000f00 */
[----:B------:R-:W-:Y:S01]  /*6ae0*/  IMAD.MOV.U32 R117, RZ, RZ, R70 ;  /* 0x000000ffff757224 */ /* 0x000fe200078e0046 */
[----:B------:R1:W-:Y:S01]  /*6af0*/  STL [R1+0x14], R0 ;  /* 0x0000140001007387 */ /* 0x0003e20000100800 */
[----:B------:R-:W-:Y:S01]  /*6b00*/  MOV R196, R215 ;  /* 0x000000d700c47202 */ /* 0x000fe20000000f00 */
[----:B-1----:R-:W-:-:S05]  /*6b10*/  @P4 IMAD.HI.U32 R0, R0, c[0x0][0x2c8], RZ ;  /* 0x0000b20000004a27 */ /* 0x002fca00078e00ff */
[----:B------:R-:W-:-:S05]  /*6b20*/  @P4 SHF.R.U32.HI R0, RZ, c[0x0][0x2cc], R0 ;  /* 0x0000b300ff004a19 */ /* 0x000fca0000011600 */
[----:B------:R1:W-:Y:S02]  /*6b30*/  @P4 STL [R1+0x24], R0 ;  /* 0x0000240001004387 */ /* 0x0003e40000100800 */
.L_x_1228:
[----:B--2---:R-:W2:Y:S01]  /*6b40*/  LDL R215, [R1+0x10] ;  /* 0x0000100001d77983 */ /* 0x004ea20000100800 */
[----:B------:R-:W-:Y:S04]  /*6b50*/  DEPBAR.LE SB0, 0x0 ;  /* 0x000080000000791a */ /* 0x000fe80000000000 */
[----:B------:R-:W2:Y:S01]  /*6b60*/  LDL R2, [R1+0x3c] ;  /* 0x00003c0001027983 */ /* 0x000ea20000100800 */
[----:B------:R-:W-:Y:S03]  /*6b70*/  WARPSYNC 0xffffffff ;  /* 0xffffffff00007948 */ /* 0x000fe60003800000 */
[----:B------:R-:W2:Y:S06]  /*6b80*/  LDL.64 R172, [R1+0x30] ;  /* 0x0000300001ac7983 */ /* 0x000eac0000100a00 */
[----:B------:R-:W-:Y:S08]  /*6b90*/  BAR.SYNC.DEFER_BLOCKING 0x0 ;  /* 0x0000000000007b1d */ /* 0x000ff00000010000 */
[----:B------:R-:W-:Y:S08]  /*6ba0*/  LDSM.16.M88.4 R80, [R206] ;  /* 0x00000000ce50783b */ /* 0x000ff00000000200 */
[----:B------:R-:W4:Y:S08]  /*6bb0*/  LDSM.16.M88.4 R16, [R119] ;  /* 0x000000007710783b */ /* 0x000f300000000200 */
[----:B------:R-:W5:Y:S08]  /*6bc0*/  LDSM.16.M88.4 R76, [R206+0x2000] ;  /* 0x00200000ce4c783b */ /* 0x000f700000000200 */
[----:B------:R-:W1:Y:S08]  /*6bd0*/  LDSM.16.M88.4 R32, [R119+0x800] ;  /* 0x000800007720783b */ /* 0x000e700000000200 */
[----:B------:R-:W1:Y:S08]  /*6be0*/  LDSM.16.M88.4 R48, [R119+0x1000] ;  /* 0x001000007730783b */ /* 0x000e700000000200 */
[----:B------:R-:W1:Y:S01]  /*6bf0*/  LDSM.16.M88.4 R64, [R119+0x1800] ;  /* 0x001800007740783b */ /* 0x000e620000000200 */
[-C--:B----4-:R-:W-:Y:S07]  /*6c00*/  HMMA.16816.F32.BF16 R4, R80, R16.reuse, RZ ;  /* 0x000000105004723c */ /* 0x090fee00000418ff */
[----:B------:R-:W4:Y:S01]  /*6c10*/  LDSM.16.M88.4 R156, [R119+0x2000] ;  /* 0x00200000779c783b */ /* 0x000f220000000200 */
[C---:B-----5:R-:W-:Y:S07]  /*6c20*/  HMMA.16816.F32.BF16 R8, R76.reuse, R16, RZ ;  /* 0x000000104c08723c */ /* 0x060fee00000418ff */
[----:B------:R-:W-:Y:S01]  /*6c30*/  LDSM.16.M88.4 R160, [R209] ;  /* 0x00000000d1a0783b */ /* 0x000fe20000000200 */
[-C--:B------:R-:W-:Y:S07]  /*6c40*/  HMMA.16816.F32.BF16 R12, R76, R18.reuse, RZ ;  /* 0x000000124c0c723c */ /* 0x080fee00000418ff */
[----:B------:R-:W5:Y:S01]  /*6c50*/  LDSM.16.M88.4 R164, [R210] ;  /* 0x00000000d2a4783b */ /* 0x000f620000000200 */
[C---:B------:R-:W-:Y:S07]  /*6c60*/  HMMA.16816.F32.BF16 R16, R80.reuse, R18, RZ ;  /* 0x000000125010723c */ /* 0x040fee00000418ff */
[----:B------:R-:W4:Y:S01]  /*6c70*/  LDSM.16.M88.4 R168, [R209+0x2000] ;  /* 0x00200000d1a8783b */ /* 0x000f220000000200 */
[-C--:B-1----:R-:W-:Y:S07]  /*6c80*/  HMMA.16816.F32.BF16 R20, R80, R32.reuse, RZ ;  /* 0x000000205014723c */ /* 0x082fee00000418ff */
[----:B------:R-:W-:Y:S01]  /*6c90*/  LDSM.16.M88.4 R176, [R212] ;  /* 0x00000000d4b0783b */ /* 0x000fe20000000200 */
[C---:B------:R-:W-:Y:S07]  /*6ca0*/  HMMA.16816.F32.BF16 R24, R76.reuse, R32, RZ ;  /* 0x000000204c18723c */ /* 0x040fee00000418ff */
[----:B------:R-:W-:Y:S01]  /*6cb0*/  LDSM.16.M88.4 R180, [R211] ;  /* 0x00000000d3b4783b */ /* 0x000fe20000000200 */
[-C--:B------:R-:W-:Y:S07]  /*6cc0*/  HMMA.16816.F32.BF16 R28, R76, R34.reuse, RZ ;  /* 0x000000224c1c723c */ /* 0x080fee00000418ff */
[----:B------:R-:W3:Y:S04]  /*6cd0*/  LDL R118, [R1+0x24] ;  /* 0x0000240001767983 */ /* 0x000ee80000100800 */
[----:B------:R-:W3:Y:S01]  /*6ce0*/  LDL R199, [R1+0x44] ;  /* 0x0000440001c77983 */ /* 0x000ee20000100800 */
[C---:B------:R-:W-:Y:S03]  /*6cf0*/  HMMA.16816.F32.BF16 R32, R80.reuse, R34, RZ ;  /* 0x000000225020723c */ /* 0x040fe600000418ff */
[----:B------:R-:W3:Y:S04]  /*6d00*/  LDL R198, [R1+0x4c] ;  /* 0x00004c0001c67983 */ /* 0x000ee80000100800 */
[----:B------:R-:W3:Y:S01]  /*6d10*/  LDL R197, [R1+0x40] ;  /* 0x0000400001c57983 */ /* 0x000ee20000100800 */
[-C--:B------:R-:W-:Y:S03]  /*6d20*/  HMMA.16816.F32.BF16 R36, R80, R48.reuse, RZ ;  /* 0x000000305024723c */ /* 0x080fe600000418ff */
[----:B------:R-:W3:Y:S04]  /*6d30*/  LDL R231, [R1+0x38] ;  /* 0x0000380001e77983 */ /* 0x000ee80000100800 */
[----:B------:R-:W3:Y:S01]  /*6d40*/  LDL.64 R232, [R1+0x28] ;  /* 0x0000280001e87983 */ /* 0x000ee20000100a00 */
[C---:B------:R-:W-:Y:S08]  /*6d50*/  HMMA.16816.F32.BF16 R40, R76.reuse, R48, RZ ;  /* 0x000000304c28723c */ /* 0x040ff000000418ff */
[-C--:B------:R-:W-:Y:S08]  /*6d60*/  HMMA.16816.F32.BF16 R44, R76, R50.reuse, RZ ;  /* 0x000000324c2c723c */ /* 0x080ff000000418ff */
        /* <DEDUP_REMOVED lines=8> */
[----:B------:R-:W-:Y:S01]  /*6df0*/  HMMA.16816.F32.BF16 R80, R80, R158, RZ ;  /* 0x0000009e5050723c */ /* 0x000fe200000418ff */
[----:B------:R-:W1:Y:S07]  /*6e00*/  LDSM.16.M88.4 R156, [R214] ;  /* 0x00000000d69c783b */ /* 0x000e6e0000000200 */
[-C--:B-----5:R-:W-:Y:S08]  /*6e10*/  HMMA.16816.F32.BF16 R4, R160, R164.reuse, R4 ;  /* 0x000000a4a004723c */ /* 0x0a0ff00000041804 */
[C---:B------:R-:W-:Y:S08]  /*6e20*/  HMMA.16816.F32.BF16 R8, R168.reuse, R164, R8 ;  /* 0x000000a4a808723c */ /* 0x040ff00000041808 */
[-C--:B------:R-:W-:Y:S08]  /*6e30*/  HMMA.16816.F32.BF16 R12, R168, R166.reuse, R12 ;  /* 0x000000a6a80c723c */ /* 0x080ff0000004180c */
[C---:B------:R-:W-:Y:S08]  /*6e40*/  HMMA.16816.F32.BF16 R16, R160.reuse, R166, R16 ;  /* 0x000000a6a010723c */ /* 0x040ff00000041810 */
[-C--:B-1----:R-:W-:Y:S08]  /*6e50*/  HMMA.16816.F32.BF16 R20, R160, R156.reuse, R20 ;  /* 0x0000009ca014723c */ /* 0x082ff00000041814 */
[C---:B------:R-:W-:Y:S08]  /*6e60*/  HMMA.16816.F32.BF16 R24, R168.reuse, R156, R24 ;  /* 0x0000009ca818723c */ /* 0x040ff00000041818 */
[-C--:B------:R-:W-:Y:S03]  /*6e70*/  HMMA.16816.F32.BF16 R28, R168, R158.reuse, R28 ;  /* 0x0000009ea81c723c */ /* 0x080fe6000004181c */
[----:B--2---:R-:W-:Y:S05]  /*6e80*/  ISETP.GT.AND P2, PT, R215, R196, PT ;  /* 0x000000c4d700720c */ /* 0x004fea0003f44270 */
[C---:B------:R-:W-:Y:S08]  /*6e90*/  HMMA.16816.F32.BF16 R32, R160.reuse, R158, R32 ;  /* 0x0000009ea020723c */ /* 0x040ff00000041820 */
[----:B------:R-:W-:Y:S01]  /*6ea0*/  @!P2 SHF.R.S32.HI R0, RZ, 0x1f, R196 ;  /* 0x0000001fff00a819 */ /* 0x000fe200000114c4 */
[----:B------:R-:W-:Y:S04]  /*6eb0*/  @!P2 IMAD.WIDE.U32 R112, R196, c[0x0][0x208], RZ ;  /* 0x00008200c470aa25 */ /* 0x000fe800078e00ff */
[----:B------:R-:W-:Y:S02]  /*6ec0*/  @!P2 IMAD R0, R0, c[0x0][0x208], RZ ;  /* 0x000082000000aa24 */ /* 0x000fe400078e02ff */
[----:B------:R-:W-:Y:S02]  /*6ed0*/  @!P2 IMAD.MOV.U32 R173, RZ, RZ, R2 ;  /* 0x000000ffffada224 */ /* 0x000fe400078e0002 */
[----:B------:R-:W-:Y:S02]  /*6ee0*/  @!P2 IMAD R0, R196, c[0x0][0x20c], R0 ;  /* 0x00008300c400aa24 */ /* 0x000fe400078e0200 */
[----:B------:R-:W-:Y:S02]  /*6ef0*/  @!P2 IMAD.MOV.U32 R114, RZ, RZ, 0x5 ;  /* 0x00000005ff72a424 */ /* 0x000fe400078e00ff */
[----:B------:R-:W-:Y:S02]  /*6f00*/  @!P2 IMAD.IADD R0, R113, 0x1, R0 ;  /* 0x000000017100a824 */ /* 0x000fe400078e0200 */
[----:B------:R-:W-:Y:S02]  /*6f10*/  @!P2 IMAD.MOV.U32 R113, RZ, RZ, c[0x0][0x208] ;  /* 0x00008200ff71a624 */ /* 0x000fe400078e00ff */
[----:B------:R-:W-:Y:S04]  /*6f20*/  @!P2 IMAD.WIDE.U32 R172, R112, 0x50, R172 ;  /* 0x0000005070aca825 */ /* 0x000fe800078e00ac */
[----:B------:R-:W-:Y:S01]  /*6f30*/  @!P2 IMAD R112, R0, 0x50, RZ ;  /* 0x000000500070a824 */ /* 0x000fe200078e02ff */
[C---:B------:R-:W-:Y:S01]  /*6f40*/  @!P2 SHF.L.U64.HI R0, R113.reuse, R114, c[0x0][0x20c] ;  /* 0x000083007100a619 */ /* 0x040fe20000010272 */
[----:B------:R-:W-:Y:S01]  /*6f50*/  @!P2 IMAD.SHL.U32 R2, R113, 0x20, RZ ;  /* 0x000000207102a824 */ /* 0x000fe200078e00ff */
[----:B------:R-:W-:Y:S01]  /*6f60*/  @!P2 LEA R188, P0, R172, c[0x0][0x1f8], 0x1 ;  /* 0x00007e00acbcaa11 */ /* 0x000fe200078008ff */
[----:B------:R-:W-:Y:S03]  /*6f70*/  @!P2 IMAD.IADD R113, R173, 0x1, R112 ;  /* 0x00000001ad71a824 */ /* 0x000fe600078e0270 */
[-C--:B------:R-:W-:Y:S02]  /*6f80*/  @!P2 IADD3 R112, P1, R188, R2.reuse, RZ ;  /* 0x00000002bc70a210 */ /* 0x080fe40007f3e0ff */
[----:B------:R-:W-:Y:S02]  /*6f90*/  @!P2 LEA.HI.X R189, R172, c[0x0][0x1fc], R113, 0x1, P0 ;  /* 0x00007f00acbdaa11 */ /* 0x000fe400000f0c71 */
[----:B------:R-:W1:Y:S01]  /*6fa0*/  LDSM.16.M88.4 R172, [R213] ;  /* 0x00000000d5ac783b */ /* 0x000e620000000200 */
[-C--:B------:R-:W-:Y:S02]  /*6fb0*/  @!P2 IADD3 R186, P0, R112, R2.reuse, RZ ;  /* 0x0000000270baa210 */ /* 0x080fe40007f1e0ff */
[--C-:B------:R-:W-:Y:S02]  /*6fc0*/  @!P2 IMAD.X R113, R189, 0x1, R0.reuse, P1 ;  /* 0x00000001bd71a824 */ /* 0x100fe400008e0600 */
[-C--:B------:R-:W-:Y:S02]  /*6fd0*/  @!P2 IADD3 R184, P1, R186, R2.reuse, RZ ;  /* 0x00000002bab8a210 */ /* 0x080fe40007f3e0ff */
[--C-:B------:R-:W-:Y:S01]  /*6fe0*/  @!P2 IMAD.X R187, R113, 0x1, R0.reuse, P0 ;  /* 0x0000000171bba824 */ /* 0x100fe200000e0600 */
[----:B------:R-:W-:Y:S01]  /*6ff0*/  @!PT LDS RZ, [RZ] ;  /* 0x00000000fffff984 */ /* 0x000fe20000000800 */
[----:B------:R-:W-:Y:S01]  /*7000*/  @!PT LDS RZ, [RZ] ;  /* 0x00000000fffff984 */ /* 0x000fe20000000800 */
[----:B------:R-:W-:Y:S01]  /*7010*/  @!PT LDS RZ, [RZ] ;  /* 0x00000000fffff984 */ /* 0x000fe20000000800 */
[----:B------:R2:W-:Y:S03]  /*7020*/  @!P2 LDGSTS.E.BYPASS.LTC128B.128 [R216+0x100], [R188.64], !P6 ;  /* 0x00100000bcd8afae */ /* 0x0005e6000f101d48 */
[--C-:B------:R-:W-:Y:S05]  /*7030*/  @!P2 IMAD.X R185, R187, 0x1, R0.reuse, P1 ;  /* 0x00000001bbb9a824 */ /* 0x100fea00008e0600 */
[----:B------:R4:W-:Y:S08]  /*7040*/  @!P2 LDGSTS.E.BYPASS.LTC128B.128 [R216+0x900], [R112.64], !P6 ;  /* 0x0090000070d8afae */ /* 0x0009f0000f101d48 */
[----:B------:R5:W-:Y:S08]  /*7050*/  @!P2 LDGSTS.E.BYPASS.LTC128B.128 [R216+0x1100], [R186.64], !P6 ;  /* 0x01100000bad8afae */ /* 0x000bf0000f101d48 */
[----:B------:R5:W-:Y:S01]  /*7060*/  @!P2 LDGSTS.E.BYPASS.LTC128B.128 [R216+0x1900], [R184.64], !P6 ;  /* 0x01900000b8d8afae */ /* 0x000be2000f101d48 */
[----:B--2---:R-:W-:Y:S01]  /*7070*/  @!P2 IADD3 R188, P0, R184, R2, RZ ;  /* 0x00000002b8bca210 */ /* 0x004fe20007f1e0ff */
[-C--:B-1----:R-:W-:Y:S04]  /*7080*/  HMMA.16816.F32.BF16 R36, R160, R172.reuse, R36 ;  /* 0x000000aca024723c */ /* 0x082fe80000041824 */
[----:B------:R-:W-:Y:S02]  /*7090*/  @!P2 IMAD.X R189, R185, 0x1, R0, P0 ;  /* 0x00000001b9bda824 */ /* 0x000fe400000e0600 */
[----:B------:R1:W3:Y:S02]  /*70a0*/  LDL R0, [R1+0x14] ;  /* 0x0000140001007983 */ /* 0x0002e40000100800 */
[C---:B------:R-:W-:Y:S02]  /*70b0*/  HMMA.16816.F32.BF16 R40, R168.reuse, R172, R40 ;  /* 0x000000aca828723c */ /* 0x040fe40000041828 */
[----:B------:R2:W-:Y:S06]  /*70c0*/  @!P2 LDGSTS.E.BYPASS.LTC128B.128 [R216+0x2100], [R188.64], !P6 ;  /* 0x02100000bcd8afae */ /* 0x0005ec000f101d48 */
[-C--:B------:R-:W-:Y:S02]  /*70d0*/  HMMA.16816.F32.BF16 R44, R168, R174.reuse, R44 ;  /* 0x000000aea82c723c */ /* 0x080fe4000004182c */
[----:B------:R-:W-:Y:S06]  /*70e0*/  LDSM.16.M88.4 R164, [R207+0x2000] ;  /* 0x00200000cfa4783b */ /* 0x000fec0000000200 */
[C---:B------:R-:W-:Y:S02]  /*70f0*/  HMMA.16816.F32.BF16 R48, R160.reuse, R174, R48 ;  /* 0x000000aea030723c */ /* 0x040fe40000041830 */
[----:B------:R-:W0:Y:S06]  /*7100*/  LDGDEPBAR ;  /* 0x00000000000079af */ /* 0x000e2c0000000000 */
[-C--:B------:R-:W-:Y:S02]  /*7110*/  HMMA.16816.F32.BF16 R52, R160, R176.reuse, R52 ;  /* 0x000000b0a034723c */ /* 0x080fe40000041834 */
[----:B-----5:R-:W-:Y:S06]  /*7120*/  LDSM.16.M88.4 R184, [R207] ;  /* 0x00000000cfb8783b */ /* 0x020fec0000000200 */
[C---:B------:R-:W-:Y:S02]  /*7130*/  HMMA.16816.F32.BF16 R56, R168.reuse, R176, R56 ;  /* 0x000000b0a838723c */ /* 0x040fe40000041838 */
[----:B--2---:R-:W2:Y:S06]  /*7140*/  LDSM.16.M88.4 R188, [R205] ;  /* 0x00000000cdbc783b */ /* 0x004eac0000000200 */
[-C--:B------:R-:W-:Y:S02]  /*7150*/  HMMA.16816.F32.BF16 R60, R168, R178.reuse, R60 ;  /* 0x000000b2a83c723c */ /* 0x080fe4000004183c */
[----:B------:R-:W5:Y:S06]  /*7160*/  LDSM.16.M88.4 R156, [R205+0x800] ;  /* 0x00080000cd9c783b */ /* 0x000f6c0000000200 */
[C---:B------:R-:W-:Y:S02]  /*7170*/  HMMA.16816.F32.BF16 R64, R160.reuse, R178, R64 ;  /* 0x000000b2a040723c */ /* 0x040fe40000041840 */
[----:B------:R-:W-:Y:S06]  /*7180*/  LDSM.16.M88.4 R172, [R205+0x2000] ;  /* 0x00200000cdac783b */ /* 0x000fec0000000200 */
[-C--:B------:R-:W-:Y:S02]  /*7190*/  HMMA.16816.F32.BF16 R68, R160, R180.reuse, R68 ;  /* 0x000000b4a044723c */ /* 0x080fe40000041844 */
[----:B------:R-:W-:Y:S06]  /*71a0*/  LDSM.16.M88.4 R176, [R208] ;  /* 0x00000000d0b0783b */ /* 0x000fec0000000200 */
[C---:B------:R-:W-:Y:S02]  /*71b0*/  HMMA.16816.F32.BF16 R72, R168.reuse, R180, R72 ;  /* 0x000000b4a848723c */ /* 0x040fe40000041848 */
[----:B------:R-:W-:Y:S06]  /*71c0*/  LDSM.16.M88.4 R192, [R208+0x2000] ;  /* 0x00200000d0c0783b */ /* 0x000fec0000000200 */
[-C--:B------:R-:W-:Y:S02]  /*71d0*/  HMMA.16816.F32.BF16 R76, R168, R182.reuse, R76 ;  /* 0x000000b6a84c723c */ /* 0x080fe4000004184c */
[----:B------:R-:W-:Y:S06]  /*71e0*/  LDSM.16.M88.4 R168, [R205+0x1800] ;  /* 0x00180000cda8783b */ /* 0x000fec0000000200 */
[----:B------:R-:W-:Y:S02]  /*71f0*/  HMMA.16816.F32.BF16 R80, R160, R182, R80 ;  /* 0x000000b6a050723c */ /* 0x000fe40000041850 */
[----:B------:R-:W1:Y:S06]  /*7200*/  LDSM.16.M88.4 R160, [R205+0x1000] ;  /* 0x00100000cda0783b */ /* 0x000e6c0000000200 */
[-C--:B--2---:R-:W-:Y:S02]  /*7210*/  HMMA.16816.F32.BF16 R4, R184, R188.reuse, R4 ;  /* 0x000000bcb804723c */ /* 0x084fe40000041804 */
[----:B------:R-:W2:Y:S06]  /*7220*/  LDSM.16.M88.4 R180, [R202] ;  /* 0x00000000cab4783b */ /* 0x000eac0000000200 */
        /* <DEDUP_REMOVED lines=18> */
[-C--:B------:R-:W-:Y:S08]  /*7350*/  HMMA.16816.F32.BF16 R68, R184, R172.reuse, R68 ;  /* 0x000000acb844723c */ /* 0x080ff00000041844 */
[C---:B------:R-:W-:Y:S08]  /*7360*/  HMMA.16816.F32.BF16 R72, R164.reuse, R172, R72 ;  /* 0x000000aca448723c */ /* 0x040ff00000041848 */
[-C--:B------:R-:W-:Y:S08]  /*7370*/  HMMA.16816.F32.BF16 R76, R164, R174.reuse, R76 ;  /* 0x000000aea44c723c */ /* 0x080ff0000004184c */
[----:B------:R-:W-:Y:S08]  /*7380*/  HMMA.16816.F32.BF16 R80, R184, R174, R80 ;  /* 0x000000aeb850723c */ /* 0x000ff00000041850 */
[-C--:B--2---:R-:W-:Y:S08]  /*7390*/  HMMA.16816.F32.BF16 R4, R176, R180.reuse, R4 ;  /* 0x000000b4b004723c */ /* 0x084ff00000041804 */
[C---:B------:R-:W-:Y:S08]  /*73a0*/  HMMA.16816.F32.BF16 R8, R192.reuse, R180, R8 ;  /* 0x000000b4c008723c */ /* 0x040ff00000041808 */
[-C--:B------:R-:W-:Y:S08]  /*73b0*/  HMMA.16816.F32.BF16 R12, R192, R182.reuse, R12 ;  /* 0x000000b6c00c723c */ /* 0x080ff0000004180c */
[C---:B------:R-:W-:Y:S08]  /*73c0*/  HMMA.16816.F32.BF16 R16, R176.reuse, R182, R16 ;  /* 0x000000b6b010723c */ /* 0x040ff00000041810 */
[-C--:B------:R-:W-:Y:S08]  /*73d0*/  HMMA.16816.F32.BF16 R20, R176, R188.reuse, R20 ;  /* 0x000000bcb014723c */ /* 0x080ff00000041814 */
[C---:B------:R-:W-:Y:S08]  /*73e0*/  HMMA.16816.F32.BF16 R24, R192.reuse, R188, R24 ;  /* 0x000000bcc018723c */ /* 0x040ff00000041818 */
[-C--:B------:R-:W-:Y:S04]  /*73f0*/  HMMA.16816.F32.BF16 R28, R192, R190.reuse, R28 ;  /* 0x000000bec01c723c */ /* 0x080fe8000004181c */
[----:B---3--:R-:W-:Y:S04]  /*7400*/  @P4 IMAD.MOV.U32 R0, RZ, RZ, R118 ;  /* 0x000000ffff004224 */ /* 0x008fe800078e0076 */
[C---:B------:R-:W-:Y:S01]  /*7410*/  HMMA.16816.F32.BF16 R32, R176.reuse, R190, R32 ;  /* 0x000000beb020723c */ /* 0x040fe20000041820 */
[----:B------:R-:W-:Y:S07]  /*7420*/  SHFL.IDX PT, R118, R0, 0x2, 0x1c1f ;  /* 0x005c1f0000767f89 */ /* 0x000fee00000e0000 */
[-C--:B-----5:R-:W-:Y:S01]  /*7430*/  HMMA.16816.F32.BF16 R36, R176, R156.reuse, R36 ;  /* 0x0000009cb024723c */ /* 0x0a0fe20000041824 */
[----:B----4-:R-:W2:Y:S07]  /*7440*/  SHFL.IDX PT, R112, R0, RZ, 0x1c1f ;  /* 0x001c1fff00707589 */ /* 0x010eae00000e0000 */
[C---:B------:R-:W-:Y:S01]  /*7450*/  HMMA.16816.F32.BF16 R40, R192.reuse, R156, R40 ;  /* 0x0000009cc028723c */ /* 0x040fe20000041828 */
[----:B------:R-:W-:Y:S07]  /*7460*/  SHFL.IDX PT, R114, R0, 0x3, 0x1c1f ;  /* 0x007c1f0000727f89 */ /* 0x000fee00000e0000 */
[-C--:B------:R-:W-:Y:S01]  /*7470*/  HMMA.16816.F32.BF16 R44, R192, R158.reuse, R44 ;  /* 0x0000009ec02c723c */ /* 0x080fe2000004182c */
[----:B------:R3:W4:Y:S07]  /*7480*/  SHFL.IDX PT, R2, R0, 0x1, 0x1c1f ;  /* 0x003c1f0000027f89 */ /* 0x00072e00000e0000 */
[C---:B------:R-:W-:Y:S08]  /*7490*/  HMMA.16816.F32.BF16 R48, R176.reuse, R158, R48 ;  /* 0x0000009eb030723c */ /* 0x040ff00000041830 */
[-C--:B-1----:R-:W-:Y:S04]  /*74a0*/  HMMA.16816.F32.BF16 R52, R176, R160.reuse, R52 ;  /* 0x000000a0b034723c */ /* 0x082fe80000041834 */
[----:B---3--:R-:W-:Y:S04]  /*74b0*/  IMAD R0, R196, -0x50, RZ ;  /* 0xffffffb0c4007824 */ /* 0x008fe800078e02ff */
[C---:B------:R-:W-:Y:S04]  /*74c0*/  HMMA.16816.F32.BF16 R56, R192.reuse, R160, R56 ;  /* 0x000000a0c038723c */ /* 0x040fe80000041838 */
[----:B------:R-:W-:Y:S04]  /*74d0*/  IADD3 R0, -R199, 0x1, R0 ;  /* 0x00000001c7007810 */ /* 0x000fe80007ffe100 */
[----:B------:R-:W-:Y:S01]  /*74e0*/  IADD3 R113, -R197, R0, R198 ;  /* 0x00000000c5717210 */ /* 0x000fe20007ffe1c6 */
[-C--:B------:R-:W-:Y:S04]  /*74f0*/  HMMA.16816.F32.BF16 R60, R192, R162.reuse, R60 ;  /* 0x000000a2c03c723c */ /* 0x080fe8000004183c */
[C---:B--2---:R-:W-:Y:S02]  /*7500*/  IMAD.IADD R112, R113.reuse, 0x1, R112 ;  /* 0x0000000171707824 */ /* 0x044fe400078e0270 */
[C---:B----4-:R-:W-:Y:S02]  /*7510*/  IMAD.IADD R2, R113.reuse, 0x1, R2 ;  /* 0x0000000171027824 */ /* 0x050fe400078e0202 */
[C---:B------:R-:W-:Y:S04]  /*7520*/  HMMA.16816.F32.BF16 R64, R176.reuse, R162, R64 ;  /* 0x000000a2b040723c */ /* 0x040fe80000041840 */
[C---:B------:R-:W-:Y:S01]  /*7530*/  ISETP.GT.AND P3, PT, R112.reuse, RZ, PT ;  /* 0x000000ff7000720c */ /* 0x040fe20003f64270 */
[C---:B------:R-:W-:Y:S01]  /*7540*/  IMAD.IADD R0, R113.reuse, 0x1, R118 ;  /* 0x0000000171007824 */ /* 0x040fe200078e0276 */
[----:B------:R-:W-:Y:S01]  /*7550*/  ISETP.GT.AND P2, PT, R112, 0x1, PT ;  /* 0x000000017000780c */ /* 0x000fe20003f44270 */
[----:B------:R-:W-:Y:S01]  /*7560*/  IMAD.IADD R113, R113, 0x1, R114 ;  /* 0x0000000171717824 */ /* 0x000fe200078e0272 */
[C---:B------:R-:W-:Y:S02]  /*7570*/  ISETP.GT.AND P1, PT, R2.reuse, RZ, PT ;  /* 0x000000ff0200720c */ /* 0x040fe40003f24270 */
[----:B------:R-:W-:Y:S02]  /*7580*/  ISETP.GT.AND P0, PT, R2, 0x1, PT ;  /* 0x000000010200780c */ /* 0x000fe40003f04270 */
[----:B------:R-:W-:Y:S02]  /*7590*/  FSEL R156, R4, -INF , P3 ;  /* 0xff800000049c7808 */ /* 0x000fe40001800000 */
[----:B------:R-:W-:Y:S02]  /*75a0*/  FSEL R157, R5, -INF , P2 ;  /* 0xff800000059d7808 */ /* 0x000fe40001000000 */
[----:B------:R-:W-:Y:S02]  /*75b0*/  FSEL R165, R6, -INF , P1 ;  /* 0xff80000006a57808 */ /* 0x000fe40000800000 */
[----:B------:R-:W-:Y:S02]  /*75c0*/  FSEL R164, R7, -INF , P0 ;  /* 0xff80000007a47808 */ /* 0x000fe40000000000 */
[----:B------:R-:W1:Y:S01]  /*75d0*/  LDSM.16.M88.4 R4, [R202+0x2000] ;  /* 0x00200000ca04783b */ /* 0x000e620000000200 */
[----:B------:R-:W-:Y:S01]  /*75e0*/  ISETP.GT.AND P3, PT, R0, RZ, PT ;  /* 0x000000ff0000720c */ /* 0x000fe20003f64270 */
[----:B------:R-:W-:Y:S04]  /*75f0*/  DEPBAR.LE SB0, 0x0 ;  /* 0x000080000000791a */ /* 0x000fe80000000000 */
[----:B------:R-:W-:Y:S02]  /*7600*/  FSEL R166, R8, -INF , P3 ;  /* 0xff80000008a67808 */ /* 0x000fe40001800000 */
[----:B------:R-:W-:Y:S01]  /*7610*/  BAR.SYNC.DEFER_BLOCKING 0x0 ;  /* 0x0000000000007b1d */ /* 0x000fe20000010000 */
[C---:B------:R-:W-:Y:S02]  /*7620*/  ISETP.GT.AND P2, PT, R0.reuse, 0x1, PT ;  /* 0x000000010000780c */ /* 0x040fe40003f44270 */
[C---:B------:R-:W-:Y:S02]  /*7630*/  ISETP.GT.AND P3, PT, R0.reuse, 0x8, PT ;  /* 0x000000080000780c */ /* 0x040fe40003f64270 */
[----:B------:R-:W-:Y:S02]  /*7640*/  FSEL R167, R9, -INF , P2 ;  /* 0xff80000009a77808 */ /* 0x000fe40001000000 */
[----:B------:R-:W-:Y:S02]  /*7650*/  ISETP.GT.AND P2, PT, R0, 0x9, PT ;  /* 0x000000090000780c */ /* 0x000fe40003f44270 */
[----:B------:R-:W-:Y:S02]  /*7660*/  FMNMX.FTZ R8, R156, R3, !PT ;  /* 0x000000039c087209 */ /* 0x000fe40007810000 */
[----:B------:R-:W-:Y:S02]  /*7670*/  FSEL R158, R12, -INF , P3 ;  /* 0xff8000000c9e7808 */ /* 0x000fe40001800000 */
[----:B------:R-:W-:Y:S02]  /*7680*/  ISETP.GT.AND P3, PT, R112, 0x8, PT ;  /* 0x000000087000780c */ /* 0x000fe40003f64270 */
[----:B------:R-:W-:Y:S02]  /*7690*/  FSEL R159, R13, -INF , P2 ;  /* 0xff8000000d9f7808 */ /* 0x000fe40001000000 */
[----:B------:R-:W-:Y:S02]  /*76a0*/  FSEL R9, R16, -INF , P3 ;  /* 0xff80000010097808 */ /* 0x000fe40001800000 */
[C---:B------:R-:W-:Y:S02]  /*76b0*/  ISETP.GT.AND P2, PT, R112.reuse, 0x9, PT ;  /* 0x000000097000780c */ /* 0x040fe40003f44270 */
[----:B------:R-:W-:Y:S02]  /*76c0*/  FMNMX.FTZ R8, R157, R8, !PT ;  /* 0x000000089d087209 */ /* 0x000fe40007810000 */
[----:B------:R-:W-:Y:S02]  /*76d0*/  ISETP.GT.AND P3, PT, R112, 0x10, PT ;  /* 0x000000107000780c */ /* 0x000fe40003f64270 */
[C---:B------:R-:W-:Y:S02]  /*76e0*/  ISETP.GT.AND P1, PT, R113.reuse, RZ, PT ;  /* 0x000000ff7100720c */ /* 0x040fe40003f24270 */
[----:B------:R-:W-:Y:S02]  /*76f0*/  ISETP.GT.AND P0, PT, R113, 0x1, PT ;  /* 0x000000017100780c */ /* 0x000fe40003f04270 */
[----:B------:R-:W-:Y:S02]  /*7700*/  FSEL R16, R20, -INF , P3 ;  /* 0xff80000014107808 */ /* 0x000fe40001800000 */
[----:B------:R-:W-:Y:S01]  /*7710*/  FSEL R171, R10, -INF , P1 ;  /* 0xff8000000aab7808 */ /* 0x000fe20000800000 */
[-C--:B-1----:R-:W-:Y:S05]  /*7720*/  HMMA.16816.F32.BF16 R68, R176, R4.reuse, R68 ;  /* 0x00000004b044723c */ /* 0x082fea0000041844 */
[----:B------:R-:W-:Y:S02]  /*7730*/  FSEL R10, R17, -INF , P2 ;  /* 0xff800000110a7808 */ /* 0x000fe40001000000 */
[----:B------:R-:W-:Y:S01]  /*7740*/  ISETP.GT.AND P2, PT, R112, 0x11, PT ;  /* 0x000000117000780c */ /* 0x000fe20003f44270 */
[C---:B------:R-:W-:Y:S04]  /*7750*/  HMMA.16816.F32.BF16 R72, R192.reuse, R4, R72 ;  /* 0x00000004c048723c */ /* 0x040fe80000041848 */
[----:B------:R-:W-:Y:S02]  /*7760*/  FSEL R170, R11, -INF , P0 ;  /* 0xff8000000baa7808 */ /* 0x000fe40000000000 */
[----:B------:R-:W-:Y:S02]  /*7770*/  ISETP.GT.AND P0, PT, R113, 0x9, PT ;  /* 0x000000097100780c */ /* 0x000fe40003f04270 */
[----:B------:R-:W-:Y:S01]  /*7780*/  FMNMX.FTZ R4, R9, R8, !PT ;  /* 0x0000000809047209 */ /* 0x000fe20007810000 */
[-C--:B------:R-:W-:Y:S03]  /*7790*/  HMMA.16816.F32.BF16 R76, R192, R6.reuse, R76 ;  /* 0x00000006c04c723c */ /* 0x080fe6000004184c */
[----:B------:R-:W-:Y:S02]  /*77a0*/  ISETP.GT.AND P3, PT, R0, 0x10, PT ;  /* 0x000000100000780c */ /* 0x000fe40003f64270 */
[----:B------:R-:W-:Y:S02]  /*77b0*/  FSEL R168, R15, -INF , P0 ;  /* 0xff8000000fa87808 */ /* 0x000fe40000000000 */
[----:B------:R-:W-:Y:S01]  /*77c0*/  FSEL R15, R21, -INF , P2 ;  /* 0xff800000150f7808 */ /* 0x000fe20001000000 */
[----:B------:R-:W-:Y:S04]  /*77d0*/  HMMA.16816.F32.BF16 R80, R176, R6, R80 ;  /* 0x00000006b050723c */ /* 0x000fe80000041850 */
[----:B------:R-:W-:Y:S02]  /*77e0*/  ISETP.GT.AND P0, PT, R2, 0x9, PT ;  /* 0x000000090200780c */ /* 0x000fe40003f04270 */
[----:B------:R-:W-:Y:S02]  /*77f0*/  FSEL R160, R24, -INF , P3 ;  /* 0xff80000018a07808 */ /* 0x000fe40001800000 */
[----:B------:R-:W-:Y:S02]  /*7800*/  FMNMX.FTZ R4, R10, R4, !PT ;  /* 0x000000040a047209 */ /* 0x000fe40007810000 */
[C---:B------:R-:W-:Y:S02]  /*7810*/  ISETP.GT.AND P2, PT, R0.reuse, 0x11, PT ;  /* 0x000000110000780c */ /* 0x040fe40003f44270 */
[----:B------:R-:W-:Y:S02]  /*7820*/  ISETP.GT.AND P3, PT, R0, 0x18, PT ;  /* 0x000000180000780c */ /* 0x000fe40003f64270 */
[----:B------:R-:W-:Y:S02]  /*7830*/  FSEL R12, R19, -INF , P0 ;  /* 0xff800000130c7808 */ /* 0x000fe40000000000 */
[----:B------:R-:W-:Y:S02]  /*7840*/  ISETP.GT.AND P0, PT, R2, 0x11, PT ;  /* 0x000000110200780c */ /* 0x000fe40003f04270 */
[----:B------:R-:W-:Y:S02]  /*7850*/  FSEL R25, R25, -INF , P2 ;  /* 0xff80000019197808 */ /* 0x000fe40001000000 */
[----:B------:R-:W-:Y:S02]  /*7860*/  FSEL R28, R28, -INF , P3 ;  /* 0xff8000001c1c7808 */ /* 0x000fe40001800000 */
[----:B------:R-:W-:Y:S02]  /*7870*/  ISETP.GT.AND P3, PT, R112, 0x18, PT ;  /* 0x000000187000780c */ /* 0x000fe40003f64270 */
[----:B------:R-:W-:Y:S02]  /*7880*/  FMNMX.FTZ R4, R16, R4, !PT ;  /* 0x0000000410047209 */ /* 0x000fe40007810000 */
[----:B------:R-:W-:Y:S02]  /*7890*/  ISETP.GT.AND P1, PT, R113, 0x8, PT ;  /* 0x000000087100780c */ /* 0x000fe40003f24270 */
[----:B------:R-:W-:Y:S02]  /*78a0*/  ISETP.GT.AND P2, PT, R0, 0x19, PT ;  /* 0x000000190000780c */ /* 0x000fe40003f44270 */
[----:B------:R-:W-:Y:S02]  /*78b0*/  FSEL R19, R23, -INF , P0 ;  /* 0xff80000017137808 */ /* 0x000fe40000000000 */
[----:B------:R-:W-:Y:S02]  /*78c0*/  FSEL R169, R14, -INF , P1 ;  /* 0xff8000000ea97808 */ /* 0x000fe40000800000 */
[----:B------:R-:W-:Y:S02]  /*78d0*/  FSEL R14, R32, -INF , P3 ;  /* 0xff800000200e7808 */ /* 0x000fe40001800000 */
[----:B------:R-:W-:Y:S02]  /*78e0*/  ISETP.GT.AND P1, PT, R2, 0x8, PT ;  /* 0x000000080200780c */ /* 0x000fe40003f24270 */
[----:B------:R-:W-:Y:S02]  /*78f0*/  ISETP.GT.AND P0, PT, R113, 0x11, PT ;  /* 0x000000117100780c */ /* 0x000fe40003f04270 */
[----:B------:R-:W-:Y:S02]  /*7900*/  FSEL R29, R29, -INF , P2 ;  /* 0xff8000001d1d7808 */ /* 0x000fe40001000000 */
[C---:B------:R-:W-:Y:S02]  /*7910*/  ISETP.GT.AND P2, PT, R112.reuse, 0x19, PT ;  /* 0x000000197000780c */ /* 0x040fe40003f44270 */
[----:B------:R-:W-:Y:S02]  /*7920*/  FMNMX.FTZ R4, R15, R4, !PT ;  /* 0x000000040f047209 */ /* 0x000fe40007810000 */
[----:B------:R-:W-:Y:S02]  /*7930*/  FSEL R172, R27, -INF , P0 ;  /* 0xff8000001bac7808 */ /* 0x000fe40000000000 */
[----:B------:R-:W-:Y:S02]  /*7940*/  FSEL R13, R33, -INF , P2 ;  /* 0xff800000210d7808 */ /* 0x000fe40001000000 */
[----:B------:R-:W-:Y:S02]  /*7950*/  ISETP.GT.AND P3, PT, R112, 0x20, PT ;  /* 0x000000207000780c */ /* 0x000fe40003f64270 */
[----:B------:R-:W-:Y:S02]  /*7960*/  FSEL R11, R18, -INF , P1 ;  /* 0xff800000120b7808 */ /* 0x000fe40000800000 */
[----:B------:R-:W-:Y:S02]  /*7970*/  ISETP.GT.AND P1, PT, R2, 0x10, PT ;  /* 0x000000100200780c */ /* 0x000fe40003f24270 */
[----:B------:R-:W-:Y:S02]  /*7980*/  ISETP.GT.AND P0, PT, R113, 0x19, PT ;  /* 0x000000197100780c */ /* 0x000fe40003f04270 */
[----:B------:R-:W-:Y:S02]  /*7990*/  FMNMX.FTZ R4, R14, R4, !PT ;  /* 0x000000040e047209 */ /* 0x000fe40007810000 */
[----:B------:R-:W-:Y:S02]  /*79a0*/  FSEL R17, R22, -INF , P1 ;  /* 0xff80000016117808 */ /* 0x000fe40000800000 */
[----:B------:R-:W-:Y:S02]  /*79b0*/  FSEL R173, R36, -INF , P3 ;  /* 0xff80000024ad7808 */ /* 0x000fe40001800000 */
[----:B------:R-:W-:Y:S02]  /*79c0*/  FSEL R181, R31, -INF , P0 ;  /* 0xff8000001fb57808 */ /* 0x000fe40000000000 */
[----:B------:R-:W-:Y:S02]  /*79d0*/  ISETP.GT.AND P2, PT, R112, 0x21, PT ;  /* 0x000000217000780c */ /* 0x000fe40003f44270 */
[C---:B------:R-:W-:Y:S02]  /*79e0*/  ISETP.GT.AND P0, PT, R2.reuse, 0x19, PT ;  /* 0x000000190200780c */ /* 0x040fe40003f04270 */
[----:B------:R-:W-:Y:S02]  /*79f0*/  FMNMX.FTZ R4, R13, R4, !PT ;  /* 0x000000040d047209 */ /* 0x000fe40007810000 */
[----:B------:R-:W-:Y:S02]  /*7a00*/  ISETP.GT.AND P1, PT, R113, 0x10, PT ;  /* 0x000000107100780c */ /* 0x000fe40003f24270 */
[----:B------:R-:W-:Y:S02]  /*7a10*/  FSEL R180, R37, -INF , P2 ;  /* 0xff80000025b47808 */ /* 0x000fe40001000000 */
[----:B------:R-:W-:Y:S02]  /*7a20*/  FSEL R24, R35, -INF , P0 ;  /* 0xff80000023187808 */ /* 0x000fe40000000000 */
[----:B------:R-:W-:Y:S02]  /*7a30*/  ISETP.GT.AND P0, PT, R2, 0x21, PT ;  /* 0x000000210200780c */ /* 0x000fe40003f04270 */
[----:B------:R-:W-:Y:S02]  /*7a40*/  FSEL R161, R26, -INF , P1 ;  /* 0xff8000001aa17808 */ /* 0x000fe40000800000 */
[----:B------:R-:W-:Y:S02]  /*7a50*/  ISETP.GT.AND P5, PT, R112, 0x28, PT ;  /* 0x000000287000780c */ /* 0x000fe40003fa4270 */
[----:B------:R-:W-:Y:S02]  /*7a60*/  ISETP.GT.AND P1, PT, R113, 0x18, PT ;  /* 0x000000187100780c */ /* 0x000fe40003f24270 */
[----:B------:R-:W-:Y:S02]  /*7a70*/  ISETP.GT.AND P2, PT, R0, 0x21, PT ;  /* 0x000000210000780c */ /* 0x000fe40003f44270 */
[----:B------:R-:W-:Y:S02]  /*7a80*/  FMNMX.FTZ R4, R173, R4, !PT ;  /* 0x00000004ad047209 */ /* 0x000fe40007810000 */
[----:B------:R-:W-:Y:S02]  /*7a90*/  FSEL R183, R39, -INF , P0 ;  /* 0xff80000027b77808 */ /* 0x000fe40000000000 */
[----:B------:R-:W-:Y:S02]  /*7aa0*/  ISETP.GT.AND P0, PT, R113, 0x21, PT ;  /* 0x000000217100780c */ /* 0x000fe40003f04270 */
[----:B------:R-:W-:Y:S02]  /*7ab0*/  FSEL R188, R41, -INF , P2 ;  /* 0xff80000029bc7808 */ /* 0x000fe40001000000 */
[----:B------:R-:W-:Y:S02]  /*7ac0*/  FSEL R162, R48, -INF , P5 ;  /* 0xff80000030a27808 */ /* 0x000fe40002800000 */
[----:B------:R-:W-:Y:S02]  /*7ad0*/  FSEL R174, R30, -INF , P1 ;  /* 0xff8000001eae7808 */ /* 0x000fe40000800000 */
[----:B------:R-:W-:Y:S02]  /*7ae0*/  ISETP.GT.AND P1, PT, R2, 0x18, PT ;  /* 0x000000180200780c */ /* 0x000fe40003f24270 */
[----:B------:R-:W-:Y:S02]  /*7af0*/  ISETP.GT.AND P2, PT, R112, 0x29, PT ;  /* 0x000000297000780c */ /* 0x000fe40003f44270 */
[----:B------:R-:W-:Y:S02]  /*7b00*/  FMNMX.FTZ R4, R180, R4, !PT ;  /* 0x00000004b4047209 */ /* 0x000fe40007810000 */
[----:B------:R-:W-:Y:S02]  /*7b10*/  FSEL R18, R34, -INF , P1 ;  /* 0xff80000022127808 */ /* 0x000fe40000800000 */
[----:B------:R-:W-:Y:S02]  /*7b20*/  ISETP.GT.AND P1, PT, R2, 0x20, PT ;  /* 0x000000200200780c */ /* 0x000fe40003f24270 */
[----:B------:R-:W-:Y:S02]  /*7b30*/  FSEL R192, R43, -INF , P0 ;  /* 0xff8000002bc07808 */ /* 0x000fe40000000000 */
[----:B------:R-:W-:Y:S02]  /*7b40*/  ISETP.GT.AND P0, PT, R112, 0x30, PT ;  /* 0x000000307000780c */ /* 0x000fe40003f04270 */
[----:B------:R-:W-:Y:S02]  /*7b50*/  FSEL R163, R49, -INF , P2 ;  /* 0xff80000031a37808 */ /* 0x000fe40001000000 */
        /* <DEDUP_REMOVED lines=19> */
[----:B------:R-:W-:Y:S02]  /*7c90*/  FMNMX.FTZ R4, R217, R4, !PT ;  /* 0x00000004d9047209 */ /* 0x000fe40007810000 */
[----:B------:R-:W-:Y:S02]  /*7ca0*/  FMNMX.FTZ R5, R165, R115, !PT ;  /* 0x00000073a5057209 */ /* 0x000fe40007810000 */
[----:B------:R-:W-:Y:S02]  /*7cb0*/  FSEL R224, R65, -INF , P2 ;  /* 0xff80000041e07808 */ /* 0x000fe40001000000 */
[----:B------:R-:W-:Y:S02]  /*7cc0*/  FSEL R189, R46, -INF , P1 ;  /* 0xff8000002ebd7808 */ /* 0x000fe40000800000 */
[----:B------:R-:W-:Y:S02]  /*7cd0*/  ISETP.GT.AND P1, PT, R112, 0x40, PT ;  /* 0x000000407000780c */ /* 0x000fe40003f24270 */
[----:B------:R-:W-:Y:S02]  /*7ce0*/  FMNMX.FTZ R4, R220, R4, !PT ;  /* 0x00000004dc047209 */ /* 0x000fe40007810000 */
[----:B------:R-:W-:Y:S02]  /*7cf0*/  FMNMX.FTZ R5, R164, R5, !PT ;  /* 0x00000005a4057209 */ /* 0x000fe40007810000 */
[----:B------:R-:W-:Y:S02]  /*7d00*/  FSEL R244, R68, -INF , P1 ;  /* 0xff80000044f47808 */ /* 0x000fe40000800000 */
[----:B------:R-:W-:Y:S02]  /*7d10*/  ISETP.GT.AND P5, PT, R112, 0x41, PT ;  /* 0x000000417000780c */ /* 0x000fe40003fa4270 */
[----:B------:R-:W-:Y:S02]  /*7d20*/  FMNMX.FTZ R4, R224, R4, !PT ;  /* 0x00000004e0047209 */ /* 0x000fe40007810000 */
[----:B------:R-:W-:Y:S02]  /*7d30*/  FMNMX.FTZ R5, R11, R5, !PT ;  /* 0x000000050b057209 */ /* 0x000fe40007810000 */
[----:B------:R-:W-:Y:S02]  /*7d40*/  ISETP.GT.AND P3, PT, R112, 0x48, PT ;  /* 0x000000487000780c */ /* 0x000fe40003f64270 */
[----:B------:R-:W-:Y:S02]  /*7d50*/  FSEL R249, R69, -INF , P5 ;  /* 0xff80000045f97808 */ /* 0x000fe40002800000 */
[----:B------:R-:W-:Y:S02]  /*7d60*/  FMNMX.FTZ R4, R244, R4, !PT ;  /* 0x00000004f4047209 */ /* 0x000fe40007810000 */
[----:B------:R-:W-:Y:S02]  /*7d70*/  FMNMX.FTZ R5, R12, R5, !PT ;  /* 0x000000050c057209 */ /* 0x000fe40007810000 */
[----:B------:R-:W-:Y:S02]  /*7d80*/  FSEL R252, R80, -INF , P3 ;  /* 0xff80000050fc7808 */ /* 0x000fe40001800000 */
[----:B------:R-:W-:Y:S02]  /*7d90*/  ISETP.GT.AND P2, PT, R112, 0x49, PT ;  /* 0x000000497000780c */ /* 0x000fe40003f44270 */
[----:B------:R-:W-:Y:S02]  /*7da0*/  FMNMX.FTZ R4, R249, R4, !PT ;  /* 0x00000004f9047209 */ /* 0x000fe40007810000 */
[----:B------:R-:W-:Y:S02]  /*7db0*/  FMNMX.FTZ R5, R17, R5, !PT ;  /* 0x0000000511057209 */ /* 0x000fe40007810000 */
[----:B------:R-:W-:Y:S02]  /*7dc0*/  FSEL R250, R81, -INF , P2 ;  /* 0xff80000051fa7808 */ /* 0x000fe40001000000 */
[----:B------:R-:W-:Y:S02]  /*7dd0*/  FMNMX.FTZ R4, R252, R4, !PT ;  /* 0x00000004fc047209 */ /* 0x000fe40007810000 */
[----:B------:R-:W-:Y:S02]  /*7de0*/  FMNMX.FTZ R5, R19, R5, !PT ;  /* 0x0000000513057209 */ /* 0x000fe40007810000 */
[----:B------:R-:W-:Y:S02]  /*7df0*/  FMNMX.FTZ R4, R250, R4, !PT ;  /* 0x00000004fa047209 */ /* 0x000fe40007810000 */
[----:B------:R-:W-:Y:S02]  /*7e00*/  FMNMX.FTZ R5, R18, R5, !PT ;  /* 0x0000000512057209 */ /* 0x000fe40007810000 */
[----:B------:R-:W-:Y:S01]  /*7e10*/  ISETP.GT.AND P0, PT, R113, 0x29, PT ;  /* 0x000000297100780c */ /* 0x000fe20003f04270 */
[----:B------:R-:W1:Y:S01]  /*7e20*/  SHFL.BFLY PT, R7, R4, 0x2, 0x1f ;  /* 0x0c401f0004077f89 */ /* 0x000e6200000e0000 */
[----:B------:R-:W-:Y:S02]  /*7e30*/  FMNMX.FTZ R5, R24, R5, !PT ;  /* 0x0000000518057209 */ /* 0x000fe40007810000 */
[----:B------:R-:W-:Y:S02]  /*7e40*/  FSEL R179, R47, -INF , P0 ;  /* 0xff8000002fb37808 */ /* 0x000fe40000000000 */
[----:B------:R-:W-:Y:S02]  /*7e50*/  ISETP.GT.AND P0, PT, R2, 0x28, PT ;  /* 0x000000280200780c */ /* 0x000fe40003f04270 */
[----:B------:R-:W-:Y:S02]  /*7e60*/  FMNMX.FTZ R5, R182, R5, !PT ;  /* 0x00000005b6057209 */ /* 0x000fe40007810000 */
[C---:B------:R-:W-:Y:S02]  /*7e70*/  ISETP.GT.AND P3, PT, R2.reuse, 0x30, PT ;  /* 0x000000300200780c */ /* 0x040fe40003f64270 */
[----:B------:R-:W-:Y:S02]  /*7e80*/  ISETP.GT.AND P2, PT, R2, 0x31, PT ;  /* 0x000000310200780c */ /* 0x000fe40003f44270 */
[----:B------:R-:W-:Y:S02]  /*7e90*/  FSEL R175, R50, -INF , P0 ;  /* 0xff80000032af7808 */ /* 0x000fe40000000000 */
[C---:B------:R-:W-:Y:S02]  /*7ea0*/  ISETP.GT.AND P1, PT, R2.reuse, 0x29, PT ;  /* 0x000000290200780c */ /* 0x040fe40003f24270 */
[----:B------:R-:W-:Y:S02]  /*7eb0*/  ISETP.GT.AND P0, PT, R2, 0x38, PT ;  /* 0x000000380200780c */ /* 0x000fe40003f04270 */
[----:B------:R-:W-:Y:S02]  /*7ec0*/  FMNMX.FTZ R5, R183, R5, !PT ;  /* 0x00000005b7057209 */ /* 0x000fe40007810000 */
[----:B------:R-:W-:Y:S02]  /*7ed0*/  FMNMX.FTZ R6, R166, R116, !PT ;  /* 0x00000074a6067209 */ /* 0x000fe40007810000 */
[----:B------:R-:W-:Y:S02]  /*7ee0*/  FSEL R197, R54, -INF , P3 ;  /* 0xff80000036c57808 */ /* 0x000fe40001800000 */
[----:B------:R-:W-:Y:S02]  /*7ef0*/  FSEL R226, R55, -INF , P2 ;  /* 0xff80000037e27808 */ /* 0x000fe40001000000 */
[----:B------:R-:W-:Y:S02]  /*7f00*/  FSEL R176, R51, -INF , P1 ;  /* 0xff80000033b07808 */ /* 0x000fe40000800000 */
[C---:B------:R-:W-:Y:S02]  /*7f10*/  ISETP.GT.AND P1, PT, R2.reuse, 0x48, PT ;  /* 0x000000480200780c */ /* 0x040fe40003f24270 */
[C---:B------:R-:W-:Y:S02]  /*7f20*/  ISETP.GT.AND P5, PT, R2.reuse, 0x39, PT ;  /* 0x000000390200780c */ /* 0x040fe40003fa4270 */
[----:B------:R-:W-:Y:S02]  /*7f30*/  ISETP.GT.AND P2, PT, R2, 0x41, PT ;  /* 0x000000410200780c */ /* 0x000fe40003f44270 */
[----:B------:R-:W-:Y:S02]  /*7f40*/  FSEL R225, R66, -INF , P0 ;  /* 0xff80000042e17808 */ /* 0x000fe40000000000 */
[C---:B------:R-:W-:Y:S02]  /*7f50*/  ISETP.GT.AND P0, PT, R2.reuse, 0x49, PT ;  /* 0x000000490200780c */ /* 0x040fe40003f04270 */
[----:B------:R-:W-:Y:S02]  /*7f60*/  ISETP.GT.AND P3, PT, R2, 0x40, PT ;  /* 0x000000400200780c */ /* 0x000fe40003f64270 */
        /* <DEDUP_REMOVED lines=10> */
[----:B------:R-:W-:Y:S02]  /*8010*/  FSEL R228, R67, -INF , P5 ;  /* 0xff80000043e47808 */ /* 0x000fe40002800000 */
[----:B------:R-:W-:Y:S02]  /*8020*/  FMNMX.FTZ R4, R225, R4, !PT ;  /* 0x00000004e1047209 */ /* 0x000fe40007810000 */
[----:B------:R-:W-:Y:S02]  /*8030*/  FMNMX.FTZ R6, R25, R6, !PT ;  /* 0x0000000619067209 */ /* 0x000fe40007810000 */
[----:B------:R-:W-:Y:S02]  /*8040*/  FSEL R184, R70, -INF , P3 ;  /* 0xff80000046b87808 */ /* 0x000fe40001800000 */
[----:B------:R-:W-:Y:S02]  /*8050*/  FMNMX.FTZ R4, R228, R4, !PT ;  /* 0x00000004e4047209 */ /* 0x000fe40007810000 */
[----:B------:R-:W-:Y:S02]  /*8060*/  FMNMX.FTZ R5, R28, R6, !PT ;  /* 0x000000061c057209 */ /* 0x000fe40007810000 */
[----:B------:R-:W-:Y:S02]  /*8070*/  FSEL R185, R71, -INF , P2 ;  /* 0xff80000047b97808 */ /* 0x000fe40001000000 */
[----:B------:R-:W-:Y:S02]  /*8080*/  FMNMX.FTZ R4, R184, R4, !PT ;  /* 0x00000004b8047209 */ /* 0x000fe40007810000 */
        /* <DEDUP_REMOVED lines=10> */
[----:B------:R-:W-:Y:S02]  /*8130*/  FMNMX.FTZ R4, R83, R4, !PT ;  /* 0x0000000453047209 */ /* 0x000fe40007810000 */
[----:B------:R-:W-:Y:S02]  /*8140*/  ISETP.GT.AND P2, PT, R0, 0x30, PT ;  /* 0x000000300000780c */ /* 0x000fe40003f44270 */
[----:B------:R-:W-:Y:S01]  /*8150*/  FMNMX.FTZ R6, R168, R6, !PT ;  /* 0x00000006a8067209 */ /* 0x000fe20007810000 */
[----:B------:R-:W2:Y:S01]  /*8160*/  SHFL.BFLY PT, R7, R4, 0x2, 0x1f ;  /* 0x0c401f0004077f89 */ /* 0x000ea200000e0000 */
[----:B------:R-:W-:Y:S02]  /*8170*/  FMNMX.FTZ R5, R177, R5, !PT ;  /* 0x00000005b1057209 */ /* 0x000fe40007810000 */
[----:B------:R-:W-:Y:S02]  /*8180*/  ISETP.GT.AND P1, PT, R0, 0x31, PT ;  /* 0x000000310000780c */ /* 0x000fe40003f24270 */
[----:B------:R-:W-:Y:S02]  /*8190*/  FSEL R195, R56, -INF , P2 ;  /* 0xff80000038c37808 */ /* 0x000fe40001000000 */
[----:B------:R-:W-:Y:S02]  /*81a0*/  FMNMX.FTZ R6, R161, R6, !PT ;  /* 0x00000006a1067209 */ /* 0x000fe40007810000 */
[----:B------:R-:W-:Y:S02]  /*81b0*/  FMNMX.FTZ R5, R178, R5, !PT ;  /* 0x00000005b2057209 */ /* 0x000fe40007810000 */
[----:B------:R-:W-:Y:S02]  /*81c0*/  FMNMX.FTZ R6, R172, R6, !PT ;  /* 0x00000006ac067209 */ /* 0x000fe40007810000 */
[----:B------:R-:W-:Y:S02]  /*81d0*/  ISETP.GT.AND P0, PT, R0, 0x38, PT ;  /* 0x000000380000780c */ /* 0x000fe40003f04270 */
[----:B------:R-:W-:Y:S02]  /*81e0*/  FSEL R198, R57, -INF , P1 ;  /* 0xff80000039c67808 */ /* 0x000fe40000800000 */
[----:B------:R-:W-:Y:S02]  /*81f0*/  FMNMX.FTZ R5, R195, R5, !PT ;  /* 0x00000005c3057209 */ /* 0x000fe40007810000 */
[----:B------:R-:W-:Y:S02]  /*8200*/  FSEL R222, R60, -INF , P0 ;  /* 0xff8000003cde7808 */ /* 0x000fe40000000000 */
[----:B------:R-:W-:Y:S02]  /*8210*/  FMNMX.FTZ R5, R198, R5, !PT ;  /* 0x00000005c6057209 */ /* 0x000fe40007810000 */
[----:B------:R-:W-:Y:S02]  /*8220*/  FMNMX.FTZ R6, R174, R6, !PT ;  /* 0x00000006ae067209 */ /* 0x000fe40007810000 */
[C---:B------:R-:W-:Y:S02]  /*8230*/  ISETP.GT.AND P5, PT, R0.reuse, 0x39, PT ;  /* 0x000000390000780c */ /* 0x040fe40003fa4270 */
[C---:B------:R-:W-:Y:S02]  /*8240*/  ISETP.GT.AND P1, PT, R0.reuse, 0x48, PT ;  /* 0x000000480000780c */ /* 0x040fe40003f24270 */
[C---:B------:R-:W-:Y:S02]  /*8250*/  ISETP.GT.AND P0, PT, R0.reuse, 0x49, PT ;  /* 0x000000490000780c */ /* 0x040fe40003f04270 */
[C---:B------:R-:W-:Y:S02]  /*8260*/  ISETP.GT.AND P3, PT, R0.reuse, 0x40, PT ;  /* 0x000000400000780c */ /* 0x040fe40003f64270 */
[----:B------:R-:W-:Y:S02]  /*8270*/  ISETP.GT.AND P2, PT, R0, 0x41, PT ;  /* 0x000000410000780c */ /* 0x000fe40003f44270 */
[----:B------:R-:W-:Y:S02]  /*8280*/  FMNMX.FTZ R0, R222, R5, !PT ;  /* 0x00000005de007209 */ /* 0x000fe40007810000 */
[----:B------:R-:W-:Y:S02]  /*8290*/  FMNMX.FTZ R5, R181, R6, !PT ;  /* 0x00000006b5057209 */ /* 0x000fe40007810000 */
[----:B-1----:R-:W-:Y:S02]  /*82a0*/  FMNMX.FTZ R114, R2, R8, !PT ;  /* 0x0000000802727209 */ /* 0x002fe40007810000 */
[----:B------:R-:W-:Y:S02]  /*82b0*/  FMNMX.FTZ R2, R190, R5, !PT ;  /* 0x00000005be027209 */ /* 0x000fe40007810000 */
[----:B------:R-:W-:Y:S02]  /*82c0*/  FSEL R241, R72, -INF , P3 ;  /* 0xff80000048f17808 */ /* 0x000fe40001800000 */
[----:B------:R-:W-:Y:S02]  /*82d0*/  FMNMX.FTZ R2, R192, R2, !PT ;  /* 0x00000002c0027209 */ /* 0x000fe40007810000 */
[----:B------:R-:W-:Y:S02]  /*82e0*/  ISETP.GT.AND P3, PT, R113, 0x30, PT ;  /* 0x000000307100780c */ /* 0x000fe40003f64270 */
[----:B------:R-:W-:Y:S02]  /*82f0*/  FMNMX.FTZ R6, R189, R2, !PT ;  /* 0x00000002bd067209 */ /* 0x000fe40007810000 */
[----:B--2---:R-:W-:Y:S01]  /*8300*/  FMNMX.FTZ R2, R4, R7, !PT ;  /* 0x0000000704027209 */ /* 0x004fe20007810000 */
[----:B------:R-:W-:Y:S01]  /*8310*/  FMUL.FTZ R4, R114, c[0x0][0x2d0] ;  /* 0x0000b40072047a20 */ /* 0x000fe20000410000 */
[----:B------:R-:W-:Y:S02]  /*8320*/  FSEL R199, R58, -INF , P3 ;  /* 0xff8000003ac77808 */ /* 0x000fe40001800000 */
[----:B------:R-:W-:Y:S01]  /*8330*/  FSETP.NEU.FTZ.AND P3, PT, R114, -INF , PT ;  /* 0xff8000007200780b */ /* 0x000fe20003f7d000 */
[----:B------:R-:W1:Y:S01]  /*8340*/  SHFL.BFLY PT, R7, R2, 0x1, 0x1f ;  /* 0x0c201f0002077f89 */ /* 0x000e6200000e0000 */
[----:B------:R-:W-:Y:S02]  /*8350*/  FSEL R223, R61, -INF , P5 ;  /* 0xff8000003ddf7808 */ /* 0x000fe40002800000 */
[----:B------:R-:W-:Y:S02]  /*8360*/  FSEL R118, R4, RZ, P3 ;  /* 0x000000ff04767208 */ /* 0x000fe40001800000 */
[----:B------:R-:W-:Y:S02]  /*8370*/  FMNMX.FTZ R0, R223, R0, !PT ;  /* 0x00000000df007209 */ /* 0x000fe40007810000 */
[----:B------:R-:W-:Y:S01]  /*8380*/  FSEL R248, R73, -INF , P2 ;  /* 0xff80000049f87808 */ /* 0x000fe20001000000 */
[--C-:B------:R-:W-:Y:S01]  /*8390*/  FFMA.FTZ R4, R156, c[0x0][0x2d0], -R118.reuse ;  /* 0x0000b4009c047a23 */ /* 0x100fe20000010876 */
[----:B------:R-:W-:Y:S02]  /*83a0*/  ISETP.GT.AND P5, PT, R196, R215, PT ;  /* 0x000000d7c400720c */ /* 0x000fe40003fa4270 */
[----:B------:R-:W-:Y:S01]  /*83b0*/  FSEL R251, R76, -INF , P1 ;  /* 0xff8000004cfb7808 */ /* 0x000fe20000800000 */
[----:B------:R2:W-:Y:S01]  /*83c0*/  MUFU.EX2 R229, R4 ;  /* 0x0000000400e57308 */ /* 0x0005e20000000800 */
[----:B------:R-:W-:Y:S02]  /*83d0*/  FMNMX.FTZ R0, R241, R0, !PT ;  /* 0x00000000f1007209 */ /* 0x000fe40007810000 */
[----:B------:R-:W-:Y:S02]  /*83e0*/  FSEL R186, R77, -INF , P0 ;  /* 0xff8000004dba7808 */ /* 0x000fe40000000000 */
[----:B------:R-:W-:Y:S02]  /*83f0*/  FMNMX.FTZ R0, R248, R0, !PT ;  /* 0x00000000f8007209 */ /* 0x000fe40007810000 */
[----:B------:R-:W-:Y:S02]  /*8400*/  ISETP.GT.AND P1, PT, R113, 0x38, PT ;  /* 0x000000387100780c */ /* 0x000fe40003f24270 */
[----:B------:R-:W-:Y:S02]  /*8410*/  FMNMX.FTZ R0, R251, R0, !PT ;  /* 0x00000000fb007209 */ /* 0x000fe40007810000 */
[----:B------:R-:W-:Y:S02]  /*8420*/  ISETP.GT.AND P0, PT, R113, 0x39, PT ;  /* 0x000000397100780c */ /* 0x000fe40003f04270 */
[----:B------:R-:W-:Y:S02]  /*8430*/  FMNMX.FTZ R0, R186, R0, !PT ;  /* 0x00000000ba007209 */ /* 0x000fe40007810000 */
[----:B------:R-:W-:Y:S02]  /*8440*/  FSEL R227, R63, -INF , P0 ;  /* 0xff8000003fe37808 */ /* 0x000fe40000000000 */
[C---:B------:R-:W-:Y:S01]  /*8450*/  ISETP.GT.AND P0, PT, R113.reuse, 0x41, PT ;  /* 0x000000417100780c */ /* 0x040fe20003f04270 */
[----:B------:R-:W3:Y:S01]  /*8460*/  SHFL.BFLY PT, R5, R0, 0x2, 0x1f ;  /* 0x0c401f0000057f89 */ /* 0x000ee200000e0000 */
[----:B------:R-:W-:Y:S02]  /*8470*/  FSEL R218, R62, -INF , P1 ;  /* 0xff8000003eda7808 */ /* 0x000fe40000800000 */
[C---:B------:R-:W-:Y:S02]  /*8480*/  ISETP.GT.AND P1, PT, R113.reuse, 0x40, PT ;  /* 0x000000407100780c */ /* 0x040fe40003f24270 */
[----:B------:R-:W-:Y:S01]  /*8490*/  ISETP.GT.AND P2, PT, R113, 0x31, PT ;  /* 0x000000317100780c */ /* 0x000fe20003f44270 */
[--C-:B--2---:R-:W-:Y:S01]  /*84a0*/  FFMA.FTZ R4, R157, c[0x0][0x2d0], -R118.reuse ;  /* 0x0000b4009d047a23 */ /* 0x104fe20000010876 */
[----:B------:R-:W-:Y:S02]  /*84b0*/  FSEL R242, R74, -INF , P1 ;  /* 0xff8000004af27808 */ /* 0x000fe40000800000 */
[----:B------:R-:W-:Y:S01]  /*84c0*/  ISETP.GT.AND P1, PT, R113, 0x48, PT ;  /* 0x000000487100780c */ /* 0x000fe20003f24270 */
[----:B------:R3:W2:Y:S01]  /*84d0*/  MUFU.EX2 R193, R4 ;  /* 0x0000000400c17308 */ /* 0x0006a20000000800 */
[----:B------:R-:W-:Y:S02]  /*84e0*/  FSEL R247, R75, -INF , P0 ;  /* 0xff8000004bf77808 */ /* 0x000fe40000000000 */
[----:B------:R-:W-:Y:S02]  /*84f0*/  ISETP.GT.AND P0, PT, R113, 0x49, PT ;  /* 0x000000497100780c */ /* 0x000fe40003f04270 */
[----:B-1----:R-:W-:Y:S02]  /*8500*/  FMNMX.FTZ R113, R2, R7, !PT ;  /* 0x0000000702717209 */ /* 0x002fe40007810000 */
[----:B------:R-:W-:Y:S02]  /*8510*/  FSEL R219, R59, -INF , P2 ;  /* 0xff8000003bdb7808 */ /* 0x000fe40001000000 */
[----:B------:R-:W-:Y:S02]  /*8520*/  FSETP.NEU.FTZ.AND P2, PT, R113, -INF , PT ;  /* 0xff8000007100780b */ /* 0x000fe40003f5d000 */
[----:B------:R-:W-:Y:S02]  /*8530*/  FMNMX.FTZ R6, R179, R6, !PT ;  /* 0x00000006b3067209 */ /* 0x000fe40007810000 */
[----:B------:R-:W-:Y:S02]  /*8540*/  FSEL R78, R78, -INF , P1 ;  /* 0xff8000004e4e7808 */ /* 0x000fe40000800000 */
[----:B------:R-:W-:Y:S02]  /*8550*/  FMNMX.FTZ R6, R199, R6, !PT ;  /* 0x00000006c7067209 */ /* 0x000fe40007810000 */
[----:B------:R-:W-:Y:S02]  /*8560*/  FSEL R71, R79, -INF , P0 ;  /* 0xff8000004f477808 */ /* 0x000fe40000000000 */
[----:B------:R-:W-:Y:S02]  /*8570*/  FMNMX.FTZ R6, R219, R6, !PT ;  /* 0x00000006db067209 */ /* 0x000fe40007810000 */
[----:B------:R-:W-:Y:S02]  /*8580*/  IADD3 R215, R196, -0x1, RZ ;  /* 0xffffffffc4d77810 */ /* 0x000fe40007ffe0ff */
[----:B------:R-:W-:Y:S02]  /*8590*/  FMNMX.FTZ R6, R218, R6, !PT ;  /* 0x00000006da067209 */ /* 0x000fe40007810000 */
[----:B---3--:R-:W-:Y:S01]  /*85a0*/  FMNMX.FTZ R4, R0, R5, !PT ;  /* 0x0000000500047209 */ /* 0x008fe20007810000 */
[--C-:B------:R-:W-:Y:S01]  /*85b0*/  FFMA.FTZ R5, R9, c[0x0][0x2d0], -R118.reuse ;  /* 0x0000b40009057a23 */ /* 0x100fe20000010876 */
[----:B--2---:R-:W-:Y:S02]  /*85c0*/  F2FP.BF16.PACK_AB R72, R193, R229 ;  /* 0x000000e5c148723e */ /* 0x004fe400000010ff */
[----:B------:R-:W-:Y:S01]  /*85d0*/  FMNMX.FTZ R6, R227, R6, !PT ;  /* 0x00000006e3067209 */ /* 0x000fe20007810000 */
[----:B------:R1:W-:Y:S01]  /*85e0*/  MUFU.EX2 R191, R5 ;  /* 0x0000000500bf7308 */ /* 0x0003e20000000800 */
[----:B------:R-:W2:Y:S02]  /*85f0*/  SHFL.BFLY PT, R7, R4, 0x1, 0x1f ;  /* 0x0c201f0004077f89 */ /* 0x000ea400000e0000 */
[----:B------:R-:W-:Y:S04]  /*8600*/  FMNMX.FTZ R6, R242, R6, !PT ;  /* 0x00000006f2067209 */ /* 0x000fe80007810000 */
[----:B------:R-:W-:Y:S04]  /*8610*/  FMNMX.FTZ R6, R247, R6, !PT ;  /* 0x00000006f7067209 */ /* 0x000fe80007810000 */
[----:B------:R-:W-:Y:S01]  /*8620*/  FMNMX.FTZ R0, R78, R6, !PT ;  /* 0x000000064e007209 */ /* 0x000fe20007810000 */
[----:B------:R-:W-:Y:S02]  /*8630*/  FFMA.FTZ R6, R10, c[0x0][0x2d0], -R118 ;  /* 0x0000b4000a067a23 */ /* 0x000fe40000010876 */
[----:B------:R-:W-:Y:S01]  /*8640*/  @P5 IMAD.MOV.U32 R10, RZ, RZ, c[0x0][0x1e4] ;  /* 0x00007900ff0a5624 */ /* 0x000fe200078e00ff */
[----:B------:R-:W-:Y:S01]  /*8650*/  FMNMX.FTZ R0, R71, R0, !PT ;  /* 0x0000000047007209 */ /* 0x000fe20007810000 */
[----:B------:R-:W3:Y:S04]  /*8660*/  MUFU.EX2 R43, R6 ;  /* 0x00000006002b7308 */ /* 0x000ee80000000800 */
[----:B------:R-:W4:Y:S01]  /*8670*/  SHFL.BFLY PT, R2, R0, 0x2, 0x1f ;  /* 0x0c401f0000027f89 */ /* 0x000f2200000e0000 */
[----:B-1----:R-:W-:Y:S01]  /*8680*/  FMUL.FTZ R5, R113, c[0x0][0x2d0] ;  /* 0x0000b40071057a20 */ /* 0x002fe20000410000 */
[----:B--2---:R-:W-:Y:S04]  /*8690*/  FMNMX.FTZ R112, R4, R7, !PT ;  /* 0x0000000704707209 */ /* 0x004fe80007810000 */
[----:B------:R-:W-:Y:S01]  /*86a0*/  FSEL R156, R5, RZ, P2 ;  /* 0x000000ff059c7208 */ /* 0x000fe20001000000 */
[C---:B------:R-:W-:Y:S01]  /*86b0*/  FMUL.FTZ R4, R112.reuse, c[0x0][0x2d0] ;  /* 0x0000b40070047a20 */ /* 0x040fe20000410000 */
[----:B------:R-:W-:Y:S03]  /*86c0*/  FSETP.NEU.FTZ.AND P1, PT, R112, -INF , PT ;  /* 0xff8000007000780b */ /* 0x000fe60003f3d000 */
[----:B------:R-:W-:Y:S01]  /*86d0*/  FFMA.FTZ R5, R165, c[0x0][0x2d0], -R156 ;  /* 0x0000b400a5057a23 */ /* 0x000fe2000001089c */
[----:B------:R-:W-:Y:S03]  /*86e0*/  FSEL R157, R4, RZ, P1 ;  /* 0x000000ff049d7208 */ /* 0x000fe60000800000 */
[----:B------:R1:W-:Y:S02]  /*86f0*/  MUFU.EX2 R221, R5 ;  /* 0x0000000500dd7308 */ /* 0x0003e40000000800 */
[--C-:B------:R-:W-:Y:S01]  /*8700*/  FFMA.FTZ R7, R166, c[0x0][0x2d0], -R157.reuse ;  /* 0x0000b400a6077a23 */ /* 0x100fe2000001089d */
[----:B---3--:R-:W-:Y:S01]  /*8710*/  F2FP.BF16.PACK_AB R74, R43, R191 ;  /* 0x000000bf2b4a723e */ /* 0x008fe200000010ff */
[----:B------:R-:W-:Y:S01]  /*8720*/  FFMA.FTZ R8, R167, c[0x0][0x2d0], -R157 ;  /* 0x0000b400a7087a23 */ /* 0x000fe2000001089d */
[----:B------:R-:W-:Y:S02]  /*8730*/  @P5 SHF.R.S32.HI R6, RZ, 0x1f, R215 ;  /* 0x0000001fff065819 */ /* 0x000fe400000114d7 */
[----:B----4-:R-:W-:Y:S03]  /*8740*/  FMNMX.FTZ R0, R0, R2, !PT ;  /* 0x0000000200007209 */ /* 0x010fe60007810000 */
[----:B------:R-:W-:Y:S01]  /*8750*/  MUFU.EX2 R40, R8 ;  /* 0x0000000800287308 */ /* 0x000fe20000000800 */
[----:B------:R-:W-:Y:S01]  /*8760*/  @P5 IMAD R6, R6, c[0x0][0x1e0], RZ ;  /* 0x0000780006065a24 */ /* 0x000fe200078e02ff */
[----:B------:R-:W2:Y:S03]  /*8770*/  SHFL.BFLY PT, R2, R0, 0x1, 0x1f ;  /* 0x0c201f0000027f89 */ /* 0x000ea600000e0000 */
[----:B------:R-:W-:Y:S05]  /*8780*/  @P5 IMAD R6, R215, c[0x0][0x1e4], R6 ;  /* 0x00007900d7065a24 */ /* 0x000fea00078e0206 */
[----:B------:R3:W4:Y:S01]  /*8790*/  MUFU.EX2 R246, R7 ;  /* 0x0000000700f67308 */ /* 0x0007220000000800 */
[----:B-1----:R-:W-:Y:S02]  /*87a0*/  FFMA.FTZ R5, R164, c[0x0][0x2d0], -R156 ;  /* 0x0000b400a4057a23 */ /* 0x002fe4000001089c */
[----:B------:R-:W-:Y:S07]  /*87b0*/  IMAD.MOV.U32 R164, RZ, RZ, R184 ;  /* 0x000000ffffa47224 */ /* 0x000fee00078e00b8 */
[----:B------:R1:W5:Y:S01]  /*87c0*/  MUFU.EX2 R45, R5 ;  /* 0x00000005002d7308 */ /* 0x0003620000000800 */
[----:B--2---:R-:W-:Y:S01]  /*87d0*/  FMNMX.FTZ R70, R0, R2, !PT ;  /* 0x0000000200467209 */ /* 0x004fe20007810000 */
[--C-:B------:R-:W-:Y:S02]  /*87e0*/  FFMA.FTZ R0, R158, c[0x0][0x2d0], -R157.reuse ;  /* 0x0000b4009e007a23 */ /* 0x100fe4000001089d */
[----:B------:R-:W-:Y:S06]  /*87f0*/  FFMA.FTZ R2, R159, c[0x0][0x2d0], -R157 ;  /* 0x0000b4009f027a23 */ /* 0x000fec000001089d */
[----:B------:R2:W-:Y:S01]  /*8800*/  MUFU.EX2 R42, R0 ;  /* 0x00000000002a7308 */ /* 0x0005e20000000800 */
[----:B------:R-:W-:Y:S02]  /*8810*/  IMAD.MOV.U32 R159, RZ, RZ, R78 ;  /* 0x000000ffff9f7224 */ /* 0x000fe400078e004e */
[----:B---3--:R-:W-:Y:S01]  /*8820*/  @P5 IMAD.MOV.U32 R7, RZ, RZ, R231 ;  /* 0x000000ffff075224 */ /* 0x008fe200078e00e7 */
[----:B----4-:R-:W-:Y:S06]  /*8830*/  F2FP.BF16.PACK_AB R64, R40, R246 ;  /* 0x000000f62840723e */ /* 0x010fec00000010ff */
[----:B------:R3:W-:Y:S01]  /*8840*/  MUFU.EX2 R20, R2 ;  /* 0x0000000200147308 */ /* 0x0007e20000000800 */
[----:B-1----:R-:W-:Y:S01]  /*8850*/  FFMA.FTZ R5, R11, c[0x0][0x2d0], -R156 ;  /* 0x0000b4000b057a23 */ /* 0x002fe2000001089c */
[----:B-----5:R-:W-:Y:S01]  /*8860*/  F2FP.BF16.PACK_AB R73, R45, R221 ;  /* 0x000000dd2d49723e */ /* 0x020fe200000010ff */
[----:B------:R-:W-:Y:S07]  /*8870*/  @P5 IMAD.MOV.U32 R11, RZ, RZ, c[0x0][0x1e0] ;  /* 0x00007800ff0b5624 */ /* 0x000fee00078e00ff */
[----:B------:R1:W-:Y:S01]  /*8880*/  MUFU.EX2 R41, R5 ;  /* 0x0000000500297308 */ /* 0x0003e20000000800 */
[C---:B------:R-:W-:Y:S01]  /*8890*/  @P5 SHF.L.U64.HI R10, R11.reuse, 0x5, R10 ;  /* 0x000000050b0a5819 */ /* 0x040fe2000001020a */
[----:B------:R-:W-:Y:S02]  /*88a0*/  @P5 IMAD.SHL.U32 R11, R11, 0x20, RZ ;  /* 0x000000200b0b5824 */ /* 0x000fe400078e00ff */
[----:B--2---:R-:W-:Y:S02]  /*88b0*/  FMUL.FTZ R0, R70, c[0x0][0x2d0] ;  /* 0x0000b40046007a20 */ /* 0x004fe40000410000 */
[----:B---3--:R-:W-:Y:S04]  /*88c0*/  FFMA.FTZ R2, R15, c[0x0][0x2d0], -R118 ;  /* 0x0000b4000f027a23 */ /* 0x008fe80000010876 */
[----:B------:R2:W-:Y:S01]  /*88d0*/  MUFU.EX2 R49, R2 ;  /* 0x0000000200317308 */ /* 0x0005e20000000800 */
[----:B-1----:R-:W-:Y:S02]  /*88e0*/  FFMA.FTZ R5, R12, c[0x0][0x2d0], -R156 ;  /* 0x0000b4000c057a23 */ /* 0x002fe4000001089c */
[----:B------:R-:W-:Y:S07]  /*88f0*/  FFMA.FTZ R12, R16, c[0x0][0x2d0], -R118 ;  /* 0x0000b400100c7a23 */ /* 0x000fee0000010876 */
[----:B------:R1:W3:Y:S10]  /*8900*/  MUFU.EX2 R44, R5 ;  /* 0x00000005002c7308 */ /* 0x0002f40000000800 */
[----:B------:R-:W-:Y:S01]  /*8910*/  MUFU.EX2 R48, R12 ;  /* 0x0000000c00307308 */ /* 0x000fe20000000800 */
[----:B--2---:R-:W-:Y:S09]  /*8920*/  FFMA.FTZ R2, R17, c[0x0][0x2d0], -R156 ;  /* 0x0000b40011027a23 */ /* 0x004ff2000001089c */
[----:B------:R-:W-:Y:S01]  /*8930*/  MUFU.EX2 R243, R2 ;  /* 0x0000000200f37308 */ /* 0x000fe20000000800 */
[----:B-1----:R-:W-:Y:S01]  /*8940*/  @P5 IMAD.WIDE.U32 R4, R215, c[0x0][0x1e0], RZ ;  /* 0x00007800d7045a25 */ /* 0x002fe200078e00ff */
[----:B---3--:R-:W-:Y:S03]  /*8950*/  F2FP.BF16.PACK_AB R75, R44, R41 ;  /* 0x000000292c4b723e */ /* 0x008fe600000010ff */
[----:B------:R-:W-:Y:S02]  /*8960*/  @P5 IMAD.IADD R5, R5, 0x1, R6 ;  /* 0x0000000105055824 */ /* 0x000fe400078e0206 */
[----:B------:R-:W-:Y:S02]  /*8970*/  @P5 IMAD.MOV.U32 R6, RZ, RZ, R232 ;  /* 0x000000ffff065224 */ /* 0x000fe400078e00e8 */
[----:B------:R-:W-:Y:S02]  /*8980*/  @P5 IMAD R5, R5, 0x50, RZ ;  /* 0x0000005005055824 */ /* 0x000fe400078e02ff */
[----:B------:R-:W-:Y:S04]  /*8990*/  @P5 IMAD.WIDE.U32 R6, R4, 0x50, R6 ;  /* 0x0000005004065825 */ /* 0x000fe800078e0006 */
[----:B------:R-:W-:Y:S01]  /*89a0*/  @P5 IMAD.IADD R5, R7, 0x1, R5 ;  /* 0x0000000107055824 */ /* 0x000fe200078e0205 */
[C---:B------:R-:W-:Y:S04]  /*89b0*/  @P5 LEA R4, P0, R6.reuse, c[0x0][0x1c8], 0x1 ;  /* 0x0000720006045a11 */ /* 0x040fe800078008ff */
[----:B------:R-:W-:Y:S02]  /*89c0*/  @P5 LEA.HI.X R5, R6, c[0x0][0x1cc], R5, 0x1, P0 ;  /* 0x0000730006055a11 */ /* 0x000fe400000f0c05 */
[----:B------:R-:W-:Y:S03]  /*89d0*/  @P5 IADD3 R6, P0, R4, R11, RZ ;  /* 0x0000000b04065210 */ /* 0x000fe60007f1e0ff */
[----:B------:R1:W-:Y:S02]  /*89e0*/  @P5 LDGSTS.E.BYPASS.LTC128B.128 [R216+0x2900], [R4.64], !P6 ;  /* 0x0290000004d85fae */ /* 0x0003e4000f101d48 */
[----:B------:R-:W-:Y:S01]  /*89f0*/  @P5 IMAD.X R7, R5, 0x1, R10, P0 ;  /* 0x0000000105075824 */ /* 0x000fe200000e060a */
[----:B------:R-:W-:Y:S04]  /*8a00*/  FSETP.NEU.FTZ.AND P0, PT, R70, -INF , PT ;  /* 0xff8000004600780b */ /* 0x000fe80003f1d000 */
[----:B------:R-:W-:Y:S01]  /*8a10*/  FSEL R158, R0, RZ, P0 ;  /* 0x000000ff009e7208 */ /* 0x000fe20000000000 */
[----:B------:R2:W-:Y:S04]  /*8a20*/  @P5 LDGSTS.E.BYPASS.LTC128B.128 [R216+0x3100], [R6.64], !P6 ;  /* 0x0310000006d85fae */ /* 0x0005e8000f101d48 */
[--C-:B------:R-:W-:Y:S04]  /*8a30*/  FFMA.FTZ R0, R171, c[0x0][0x2d0], -R158.reuse ;  /* 0x0000b400ab007a23 */ /* 0x100fe8000001089e */
[----:B------:R3:W-:Y:S02]  /*8a40*/  MUFU.EX2 R239, R0 ;  /* 0x0000000000ef7308 */ /* 0x0007e40000000800 */
[--C-:B---3--:R-:W-:Y:S08]  /*8a50*/  FFMA.FTZ R0, R170, c[0x0][0x2d0], -R158.reuse ;  /* 0x0000b400aa007a23 */ /* 0x108ff0000001089e */
[----:B------:R3:W4:Y:S02]  /*8a60*/  MUFU.EX2 R240, R0 ;  /* 0x0000000000f07308 */ /* 0x0007240000000800 */
[--C-:B---3--:R-:W-:Y:S01]  /*8a70*/  FFMA.FTZ R0, R169, c[0x0][0x2d0], -R158.reuse ;  /* 0x0000b400a9007a23 */ /* 0x108fe2000001089e */
[----:B----4-:R-:W-:Y:S07]  /*8a80*/  F2FP.BF16.PACK_AB R65, R240, R239 ;  /* 0x000000eff041723e */ /* 0x010fee00000010ff */
[----:B------:R3:W-:Y:S02]  /*8a90*/  MUFU.EX2 R245, R0 ;  /* 0x0000000000f57308 */ /* 0x0007e40000000800 */
[----:B---3--:R-:W-:Y:S08]  /*8aa0*/  FFMA.FTZ R0, R168, c[0x0][0x2d0], -R158 ;  /* 0x0000b400a8007a23 */ /* 0x008ff0000001089e */
[----:B------:R3:W-:Y:S02]  /*8ab0*/  MUFU.EX2 R26, R0 ;  /* 0x00000000001a7308 */ /* 0x0007e40000000800 */
[--C-:B---3--:R-:W-:Y:S08]  /*8ac0*/  FFMA.FTZ R0, R14, c[0x0][0x2d0], -R118.reuse ;  /* 0x0000b4000e007a23 */ /* 0x108ff00000010876 */
[----:B------:R3:W-:Y:S02]  /*8ad0*/  MUFU.EX2 R47, R0 ;  /* 0x00000000002f7308 */ /* 0x0007e40000000800 */
[----:B---3--:R-:W-:Y:S08]  /*8ae0*/  FFMA.FTZ R0, R13, c[0x0][0x2d0], -R118 ;  /* 0x0000b4000d007a23 */ /* 0x008ff00000010876 */
[----:B------:R3:W-:Y:S02]  /*8af0*/  MUFU.EX2 R46, R0 ;  /* 0x00000000002e7308 */ /* 0x0007e40000000800 */
[----:B---3--:R-:W-:Y:S02]  /*8b00*/  FSEL R0, R114, RZ, P3 ;  /* 0x000000ff72007208 */ /* 0x008fe40001800000 */
[-C--:B------:R-:W-:Y:S03]  /*8b10*/  @P5 IADD3 R8, P3, R6, R11.reuse, RZ ;  /* 0x0000000b06085210 */ /* 0x080fe60007f7e0ff */
[----:B------:R-:W-:Y:S01]  /*8b20*/  FADD.FTZ R2, -R0, R3 ;  /* 0x0000000300027221 */ /* 0x000fe20000010100 */
[----:B------:R-:W-:Y:S01]  /*8b30*/  FSEL R0, R113, RZ, P2 ;  /* 0x000000ff71007208 */ /* 0x000fe20001000000 */
[--C-:B------:R-:W-:Y:S01]  /*8b40*/  @P5 IMAD.X R9, R7, 0x1, R10.reuse, P3 ;  /* 0x0000000107095824 */ /* 0x100fe200018e060a */
[-C--:B-1----:R-:W-:Y:S01]  /*8b50*/  @P5 IADD3 R4, P2, R8, R11.reuse, RZ ;  /* 0x0000000b08045210 */ /* 0x082fe20007f5e0ff */
[----:B------:R-:W-:Y:S02]  /*8b60*/  FMUL.FTZ R2, R2, c[0x0][0x2d0] ;  /* 0x0000b40002027a20 */ /* 0x000fe40000410000 */
[----:B------:R-:W-:Y:S01]  /*8b70*/  FADD.FTZ R0, -R0, R115 ;  /* 0x0000007300007221 */ /* 0x000fe20000010100 */
[----:B------:R1:W-:Y:S01]  /*8b80*/  @P5 LDGSTS.E.BYPASS.LTC128B.128 [R216+0x3900], [R8.64], !P6 ;  /* 0x0390000008d85fae */ /* 0x0003e2000f101d48 */
[----:B------:R3:W4:Y:S01]  /*8b90*/  MUFU.EX2 R69, R2 ;  /* 0x0000000200457308 */ /* 0x0007220000000800 */
[--C-:B------:R-:W-:Y:S01]  /*8ba0*/  @P5 IMAD.X R5, R9, 0x1, R10.reuse, P2 ;  /* 0x0000000109055824 */ /* 0x100fe200010e060a */
[----:B--2---:R-:W-:Y:S01]  /*8bb0*/  @P5 IADD3 R6, P3, R4, R11, RZ ;  /* 0x0000000b04065210 */ /* 0x004fe20007f7e0ff */
[----:B------:R-:W-:Y:S02]  /*8bc0*/  FMUL.FTZ R0, R0, c[0x0][0x2d0] ;  /* 0x0000b40000007a20 */ /* 0x000fe40000410000 */
[----:B------:R-:W-:Y:S02]  /*8bd0*/  IMAD.MOV.U32 R115, RZ, RZ, R83 ;  /* 0x000000ffff737224 */ /* 0x000fe400078e0053 */
[----:B------:R2:W-:Y:S01]  /*8be0*/  @P5 LDGSTS.E.BYPASS.LTC128B.128 [R216+0x4100], [R4.64], !P6 ;  /* 0x0410000004d85fae */ /* 0x0005e2000f101d48 */
[----:B------:R-:W-:Y:S02]  /*8bf0*/  @P5 IMAD.X R7, R5, 0x1, R10, P3 ;  /* 0x0000000105075824 */ /* 0x000fe400018e060a */
[----:B------:R5:W1:Y:S05]  /*8c00*/  MUFU.EX2 R68, R0 ;  /* 0x0000000000447308 */ /* 0x000a6a0000000800 */
[----:B------:R1:W-:Y:S08]  /*8c10*/  @P5 LDGSTS.E.BYPASS.LTC128B.128 [R216+0x4900], [R6.64], !P6 ;  /* 0x0490000006d85fae */ /* 0x0003f0000f101d48 */
[----:B------:R-:W-:Y:S01]  /*8c20*/  LDSM.16.MT88.4 R36, [R204] ;  /* 0x00000000cc24783b */ /* 0x000fe20000004200 */
[----:B---3--:R-:W-:Y:S01]  /*8c30*/  FSEL R2, R112, RZ, P1 ;  /* 0x000000ff70027208 */ /* 0x008fe20000800000 */
[C---:B----4-:R-:W-:Y:S02]  /*8c40*/  FMUL.FTZ R17, R69.reuse, R133 ;  /* 0x0000008545117220 */ /* 0x050fe40000410000 */
[----:B------:R-:W-:Y:S02]  /*8c50*/  IMAD.MOV.U32 R133, RZ, RZ, R230 ;  /* 0x000000ffff857224 */ /* 0x000fe400078e00e6 */
[C---:B------:R-:W-:Y:S02]  /*8c60*/  FMUL.FTZ R16, R69.reuse, R132 ;  /* 0x0000008445107220 */ /* 0x040fe40000410000 */
[----:B------:R-:W-:Y:S01]  /*8c70*/  IMAD.MOV.U32 R132, RZ, RZ, R186 ;  /* 0x000000ffff847224 */ /* 0x000fe200078e00ba */
[----:B------:R-:W-:Y:S01]  /*8c80*/  LDSM.16.MT88.4 R52, [R201] ;  /* 0x00000000c934783b */ /* 0x000fe20000004200 */
[C---:B------:R-:W-:Y:S02]  /*8c90*/  FMUL.FTZ R32, R69.reuse, R84 ;  /* 0x0000005445207220 */ /* 0x040fe40000410000 */
[----:B-----5:R-:W-:Y:S01]  /*8ca0*/  FADD.FTZ R0, -R2, R116 ;  /* 0x0000007402007221 */ /* 0x020fe20000010100 */
[----:B------:R-:W-:Y:S01]  /*8cb0*/  FSEL R2, R70, RZ, P0 ;  /* 0x000000ff46027208 */ /* 0x000fe20000000000 */
[C---:B--2---:R-:W-:Y:S02]  /*8cc0*/  FMUL.FTZ R4, R69.reuse, R120 ;  /* 0x0000007845047220 */ /* 0x044fe40000410000 */
[----:B------:R-:W-:Y:S01]  /*8cd0*/  FMUL.FTZ R0, R0, c[0x0][0x2d0] ;  /* 0x0000b40000007a20 */ /* 0x000fe20000410000 */
[----:B------:R-:W-:Y:S01]  /*8ce0*/  LDSM.16.MT88.4 R76, [R203] ;  /* 0x00000000cb4c783b */ /* 0x000fe20000004200 */
[----:B------:R-:W-:Y:S02]  /*8cf0*/  IMAD.MOV.U32 R120, RZ, RZ, R47 ;  /* 0x000000ffff787224 */ /* 0x000fe400078e002f */
[----:B------:R2:W3:Y:S01]  /*8d00*/  MUFU.EX2 R3, R0 ;  /* 0x0000000000037308 */ /* 0x0004e20000000800 */
[C---:B------:R-:W-:Y:S02]  /*8d10*/  FMUL.FTZ R5, R69.reuse, R121 ;  /* 0x0000007945057220 */ /* 0x040fe40000410000 */
[----:B------:R-:W-:Y:S02]  /*8d20*/  IMAD.MOV.U32 R121, RZ, RZ, R46 ;  /* 0x000000ffff797224 */ /* 0x000fe400078e002e */
[C---:B-1----:R-:W-:Y:S01]  /*8d30*/  FMUL.FTZ R6, R68.reuse, R122 ;  /* 0x0000007a44067220 */ /* 0x042fe20000410000 */
[----:B------:R-:W-:Y:S01]  /*8d40*/  LDSM.16.MT88.4 R80, [R200+0x800] ;  /* 0x00080000c850783b */ /* 0x000fe20000004200 */
[----:B------:R-:W-:Y:S02]  /*8d50*/  IMAD.MOV.U32 R122, RZ, RZ, R191 ;  /* 0x000000ffff7a7224 */ /* 0x000fe400078e00bf */
[----:B------:R-:W-:Y:S02]  /*8d60*/  IMAD.MOV.U32 R116, RZ, RZ, R20 ;  /* 0x000000ffff747224 */ /* 0x000fe400078e0014 */
[C---:B------:R-:W-:Y:S02]  /*8d70*/  FMUL.FTZ R7, R68.reuse, R123 ;  /* 0x0000007b44077220 */ /* 0x040fe40000410000 */
[----:B------:R-:W-:Y:S01]  /*8d80*/  FMUL.FTZ R33, R69, R85 ;  /* 0x0000005545217220 */ /* 0x000fe20000410000 */
[----:B------:R-:W1:Y:S01]  /*8d90*/  LDSM.16.MT88.4 R20, [R200] ;  /* 0x00000000c814783b */ /* 0x000e620000004200 */
[----:B------:R-:W-:Y:S01]  /*8da0*/  FMUL.FTZ R34, R68, R86 ;  /* 0x0000005644227220 */ /* 0x000fe20000410000 */
[----:B------:R-:W-:Y:S01]  /*8db0*/  F2FP.BF16.PACK_AB R66, R116, R42 ;  /* 0x0000002a7442723e */ /* 0x000fe200000010ff */
[C---:B------:R-:W-:Y:S02]  /*8dc0*/  FMUL.FTZ R35, R68.reuse, R87 ;  /* 0x0000005744237220 */ /* 0x040fe40000410000 */
[C---:B------:R-:W-:Y:S02]  /*8dd0*/  FMUL.FTZ R50, R68.reuse, R98 ;  /* 0x0000006244327220 */ /* 0x040fe40000410000 */
[----:B------:R-:W-:Y:S01]  /*8de0*/  FMUL.FTZ R51, R68, R99 ;  /* 0x0000006344337220 */ /* 0x000fe20000410000 */
[----:B------:R-:W4:Y:S01]  /*8df0*/  LDSM.16.MT88.4 R84, [R204+0x800] ;  /* 0x00080000cc54783b */ /* 0x000f220000004200 */
[----:B------:R-:W-:Y:S02]  /*8e00*/  IMAD.MOV.U32 R123, RZ, RZ, R40 ;  /* 0x000000ffff7b7224 */ /* 0x000fe400078e0028 */
[----:B--2---:R-:W-:Y:S02]  /*8e10*/  FADD.FTZ R0, -R2, R117 ;  /* 0x0000007502007221 */ /* 0x004fe40000010100 */
[----:B------:R-:W-:Y:S02]  /*8e20*/  FFMA.FTZ R2, R19, c[0x0][0x2d0], -R156 ;  /* 0x0000b40013027a23 */ /* 0x000fe4000001089c */
[----:B------:R-:W-:Y:S01]  /*8e30*/  FMUL.FTZ R0, R0, c[0x0][0x2d0] ;  /* 0x0000b40000007a20 */ /* 0x000fe20000410000 */
[----:B------:R-:W2:Y:S01]  /*8e40*/  LDL.LU R99, [R1] ;  /* 0x0000000001637983 */ /* 0x000ea20000300800 */
[----:B------:R5:W-:Y:S01]  /*8e50*/  MUFU.EX2 R238, R2 ;  /* 0x0000000200ee7308 */ /* 0x000be20000000800 */
[C---:B---3--:R-:W-:Y:S02]  /*8e60*/  FMUL.FTZ R8, R3.reuse, R124 ;  /* 0x0000007c03087220 */ /* 0x048fe40000410000 */
[----:B------:R-:W-:Y:S01]  /*8e70*/  IMAD.MOV.U32 R124, RZ, RZ, R45 ;  /* 0x000000ffff7c7224 */ /* 0x000fe200078e002d */
[----:B------:R-:W3:Y:S01]  /*8e80*/  LDL.LU R98, [R1+0x4] ;  /* 0x0000040001627983 */ /* 0x000ee20000300800 */
[C---:B------:R-:W-:Y:S02]  /*8e90*/  FMUL.FTZ R45, R3.reuse, R93 ;  /* 0x0000005d032d7220 */ /* 0x040fe40000410000 */
[C---:B------:R-:W-:Y:S01]  /*8ea0*/  FMUL.FTZ R9, R3.reuse, R125 ;  /* 0x0000007d03097220 */ /* 0x040fe20000410000 */
[----:B------:R-:W0:Y:S01]  /*8eb0*/  LDGDEPBAR ;  /* 0x00000000000079af */ /* 0x000e220000000000 */
[----:B------:R-:W-:Y:S01]  /*8ec0*/  IMAD.MOV.U32 R125, RZ, RZ, R44 ;  /* 0x000000ffff7d7224 */ /* 0x000fe200078e002c */
[----:B------:R-:W4:Y:S01]  /*8ed0*/  MUFU.EX2 R0, R0 ;  /* 0x0000000000007308 */ /* 0x000f220000000800 */
[C---:B------:R-:W-:Y:S02]  /*8ee0*/  FMUL.FTZ R44, R3.reuse, R92 ;  /* 0x0000005c032c7220 */ /* 0x040fe40000410000 */
[----:B------:R-:W-:Y:S02]  /*8ef0*/  IMAD.MOV.U32 R117, RZ, RZ, R26 ;  /* 0x000000ffff757224 */ /* 0x000fe400078e001a */
[----:B------:R-:W-:Y:S02]  /*8f00*/  FMUL.FTZ R19, R68, R135 ;  /* 0x0000008744137220 */ /* 0x000fe40000410000 */
[----:B------:R-:W-:Y:S01]  /*8f10*/  FMUL.FTZ R40, R3, R88 ;  /* 0x0000005803287220 */ /* 0x000fe20000410000 */
[----:B------:R-:W-:Y:S01]  /*8f20*/  F2FP.BF16.PACK_AB R67, R117, R245 ;  /* 0x000000f57543723e */ /* 0x000fe200000010ff */
[C---:B------:R-:W-:Y:S02]  /*8f30*/  FMUL.FTZ R12, R3.reuse, R128 ;  /* 0x00000080030c7220 */ /* 0x040fe40000410000 */
[C---:B------:R-:W-:Y:S01]  /*8f40*/  FMUL.FTZ R13, R3.reuse, R129 ;  /* 0x00000081030d7220 */ /* 0x040fe20000410000 */
[-C--:B-1----:R-:W-:Y:S05]  /*8f50*/  HMMA.16816.F32.BF16 R4, R72, R20.reuse, R4 ;  /* 0x000000144804723c */ /* 0x082fea0000041804 */
[--C-:B-----5:R-:W-:Y:S02]  /*8f60*/  FFMA.FTZ R2, R18, c[0x0][0x2d0], -R156.reuse ;  /* 0x0000b40012027a23 */ /* 0x120fe4000001089c */
[----:B------:R-:W-:Y:S02]  /*8f70*/  FMUL.FTZ R18, R68, R134 ;  /* 0x0000008644127220 */ /* 0x000fe40000410000 */
[----:B------:R1:W-:Y:S03]  /*8f80*/  MUFU.EX2 R237, R2 ;  /* 0x0000000200ed7308 */ /* 0x0003e60000000800 */
[C---:B----4-:R-:W-:Y:S02]  /*8f90*/  FMUL.FTZ R14, R0.reuse, R130 ;  /* 0x00000082000e7220 */ /* 0x050fe40000410000 */
[----:B------:R-:W-:Y:S02]  /*8fa0*/  IMAD.MOV.U32 R130, RZ, RZ, R229 ;  /* 0x000000ffff827224 */ /* 0x000fe400078e00e5 */
[C---:B------:R-:W-:Y:S02]  /*8fb0*/  FMUL.FTZ R47, R0.reuse, R95 ;  /* 0x0000005f002f7220 */ /* 0x040fe40000410000 */
[C---:B------:R-:W-:Y:S02]  /*8fc0*/  FMUL.FTZ R46, R0.reuse, R94 ;  /* 0x0000005e002e7220 */ /* 0x040fe40000410000 */
[C---:B------:R-:W-:Y:S02]  /*8fd0*/  FMUL.FTZ R15, R0.reuse, R131 ;  /* 0x00000083000f7220 */ /* 0x040fe40000410000 */
[----:B------:R-:W-:Y:S02]  /*8fe0*/  IMAD.MOV.U32 R131, RZ, RZ, R221 ;  /* 0x000000ffff837224 */ /* 0x000fe400078e00dd */
[C---:B------:R-:W-:Y:S02]  /*8ff0*/  FMUL.FTZ R11, R0.reuse, R127 ;  /* 0x0000007f000b7220 */ /* 0x040fe40000410000 */
[----:B------:R-:W-:Y:S02]  /*9000*/  IMAD.MOV.U32 R127, RZ, RZ, R193 ;  /* 0x000000ffff7f7224 */ /* 0x000fe400078e00c1 */
[----:B------:R-:W-:Y:S02]  /*9010*/  IMAD.MOV.U32 R134, RZ, RZ, R185 ;  /* 0x000000ffff867224 */ /* 0x000fe400078e00b9 */
[----:B------:R-:W-:Y:S02]  /*9020*/  FMUL.FTZ R10, R0, R126 ;  /* 0x0000007e000a7220 */ /* 0x000fe40000410000 */
[----:B------:R-:W-:Y:S02]  /*9030*/  IMAD.MOV.U32 R126, RZ, RZ, R43 ;  /* 0x000000ffff7e7224 */ /* 0x000fe400078e002b */
[----:B-1----:R-:W-:Y:S02]  /*9040*/  FFMA.FTZ R2, R24, c[0x0][0x2d0], -R156 ;  /* 0x0000b40018027a23 */ /* 0x002fe4000001089c */
[C---:B------:R-:W-:Y:S01]  /*9050*/  FMUL.FTZ R43, R0.reuse, R91 ;  /* 0x0000005b002b7220 */ /* 0x040fe20000410000 */
[C---:B------:R-:W-:Y:S01]  /*9060*/  HMMA.16816.F32.BF16 R8, R64.reuse, R20, R8 ;  /* 0x000000144008723c */ /* 0x040fe20000041808 */
[----:B------:R1:W-:Y:S03]  /*9070*/  MUFU.EX2 R236, R2 ;  /* 0x0000000200ec7308 */ /* 0x0003e60000000800 */
[----:B------:R-:W-:Y:S02]  /*9080*/  FMUL.FTZ R24, R3, R140 ;  /* 0x0000008c03187220 */ /* 0x000fe40000410000 */
[----:B------:R-:W-:Y:S02]  /*9090*/  IMAD.MOV.U32 R128, RZ, RZ, R42 ;  /* 0x000000ffff807224 */ /* 0x000fe400078e002a */
[-C--:B------:R-:W-:Y:S04]  /*90a0*/  HMMA.16816.F32.BF16 R12, R64, R22.reuse, R12 ;  /* 0x00000016400c723c */ /* 0x080fe8000004180c */
[C---:B------:R-:W-:Y:S02]  /*90b0*/  FMUL.FTZ R42, R0.reuse, R90 ;  /* 0x0000005a002a7220 */ /* 0x040fe40000410000 */
[C---:B------:R-:W-:Y:S02]  /*90c0*/  FMUL.FTZ R20, R69.reuse, R136 ;  /* 0x0000008845147220 */ /* 0x040fe40000410000 */
[C---:B------:R-:W-:Y:S04]  /*90d0*/  HMMA.16816.F32.BF16 R16, R72.reuse, R22, R16 ;  /* 0x000000164810723c */ /* 0x040fe80000041810 */
[----:B------:R-:W-:Y:S02]  /*90e0*/  FMUL.FTZ R21, R69, R137 ;  /* 0x0000008945157220 */ /* 0x000fe40000410000 */
[----:B------:R-:W-:Y:S02]  /*90f0*/  FMUL.FTZ R26, R0, R142 ;  /* 0x0000008e001a7220 */ /* 0x000fe40000410000 */
[----:B------:R-:W-:Y:S04]  /*9100*/  FMUL.FTZ R22, R68, R138 ;  /* 0x0000008a44167220 */ /* 0x000fe80000410000 */
[----:B-1----:R-:W-:Y:S02]  /*9110*/  FFMA.FTZ R2, R160, c[0x0][0x2d0], -R157 ;  /* 0x0000b400a0027a23 */ /* 0x002fe4000001089d */
[----:B------:R-:W-:Y:S02]  /*9120*/  FMUL.FTZ R23, R68, R139 ;  /* 0x0000008b44177220 */ /* 0x000fe40000410000 */
[----:B------:R1:W-:Y:S01]  /*9130*/  MUFU.EX2 R235, R2 ;  /* 0x0000000200eb7308 */ /* 0x0003e20000000800 */
[----:B------:R-:W-:Y:S02]  /*9140*/  IMAD.MOV.U32 R129, RZ, RZ, R41 ;  /* 0x000000ffff817224 */ /* 0x000fe400078e0029 */
[C---:B------:R-:W-:Y:S02]  /*9150*/  FMUL.FTZ R41, R3.reuse, R89 ;  /* 0x0000005903297220 */ /* 0x040fe40000410000 */
[-C--:B------:R-:W-:Y:S01]  /*9160*/  HMMA.16816.F32.BF16 R20, R72, R36.reuse, R20 ;  /* 0x000000244814723c */ /* 0x080fe20000041814 */
[----:B------:R-:W4:Y:S02]  /*9170*/  LDSM.16.MT88.4 R88, [R201+0x800] ;  /* 0x00080000c958783b */ /* 0x000f240000004200 */
[C---:B------:R-:W-:Y:S02]  /*9180*/  FMUL.FTZ R27, R0.reuse, R143 ;  /* 0x0000008f001b7220 */ /* 0x040fe40000410000 */
[C---:B------:R-:W-:Y:S02]  /*9190*/  FMUL.FTZ R30, R0.reuse, R146 ;  /* 0x00000092001e7220 */ /* 0x040fe40000410000 */
[C---:B------:R-:W-:Y:S02]  /*91a0*/  FMUL.FTZ R31, R0.reuse, R147 ;  /* 0x00000093001f7220 */ /* 0x040fe40000410000 */
[C---:B------:R-:W-:Y:S03]  /*91b0*/  FMUL.FTZ R56, R3.reuse, R104 ;  /* 0x0000006803387220 */ /* 0x040fe60000410000 */
[C---:B------:R-:W-:Y:S02]  /*91c0*/  FMUL.FTZ R57, R3.reuse, R105 ;  /* 0x0000006903397220 */ /* 0x040fe40000410000 */
[C---:B------:R-:W-:Y:S02]  /*91d0*/  FMUL.FTZ R58, R0.reuse, R106 ;  /* 0x0000006a003a7220 */ /* 0x040fe40000410000 */
[C---:B------:R-:W-:Y:S02]  /*91e0*/  FMUL.FTZ R59, R0.reuse, R107 ;  /* 0x0000006b003b7220 */ /* 0x040fe40000410000 */
[----:B------:R-:W-:Y:S02]  /*91f0*/  FMUL.FTZ R60, R3, R152 ;  /* 0x00000098033c7220 */ /* 0x000fe40000410000 */
[----:B-1----:R-:W-:Y:S02]  /*9200*/  FFMA.FTZ R2, R25, c[0x0][0x2d0], -R157 ;  /* 0x0000b40019027a23 */ /* 0x002fe4000001089d */
[C---:B------:R-:W-:Y:S02]  /*9210*/  FMUL.FTZ R25, R3.reuse, R141 ;  /* 0x0000008d03197220 */ /* 0x040fe40000410000 */
[----:B------:R1:W5:Y:S01]  /*9220*/  MUFU.EX2 R234, R2 ;  /* 0x0000000200ea7308 */ /* 0x0003620000000800 */
[----:B------:R-:W-:Y:S02]  /*9230*/  FMUL.FTZ R61, R3, R153 ;  /* 0x00000099033d7220 */ /* 0x000fe40000410000 */
[----:B------:R-:W-:Y:S02]  /*9240*/  IMAD.MOV.U32 R136, RZ, RZ, R131 ;  /* 0x000000ffff887224 */ /* 0x000fe400078e0083 */
[C---:B------:R-:W-:Y:S04]  /*9250*/  HMMA.16816.F32.BF16 R24, R64.reuse, R36, R24 ;  /* 0x000000244018723c */ /* 0x040fe80000041818 */
[C---:B------:R-:W-:Y:S02]  /*9260*/  FMUL.FTZ R62, R0.reuse, R154 ;  /* 0x0000009a003e7220 */ /* 0x040fe40000410000 */
[----:B------:R-:W-:Y:S02]  /*9270*/  FMUL.FTZ R63, R0, R155 ;  /* 0x0000009b003f7220 */ /* 0x000fe40000410000 */
[C---:B------:R-:W-:Y:S04]  /*9280*/  FMUL.FTZ R36, R69.reuse, R148 ;  /* 0x0000009445247220 */ /* 0x040fe80000410000 */
[C---:B------:R-:W-:Y:S02]  /*9290*/  FMUL.FTZ R37, R69.reuse, R149 ;  /* 0x0000009545257220 */ /* 0x040fe40000410000 */
[----:B------:R-:W-:Y:S02]  /*92a0*/  IMAD.MOV.U32 R148, RZ, RZ, R49 ;  /* 0x000000ffff947224 */ /* 0x000fe400078e0031 */
[----:B------:R-:W-:Y:S02]  /*92b0*/  FMUL.FTZ R49, R69, R97 ;  /* 0x0000006145317220 */ /* 0x000fe40000410000 */
[----:B------:R-:W-:Y:S01]  /*92c0*/  IMAD.MOV.U32 R149, RZ, RZ, R48 ;  /* 0x000000ffff957224 */ /* 0x000fe200078e0030 */
[----:B------:R-:W3:Y:S01]  /*92d0*/  LDL.LU R97, [R1+0x8] ;  /* 0x0000080001617983 */ /* 0x000ee20000300800 */
[----:B-1----:R-:W-:Y:S02]  /*92e0*/  FFMA.FTZ R2, R28, c[0x0][0x2d0], -R157 ;  /* 0x0000b4001c027a23 */ /* 0x002fe4000001089d */
[----:B------:R-:W-:Y:S02]  /*92f0*/  FMUL.FTZ R28, R3, R144 ;  /* 0x00000090031c7220 */ /* 0x000fe40000410000 */
[----:B------:R1:W-:Y:S01]  /*9300*/  MUFU.EX2 R233, R2 ;  /* 0x0000000200e97308 */ /* 0x0003e20000000800 */
[----:B------:R-:W-:Y:S02]  /*9310*/  FMUL.FTZ R48, R69, R96 ;  /* 0x0000006045307220 */ /* 0x000fe40000410000 */
[----:B------:R-:W3:Y:S01]  /*9320*/  LDL.LU R96, [R1+0xc] ;  /* 0x00000c0001607983 */ /* 0x000ee20000300800 */
[----:B------:R-:W-:Y:S02]  /*9330*/  IMAD.MOV.U32 R137, RZ, RZ, R130 ;  /* 0x000000ffff897224 */ /* 0x000fe400078e0082 */
        /* <DEDUP_REMOVED lines=8> */
[----:B-1----:R-:W-:Y:S02]  /*93c0*/  FFMA.FTZ R2, R29, c[0x0][0x2d0], -R157 ;  /* 0x0000b4001d027a23 */ /* 0x002fe4000001089d */
[----:B------:R-:W-:Y:S02]  /*93d0*/  FMUL.FTZ R29, R3, R145 ;  /* 0x00000091031d7220 */ /* 0x000fe40000410000 */
[----:B------:R1:W-:Y:S05]  /*93e0*/  MUFU.EX2 R232, R2 ;  /* 0x0000000200e87308 */ /* 0x0003ea0000000800 */
[-C--:B------:R-:W-:Y:S08]  /*93f0*/  HMMA.16816.F32.BF16 R28, R64, R38.reuse, R28 ;  /* 0x00000026401c723c */ /* 0x080ff0000004181c */
[C---:B------:R-:W-:Y:S07]  /*9400*/  HMMA.16816.F32.BF16 R32, R72.reuse, R38, R32 ;  /* 0x000000264820723c */ /* 0x040fee0000041820 */
[C---:B------:R-:W-:Y:S02]  /*9410*/  FMUL.FTZ R38, R68.reuse, R150 ;  /* 0x0000009644267220 */ /* 0x040fe40000410000 */
[----:B------:R-:W-:Y:S03]  /*9420*/  FMUL.FTZ R39, R68, R151 ;  /* 0x0000009744277220 */ /* 0x000fe60000410000 */
[----:B-1----:R-:W-:Y:S02]  /*9430*/  FFMA.FTZ R2, R161, c[0x0][0x2d0], -R158 ;  /* 0x0000b400a1027a23 */ /* 0x002fe4000001089e */
[----:B------:R-:W-:Y:S02]  /*9440*/  IMAD.MOV.U32 R150, RZ, RZ, R125 ;  /* 0x000000ffff967224 */ /* 0x000fe400078e007d */
[-C--:B------:R-:W-:Y:S01]  /*9450*/  HMMA.16816.F32.BF16 R36, R72, R52.reuse, R36 ;  /* 0x000000344824723c */ /* 0x080fe20000041824 */
[----:B------:R1:W-:Y:S02]  /*9460*/  MUFU.EX2 R231, R2 ;  /* 0x0000000200e77308 */ /* 0x0003e40000000800 */
[----:B------:R-:W-:Y:S05]  /*9470*/  IMAD.MOV.U32 R151, RZ, RZ, R124 ;  /* 0x000000ffff977224 */ /* 0x000fea00078e007c */
[C---:B------:R-:W-:Y:S07]  /*9480*/  HMMA.16816.F32.BF16 R40, R64.reuse, R52, R40 ;  /* 0x000000344028723c */ /* 0x040fee0000041828 */
[C---:B------:R-:W-:Y:S01]  /*9490*/  FMUL.FTZ R52, R69.reuse, R100 ;  /* 0x0000006445347220 */ /* 0x040fe20000410000 */
[-C--:B------:R-:W-:Y:S04]  /*94a0*/  HMMA.16816.F32.BF16 R44, R64, R54.reuse, R44 ;  /* 0x00000036402c723c */ /* 0x080fe8000004182c */
[C---:B------:R-:W-:Y:S04]  /*94b0*/  FMUL.FTZ R53, R69.reuse, R101 ;  /* 0x0000006545357220 */ /* 0x040fe80000410000 */
[C---:B------:R-:W-:Y:S04]  /*94c0*/  HMMA.16816.F32.BF16 R48, R72.reuse, R54, R48 ;  /* 0x000000364830723c */ /* 0x040fe80000041830 */
[--C-:B-1----:R-:W-:Y:S03]  /*94d0*/  FFMA.FTZ R2, R172, c[0x0][0x2d0], -R158.reuse ;  /* 0x0000b400ac027a23 */ /* 0x102fe6000001089e */
[C---:B------:R-:W-:Y:S01]  /*94e0*/  FMUL.FTZ R54, R68.reuse, R102 ;  /* 0x0000006644367220 */ /* 0x040fe20000410000 */
[----:B------:R1:W1:Y:S01]  /*94f0*/  MUFU.EX2 R230, R2 ;  /* 0x0000000200e67308 */ /* 0x0002620000000800 */
[----:B------:R-:W-:Y:S07]  /*9500*/  FMUL.FTZ R55, R68, R103 ;  /* 0x0000006744377220 */ /* 0x000fee0000410000 */
[-C--:B------:R-:W-:Y:S08]  /*9510*/  HMMA.16816.F32.BF16 R52, R72, R76.reuse, R52 ;  /* 0x0000004c4834723c */ /* 0x080ff00000041834 */
[C---:B------:R-:W-:Y:S07]  /*9520*/  HMMA.16816.F32.BF16 R56, R64.reuse, R76, R56 ;  /* 0x0000004c4038723c */ /* 0x040fee0000041838 */
[----:B-----5:R-:W-:Y:S01]  /*9530*/  F2FP.BF16.PACK_AB R76, R234, R235 ;  /* 0x000000ebea4c723e */ /* 0x020fe200000010ff */
[-C--:B------:R-:W-:Y:S04]  /*9540*/  HMMA.16816.F32.BF16 R60, R64, R78.reuse, R60 ;  /* 0x0000004e403c723c */ /* 0x080fe8000004183c */
[--C-:B-1----:R-:W-:Y:S01]  /*9550*/  FFMA.FTZ R2, R174, c[0x0][0x2d0], -R158.reuse ;  /* 0x0000b400ae027a23 */ /* 0x102fe2000001089e */
[----:B------:R-:W-:Y:S02]  /*9560*/  F2FP.BF16.PACK_AB R77, R230, R231 ;  /* 0x000000e7e64d723e */ /* 0x000fe400000010ff */
[C---:B------:R-:W-:Y:S01]  /*9570*/  FMUL.FTZ R64, R69.reuse, R108 ;  /* 0x0000006c45407220 */ /* 0x040fe20000410000 */
[----:B------:R1:W-:Y:S01]  /*9580*/  MUFU.EX2 R229, R2 ;  /* 0x0000000200e57308 */ /* 0x0003e20000000800 */
[----:B------:R-:W-:Y:S03]  /*9590*/  FMUL.FTZ R65, R69, R109 ;  /* 0x0000006d45417220 */ /* 0x000fe60000410000 */
[C---:B------:R-:W-:Y:S02]  /*95a0*/  FMUL.FTZ R66, R68.reuse, R110 ;  /* 0x0000006e44427220 */ /* 0x040fe40000410000 */
[----:B------:R-:W-:Y:S07]  /*95b0*/  FMUL.FTZ R67, R68, R111 ;  /* 0x0000006f44437220 */ /* 0x000fee0000410000 */
[----:B------:R-:W-:Y:S07]  /*95c0*/  HMMA.16816.F32.BF16 R64, R72, R78, R64 ;  /* 0x0000004e4840723c */ /* 0x000fee0000041840 */
[----:B------:R-:W-:Y:S02]  /*95d0*/  F2FP.BF16.PACK_AB R72, R148, R149 ;  /* 0x000000959448723e */ /* 0x000fe400000010ff */
[----:B------:R-:W-:Y:S03]  /*95e0*/  F2FP.BF16.PACK_AB R74, R121, R120 ;  /* 0x00000078794a723e */ /* 0x000fe600000010ff */
[----:B-1----:R-:W-:Y:S01]  /*95f0*/  FFMA.FTZ R2, R181, c[0x0][0x2d0], -R158 ;  /* 0x0000b400b5027a23 */ /* 0x002fe2000001089e */
[----:B------:R-:W-:Y:S02]  /*9600*/  F2FP.BF16.PACK_AB R73, R238, R243 ;  /* 0x000000f3ee49723e */ /* 0x000fe400000010ff */
[----:B------:R-:W-:Y:S01]  /*9610*/  F2FP.BF16.PACK_AB R75, R236, R237 ;  /* 0x000000edec4b723e */ /* 0x000fe200000010ff */
[----:B------:R1:W5:Y:S01]  /*9620*/  MUFU.EX2 R95, R2 ;  /* 0x00000002005f7308 */ /* 0x0003620000000800 */
[----:B--2---:R-:W-:Y:S01]  /*9630*/  FFMA.FTZ R69, R69, R99, R137 ;  /* 0x0000006345457223 */ /* 0x004fe20000010089 */
[----:B------:R-:W-:Y:S04]  /*9640*/  F2FP.BF16.PACK_AB R78, R232, R233 ;  /* 0x000000e9e84e723e */ /* 0x000fe800000010ff */
[-C--:B------:R-:W-:Y:S03]  /*9650*/  HMMA.16816.F32.BF16 R4, R72, R80.reuse, R4 ;  /* 0x000000504804723c */ /* 0x080fe60000041804 */
[--C-:B-1----:R-:W-:Y:S01]  /*9660*/  FFMA.FTZ R2, R173, c[0x0][0x2d0], -R118.reuse ;  /* 0x0000b400ad027a23 */ /* 0x102fe20000010876 */
[----:B-----5:R-:W-:Y:S03]  /*9670*/  F2FP.BF16.PACK_AB R79, R95, R229 ;  /* 0x000000e55f4f723e */ /* 0x020fe600000010ff */
[----:B------:R1:W-:Y:S04]  /*9680*/  MUFU.EX2 R94, R2 ;  /* 0x00000002005e7308 */ /* 0x0003e80000000800 */
[C---:B------:R-:W-:Y:S08]  /*9690*/  HMMA.16816.F32.BF16 R8, R76.reuse, R80, R8 ;  /* 0x000000504c08723c */ /* 0x040ff00000041808 */
[-C--:B------:R-:W-:Y:S08]  /*96a0*/  HMMA.16816.F32.BF16 R12, R76, R82.reuse, R12 ;  /* 0x000000524c0c723c */ /* 0x080ff0000004180c */
[C---:B------:R-:W-:Y:S01]  /*96b0*/  HMMA.16816.F32.BF16 R16, R72.reuse, R82, R16 ;  /* 0x000000524810723c */ /* 0x040fe20000041810 */
[----:B------:R-:W2:Y:S03]  /*96c0*/  LDSM.16.MT88.4 R80, [R203+0x800] ;  /* 0x00080000cb50783b */ /* 0x000ea60000004200 */
[--C-:B-1----:R-:W-:Y:S04]  /*96d0*/  FFMA.FTZ R2, R180, c[0x0][0x2d0], -R118.reuse ;  /* 0x0000b400b4027a23 */ /* 0x102fe80000010876 */
[-C--:B------:R-:W-:Y:S01]  /*96e0*/  HMMA.16816.F32.BF16 R20, R72, R84.reuse, R20 ;  /* 0x000000544814723c */ /* 0x080fe20000041814 */
[----:B------:R1:W5:Y:S07]  /*96f0*/  MUFU.EX2 R221, R2 ;  /* 0x0000000200dd7308 */ /* 0x00036e0000000800 */
[C---:B------:R-:W-:Y:S07]  /*9700*/  HMMA.16816.F32.BF16 R24, R76.reuse, R84, R24 ;  /* 0x000000544c18723c */ /* 0x040fee0000041818 */
[--C-:B------:R-:W-:Y:S01]  /*9710*/  FFMA.FTZ R84, R178, c[0x0][0x2d0], -R157.reuse ;  /* 0x0000b400b2547a23 */ /* 0x100fe2000001089d */
[-C--:B------:R-:W-:Y:S03]  /*9720*/  HMMA.16816.F32.BF16 R28, R76, R86.reuse, R28 ;  /* 0x000000564c1c723c */ /* 0x080fe6000004181c */
[----:B------:R2:W-:Y:S05]  /*9730*/  MUFU.EX2 R181, R84 ;  /* 0x0000005400b57308 */ /* 0x0005ea0000000800 */
[C---:B------:R-:W-:Y:S04]  /*9740*/  HMMA.16816.F32.BF16 R32, R72.reuse, R86, R32 ;  /* 0x000000564820723c */ /* 0x040fe80000041820 */
[--C-:B-1----:R-:W-:Y:S04]  /*9750*/  FFMA.FTZ R2, R162, c[0x0][0x2d0], -R118.reuse ;  /* 0x0000b400a2027a23 */ /* 0x102fe80000010876 */
[----:B------:R1:W-:Y:S01]  /*9760*/  MUFU.EX2 R193, R2 ;  /* 0x0000000200c17308 */ /* 0x0003e20000000800 */
[-C--:B----4-:R-:W-:Y:S08]  /*9770*/  HMMA.16816.F32.BF16 R36, R72, R88.reuse, R36 ;  /* 0x000000584824723c */ /* 0x090ff00000041824 */
[C---:B------:R-:W-:Y:S01]  /*9780*/  HMMA.16816.F32.BF16 R40, R76.reuse, R88, R40 ;  /* 0x000000584c28723c */ /* 0x040fe20000041828 */
[----:B--2---:R-:W2:Y:S07]  /*9790*/  LDSM.16.MT88.4 R84, [R200+0x1000] ;  /* 0x00100000c854783b */ /* 0x004eae0000004200 */
[-C--:B------:R-:W-:Y:S04]  /*97a0*/  HMMA.16816.F32.BF16 R44, R76, R90.reuse, R44 ;  /* 0x0000005a4c2c723c */ /* 0x080fe8000004182c */
[----:B-1----:R-:W-:Y:S04]  /*97b0*/  FFMA.FTZ R2, R163, c[0x0][0x2d0], -R118 ;  /* 0x0000b400a3027a23 */ /* 0x002fe80000010876 */
[C---:B------:R-:W-:Y:S01]  /*97c0*/  HMMA.16816.F32.BF16 R48, R72.reuse, R90, R48 ;  /* 0x0000005a4830723c */ /* 0x040fe20000041830 */
[----:B------:R-:W-:Y:S01]  /*97d0*/  LDSM.16.MT88.4 R88, [R201+0x1000] ;  /* 0x00100000c958783b */ /* 0x000fe20000004200 */
[----:B------:R1:W4:Y:S06]  /*97e0*/  MUFU.EX2 R191, R2 ;  /* 0x0000000200bf7308 */ /* 0x00032c0000000800 */
[-C--:B------:R-:W-:Y:S08]  /*97f0*/  HMMA.16816.F32.BF16 R52, R72, R80.reuse, R52 ;  /* 0x000000504834723c */ /* 0x080ff00000041834 */
[C---:B------:R-:W-:Y:S08]  /*9800*/  HMMA.16816.F32.BF16 R56, R76.reuse, R80, R56 ;  /* 0x000000504c38723c */ /* 0x040ff00000041838 */
[-C--:B------:R-:W-:Y:S04]  /*9810*/  HMMA.16816.F32.BF16 R60, R76, R82.reuse, R60 ;  /* 0x000000524c3c723c */ /* 0x080fe8000004183c */
[--C-:B-1----:R-:W-:Y:S04]  /*9820*/  FFMA.FTZ R2, R182, c[0x0][0x2d0], -R156.reuse ;  /* 0x0000b400b6027a23 */ /* 0x102fe8000001089c */
[----:B------:R1:W-:Y:S01]  /*9830*/  MUFU.EX2 R93, R2 ;  /* 0x00000002005d7308 */ /* 0x0003e20000000800 */
[----:B------:R-:W-:Y:S01]  /*9840*/  HMMA.16816.F32.BF16 R64, R72, R82, R64 ;  /* 0x000000524840723c */ /* 0x000fe20000041840 */
[----:B------:R-:W2:Y:S06]  /*9850*/  LDSM.16.MT88.4 R80, [R204+0x1000] ;  /* 0x00100000cc50783b */ /* 0x000eac0000004200 */
[----:B-----5:R-:W-:Y:S02]  /*9860*/  F2FP.BF16.PACK_AB R72, R221, R94 ;  /* 0x0000005edd48723e */ /* 0x020fe400000010ff */
[----:B----4-:R-:W-:Y:S03]  /*9870*/  F2FP.BF16.PACK_AB R74, R191, R193 ;  /* 0x000000c1bf4a723e */ /* 0x010fe600000010ff */
[--C-:B-1----:R-:W-:Y:S04]  /*9880*/  FFMA.FTZ R2, R183, c[0x0][0x2d0], -R156.reuse ;  /* 0x0000b400b7027a23 */ /* 0x102fe8000001089c */
[----:B------:R1:W4:Y:S02]  /*9890*/  MUFU.EX2 R186, R2 ;  /* 0x0000000200ba7308 */ /* 0x0003240000000800 */
[--C-:B-1----:R-:W-:Y:S01]  /*98a0*/  FFMA.FTZ R2, R175, c[0x0][0x2d0], -R156.reuse ;  /* 0x0000b400af027a23 */ /* 0x102fe2000001089c */
[----:B----4-:R-:W-:Y:S07]  /*98b0*/  F2FP.BF16.PACK_AB R73, R186, R93 ;  /* 0x0000005dba49723e */ /* 0x010fee00000010ff */
[----:B------:R1:W-:Y:S02]  /*98c0*/  MUFU.EX2 R185, R2 ;  /* 0x0000000200b97308 */ /* 0x0003e40000000800 */
[----:B-1----:R-:W-:Y:S08]  /*98d0*/  FFMA.FTZ R2, R176, c[0x0][0x2d0], -R156 ;  /* 0x0000b400b0027a23 */ /* 0x002ff0000001089c */
[----:B------:R1:W4:Y:S02]  /*98e0*/  MUFU.EX2 R184, R2 ;  /* 0x0000000200b87308 */ /* 0x0003240000000800 */
[----:B-1----:R-:W-:Y:S01]  /*98f0*/  FFMA.FTZ R2, R187, c[0x0][0x2d0], -R157 ;  /* 0x0000b400bb027a23 */ /* 0x002fe2000001089d */
[----:B----4-:R-:W-:Y:S01]  /*9900*/  F2FP.BF16.PACK_AB R75, R184, R185 ;  /* 0x000000b9b84b723e */ /* 0x010fe200000010ff */
[----:B------:R-:W-:Y:S06]  /*9910*/  IMAD.MOV.U32 R187, RZ, RZ, R121 ;  /* 0x000000ffffbb7224 */ /* 0x000fec00078e0079 */
[----:B------:R1:W-:Y:S01]  /*9920*/  MUFU.EX2 R92, R2 ;  /* 0x00000002005c7308 */ /* 0x0003e20000000800 */
[-C--:B--2---:R-:W-:Y:S03]  /*9930*/  HMMA.16816.F32.BF16 R4, R72, R84.reuse, R4 ;  /* 0x000000544804723c */ /* 0x084fe60000041804 */
[--C-:B-1----:R-:W-:Y:S02]  /*9940*/  FFMA.FTZ R2, R188, c[0x0][0x2d0], -R157.reuse ;  /* 0x0000b400bc027a23 */ /* 0x102fe4000001089d */
[----:B------:R-:W-:Y:S04]  /*9950*/  IMAD.MOV.U32 R188, RZ, RZ, R120 ;  /* 0x000000ffffbc7224 */ /* 0x000fe800078e0078 */
[----:B------:R1:W2:Y:S03]  /*9960*/  MUFU.EX2 R182, R2 ;  /* 0x0000000200b67308 */ /* 0x0002a60000000800 */
[----:B-1----:R-:W-:Y:S01]  /*9970*/  FFMA.FTZ R2, R177, c[0x0][0x2d0], -R157 ;  /* 0x0000b400b1027a23 */ /* 0x002fe2000001089d */
[----:B--2---:R-:W-:Y:S06]  /*9980*/  F2FP.BF16.PACK_AB R76, R182, R92 ;  /* 0x0000005cb64c723e */ /* 0x004fec00000010ff */
[----:B------:R1:W2:Y:S02]  /*9990*/  MUFU.EX2 R183, R2 ;  /* 0x0000000200b77308 */ /* 0x0002a40000000800 */
[--C-:B-1----:R-:W-:Y:S01]  /*99a0*/  FFMA.FTZ R2, R190, c[0x0][0x2d0], -R158.reuse ;  /* 0x0000b400be027a23 */ /* 0x102fe2000001089e */
[----:B--2---:R-:W-:Y:S01]  /*99b0*/  F2FP.BF16.PACK_AB R78, R181, R183 ;  /* 0x000000b7b54e723e */ /* 0x004fe200000010ff */
[----:B------:R-:W-:Y:S06]  /*99c0*/  IMAD.MOV.U32 R190, RZ, RZ, R127 ;  /* 0x000000ffffbe7224 */ /* 0x000fec00078e007f */
[----:B------:R1:W-:Y:S02]  /*99d0*/  MUFU.EX2 R180, R2 ;  /* 0x0000000200b47308 */ /* 0x0003e40000000800 */
[----:B-1----:R-:W-:Y:S02]  /*99e0*/  FFMA.FTZ R2, R192, c[0x0][0x2d0], -R158 ;  /* 0x0000b400c0027a23 */ /* 0x002fe4000001089e */
[----:B------:R-:W-:Y:S06]  /*99f0*/  IMAD.MOV.U32 R192, RZ, RZ, R128 ;  /* 0x000000ffffc07224 */ /* 0x000fec00078e0080 */
[----:B------:R1:W2:Y:S02]  /*9a00*/  MUFU.EX2 R102, R2 ;  /* 0x0000000200667308 */ /* 0x0002a40000000800 */
[----:B-1----:R-:W-:Y:S01]  /*9a10*/  FFMA.FTZ R2, R189, c[0x0][0x2d0], -R158 ;  /* 0x0000b400bd027a23 */ /* 0x002fe2000001089e */
[----:B--2---:R-:W-:Y:S01]  /*9a20*/  F2FP.BF16.PACK_AB R77, R102, R180 ;  /* 0x000000b4664d723e */ /* 0x004fe200000010ff */
[----:B------:R-:W-:Y:S06]  /*9a30*/  IMAD.MOV.U32 R189, RZ, RZ, R130 ;  /* 0x000000ffffbd7224 */ /* 0x000fec00078e0082 */
[----:B------:R1:W-:Y:S02]  /*9a40*/  MUFU.EX2 R103, R2 ;  /* 0x0000000200677308 */ /* 0x0003e40000000800 */
[----:B-1----:R-:W-:Y:S08]  /*9a50*/  FFMA.FTZ R2, R179, c[0x0][0x2d0], -R158 ;  /* 0x0000b400b3027a23 */ /* 0x002ff0000001089e */
[----:B------:R1:W2:Y:S02]  /*9a60*/  MUFU.EX2 R101, R2 ;  /* 0x0000000200657308 */ /* 0x0002a40000000800 */
[--C-:B-1----:R-:W-:Y:S01]  /*9a70*/  FFMA.FTZ R2, R194, c[0x0][0x2d0], -R118.reuse ;  /* 0x0000b400c2027a23 */ /* 0x102fe20000010876 */
[----:B--2---:R-:W-:Y:S01]  /*9a80*/  F2FP.BF16.PACK_AB R79, R101, R103 ;  /* 0x00000067654f723e */ /* 0x004fe200000010ff */
[----:B------:R-:W-:Y:S06]  /*9a90*/  IMAD.MOV.U32 R194, RZ, RZ, R131 ;  /* 0x000000ffffc27224 */ /* 0x000fec00078e0083 */
[----:B------:R1:W-:Y:S01]  /*9aa0*/  MUFU.EX2 R100, R2 ;  /* 0x0000000200647308 */ /* 0x0003e20000000800 */
[C---:B------:R-:W-:Y:S08]  /*9ab0*/  HMMA.16816.F32.BF16 R8, R76.reuse, R84, R8 ;  /* 0x000000544c08723c */ /* 0x040ff00000041808 */
[-C--:B------:R-:W-:Y:S08]  /*9ac0*/  HMMA.16816.F32.BF16 R12, R76, R86.reuse, R12 ;  /* 0x000000564c0c723c */ /* 0x080ff0000004180c */
[C---:B------:R-:W-:Y:S01]  /*9ad0*/  HMMA.16816.F32.BF16 R16, R72.reuse, R86, R16 ;  /* 0x000000564810723c */ /* 0x040fe20000041810 */
[----:B------:R-:W2:Y:S03]  /*9ae0*/  LDSM.16.MT88.4 R84, [R203+0x1000] ;  /* 0x00100000cb54783b */ /* 0x000ea60000004200 */
[--C-:B-1----:R-:W-:Y:S04]  /*9af0*/  FFMA.FTZ R2, R217, c[0x0][0x2d0], -R118.reuse ;  /* 0x0000b400d9027a23 */ /* 0x102fe80000010876 */
[-C--:B------:R-:W-:Y:S01]  /*9b00*/  HMMA.16816.F32.BF16 R20, R72, R80.reuse, R20 ;  /* 0x000000504814723c */ /* 0x080fe20000041814 */
[----:B------:R1:W4:Y:S07]  /*9b10*/  MUFU.EX2 R178, R2 ;  /* 0x0000000200b27308 */ /* 0x00032e0000000800 */
[C---:B------:R-:W-:Y:S07]  /*9b20*/  HMMA.16816.F32.BF16 R24, R76.reuse, R80, R24 ;  /* 0x000000504c18723c */ /* 0x040fee0000041818 */
[--C-:B------:R-:W-:Y:S01]  /*9b30*/  FFMA.FTZ R80, R222, c[0x0][0x2d0], -R157.reuse ;  /* 0x0000b400de507a23 */ /* 0x100fe2000001089d */
[-C--:B------:R-:W-:Y:S03]  /*9b40*/  HMMA.16816.F32.BF16 R28, R76, R82.reuse, R28 ;  /* 0x000000524c1c723c */ /* 0x080fe6000004181c */
[----:B------:R5:W-:Y:S05]  /*9b50*/  MUFU.EX2 R172, R80 ;  /* 0x0000005000ac7308 */ /* 0x000bea0000000800 */
[C---:B------:R-:W-:Y:S04]  /*9b60*/  HMMA.16816.F32.BF16 R32, R72.reuse, R82, R32 ;  /* 0x000000524820723c */ /* 0x040fe80000041820 */
[--C-:B-1----:R-:W-:Y:S04]  /*9b70*/  FFMA.FTZ R2, R220, c[0x0][0x2d0], -R118.reuse ;  /* 0x0000b400dc027a23 */ /* 0x102fe80000010876 */
[-C--:B------:R-:W-:Y:S01]  /*9b80*/  HMMA.16816.F32.BF16 R36, R72, R88.reuse, R36 ;  /* 0x000000584824723c */ /* 0x080fe20000041824 */
[----:B------:R1:W-:Y:S07]  /*9b90*/  MUFU.EX2 R179, R2 ;  /* 0x0000000200b37308 */ /* 0x0003ee0000000800 */
[C---:B------:R-:W-:Y:S01]  /*9ba0*/  HMMA.16816.F32.BF16 R40, R76.reuse, R88, R40 ;  /* 0x000000584c28723c */ /* 0x040fe20000041828 */
[----:B-----5:R-:W5:Y:S07]  /*9bb0*/  LDSM.16.MT88.4 R80, [R200+0x1800] ;  /* 0x00180000c850783b */ /* 0x020f6e0000004200 */
[-C--:B------:R-:W-:Y:S08]  /*9bc0*/  HMMA.16816.F32.BF16 R44, R76, R90.reuse, R44 ;  /* 0x0000005a4c2c723c */ /* 0x080ff0000004182c */
[C---:B------:R-:W-:Y:S01]  /*9bd0*/  HMMA.16816.F32.BF16 R48, R72.reuse, R90, R48 ;  /* 0x0000005a4830723c */ /* 0x040fe20000041830 */
[----:B------:R-:W-:Y:S03]  /*9be0*/  LDSM.16.MT88.4 R88, [R201+0x1800] ;  /* 0x00180000c958783b */ /* 0x000fe60000004200 */
[----:B-1----:R-:W-:Y:S04]  /*9bf0*/  FFMA.FTZ R2, R224, c[0x0][0x2d0], -R118 ;  /* 0x0000b400e0027a23 */ /* 0x002fe80000010876 */
[-C--:B--2---:R-:W-:Y:S01]  /*9c00*/  HMMA.16816.F32.BF16 R52, R72, R84.reuse, R52 ;  /* 0x000000544834723c */ /* 0x084fe20000041834 */
[----:B------:R1:W2:Y:S07]  /*9c10*/  MUFU.EX2 R177, R2 ;  /* 0x0000000200b17308 */ /* 0x0002ae0000000800 */
[C---:B------:R-:W-:Y:S08]  /*9c20*/  HMMA.16816.F32.BF16 R56, R76.reuse, R84, R56 ;  /* 0x000000544c38723c */ /* 0x040ff00000041838 */
[-C--:B------:R-:W-:Y:S08]  /*9c30*/  HMMA.16816.F32.BF16 R60, R76, R86.reuse, R60 ;  /* 0x000000564c3c723c */ /* 0x080ff0000004183c */
[----:B------:R-:W-:Y:S01]  /*9c40*/  HMMA.16816.F32.BF16 R64, R72, R86, R64 ;  /* 0x000000564840723c */ /* 0x000fe20000041840 */
[----:B------:R-:W3:Y:S03]  /*9c50*/  LDSM.16.MT88.4 R84, [R204+0x1800] ;  /* 0x00180000cc54783b */ /* 0x000ee60000004200 */
[--C-:B-1----:R-:W-:Y:S03]  /*9c60*/  FFMA.FTZ R2, R197, c[0x0][0x2d0], -R156.reuse ;  /* 0x0000b400c5027a23 */ /* 0x102fe6000001089c */
[----:B----4-:R-:W-:Y:S01]  /*9c70*/  F2FP.BF16.PACK_AB R72, R178, R100 ;  /* 0x00000064b248723e */ /* 0x010fe200000010ff */
[----:B------:R1:W-:Y:S01]  /*9c80*/  MUFU.EX2 R176, R2 ;  /* 0x0000000200b07308 */ /* 0x0003e20000000800 */
[----:B--2---:R-:W-:Y:S03]  /*9c90*/  F2FP.BF16.PACK_AB R74, R177, R179 ;  /* 0x000000b3b14a723e */ /* 0x004fe600000010ff */
[--C-:B-1----:R-:W-:Y:S06]  /*9ca0*/  FFMA.FTZ R2, R226, c[0x0][0x2d0], -R156.reuse ;  /* 0x0000b400e2027a23 */ /* 0x102fec000001089c */
        /* <DEDUP_REMOVED lines=9> */
[-C--:B-----5:R-:W-:Y:S03]  /*9d40*/  HMMA.16816.F32.BF16 R4, R72, R80.reuse, R4 ;  /* 0x000000504804723c */ /* 0x0a0fe60000041804 */
[--C-:B-1----:R-:W-:Y:S06]  /*9d50*/  FFMA.FTZ R2, R198, c[0x0][0x2d0], -R157.reuse ;  /* 0x0000b400c6027a23 */ /* 0x102fec000001089d */
[----:B------:R1:W2:Y:S03]  /*9d60*/  MUFU.EX2 R106, R2 ;  /* 0x00000002006a7308 */ /* 0x0002a60000000800 */
[----:B-1----:R-:W-:Y:S01]  /*9d70*/  FFMA.FTZ R2, R223, c[0x0][0x2d0], -R157 ;  /* 0x0000b400df027a23 */ /* 0x002fe2000001089d */
[----:B--2---:R-:W-:Y:S06]  /*9d80*/  F2FP.BF16.PACK_AB R76, R106, R107 ;  /* 0x0000006b6a4c723e */ /* 0x004fec00000010ff */
        /* <DEDUP_REMOVED lines=24> */
[----:B------:R-:W-:Y:S03]  /*9f10*/  LDSM.16.MT88.4 R84, [R204+0x2000] ;  /* 0x00200000cc54783b */ /* 0x000fe60000004200 */
[--C-:B-1----:R-:W-:Y:S01]  /*9f20*/  FFMA.FTZ R2, R252, c[0x0][0x2d0], -R118.reuse ;  /* 0x0000b400fc027a23 */ /* 0x102fe20000010876 */
[----:B---3--:R-:W-:Y:S01]  /*9f30*/  F2FP.BF16.PACK_AB R108, R167, R168 ;  /* 0x000000a8a76c723e */ /* 0x008fe200000010ff */
[----:B------:R-:W-:Y:S02]  /*9f40*/  FFMA.FTZ R118, R250, c[0x0][0x2d0], -R118 ;  /* 0x0000b400fa767a23 */ /* 0x000fe40000010876 */
[----:B------:R1:W-:Y:S01]  /*9f50*/  MUFU.EX2 R166, R2 ;  /* 0x0000000200a67308 */ /* 0x0003e20000000800 */
[-C--:B------:R-:W-:Y:S08]  /*9f60*/  HMMA.16816.F32.BF16 R36, R72, R88.reuse, R36 ;  /* 0x000000584824723c */ /* 0x080ff00000041824 */
[C---:B------:R-:W-:Y:S01]  /*9f70*/  HMMA.16816.F32.BF16 R40, R76.reuse, R88, R40 ;  /* 0x000000584c28723c */ /* 0x040fe20000041828 */
[----:B------:R-:W3:Y:S07]  /*9f80*/  MUFU.EX2 R165, R118 ;  /* 0x0000007600a57308 */ /* 0x000eee0000000800 */
[-C--:B------:R-:W-:Y:S04]  /*9f90*/  HMMA.16816.F32.BF16 R44, R76, R90.reuse, R44 ;  /* 0x0000005a4c2c723c */ /* 0x080fe8000004182c */
[--C-:B-1----:R-:W-:Y:S04]  /*9fa0*/  FFMA.FTZ R2, R164, c[0x0][0x2d0], -R156.reuse ;  /* 0x0000b400a4027a23 */ /* 0x102fe8000001089c */
[C---:B------:R-:W-:Y:S01]  /*9fb0*/  HMMA.16816.F32.BF16 R48, R72.reuse, R90, R48 ;  /* 0x0000005a4830723c */ /* 0x040fe20000041830 */
[----:B------:R1:W-:Y:S07]  /*9fc0*/  MUFU.EX2 R164, R2 ;  /* 0x0000000200a47308 */ /* 0x0003ee0000000800 */
[-C--:B--2---:R-:W-:Y:S04]  /*9fd0*/  HMMA.16816.F32.BF16 R52, R72, R80.reuse, R52 ;  /* 0x000000504834723c */ /* 0x084fe80000041834 */
[----:B---3--:R-:W-:Y:S04]  /*9fe0*/  F2FP.BF16.PACK_AB R110, R165, R166 ;  /* 0x000000a6a56e723e */ /* 0x008fe800000010ff */
[C---:B------:R-:W-:Y:S08]  /*9ff0*/  HMMA.16816.F32.BF16 R56, R76.reuse, R80, R56 ;  /* 0x000000504c38723c */ /* 0x040ff00000041838 */
[-C--:B------:R-:W-:Y:S01]  /*a000*/  HMMA.16816.F32.BF16 R60, R76, R82.reuse, R60 ;  /* 0x000000524c3c723c */ /* 0x080fe2000004183c */
[----:B------:R-:W2:Y:S03]  /*a010*/  LDL R76, [R1+0x20] ;  /* 0x00002000014c7983 */ /* 0x000ea60000100800 */
[--C-:B-1----:R-:W-:Y:S04]  /*a020*/  FFMA.FTZ R2, R134, c[0x0][0x2d0], -R156.reuse ;  /* 0x0000b40086027a23 */ /* 0x102fe8000001089c */
[----:B------:R1:W3:Y:S01]  /*a030*/  MUFU.EX2 R162, R2 ;  /* 0x0000000200a27308 */ /* 0x0002e20000000800 */
[----:B------:R-:W-:Y:S04]  /*a040*/  HMMA.16816.F32.BF16 R64, R72, R82, R64 ;  /* 0x000000524840723c */ /* 0x000fe80000041840 */
[--C-:B-1----:R-:W-:Y:S01]  /*a050*/  FFMA.FTZ R2, R133, c[0x0][0x2d0], -R156.reuse ;  /* 0x0000b40085027a23 */ /* 0x102fe2000001089c */
[----:B---3--:R-:W-:Y:S01]  /*a060*/  F2FP.BF16.PACK_AB R109, R162, R164 ;  /* 0x000000a4a26d723e */ /* 0x008fe200000010ff */
[----:B------:R-:W-:Y:S02]  /*a070*/  FFMA.FTZ R156, R115, c[0x0][0x2d0], -R156 ;  /* 0x0000b400739c7a23 */ /* 0x000fe4000001089c */
[----:B------:R-:W-:Y:S01]  /*a080*/  IMAD.MOV.U32 R115, RZ, RZ, R159 ;  /* 0x000000ffff737224 */ /* 0x000fe200078e009f */
[----:B------:R1:W-:Y:S10]  /*a090*/  MUFU.EX2 R163, R2 ;  /* 0x0000000200a37308 */ /* 0x0003f40000000800 */
        /* <DEDUP_REMOVED lines=9> */
[----:B------:R1:W-:Y:S01]  /*a130*/  MUFU.EX2 R156, R2 ;  /* 0x00000002009c7308 */ /* 0x0003e20000000800 */
[----:B------:R-:W3:Y:S09]  /*a140*/  LDSM.16.MT88.4 R132, [R200+0x2000] ;  /* 0x00200000c884783b */ /* 0x000ef20000004200 */
[----:B------:R-:W4:Y:S01]  /*a150*/  MUFU.EX2 R118, R157 ;  /* 0x0000009d00767308 */ /* 0x000f220000000800 */
[--C-:B-1----:R-:W-:Y:S09]  /*a160*/  FFMA.FTZ R2, R242, c[0x0][0x2d0], -R158.reuse ;  /* 0x0000b400f2027a23 */ /* 0x102ff2000001089e */
[----:B------:R1:W-:Y:S01]  /*a170*/  MUFU.EX2 R117, R2 ;  /* 0x0000000200757308 */ /* 0x0003e20000000800 */
[----:B----4-:R-:W-:Y:S01]  /*a180*/  F2FP.BF16.PACK_AB R154, R118, R156 ;  /* 0x0000009c769a723e */ /* 0x010fe200000010ff */
[--C-:B-1----:R-:W-:Y:S08]  /*a190*/  FFMA.FTZ R2, R247, c[0x0][0x2d0], -R158.reuse ;  /* 0x0000b400f7027a23 */ /* 0x102ff0000001089e */
[----:B------:R1:W4:Y:S02]  /*a1a0*/  MUFU.EX2 R116, R2 ;  /* 0x0000000200747308 */ /* 0x0003240000000800 */
[--C-:B-1----:R-:W-:Y:S01]  /*a1b0*/  FFMA.FTZ R2, R115, c[0x0][0x2d0], -R158.reuse ;  /* 0x0000b40073027a23 */ /* 0x102fe2000001089e */
[----:B----4-:R-:W-:Y:S01]  /*a1c0*/  F2FP.BF16.PACK_AB R153, R116, R117 ;  /* 0x000000757499723e */ /* 0x010fe200000010ff */
[----:B------:R-:W-:Y:S06]  /*a1d0*/  FFMA.FTZ R158, R71, c[0x0][0x2d0], -R158 ;  /* 0x0000b400479e7a23 */ /* 0x000fec000001089e */
[----:B------:R1:W-:Y:S10]  /*a1e0*/  MUFU.EX2 R115, R2 ;  /* 0x0000000200737308 */ /* 0x0003f40000000800 */
[----:B------:R-:W4:Y:S01]  /*a1f0*/  MUFU.EX2 R80, R158 ;  /* 0x0000009e00507308 */ /* 0x000f220000000800 */
[----:B-1----:R-:W-:Y:S02]  /*a200*/  FFMA.FTZ R2, R68, R98, R136 ;  /* 0x0000006244027223 */ /* 0x002fe40000010088 */
[----:B------:R-:W-:Y:S02]  /*a210*/  FFMA.FTZ R68, R3, R97, R246 ;  /* 0x0000006103447223 */ /* 0x000fe400000100f6 */
[----:B------:R-:W-:Y:S02]  /*a220*/  FFMA.FTZ R3, R0, R96, R239 ;  /* 0x0000006000037223 */ /* 0x000fe400000100ef */
[----:B------:R-:W-:Y:S01]  /*a230*/  FADD.FTZ R0, R129, R69 ;  /* 0x0000004581007221 */ /* 0x000fe20000010000 */
[----:B------:R-:W1:Y:S01]  /*a240*/  LDSM.16.MT88.4 R96, [R201+0x2000] ;  /* 0x00200000c960783b */ /* 0x000e620000004200 */
[----:B------:R-:W-:Y:S02]  /*a250*/  FADD.FTZ R69, R123, R68 ;  /* 0x000000447b457221 */ /* 0x000fe40000010000 */
[----:B------:R-:W-:Y:S01]  /*a260*/  FADD.FTZ R68, R122, R0 ;  /* 0x000000007a447221 */ /* 0x000fe20000010000 */
[----:B----4-:R-:W-:Y:S01]  /*a270*/  F2FP.BF16.PACK_AB R155, R80, R115 ;  /* 0x00000073509b723e */ /* 0x010fe200000010ff */
[----:B------:R-:W-:Y:S01]  /*a280*/  FADD.FTZ R71, R126, R2 ;  /* 0x000000027e477221 */ /* 0x000fe20000010000 */
[-C--:B---3--:R-:W-:Y:S02]  /*a290*/  HMMA.16816.F32.BF16 R120, R108, R132.reuse, R4 ;  /* 0x000000846c78723c */ /* 0x088fe40000041804 */
[----:B------:R-:W3:Y:S03]  /*a2a0*/  LDSM.16.MT88.4 R4, [R203+0x2000] ;  /* 0x00200000cb04783b */ /* 0x000ee60000004200 */
        /* <DEDUP_REMOVED lines=54> */
[-C--:B---3--:R-:W-:Y:S03]  /*a610*/  HMMA.16816.F32.BF16 R100, R108, R4.reuse, R52 ;  /* 0x000000046c64723c */ /* 0x088fe60000041834 */
        /* <DEDUP_REMOVED lines=34> */
[----:B------:R1:W-:Y:S01]  /*a840*/  STL [R1+0x4], R3 ;  /* 0x0000040301007387 */ /* 0x0003e20000100800 */
[----:B------:R-:W-:Y:S02]  /*a850*/  IMAD.MOV.U32 R196, RZ, RZ, R215 ;  /* 0x000000ffffc47224 */ /* 0x000fe400078e00d7 */
[----:B------:R-:W-:Y:S01]  /*a860*/  IMAD.MOV.U32 R117, RZ, RZ, R70 ;  /* 0x000000ffff757224 */ /* 0x000fe200078e0046 */
[----:B------:R2:W-:Y:S01]  /*a870*/  STL [R1+0x8], R2 ;  /* 0x0000080201007387 */ /* 0x0005e20000100800 */
[----:B------:R-:W-:Y:S02]  /*a880*/  IMAD.MOV.U32 R115, RZ, RZ, R113 ;  /* 0x000000ffff737224 */ /* 0x000fe400078e0071 */
[----:B------:R-:W-:Y:S01]  /*a890*/  IMAD.MOV.U32 R116, RZ, RZ, R112 ;  /* 0x000000ffff747224 */ /* 0x000fe200078e0070 */
[----:B------:R2:W-:Y:S01]  /*a8a0*/  STL [R1+0xc], R0 ;  /* 0x00000c0001007387 */ /* 0x0005e20000100800 */
[----:B-1----:R-:W-:Y:S01]  /*a8b0*/  IMAD.MOV.U32 R3, RZ, RZ, R114 ;  /* 0x000000ffff037224 */ /* 0x002fe200078e0072 */
[----:B------:R-:W-:-:S05]  /*a8c0*/  @P0 BRA `(.L_x_1228) ;  /* 0xffffc27000000947 */ /* 0x000fca000383ffff */
.L_x_1227:
[----:B-12---:R-:W2:Y:S02]  /*a8d0*/  LDL R0, [R1+0x10] ;  /* 0x0000100001007983 */ /* 0x006ea40000100800 */
[----:B--2---:R-:W-:-:S13]  /*a8e0*/  ISETP.GE.AND P0, PT, R215, R0, PT ;  /* 0x00000000d700720c */ /* 0x004fda0003f06270 */
[----:B------:R-:W-:Y:S05]  /*a8f0*/  @!P0 BRA `(.L_x_1229) ;  /* 0x00002f5000008947 */ /* 0x000fea0003800000 */
[----:B------:R-:W-:Y:S01]  /*a900*/  IMAD.MOV.U32 R3, RZ, RZ, R113 ;  /* 0x000000ffff037224 */ /* 0x000fe200078e0071 */
[----:B------:R-:W-:Y:S01]  /*a910*/  MOV R118, R70 ;  /* 0x0000004600767202 */ /* 0x000fe20000000f00 */
[----:B------:R-:W-:Y:S01]  /*a920*/  IMAD.MOV.U32 R0, RZ, RZ, R114 ;  /* 0x000000ffff007224 */ /* 0x000fe200078e0072 */
[----:B------:R-:W-:Y:S02]  /*a930*/  MOV R115, R112 ;  /* 0x0000007000737202 */ /* 0x000fe40000000f00 */
.L_x_1230:
        /* <DEDUP_REMOVED lines=19> */
[----:B------:R-:W3:Y:S04]  /*aa70*/  LDL R220, [R1+0x10] ;  /* 0x0000100001dc7983 */ /* 0x000ee80000100800 */
[----:B------:R-:W5:Y:S08]  /*aa80*/  LDSM.16.M88.4 R48, [R119+0x1000] ;  /* 0x001000007730783b */ /* 0x000f700000000200 */
[----:B------:R-:W3:Y:S01]  /*aa90*/  LDL R217, [R1+0x38] ;  /* 0x0000380001d97983 */ /* 0x000ee20000100800 */
[-C--:B-1----:R-:W-:Y:S03]  /*aaa0*/  HMMA.16816.F32.BF16 R4, R80, R16.reuse, RZ ;  /* 0x000000105004723c */ /* 0x082fe600000418ff */
[----:B------:R-:W1:Y:S05]  /*aab0*/  LDSM.16.M88.4 R64, [R119+0x1800] ;  /* 0x001800007740783b */ /* 0x000e6a0000000200 */
[C---:B----4-:R-:W-:Y:S03]  /*aac0*/  HMMA.16816.F32.BF16 R8, R76.reuse, R16, RZ ;  /* 0x000000104c08723c */ /* 0x050fe600000418ff */
[----:B------:R-:W4:Y:S05]  /*aad0*/  LDSM.16.M88.4 R156, [R119+0x2000] ;  /* 0x00200000779c783b */ /* 0x000f2a0000000200 */
[-C--:B------:R-:W-:Y:S03]  /*aae0*/  HMMA.16816.F32.BF16 R12, R76, R18.reuse, RZ ;  /* 0x000000124c0c723c */ /* 0x080fe600000418ff */
[----:B------:R-:W-:Y:S05]  /*aaf0*/  LDSM.16.M88.4 R160, [R209] ;  /* 0x00000000d1a0783b */ /* 0x000fea0000000200 */
[C---:B------:R-:W-:Y:S03]  /*ab00*/  HMMA.16816.F32.BF16 R16, R80.reuse, R18, RZ ;  /* 0x000000125010723c */ /* 0x040fe600000418ff */
[----:B------:R-:W1:Y:S05]  /*ab10*/  LDSM.16.M88.4 R164, [R210] ;  /* 0x00000000d2a4783b */ /* 0x000e6a0000000200 */
[-C--:B-----5:R-:W-:Y:S03]  /*ab20*/  HMMA.16816.F32.BF16 R20, R80, R32.reuse, RZ ;  /* 0x000000205014723c */ /* 0x0a0fe600000418ff */
[----:B------:R-:W5:Y:S05]  /*ab30*/  LDSM.16.M88.4 R168, [R209+0x2000] ;  /* 0x00200000d1a8783b */ /* 0x000f6a0000000200 */
[C---:B------:R-:W-:Y:S03]  /*ab40*/  HMMA.16816.F32.BF16 R24, R76.reuse, R32, RZ ;  /* 0x000000204c18723c */ /* 0x040fe600000418ff */
[----:B------:R-:W1:Y:S05]  /*ab50*/  LDSM.16.M88.4 R172, [R214] ;  /* 0x00000000d6ac783b */ /* 0x000e6a0000000200 */
[-C--:B------:R-:W-:Y:S03]  /*ab60*/  HMMA.16816.F32.BF16 R28, R76, R34.reuse, RZ ;  /* 0x000000224c1c723c */ /* 0x080fe600000418ff */
[----:B------:R-:W1:Y:S05]  /*ab70*/  LDSM.16.M88.4 R176, [R213] ;  /* 0x00000000d5b0783b */ /* 0x000e6a0000000200 */
[C---:B------:R-:W-:Y:S03]  /*ab80*/  HMMA.16816.F32.BF16 R32, R80.reuse, R34, RZ ;  /* 0x000000225020723c */ /* 0x040fe600000418ff */
[----:B------:R-:W2:Y:S05]  /*ab90*/  LDSM.16.M88.4 R180, [R212] ;  /* 0x00000000d4b4783b */ /* 0x000eaa0000000200 */
[-C--:B------:R-:W-:Y:S03]  /*aba0*/  HMMA.16816.F32.BF16 R36, R80, R48.reuse, RZ ;  /* 0x000000305024723c */ /* 0x080fe600000418ff */
[----:B------:R-:W2:Y:S05]  /*abb0*/  LDSM.16.M88.4 R184, [R211] ;  /* 0x00000000d3b8783b */ /* 0x000eaa0000000200 */
[C---:B------:R-:W-:Y:S03]  /*abc0*/  HMMA.16816.F32.BF16 R40, R76.reuse, R48, RZ ;  /* 0x000000304c28723c */ /* 0x040fe600000418ff */
[----:B------:R-:W3:Y:S06]  /*abd0*/  LDL.64 R218, [R1+0x28] ;  /* 0x0000280001da7983 */ /* 0x000eec0000100a00 */
[----:B------:R-:W3:Y:S01]  /*abe0*/  LDL.LU R244, [R1] ;  /* 0x0000000001f47983 */ /* 0x000ee20000300800 */
[-C--:B------:R-:W-:Y:S03]  /*abf0*/  HMMA.16816.F32.BF16 R44, R76, R50.reuse, RZ ;  /* 0x000000324c2c723c */ /* 0x080fe600000418ff */
[----:B------:R-:W3:Y:S04]  /*ac00*/  LDL.LU R243, [R1+0x4] ;  /* 0x0000040001f37983 */ /* 0x000ee80000300800 */
[----:B------:R-:W3:Y:S01]  /*ac10*/  LDL.LU R242, [R1+0x8] ;  /* 0x0000080001f27983 */ /* 0x000ee20000300800 */
[C---:B------:R-:W-:Y:S03]  /*ac20*/  HMMA.16816.F32.BF16 R48, R80.reuse, R50, RZ ;  /* 0x000000325030723c */ /* 0x040fe600000418ff */
[----:B------:R-:W3:Y:S05]  /*ac30*/  LDL.LU R241, [R1+0xc] ;  /* 0x00000c0001f17983 */ /* 0x000eea0000300800 */
[-C--:B-1----:R-:W-:Y:S08]  /*ac40*/  HMMA.16816.F32.BF16 R52, R80, R64.reuse, RZ ;  /* 0x000000405034723c */ /* 0x082ff000000418ff */
[C---:B------:R-:W-:Y:S08]  /*ac50*/  HMMA.16816.F32.BF16 R56, R76.reuse, R64, RZ ;  /* 0x000000404c38723c */ /* 0x040ff000000418ff */
[-C--:B------:R-:W-:Y:S08]  /*ac60*/  HMMA.16816.F32.BF16 R60, R76, R66.reuse, RZ ;  /* 0x000000424c3c723c */ /* 0x080ff000000418ff */
[C---:B------:R-:W-:Y:S04]  /*ac70*/  HMMA.16816.F32.BF16 R64, R80.reuse, R66, RZ ;  /* 0x000000425040723c */ /* 0x040fe800000418ff */
[----:B--2---:R-:W-:Y:S02]  /*ac80*/  MOV R73, R72 ;  /* 0x0000004800497202 */ /* 0x004fe40000000f00 */
[----:B---3--:R-:W-:Y:S06]  /*ac90*/  MOV R72, R70 ;  /* 0x0000004600487202 */ /* 0x008fec0000000f00 */
[----:B------:R-:W-:Y:S02]  /*aca0*/  IMAD.WIDE.U32 R72, R68, 0x50, R72 ;  /* 0x0000005044487825 */ /* 0x000fe400078e0048 */
[-C--:B----4-:R-:W-:Y:S03]  /*acb0*/  HMMA.16816.F32.BF16 R68, R80, R156.reuse, RZ ;  /* 0x0000009c5044723c */ /* 0x090fe600000418ff */
        /* <DEDUP_REMOVED lines=18> */
[-C--:B------:R-:W-:Y:S03]  /*ade0*/  HMMA.16816.F32.BF16 R4, R160, R164.reuse, R4 ;  /* 0x000000a4a004723c */ /* 0x080fe60000041804 */
[----:B------:R4:W-:Y:S02]  /*adf0*/  LDGSTS.E.BYPASS.LTC128B.128 [R216+0x1900], [R156.64], !P6 ;  /* 0x019000009cd87fae */ /* 0x0009e4000f101d48 */
[----:B-1----:R-:W-:Y:S03]  /*ae00*/  IADD3 R116, P0, R156, R190, RZ ;  /* 0x000000be9c747210 */ /* 0x002fe60007f1e0ff */
[C---:B-----5:R-:W-:Y:S04]  /*ae10*/  HMMA.16816.F32.BF16 R8, R168.reuse, R164, R8 ;  /* 0x000000a4a808723c */ /* 0x060fe80000041808 */
[----:B------:R-:W-:Y:S04]  /*ae20*/  IADD3.X R117, R157, R114, RZ, P0, !PT ;  /* 0x000000729d757210 */ /* 0x000fe800007fe4ff */
[-C--:B------:R-:W-:Y:S01]  /*ae30*/  HMMA.16816.F32.BF16 R12, R168, R166.reuse, R12 ;  /* 0x000000a6a80c723c */ /* 0x080fe2000004180c */
[----:B------:R1:W-:Y:S02]  /*ae40*/  LDGSTS.E.BYPASS.LTC128B.128 [R216+0x2100], [R116.64], !P6 ;  /* 0x0210000074d87fae */ /* 0x0003e4000f101d48 */
[C---:B------:R-:W-:Y:S02]  /*ae50*/  ISETP.GT.AND P0, PT, R215.reuse, R220, PT ;  /* 0x000000dcd700720c */ /* 0x040fe40003f04270 */
[----:B------:R-:W-:Y:S03]  /*ae60*/  IADD3 R215, R215, -0x1, RZ ;  /* 0xffffffffd7d77810 */ /* 0x000fe60007ffe0ff */
[C---:B------:R-:W-:Y:S01]  /*ae70*/  HMMA.16816.F32.BF16 R16, R160.reuse, R166, R16 ;  /* 0x000000a6a010723c */ /* 0x040fe20000041810 */
[----:B---3--:R-:W-:Y:S07]  /*ae80*/  LDSM.16.M88.4 R188, [R205] ;  /* 0x00000000cdbc783b */ /* 0x008fee0000000200 */
[-C--:B------:R-:W-:Y:S01]  /*ae90*/  HMMA.16816.F32.BF16 R20, R160, R172.reuse, R20 ;  /* 0x000000aca014723c */ /* 0x080fe20000041814 */
        /* <DEDUP_REMOVED lines=181> */
[C---:B------:R-:W-:Y:S01]  /*b9f0*/  FMUL.FTZ R96, R117.reuse, R96 ;  /* 0x0000006075607220 */ /* 0x040fe20000410000 */
[----:B------:R2:W4:Y:S01]  /*ba00*/  MUFU.EX2 R116, R2 ;  /* 0x0000000200747308 */ /* 0x0005220000000800 */
[----:B------:R-:W-:Y:S02]  /*ba10*/  FMUL.FTZ R85, R117, R85 ;  /* 0x0000005575557220 */ /* 0x000fe40000410000 */
[--C-:B------:R-:W-:Y:S02]  /*ba20*/  FFMA.FTZ R38, R38, c[0x0][0x2d0], -R165.reuse ;  /* 0x0000b40026267a23 */ /* 0x100fe400000108a5 */
[----:B---3--:R-:W-:Y:S02]  /*ba30*/  FFMA.FTZ R36, R48, c[0x0][0x2d0], -R164 ;  /* 0x0000b40030247a23 */ /* 0x008fe400000108a4 */
[----:B------:R-:W-:Y:S02]  /*ba40*/  FFMA.FTZ R41, R41, c[0x0][0x2d0], -R166 ;  /* 0x0000b40029297a23 */ /* 0x000fe400000108a6 */
[----:B------:R-:W-:Y:S01]  /*ba50*/  FMUL.FTZ R97, R117, R97 ;  /* 0x0000006175617220 */ /* 0x000fe20000410000 */
[----:B------:R3:W-:Y:S01]  /*ba60*/  MUFU.EX2 R197, R36 ;  /* 0x0000002400c57308 */ /* 0x0007e20000000800 */
[----:B------:R-:W-:Y:S01]  /*ba70*/  FFMA.FTZ R39, R39, c[0x0][0x2d0], -R165 ;  /* 0x0000b40027277a23 */ /* 0x000fe200000108a5 */
        /* <DEDUP_REMOVED lines=18> */
[----:B------:R-:W-:Y:S02]  /*bba0*/  FMUL.FTZ R87, R116, R87 ;  /* 0x0000005774577220 */ /* 0x000fe40000410000 */
[----:B---3--:R-:W-:Y:S02]  /*bbb0*/  FFMA.FTZ R36, R49, c[0x0][0x2d0], -R164 ;  /* 0x0000b40031247a23 */ /* 0x008fe400000108a4 */
        /* <DEDUP_REMOVED lines=217> */
[-C--:B------:R-:W-:Y:S01]  /*c950*/  HMMA.16816.F32.BF16 R36, R124, R134.reuse, R36 ;  /* 0x000000867c24723c */ /* 0x080fe20000041824 */
[----:B------:R-:W4:Y:S07]  /*c960*/  LDSM.16.MT88.4 R124, [R204+0x800] ;  /* 0x00080000cc7c783b */ /* 0x000f2e0000004200 */
[----:B------:R-:W-:Y:S01]  /*c970*/  HMMA.16816.F32.BF16 R108, R120, R134, R108 ;  /* 0x00000086786c723c */ /* 0x000fe2000004186c */
[----:B------:R-:W4:Y:S03]  /*c980*/  LDSM.16.MT88.4 R132, [R201+0x800] ;  /* 0x00080000c984783b */ /* 0x000f260000004200 */
[--C-:B-1----:R-:W-:Y:S03]  /*c990*/  FFMA.FTZ R56, R83, c[0x0][0x2d0], -R165.reuse ;  /* 0x0000b40053387a23 */ /* 0x102fe600000108a5 */
[----:B---3--:R-:W-:Y:S01]  /*c9a0*/  F2FP.BF16.PACK_AB R120, R219, R220 ;  /* 0x000000dcdb78723e */ /* 0x008fe200000010ff */
[-C--:B--2---:R-:W-:Y:S05]  /*c9b0*/  HMMA.16816.F32.BF16 R4, R48, R128.reuse, R4 ;  /* 0x000000803004723c */ /* 0x084fea0000041804 */
[----:B------:R-:W-:Y:S02]  /*c9c0*/  F2FP.BF16.PACK_AB R122, R217, R218 ;  /* 0x000000dad97a723e */ /* 0x000fe400000010ff */
[----:B------:R-:W-:Y:S02]  /*c9d0*/  F2FP.BF16.PACK_AB R121, R169, R170 ;  /* 0x000000aaa979723e */ /* 0x000fe400000010ff */
[----:B------:R-:W-:Y:S07]  /*c9e0*/  F2FP.BF16.PACK_AB R123, R167, R168 ;  /* 0x000000a8a77b723e */ /* 0x000fee00000010ff */
[C---:B------:R-:W-:Y:S08]  /*c9f0*/  HMMA.16816.F32.BF16 R8, R120.reuse, R128, R8 ;  /* 0x000000807808723c */ /* 0x040ff00000041808 */
[-C--:B------:R-:W-:Y:S08]  /*ca00*/  HMMA.16816.F32.BF16 R12, R120, R130.reuse, R12 ;  /* 0x00000082780c723c */ /* 0x080ff0000004180c */
[C---:B------:R-:W-:Y:S08]  /*ca10*/  HMMA.16816.F32.BF16 R16, R48.reuse, R130, R16 ;  /* 0x000000823010723c */ /* 0x040ff00000041810 */
[-C--:B----4-:R-:W-:Y:S08]  /*ca20*/  HMMA.16816.F32.BF16 R20, R48, R124.reuse, R20 ;  /* 0x0000007c3014723c */ /* 0x090ff00000041814 */
[C---:B------:R-:W-:Y:S08]  /*ca30*/  HMMA.16816.F32.BF16 R32, R120.reuse, R124, R32 ;  /* 0x0000007c7820723c */ /* 0x040ff00000041820 */
[-C--:B------:R-:W-:Y:S08]  /*ca40*/  HMMA.16816.F32.BF16 R24, R120, R126.reuse, R24 ;  /* 0x0000007e7818723c */ /* 0x080ff00000041818 */
[C---:B------:R-:W-:Y:S08]  /*ca50*/  HMMA.16816.F32.BF16 R84, R48.reuse, R126, R84 ;  /* 0x0000007e3054723c */ /* 0x040ff00000041854 */
[-C--:B------:R-:W-:Y:S08]  /*ca60*/  HMMA.16816.F32.BF16 R28, R48, R132.reuse, R28 ;  /* 0x00000084301c723c */ /* 0x080ff0000004181c */
        /* <DEDUP_REMOVED lines=211> */
[----:B------:R-:W-:Y:S01]  /*d7a0*/  STL [R1], R5 ;  /* 0x0000000501007387 */ /* 0x000fe20000100800 */
[----:B------:R-:W-:Y:S02]  /*d7b0*/  FADD.FTZ R3, R63, R3 ;  /* 0x000000033f037221 */ /* 0x000fe40000010000 */
        /* <DEDUP_REMOVED lines=9> */
.L_x_1229:
[----:B------:R-:W-:Y:S02]  /*d850*/  MOV R9, 0x1f ;  /* 0x0000001f00097802 */ /* 0x000fe40000000f00 */
[----:B------:R-:W-:Y:S01]  /*d860*/  MOV R8, 0xffffffff ;  /* 0xffffffff00087802 */ /* 0x000fe20000000f00 */
[----:B------:R-:W-:Y:S05]  /*d870*/  BRA.DIV ~URZ, `(.L_x_1231) ;  /* 0x000051327f007947 */ /* 0x000fea000b800000 */
[----:B------:R-:W2:Y:S04]  /*d880*/  LDL R2, [R1] ;  /* 0x0000000001027983 */ /* 0x000ea80000100800 */
[----:B--2---:R1:W2:Y:S02]  /*d890*/  SHFL.BFLY PT, R0, R2, 0x2, 0x1f ;  /* 0x0c401f0002007f89 */ /* 0x0042a400000e0000 */
.L_x_1317:
        /* <DEDUP_REMOVED lines=19> */
.L_x_1318:
        /* <DEDUP_REMOVED lines=9> */
[----:B------:R-:W-:-:S05]  /*da60*/  MOV R19, 0xff800000 ;  /* 0xff80000000137802 */ /* 0x000fca0000000f00 */
[----:B------:R-:W-:Y:S02]  /*da70*/  @P1 MOV R10, 0x3f317218 ;  /* 0x3f317218000a1802 */ /* 0x000fe40000000f00 */
[----:B------:R2:W-:Y:S01]  /*da80*/  @P3 MUFU.LG2 R9, R4 ;  /* 0x0000000400093308 */ /* 0x0005e20000000c00 */
[----:B-1----:R-:W-:-:S07]  /*da90*/  FMUL.FTZ R68, R0, R120 ;  /* 0x0000007800447220 */ /* 0x002fce0000410000 */
[----:B------:R-:W-:Y:S01]  /*daa0*/  @P2 MUFU.RCP R3, R5 ;  /* 0x0000000500032308 */ /* 0x000fe20000001000 */
[C---:B------:R-:W-:Y:S02]  /*dab0*/  FMUL.FTZ R69, R0.reuse, R121 ;  /* 0x0000007900457220 */ /* 0x040fe40000410000 */
[C---:B------:R-:W-:Y:S02]  /*dac0*/  FMUL.FTZ R72, R0.reuse, R132 ;  /* 0x0000008400487220 */ /* 0x040fe40000410000 */
[----:B------:R-:W-:Y:S02]  /*dad0*/  FMUL.FTZ R73, R0, R133 ;  /* 0x0000008500497220 */ /* 0x000fe40000410000 */
[----:B--2-4-:R-:W-:Y:S01]  /*dae0*/  FADD.FTZ R4, R8, R7 ;  /* 0x0000000708047221 */ /* 0x014fe20000010000 */
[----:B------:R-:W-:Y:S01]  /*daf0*/  @P1 MUFU.RCP R2, R6 ;  /* 0x0000000600021308 */ /* 0x000fe20000001000 */
[C---:B------:R-:W-:Y:S02]  /*db00*/  FMUL.FTZ R74, R0.reuse, R136 ;  /* 0x00000088004a7220 */ /* 0x040fe40000410000 */
[----:B------:R-:W-:Y:S01]  /*db10*/  FMUL.FTZ R75, R0, R137 ;  /* 0x00000089004b7220 */ /* 0x000fe20000410000 */
[----:B------:R-:W-:Y:S01]  /*db20*/  FSETP.NE.FTZ.AND P0, PT, R4, RZ, PT ;  /* 0x000000ff0400720b */ /* 0x000fe20003f15000 */
[----:B------:R-:W-:-:S02]  /*db30*/  FMUL.FTZ R76, R0, R84 ;  /* 0x00000054004c7220 */ /* 0x000fc40000410000 */
[C---:B------:R-:W-:Y:S01]  /*db40*/  FMUL.FTZ R77, R0.reuse, R85 ;  /* 0x00000055004d7220 */ /* 0x040fe20000410000 */
[----:B------:R1:W2:Y:S01]  /*db50*/  @P2 MUFU.LG2 R7, R5 ;  /* 0x0000000500072308 */ /* 0x0002a20000000c00 */
        /* <DEDUP_REMOVED lines=8> */
[----:B-1----:R-:W-:Y:S01]  /*dbe0*/  @P2 MOV R5, 0x3f317218 ;  /* 0x3f31721800052802 */ /* 0x002fe20000000f00 */
[----:B------:R-:W1:Y:S01]  /*dbf0*/  @P1 MUFU.LG2 R0, R6 ;  /* 0x0000000600001308 */ /* 0x000e620000000c00 */
[----:B--2---:R-:W-:Y:S02]  /*dc00*/  @P2 FMUL.FTZ R8, R7, 0.69314718246459960938 ;  /* 0x3f31721807082820 */ /* 0x004fe40000410000 */
[C---:B------:R-:W-:Y:S02]  /*dc10*/  FMUL.FTZ R82, R3.reuse, R122 ;  /* 0x0000007a03527220 */ /* 0x040fe40000410000 */
[----:B------:R-:W-:-:S02]  /*dc20*/  FMUL.FTZ R83, R3, R123 ;  /* 0x0000007b03537220 */ /* 0x000fc40000410000 */
[C---:B------:R-:W-:Y:S02]  /*dc30*/  FMUL.FTZ R84, R3.reuse, R134 ;  /* 0x0000008603547220 */ /* 0x040fe40000410000 */
[C---:B------:R-:W-:Y:S02]  /*dc40*/  FMUL.FTZ R85, R3.reuse, R135 ;  /* 0x0000008703557220 */ /* 0x040fe40000410000 */
[C---:B------:R-:W-:Y:S02]  /*dc50*/  FMUL.FTZ R96, R3.reuse, R138 ;  /* 0x0000008a03607220 */ /* 0x040fe40000410000 */
[C---:B------:R-:W-:Y:S02]  /*dc60*/  FMUL.FTZ R97, R3.reuse, R139 ;  /* 0x0000008b03617220 */ /* 0x040fe40000410000 */
[C---:B------:R-:W-:Y:S02]  /*dc70*/  FMUL.FTZ R86, R3.reuse, R86 ;  /* 0x0000005603567220 */ /* 0x040fe40000410000 */
[----:B-1----:R-:W-:Y:S01]  /*dc80*/  @P1 FMUL.FTZ R7, R0, 0.69314718246459960938 ;  /* 0x3f31721800071820 */ /* 0x002fe20000410000 */
[----:B------:R-:W-:Y:S01]  /*dc90*/  MOV R0, RZ ;  /* 0x000000ff00007202 */ /* 0x000fe20000000f00 */
[----:B------:R-:W-:-:S02]  /*dca0*/  FMUL.FTZ R87, R3, R87 ;  /* 0x0000005703577220 */ /* 0x000fc40000410000 */
[C---:B------:R-:W-:Y:S02]  /*dcb0*/  FMUL.FTZ R100, R3.reuse, R150 ;  /* 0x0000009603647220 */ /* 0x040fe40000410000 */
[C---:B------:R-:W-:Y:S01]  /*dcc0*/  FMUL.FTZ R101, R3.reuse, R151 ;  /* 0x0000009703657220 */ /* 0x040fe20000410000 */
[----:B------:R-:W1:Y:S01]  /*dcd0*/  @P0 MUFU.RCP R0, R4 ;  /* 0x0000000400000308 */ /* 0x000e620000001000 */
        /* <DEDUP_REMOVED lines=23> */
[----:B------:R2:W3:Y:S01]  /*de50*/  @P0 MUFU.LG2 R2, R4 ;  /* 0x0000000400020308 */ /* 0x0004e20000000c00 */
[----:B------:R-:W-:Y:S02]  /*de60*/  @P3 FMUL.FTZ R6, R3, c[0x0][0x2d0] ;  /* 0x0000b40003063a20 */ /* 0x000fe40000410000 */
[----:B------:R-:W-:Y:S02]  /*de70*/  @P1 FMUL.FTZ R3, R10, c[0x0][0x2d0] ;  /* 0x0000b4000a031a20 */ /* 0x000fe40000410000 */
[----:B------:R-:W-:Y:S02]  /*de80*/  @P3 FMUL.FTZ R9, R9, 0.69314718246459960938 ;  /* 0x3f31721809093820 */ /* 0x000fe40000410000 */
[----:B------:R-:W-:Y:S01]  /*de90*/  @P1 FFMA.FTZ R26, R3, R112, R7 ;  /* 0x00000070031a1223 */ /* 0x000fe20000010007 */
[----:B------:R-:W-:Y:S01]  /*dea0*/  @P0 MOV R3, 0x3f317218 ;  /* 0x3f31721800030802 */ /* 0x000fe20000000f00 */
[----:B------:R-:W-:Y:S02]  /*deb0*/  @P2 FMUL.FTZ R5, R5, c[0x0][0x2d0] ;  /* 0x0000b40005052a20 */ /* 0x000fe40000410000 */
[----:B-1----:R-:W-:-:S02]  /*dec0*/  FMUL.FTZ R34, R0, R126 ;  /* 0x0000007e00227220 */ /* 0x002fc40000410000 */
[----:B------:R-:W-:Y:S02]  /*ded0*/  @P0 FMUL.FTZ R3, R3, c[0x0][0x2d0] ;  /* 0x0000b40003030a20 */ /* 0x000fe40000410000 */
[----:B------:R-:W-:Y:S01]  /*dee0*/  FMUL.FTZ R35, R0, R127 ;  /* 0x0000007f00237220 */ /* 0x000fe20000410000 */
[----:B--2---:R-:W-:Y:S01]  /*def0*/  MOV R4, 0x1 ;  /* 0x0000000100047802 */ /* 0x004fe20000000f00 */
[----:B---3--:R-:W-:Y:S02]  /*df00*/  @P0 FMUL.FTZ R2, R2, 0.69314718246459960938 ;  /* 0x3f31721802020820 */ /* 0x008fe40000410000 */
        /* <DEDUP_REMOVED lines=18> */
.L_x_1198:
[----:B--2---:R2:W5:Y:S04]  /*e030*/  LDL R6, [R1+0x48] ;  /* 0x0000480001067983 */ /* 0x0045680000100800 */
        /* <DEDUP_REMOVED lines=18> */
.L_x_1234:
[----:B--2---:R-:W-:Y:S05]  /*e160*/  BSYNC B0 ;  /* 0x0000000000007941 */ /* 0x004fea0003800000 */
.L_x_1233:
[----:B------:R-:W2:Y:S04]  /*e170*/  LDL.64 R2, [R1+0x18] ;  /* 0x0000180001027983 */ /* 0x000ea80000100a00 */
[----:B------:R-:W3:Y:S01]  /*e180*/  LDL R9, [R1+0x58] ;  /* 0x0000580001097983 */ /* 0x000ee20000100800 */
[----:B------:R-:W-:Y:S01]  /*e190*/  PRMT R0, R0, 0x9910, RZ ;  /* 0x0000991000007816 */ /* 0x000fe200000000ff */
[----:B------:R-:W-:Y:S01]  /*e1a0*/  BSSY B1, `(.L_x_1235) ;  /* 0x00002c7000017945 */ /* 0x000fe20003800000 */
[----:B-----5:R-:W-:Y:S02]  /*e1b0*/  IMAD.MOV.U32 R70, RZ, RZ, R6 ;  /* 0x000000ffff467224 */ /* 0x020fe400078e0006 */
[----:B------:R-:W-:Y:S02]  /*e1c0*/  ISETP.NE.AND P0, PT, R0, RZ, PT ;  /* 0x000000ff0000720c */ /* 0x000fe40003f05270 */
[----:B--2---:R-:W-:-:S02]  /*e1d0*/  SHF.R.S32.HI R18, RZ, 0x1f, R2 ;  /* 0x0000001fff127819 */ /* 0x004fc40000011402 */
[----:B---3--:R-:W-:-:S09]  /*e1e0*/  SHF.R.S32.HI R8, RZ, 0x1f, R9 ;  /* 0x0000001fff087819 */ /* 0x008fd20000011409 */
[----:B------:R-:W-:Y:S05]  /*e1f0*/  @!P0 BRA `(.L_x_1236) ;  /* 0x00001fa000008947 */ /* 0x000fea0003800000 */
[----:B-1----:R-:W2:Y:S04]  /*e200*/  LDL R6, [R1+0x68] ;  /* 0x0000680001067983 */ /* 0x002ea80000100800 */
[----:B------:R-:W3:Y:S04]  /*e210*/  LDL R5, [R1+0x78] ;  /* 0x0000780001057983 */ /* 0x000ee80000100800 */
        /* <DEDUP_REMOVED lines=94> */
.L_x_1237:
[----:B-1----:R-:W2:Y:S04]  /*e800*/  LDL R4, [R1+0x84] ;  /* 0x0000840001047983 */ /* 0x002ea80000100800 */
[----:B------:R-:W2:Y:S04]  /*e810*/  LDL R71, [R1+0x60] ;  /* 0x0000600001477983 */ /* 0x000ea80000100800 */
        /* <DEDUP_REMOVED lines=65> */
[----:B----4-:R-:W-:-:S05]  /*ec30*/  IMAD.IADD R5, R16, 0x1, R71 ;  /* 0x0000000110057824 */ /* 0x010fca00078e0247 */
        /* <DEDUP_REMOVED lines=61> */
.L_x_1319:
[----:B------:R-:W-:Y:S05]  /*f010*/  BRA.DIV ~URZ, `(.L_x_1240) ;  /* 0x00003cc27f007947 */ /* 0x000fea000b800000 */
[----:B------:R3:W4:Y:S02]  /*f020*/  SHFL.IDX PT, R2, R7, RZ, 0x181f ;  /* 0x00181fff07027589 */ /* 0x00072400000e0000 */
.L_x_1320:
        /* <DEDUP_REMOVED lines=9> */
.L_x_1321:
        /* <DEDUP_REMOVED lines=8> */
.L_x_1322:
[----:B------:R-:W-:Y:S05]  /*f140*/  BRA.DIV ~URZ, `(.L_x_1243) ;  /* 0x00003d427f007947 */ /* 0x000fea000b800000 */
[----:B-1----:R1:W2:Y:S02]  /*f150*/  SHFL.IDX PT, R2, R7, 0x2, 0x181f ;  /* 0x00581f0007027f89 */ /* 0x0022a400000e0000 */
.L_x_1323:
        /* <DEDUP_REMOVED lines=9> */
.L_x_1324:
        /* <DEDUP_REMOVED lines=8> */
.L_x_1325:
[----:B------:R-:W-:Y:S05]  /*f270*/  BRA.DIV ~URZ, `(.L_x_1246) ;  /* 0x00003dc27f007947 */ /* 0x000fea000b800000 */
[----:B--2---:R2:W1:Y:S02]  /*f280*/  SHFL.IDX PT, R2, R7, 0x4, 0x181f ;  /* 0x00981f0007027f89 */ /* 0x00446400000e0000 */
.L_x_1326:
        /* <DEDUP_REMOVED lines=9> */
.L_x_1327:
        /* <DEDUP_REMOVED lines=8> */
.L_x_1328:
[----:B------:R-:W-:Y:S05]  /*f3a0*/  BRA.DIV ~URZ, `(.L_x_1249) ;  /* 0x00003e427f007947 */ /* 0x000fea000b800000 */
[----:B--2---:R2:W3:Y:S02]  /*f3b0*/  SHFL.IDX PT, R2, R7, 0x6, 0x181f ;  /* 0x00d81f0007027f89 */ /* 0x0044e400000e0000 */
.L_x_1329:
        /* <DEDUP_REMOVED lines=9> */
.L_x_1330:
        /* <DEDUP_REMOVED lines=8> */
.L_x_1238:
        /* <DEDUP_REMOVED lines=34> */
.L_x_1331:
[----:B------:R-:W-:Y:S05]  /*f6f0*/  BRA.DIV ~URZ, `(.L_x_1253) ;  /* 0x00003ca27f007947 */ /* 0x000fea000b800000 */
[----:B------:R3:W4:Y:S02]  /*f700*/  SHFL.IDX PT, R2, R21, RZ, 0x1c1f ;  /* 0x001c1fff15027589 */ /* 0x00072400000e0000 */
.L_x_1332:
        /* <DEDUP_REMOVED lines=20> */
[----:B------:R-:W-:-:S09]  /*f850*/  ISETP.GE.AND P6, PT, R11, c[0x0][0x3c8], PT ;  /* 0x0000f2000b007a0c */ /* 0x000fd20003fc6270 */
        /* <DEDUP_REMOVED lines=18> */
[----:B------:R-:W-:-:S03]  /*f980*/  ISETP.GE.AND P2, PT, R4, c[0x0][0x3c8], PT ;  /* 0x0000f20004007a0c */ /* 0x000fc60003f46270 */
[----:B------:R2:W-:Y:S01]  /*f990*/  @!P1 ST.E.64 [R14.64], R66 ;  /* 0x000000420e009985 */ /* 0x0005e2000c101b08 */
[----:B----4-:R-:W-:-:S04]  /*f9a0*/  @!P6 LEA R16, P1, R7, R2, 0x2 ;  /* 0x000000020710e211 */ /* 0x010fc800078210ff */
        /* <DEDUP_REMOVED lines=8> */
.L_x_1255:
[----:B------:R-:W-:Y:S05]  /*fa30*/  BSYNC B0 ;  /* 0x0000000000007941 */ /* 0x000fea0003800000 */
.L_x_1254:
[----:B------:R-:W-:Y:S05]  /*fa40*/  BRA.DIV ~URZ, `(.L_x_1256) ;  /* 0x000039c27f007947 */ /* 0x000fea000b800000 */
[----:B--2---:R2:W1:Y:S04]  /*fa50*/  SHFL.IDX PT, R12, R13, 0x1, 0x1c1f ;  /* 0x003c1f000d0c7f89 */ /* 0x00446800000e0000 */
[----:B----4-:R2:W4:Y:S02]  /*fa60*/  SHFL.IDX PT, R2, R21, 0x1, 0x1c1f ;  /* 0x003c1f0015027f89 */ /* 0x01052400000e0000 */
.L_x_1333:
[----:B------:R-:W-:Y:S01]  /*fa70*/  BSSY B0, `(.L_x_1257) ;  /* 0x0000023000007945 */ /* 0x000fe20003800000 */
[----:B------:R-:W-:Y:S05]  /*fa80*/  @P0 BRA `(.L_x_1258) ;  /* 0x0000021000000947 */ /* 0x000fea0003800000 */
[----:B------:R-:W5:Y:S01]  /*fa90*/  LDL R3, [R1+0x44] ;  /* 0x0000440001037983 */ /* 0x000f620000100800 */
[----:B------:R-:W-:Y:S02]  /*faa0*/  ISETP.GE.AND P6, PT, R0, c[0x0][0x3c8], PT ;  /* 0x0000f20000007a0c */ /* 0x000fe40003fc6270 */
[----:B------:R-:W-:Y:S02]  /*fab0*/  ISETP.GE.AND P1, PT, R11, c[0x0][0x3c8], PT ;  /* 0x0000f2000b007a0c */ /* 0x000fe40003f26270 */
[----:B------:R-:W-:-:S02]  /*fac0*/  ISETP.GE.AND P0, PT, R10, c[0x0][0x3c8], PT ;  /* 0x0000f2000a007a0c */ /* 0x000fc40003f06270 */
[----:B-----5:R-:W-:-:S13]  /*fad0*/  ISETP.GE.AND P2, PT, R3, c[0x0][0x3c8], PT ;  /* 0x0000f20003007a0c */ /* 0x020fda0003f46270 */
[----:B----4-:R-:W-:-:S04]  /*fae0*/  @!P2 LEA R14, P3, R3, R2, 0x2 ;  /* 0x00000002030ea211 */ /* 0x010fc800078610ff */
[----:B-1----:R-:W-:Y:S02]  /*faf0*/  @!P2 LEA.HI.X R15, R3, R12, R20, 0x2, P3 ;  /* 0x0000000c030fa211 */ /* 0x002fe400018f1414 */
[----:B------:R-:W-:-:S03]  /*fb00*/  @!P6 LEA R18, P3, R0, R2, 0x2 ;  /* 0x000000020012e211 */ /* 0x000fc600078610ff */
[----:B------:R1:W-:Y:S01]  /*fb10*/  @!P2 ST.E.64 [R14.64], R82 ;  /* 0x000000520e00a985 */ /* 0x0003e2000c101b08 */
[----:B------:R-:W-:Y:S02]  /*fb20*/  @!P6 LEA.HI.X R19, R0, R12, R22, 0x2, P3 ;  /* 0x0000000c0013e211 */ /* 0x000fe400018f1416 */
[----:B------:R-:W-:Y:S02]  /*fb30*/  ISETP.GE.AND P3, PT, R8, c[0x0][0x3c8], PT ;  /* 0x0000f20008007a0c */ /* 0x000fe40003f66270 */
[C---:B------:R-:W-:Y:S01]  /*fb40*/  @!P1 LEA R16, P2, R11.reuse, R2, 0x2 ;  /* 0x000000020b109211 */ /* 0x040fe200078410ff */
[----:B------:R4:W-:Y:S03]  /*fb50*/  @!P6 ST.E.64 [R18.64], R84 ;  /* 0x000000541200e985 */ /* 0x0009e6000c101b08 */
[----:B------:R-:W-:Y:S02]  /*fb60*/  @!P1 LEA.HI.X R17, R11, R12, R24, 0x2, P2 ;  /* 0x0000000c0b119211 */ /* 0x000fe400010f1418 */
[----:B------:R-:W-:-:S03]  /*fb70*/  ISETP.GE.AND P2, PT, R7, c[0x0][0x3c8], PT ;  /* 0x0000f20007007a0c */ /* 0x000fc60003f46270 */
[----:B------:R5:W-:Y:S01]  /*fb80*/  @!P1 ST.E.64 [R16.64], R96 ;  /* 0x0000006010009985 */ /* 0x000be2000c101b08 */
[----:B------:R-:W-:Y:S02]  /*fb90*/  ISETP.GE.AND P1, PT, R6, c[0x0][0x3c8], PT ;  /* 0x0000f20006007a0c */ /* 0x000fe40003f26270 */
[----:B-1----:R-:W-:-:S04]  /*fba0*/  @!P0 LEA R14, P6, R10, R2, 0x2 ;  /* 0x000000020a0e8211 */ /* 0x002fc800078c10ff */
        /* <DEDUP_REMOVED lines=15> */
.L_x_1258:
[----:B------:R-:W-:Y:S05]  /*fca0*/  BSYNC B0 ;  /* 0x0000000000007941 */ /* 0x000fea0003800000 */
.L_x_1257:
[----:B------:R-:W-:Y:S05]  /*fcb0*/  BRA.DIV ~URZ, `(.L_x_1259) ;  /* 0x000038227f007947 */ /* 0x000fea000b800000 */
[----:B-1----:R1:W2:Y:S02]  /*fcc0*/  SHFL.IDX PT, R12, R13, 0x2, 0x1c1f ;  /* 0x005c1f000d0c7f89 */ /* 0x0022a400000e0000 */
.L_x_1334:
[----:B------:R-:W-:Y:S05]  /*fcd0*/  BRA.DIV ~URZ, `(.L_x_1260) ;  /* 0x000038727f007947 */ /* 0x000fea000b800000 */
[----:B----4-:R4:W1:Y:S02]  /*fce0*/  SHFL.IDX PT, R2, R21, 0x2, 0x1c1f ;  /* 0x005c1f0015027f89 */ /* 0x01086400000e0000 */
.L_x_1335:
[----:B------:R-:W-:Y:S01]  /*fcf0*/  BSSY B0, `(.L_x_1261) ;  /* 0x0000023000007945 */ /* 0x000fe20003800000 */
[----:B------:R-:W-:Y:S05]  /*fd00*/  @P4 BRA `(.L_x_1262) ;  /* 0x0000021000004947 */ /* 0x000fea0003800000 */
[----:B------:R-:W5:Y:S01]  /*fd10*/  LDL R3, [R1+0x44] ;  /* 0x0000440001037983 */ /* 0x000f620000100800 */
[----:B------:R-:W-:Y:S02]  /*fd20*/  ISETP.GE.AND P1, PT, R0, c[0x0][0x3c8], PT ;  /* 0x0000f20000007a0c */ /* 0x000fe40003f26270 */
[----:B------:R-:W-:Y:S02]  /*fd30*/  ISETP.GE.AND P0, PT, R11, c[0x0][0x3c8], PT ;  /* 0x0000f2000b007a0c */ /* 0x000fe40003f06270 */
[----:B------:R-:W-:-:S09]  /*fd40*/  ISETP.GE.AND P4, PT, R10, c[0x0][0x3c8], PT ;  /* 0x0000f2000a007a0c */ /* 0x000fd20003f86270 */
[----:B-1----:R-:W-:-:S04]  /*fd50*/  @!P1 LEA R14, P6, R0, R2, 0x2 ;  /* 0x00000002000e9211 */ /* 0x002fc800078c10ff */
[----:B--2---:R-:W-:Y:S02]  /*fd60*/  @!P1 LEA.HI.X R15, R0, R12, R22, 0x2, P6 ;  /* 0x0000000c000f9211 */ /* 0x004fe400030f1416 */
[----:B-----5:R-:W-:-:S13]  /*fd70*/  ISETP.GE.AND P3, PT, R3, c[0x0][0x3c8], PT ;  /* 0x0000f20003007a0c */ /* 0x020fda0003f66270 */
[----:B------:R-:W-:-:S04]  /*fd80*/  @!P3 LEA R16, P2, R3, R2, 0x2 ;  /* 0x000000020310b211 */ /* 0x000fc800078410ff */
[----:B------:R-:W-:Y:S02]  /*fd90*/  @!P3 LEA.HI.X R17, R3, R12, R20, 0x2, P2 ;  /* 0x0000000c0311b211 */ /* 0x000fe400010f1414 */
[----:B------:R-:W-:-:S03]  /*fda0*/  @!P0 LEA R18, P2, R11, R2, 0x2 ;  /* 0x000000020b128211 */ /* 0x000fc600078410ff */
[----:B------:R-:W-:Y:S01]  /*fdb0*/  @!P3 ST.E.64 [R16.64], R48 ;  /* 0x000000301000b985 */ /* 0x000fe2000c101b08 */
[----:B------:R-:W-:Y:S02]  /*fdc0*/  ISETP.GE.AND P3, PT, R8, c[0x0][0x3c8], PT ;  /* 0x0000f20008007a0c */ /* 0x000fe40003f66270 */
[----:B------:R-:W-:Y:S01]  /*fdd0*/  @!P0 LEA.HI.X R19, R11, R12, R24, 0x2, P2 ;  /* 0x0000000c0b138211 */ /* 0x000fe200010f1418 */
[----:B------:R1:W-:Y:S01]  /*fde0*/  @!P1 ST.E.64 [R14.64], R38 ;  /* 0x000000260e009985 */ /* 0x0003e2000c101b08 */
[----:B------:R-:W-:Y:S02]  /*fdf0*/  ISETP.GE.AND P2, PT, R7, c[0x0][0x3c8], PT ;  /* 0x0000f20007007a0c */ /* 0x000fe40003f46270 */
[----:B------:R-:W-:Y:S01]  /*fe00*/  ISETP.GE.AND P1, PT, R6, c[0x0][0x3c8], PT ;  /* 0x0000f20006007a0c */ /* 0x000fe20003f26270 */
[----:B------:R2:W-:Y:S01]  /*fe10*/  @!P0 ST.E.64 [R18.64], R40 ;  /* 0x0000002812008985 */ /* 0x0005e2000c101b08 */
[----:B------:R-:W-:Y:S02]  /*fe20*/  ISETP.GE.AND P0, PT, R4, c[0x0][0x3c8], PT ;  /* 0x0000f20004007a0c */ /* 0x000fe40003f06270 */
[----:B-1----:R-:W-:-:S04]  /*fe30*/  @!P4 LEA R14, P6, R10, R2, 0x2 ;  /* 0x000000020a0ec211 */ /* 0x002fc800078c10ff */
[----:B------:R-:W-:Y:S02]  /*fe40*/  @!P4 LEA.HI.X R15, R10, R12, R23, 0x2, P6 ;  /* 0x0000000c0a0fc211 */ /* 0x000fe400030f1417 */
[----:B--2---:R-:W-:-:S03]  /*fe50*/  @!P3 LEA R18, P6, R8, R2, 0x2 ;  /* 0x000000020812b211 */ /* 0x004fc600078c10ff */
[----:B------:R1:W-:Y:S01]  /*fe60*/  @!P4 ST.E.64 [R14.64], R42 ;  /* 0x0000002a0e00c985 */ /* 0x0003e2000c101b08 */
[C---:B------:R-:W-:Y:S02]  /*fe70*/  @!P2 LEA R16, P4, R7.reuse, R2, 0x2 ;  /* 0x000000020710a211 */ /* 0x040fe400078810ff */
[-C--:B------:R-:W-:Y:S02]  /*fe80*/  @!P3 LEA.HI.X R19, R8, R12.reuse, R25, 0x2, P6 ;  /* 0x0000000c0813b211 */ /* 0x080fe400030f1419 */
[----:B------:R-:W-:-:S03]  /*fe90*/  @!P2 LEA.HI.X R17, R7, R12, R26, 0x2, P4 ;  /* 0x0000000c0711a211 */ /* 0x000fc600020f141a */
        /* <DEDUP_REMOVED lines=8> */
.L_x_1262:
[----:B------:R-:W-:Y:S05]  /*ff20*/  BSYNC B0 ;  /* 0x0000000000007941 */ /* 0x000fea0003800000 */
.L_x_1261:
[----:B------:R-:W-:Y:S05]  /*ff30*/  BRA.DIV ~URZ, `(.L_x_1263) ;  /* 0x000036827f007947 */ /* 0x000fea000b800000 */
[----:B--2---:R2:W3:Y:S04]  /*ff40*/  SHFL.IDX PT, R12, R13, 0x3, 0x1c1f ;  /* 0x007c1f000d0c7f89 */ /* 0x0044e800000e0000 */
[----:B-1----:R2:W1:Y:S02]  /*ff50*/  SHFL.IDX PT, R2, R21, 0x3, 0x1c1f ;  /* 0x007c1f0015027f89 */ /* 0x00246400000e0000 */
.L_x_1336:
[----:B------:R-:W-:Y:S05]  /*ff60*/  @P5 BRA `(.L_x_1251) ;  /* 0x00000ea000005947 */ /* 0x000fea0003800000 */
[----:B------:R-:W5:Y:S01]  /*ff70*/  LDL R3, [R1+0x44] ;  /* 0x0000440001037983 */ /* 0x000f620000100800 */
[----:B------:R-:W-:Y:S02]  /*ff80*/  ISETP.GE.AND P5, PT, R0, c[0x0][0x3c8], PT ;  /* 0x0000f20000007a0c */ /* 0x000fe40003fa6270 */
[----:B------:R-:W-:-:S02]  /*ff90*/  ISETP.GE.AND P4, PT, R11, c[0x0][0x3c8], PT ;  /* 0x0000f2000b007a0c */ /* 0x000fc40003f86270 */
[----:B------:R-:W-:Y:S02]  /*ffa0*/  ISETP.GE.AND P3, PT, R10, c[0x0][0x3c8], PT ;  /* 0x0000f2000a007a0c */ /* 0x000fe40003f66270 */
[----:B------:R-:W-:Y:S02]  /*ffb0*/  ISETP.GE.AND P2, PT, R8, c[0x0][0x3c8], PT ;  /* 0x0000f20008007a0c */ /* 0x000fe40003f46270 */
[----:B-----5:R-:W-:-:S13]  /*ffc0*/  ISETP.GE.AND P0, PT, R3, c[0x0][0x3c8], PT ;  /* 0x0000f20003007a0c */ /* 0x020fda0003f06270 */
[----:B-1----:R-:W-:-:S04]  /*ffd0*/  @!P0 LEA R14, P1, R3, R2, 0x2 ;  /* 0x00000002030e8211 */ /* 0x002fc800078210ff */
[----:B---3--:R-:W-:Y:S02]  /*ffe0*/  @!P0 LEA.HI.X R15, R3, R12, R20, 0x2, P1 ;  /* 0x0000000c030f8211 */ /* 0x008fe400008f1414 */
[CC--:B------:R-:W-:Y:S02]  /*fff0*/  @!P5 LEA R20, P6, R0.reuse, R2.reuse, 0x2 ;  /* 0x000000020014d211 */ /* 0x0c0fe400078c10ff */
[----:B------:R-:W-:Y:S01]  /*10000*/  ISETP.GE.AND P1, PT, R7, c[0x0][0x3c8], PT ;  /* 0x0000f20007007a0c */ /* 0x000fe20003f26270 */
[----:B------:R1:W-:Y:S01]  /*10010*/  @!P0 ST.E.64 [R14.64], R34 ;  /* 0x000000220e008985 */ /* 0x0003e2000c101b08 */
[----:B------:R-:W-:Y:S02]  /*10020*/  @!P4 LEA R18, P0, R11, R2, 0x2 ;  /* 0x000000020b12c211 */ /* 0x000fe400078010ff */
[----:B--2-4-:R-:W-:Y:S02]  /*10030*/  @!P5 LEA.HI.X R21, R0, R12, R22, 0x2, P6 ;  /* 0x0000000c0015d211 */ /* 0x014fe400030f1416 */
[----:B------:R-:W-:-:S02]  /*10040*/  @!P3 LEA R16, P6, R10, R2, 0x2 ;  /* 0x000000020a10b211 */ /* 0x000fc400078c10ff */
[-C--:B------:R-:W-:Y:S01]  /*10050*/  @!P4 LEA.HI.X R19, R11, R12.reuse, R24, 0x2, P0 ;  /* 0x0000000c0b13c211 */ /* 0x080fe200000f1418 */
[----:B------:R2:W-:Y:S01]  /*10060*/  @!P5 ST.E.64 [R20.64], R60 ;  /* 0x0000003c1400d985 */ /* 0x0005e2000c101b08 */
[----:B------:R-:W-:Y:S02]  /*10070*/  ISETP.GE.AND P0, PT, R6, c[0x0][0x3c8], PT ;  /* 0x0000f20006007a0c */ /* 0x000fe40003f06270 */
[----:B------:R-:W-:Y:S01]  /*10080*/  @!P3 LEA.HI.X R17, R10, R12, R23, 0x2, P6 ;  /* 0x0000000c0a11b211 */ /* 0x000fe200030f1417 */
        /* <DEDUP_REMOVED lines=17> */
.L_x_1236:
[----:B------:R-:W2:Y:S04]  /*101a0*/  LDL.LU R7, [R1+0x50] ;  /* 0x0000500001077983 */ /* 0x000ea80000300800 */
[----:B-1----:R-:W3:Y:S01]  /*101b0*/  LDL R6, [R1+0x58] ;  /* 0x0000580001067983 */ /* 0x002ee20000100800 */
[----:B------:R-:W-:Y:S01]  /*101c0*/  ISETP.NE.U32.AND P1, PT, RZ, c[0x0][0x508], PT ;  /* 0x00014200ff007a0c */ /* 0x000fe20003f25070 */
[----:B------:R-:W-:Y:S01]  /*101d0*/  IMAD.MOV.U32 R4, RZ, RZ, 0x4 ;  /* 0x00000004ff047424 */ /* 0x000fe200078e00ff */
[----:B------:R-:W-:Y:S01]  /*101e0*/  ISETP.NE.U32.AND P2, PT, RZ, c[0x0][0x500], PT ;  /* 0x00014000ff007a0c */ /* 0x000fe20003f45070 */
[----:B------:R-:W-:Y:S01]  /*101f0*/  IMAD.MOV.U32 R0, RZ, RZ, RZ ;  /* 0x000000ffff007224 */ /* 0x000fe200078e00ff */
[----:B------:R-:W-:Y:S01]  /*10200*/  ISETP.NE.AND.EX P1, PT, RZ, c[0x0][0x50c], PT, P1 ;  /* 0x00014300ff007a0c */ /* 0x000fe20003f25310 */
[----:B------:R-:W-:Y:S01]  /*10210*/  IMAD.MOV.U32 R20, RZ, RZ, c[0x0][0x388] ;  /* 0x0000e200ff147624 */ /* 0x000fe200078e00ff */
[----:B------:R-:W-:-:S11]  /*10220*/  ISETP.NE.AND.EX P2, PT, RZ, c[0x0][0x504], PT, P2 ;  /* 0x00014100ff007a0c */ /* 0x000fd60003f45320 */
[C---:B---3--:R-:W-:Y:S01]  /*10230*/  @P1 LEA R2, P0, R6.reuse, c[0x0][0x508], 0x2 ;  /* 0x0001420006021a11 */ /* 0x048fe200078010ff */
[----:B------:R-:W-:-:S03]  /*10240*/  IMAD.WIDE R4, R6, R4, c[0x0][0x500] ;  /* 0x0001400006047625 */ /* 0x000fc600078e0204 */
[----:B------:R-:W-:Y:S02]  /*10250*/  @P1 LEA.HI.X R3, R6, c[0x0][0x50c], R8, 0x2, P0 ;  /* 0x0001430006031a11 */ /* 0x000fe400000f1408 */
        /* <DEDUP_REMOVED lines=9> */
.L_x_1264:
[----:B-1----:R-:W1:Y:S01]  /*102f0*/  S2R R4, SR_TID.X ;  /* 0x0000000000047919 */ /* 0x002e620000002100 */
[----:B------:R-:W-:Y:S01]  /*10300*/  BSSY B0, `(.L_x_1265) ;  /* 0x0000038000007945 */ /* 0x000fe20003800000 */
[----:B------:R-:W-:Y:S02]  /*10310*/  SEL R10, R6, RZ, !P2 ;  /* 0x000000ff060a7207 */ /* 0x000fe40005000000 */
[----:B------:R-:W-:-:S02]  /*10320*/  SEL R21, R8, RZ, !P2 ;  /* 0x000000ff08157207 */ /* 0x000fc40005000000 */
[----:B-----5:R-:W-:Y:S02]  /*10330*/  SHF.R.S32.HI R17, RZ, 0x1f, R0 ;  /* 0x0000001fff117819 */ /* 0x020fe40000011400 */
        /* <DEDUP_REMOVED lines=52> */
.L_x_1266:
[----:B------:R-:W-:Y:S05]  /*10680*/  BSYNC B0 ;  /* 0x0000000000007941 */ /* 0x000fea0003800000 */
.L_x_1265:
        /* <DEDUP_REMOVED lines=46> */
.L_x_1337:
[----:B------:R-:W-:Y:S05]  /*10970*/  BRA.DIV ~URZ, `(.L_x_1268) ;  /* 0x00002d827f007947 */ /* 0x000fea000b800000 */
[----:B------:R3:W4:Y:S02]  /*10980*/  SHFL.IDX PT, R2, R7, RZ, 0x181f ;  /* 0x00181fff07027589 */ /* 0x00072400000e0000 */
.L_x_1338:
        /* <DEDUP_REMOVED lines=9> */
.L_x_1339:
        /* <DEDUP_REMOVED lines=8> */
.L_x_1340:
[----:B------:R-:W-:Y:S05]  /*10aa0*/  BRA.DIV ~URZ, `(.L_x_1271) ;  /* 0x00002e027f007947 */ /* 0x000fea000b800000 */
[----:B-1----:R1:W2:Y:S02]  /*10ab0*/  SHFL.IDX PT, R2, R7, 0x2, 0x181f ;  /* 0x00581f0007027f89 */ /* 0x0022a400000e0000 */
.L_x_1341:
        /* <DEDUP_REMOVED lines=9> */
.L_x_1342:
        /* <DEDUP_REMOVED lines=8> */
.L_x_1343:
[----:B------:R-:W-:Y:S05]  /*10bd0*/  BRA.DIV ~URZ, `(.L_x_1274) ;  /* 0x00002e827f007947 */ /* 0x000fea000b800000 */
[----:B--2---:R2:W1:Y:S02]  /*10be0*/  SHFL.IDX PT, R2, R7, 0x4, 0x181f ;  /* 0x00981f0007027f89 */ /* 0x00446400000e0000 */
.L_x_1344:
        /* <DEDUP_REMOVED lines=9> */
.L_x_1345:
        /* <DEDUP_REMOVED lines=8> */
.L_x_1346:
[----:B------:R-:W-:Y:S05]  /*10d00*/  BRA.DIV ~URZ, `(.L_x_1277) ;  /* 0x00002f027f007947 */ /* 0x000fea000b800000 */
[----:B--2---:R2:W3:Y:S02]  /*10d10*/  SHFL.IDX PT, R2, R7, 0x6, 0x181f ;  /* 0x00d81f0007027f89 */ /* 0x0044e400000e0000 */
.L_x_1347:
        /* <DEDUP_REMOVED lines=9> */
.L_x_1348:
[----:B------:R-:W5:Y:S01]  /*10db0*/  LDL.64 R8, [R1+0x18] ;  /* 0x0000180001087983 */ /* 0x000f620000100a00 */
[----:B------:R-:W-:-:S04]  /*10dc0*/  IADD3 R0, R0, 0x70, RZ ;  /* 0x0000007000007810 */ /* 0x000fc80007ffe0ff */
[----:B------:R-:W-:-:S13]  /*10dd0*/  ISETP.GE.OR P1, PT, R0, R4, P0 ;  /* 0x000000040000720c */ /* 0x000fda0000726670 */
[----:B----45:R-:W-:-:S04]  /*10de0*/  @!P1 LEA R2, P0, R8, R2, 0x1 ;  /* 0x0000000208029211 */ /* 0x030fc800078008ff */
[----:B---3--:R-:W-:-:S05]  /*10df0*/  @!P1 LEA.HI.X R3, R8, R6, R18, 0x1, P0 ;  /* 0x0000000608039211 */ /* 0x008fca00000f0c12 */
[----:B------:R3:W-:Y:S04]  /*10e00*/  @!P1 ST.E.128 [R2.64], RZ ;  /* 0x000000ff02009985 */ /* 0x0007e8000c101d08 */
.L_x_1251:
[----:B------:R-:W-:Y:S05]  /*10e10*/  BSYNC B1 ;  /* 0x0000000000017941 */ /* 0x000fea0003800000 */
.L_x_1235:
        /* <DEDUP_REMOVED lines=15> */
.L_x_1349:
[----:B------:R-:W-:Y:S05]  /*10f10*/  BRA.DIV ~URZ, `(.L_x_1281) ;  /* 0x00002ea27f007947 */ /* 0x000fea000b800000 */
[----:B------:R3:W1:Y:S02]  /*10f20*/  SHFL.IDX PT, R8, R70, 0x1, 0x1f ;  /* 0x00201f0046087f89 */ /* 0x00066400000e0000 */
.L_x_1350:
        /* <DEDUP_REMOVED lines=19> */
.L_x_1351:
        /* <DEDUP_REMOVED lines=16> */
.L_x_1352:
[----:B----4-:R-:W-:Y:S01]  /*11160*/  IMAD R0, R0, c[0x0][0x538], RZ ;  /* 0x00014e0000007a24 */ /* 0x010fe200078e02ff */
[----:B------:R-:W-:Y:S04]  /*11170*/  BSSY B1, `(.L_x_1284) ;  /* 0x00000ce000017945 */ /* 0x000fe80003800000 */
[----:B-1----:R-:W-:-:S04]  /*11180*/  IADD3 R8, R0, R8, RZ ;  /* 0x0000000800087210 */ /* 0x002fc80007ffe0ff */
[----:B--2---:R-:W-:-:S13]  /*11190*/  ISETP.GT.AND P6, PT, R8, R10, PT ;  /* 0x0000000a0800720c */ /* 0x004fda0003fc4270 */
[----:B------:R-:W-:Y:S05]  /*111a0*/  @P6 BRA `(.L_x_1285) ;  /* 0x0000025000006947 */ /* 0x000fea0003800000 */
.L_x_1289:
        /* <DEDUP_REMOVED lines=17> */
.L_x_1353:
        /* <DEDUP_REMOVED lines=16> */
.L_x_1354:
[----:B--2---:R-:W-:-:S05]  /*113c0*/  IMAD R0, R0, c[0x0][0x538], RZ ;  /* 0x00014e0000007a24 */ /* 0x004fca00078e02ff */
[----:B------:R-:W-:-:S04]  /*113d0*/  IADD3 R8, R0, R8, RZ ;  /* 0x0000000800087210 */ /* 0x000fc80007ffe0ff */
[----:B------:R-:W-:-:S13]  /*113e0*/  ISETP.GT.AND P6, PT, R8, R10, PT ;  /* 0x0000000a0800720c */ /* 0x000fda0003fc4270 */
[----:B-1----:R-:W-:Y:S05]  /*113f0*/  @!P6 BRA `(.L_x_1289) ;  /* 0xfffffdb00000e947 */ /* 0x002fea000383ffff */
.L_x_1285:
[----:B------:R-:W-:-:S05]  /*11400*/  IADD3 R12, -R0, R8, RZ ;  /* 0x00000008000c7210 */ /* 0x000fca0007ffe1ff */
[----:B------:R-:W-:-:S05]  /*11410*/  IMAD R0, R4, c[0x0][0x538], R12 ;  /* 0x00014e0004007a24 */ /* 0x000fca00078e020c */
[----:B------:R-:W-:Y:S01]  /*11420*/  ISETP.GT.AND P0, PT, R0, R10, PT ;  /* 0x0000000a0000720c */ /* 0x000fe20003f04270 */
[----:B------:R-:W-:-:S12]  /*11430*/  BRA.DIV ~URZ, `(.L_x_1290) ;  /* 0x00002de27f007947 */ /* 0x000fd8000b800000 */
[----:B------:R-:W-:-:S03]  /*11440*/  VOTE.ANY R8, PT, !P0 ;  /* 0x0000000000087806 */ /* 0x000fc600040e0100 */
.L_x_1355:
[----:B------:R-:W2:Y:S01]  /*11450*/  LDL.LU R2, [R1+0x54] ;  /* 0x0000540001027983 */ /* 0x000ea20000300800 */
[----:B------:R-:W2:Y:S02]  /*11460*/  POPC R0, R8 ;  /* 0x0000000800007309 */ /* 0x000ea40000000000 */
[----:B--2---:R-:W-:-:S05]  /*11470*/  IADD3 R2, R0, R2, RZ ;  /* 0x0000000200027210 */ /* 0x004fca0007ffe0ff */
[----:B------:R1:W-:Y:S01]  /*11480*/  STL [R1+0x54], R2 ;  /* 0x0000540201007387 */ /* 0x0003e20000100800 */
[----:B------:R-:W-:Y:S05]  /*11490*/  BRA.DIV ~URZ, `(.L_x_1291) ;  /* 0x00002dd27f007947 */ /* 0x000fea000b800000 */
[----:B------:R2:W4:Y:S04]  /*114a0*/  SHFL.IDX PT, R11, R6, R0, 0x1f ;  /* 0x00001f00060b7589 */ /* 0x00052800000e0000 */
[----:B------:R2:W1:Y:S02]  /*114b0*/  SHFL.IDX PT, R7, R7, R0, 0x1f ;  /* 0x00001f0007077589 */ /* 0x00046400000e0000 */
.L_x_1356:
[----:B------:R-:W-:Y:S01]  /*114c0*/  ISETP.NE.AND P0, PT, R8, RZ, PT ;  /* 0x000000ff0800720c */ /* 0x000fe20003f05270 */
[----:B------:R-:W-:-:S12]  /*114d0*/  BSSY B0, `(.L_x_1292) ;  /* 0x0000005000007945 */ /* 0x000fd80003800000 */
[----:B------:R-:W-:Y:S05]  /*114e0*/  @!P0 BRA `(.L_x_1293) ;  /* 0x0000003000008947 */ /* 0x000fea0003800000 */
[----:B--2---:R-:W-:Y:S01]  /*114f0*/  IADD3 R0, R0, -0x1, RZ ;  /* 0xffffffff00007810 */ /* 0x004fe20007ffe0ff */
[----:B------:R-:W-:Y:S05]  /*11500*/  BRA.DIV ~URZ, `(.L_x_1294) ;  /* 0x00002e327f007947 */ /* 0x000fea000b800000 */
[----:B------:R2:W3:Y:S02]  /*11510*/  SHFL.IDX PT, R13, R4, R0, 0x1f ;  /* 0x00001f00040d7589 */ /* 0x0004e400000e0000 */
.L_x_1293:
[----:B------:R-:W-:Y:S05]  /*11520*/  BSYNC B0 ;  /* 0x0000000000007941 */ /* 0x000fea0003800000 */
.L_x_1292:
        /* <DEDUP_REMOVED lines=68> */
.L_x_1296:
        /* <DEDUP_REMOVED lines=68> */
.L_x_1297:
[----:B------:R-:W-:Y:S05]  /*11db0*/  BSYNC B0 ;  /* 0x0000000000007941 */ /* 0x000fea0003800000 */
.L_x_1295:
[----:B------:R-:W-:-:S04]  /*11dc0*/  LOP3.LUT R2, RZ, R2, RZ, 0x33, !PT ;  /* 0x00000002ff027212 */ /* 0x000fc800078e33ff */
[----:B-1----:R-:W-:-:S05]  /*11dd0*/  IADD3 R0, R2, R11, RZ ;  /* 0x0000000b02007210 */ /* 0x002fca0007ffe0ff */
[----:B------:R1:W-:Y:S01]  /*11de0*/  STL [R1+0x4c], R0 ;  /* 0x00004c0001007387 */ /* 0x0003e20000100800 */
[----:B------:R-:W-:Y:S05]  /*11df0*/  BRA `(.L_x_1298) ;  /* 0x0000005000007947 */ /* 0x000fea0003800000 */
.L_x_1286:
[----:B------:R-:W-:Y:S01]  /*11e00*/  MOV R0, c[0x0][0x53c] ;  /* 0x00014f0000007a02 */ /* 0x000fe20000000f00 */
[----:B------:R1:W-:Y:S04]  /*11e10*/  STL [R1+0x48], R10 ;  /* 0x0000480a01007387 */ /* 0x0003e80000100800 */
[----:B------:R1:W-:Y:S04]  /*11e20*/  STL [R1+0x4c], RZ ;  /* 0x00004cff01007387 */ /* 0x0003e80000100800 */
[----:B------:R1:W-:Y:S04]  /*11e30*/  STL [R1+0x50], RZ ;  /* 0x000050ff01007387 */ /* 0x0003e80000100800 */
[----:B------:R1:W-:Y:S02]  /*11e40*/  STL [R1+0x54], R0 ;  /* 0x0000540001007387 */ /* 0x0003e40000100800 */
.L_x_1298:
[----:B------:R-:W-:Y:S05]  /*11e50*/  BSYNC B1 ;  /* 0x0000000000017941 */ /* 0x000fea0003800000 */
.L_x_1284:
        /* <DEDUP_REMOVED lines=9> */
.L_x_1279:
[----:B-1----:R-:W3:Y:S02]  /*11ef0*/  LDL R0, [R1+0x54] ;  /* 0x0000540001007983 */ /* 0x002ee40000100800 */
[----:B---3--:R-:W-:-:S13]  /*11f00*/  ISETP.GE.AND P0, PT, R0, c[0x0][0x53c], PT ;  /* 0x00014f0000007a0c */ /* 0x008fda0003f06270 */
[----:B--2-4-:R-:W-:Y:S01]  /*11f10*/  @P0 CALL.REL.NOINC `(.L_x_1299) ;  /* 0x0000001000000944 */ /* 0x014fe20003c00000 */
[----:B------:R-:W-:Y:S05]  /*11f20*/  BRA `(.L_x_1300) ;  /* 0xfffefa5000007947 */ /* 0x000fea000383ffff */
.L_x_1299:
[----:B------:R-:W-:Y:S05]  /*11f30*/  EXIT ;  /* 0x000000000000794d */ /* 0x000fea0003800000 */
.L_x_1181:
[----:B------:R-:W-:Y:S01]  /*11f40*/  IMAD.MOV.U32 R0, RZ, RZ, R5 ;  /* 0x000000ffff007224 */ /* 0x000fe200078e0005 */
[----:B------:R-:W-:Y:S02]  /*11f50*/  MOV R2, 0x1 ;  /* 0x0000000100027802 */ /* 0x000fe40000000f00 */
[----:B------:R-:W-:Y:S02]  /*11f60*/  MOV R3, 0x11f80 ;  /* 0x00011f8000037802 */ /* 0x000fe40000000f00 */
[----:B------:R-:W-:Y:S05]  /*11f70*/  CALL.REL.NOINC `($__internal_20_$__cuda_sm70_shflsync_up_p) ;  /* 0x000024c000007944 */ /* 0x000fea0003c00000 */
[----:B------:R-:W-:Y:S01]  /*11f80*/  MOV R0, R4 ;  /* 0x0000000400007202 */ /* 0x000fe20000000f00 */
[----:B------:R-:W-:Y:S05]  /*11f90*/  BRA `(.L_x_1301) ;  /* 0xfffee4e000007947 */ /* 0x000fea000383ffff */
.L_x_1182:
[----:B------:R-:W-:Y:S01]  /*11fa0*/  IMAD.MOV.U32 R0, RZ, RZ, R5 ;  /* 0x000000ffff007224 */ /* 0x000fe200078e0005 */
[----:B------:R-:W-:Y:S02]  /*11fb0*/  MOV R2, 0x2 ;  /* 0x0000000200027802 */ /* 0x000fe40000000f00 */
[----:B------:R-:W-:Y:S02]  /*11fc0*/  MOV R3, 0x11fe0 ;  /* 0x00011fe000037802 */ /* 0x000fe40000000f00 */
[----:B------:R-:W-:Y:S05]  /*11fd0*/  CALL.REL.NOINC `($__internal_20_$__cuda_sm70_shflsync_up_p) ;  /* 0x0000246000007944 */ /* 0x000fea0003c00000 */
[----:B------:R-:W-:Y:S01]  /*11fe0*/  SEL R0, R4, RZ, P4 ;  /* 0x000000ff04007207 */ /* 0x000fe20002000000 */
[----:B------:R-:W-:Y:S01]  /*11ff0*/  IMAD.MOV.U32 R2, RZ, RZ, 0x4 ;  /* 0x00000004ff027424 */ /* 0x000fe200078e00ff */
[----:B------:R-:W-:-:S03]  /*12000*/  MOV R3, 0x12030 ;  /* 0x0001203000037802 */ /* 0x000fc60000000f00 */
[----:B------:R-:W-:Y:S02]  /*12010*/  IMAD.IADD R0, R5, 0x1, R0 ;  /* 0x0000000105007824 */ /* 0x000fe400078e0200 */
        /* <DEDUP_REMOVED lines=13> */
[----:B------:R-:W-:Y:S02]  /*120f0*/  MOV R3, 0x1f ;  /* 0x0000001f00037802 */ /* 0x000fe40000000f00 */
[----:B------:R-:W-:Y:S01]  /*12100*/  MOV R2, 0x12140 ;  /* 0x0001214000027802 */ /* 0x000fe20000000f00 */
[----:B------:R-:W-:-:S04]  /*12110*/  IMAD.IADD R4, R0, 0x1, R4 ;  /* 0x0000000100047824 */ /* 0x000fc800078e0204 */
[----:B------:R-:W-:Y:S02]  /*12120*/  IMAD.MOV.U32 R9, RZ, RZ, R4 ;  /* 0x000000ffff097224 */ /* 0x000fe400078e0004 */
[----:B------:R-:W-:Y:S05]  /*12130*/  CALL.REL.NOINC `($__internal_19_$__cuda_sm70_shflsync_idx_p) ;  /* 0x000022b000007944 */ /* 0x000fea0003c00000 */
[----:B------:R-:W-:Y:S01]  /*12140*/  MOV R0, R5 ;  /* 0x0000000500007202 */ /* 0x000fe20000000f00 */
[----:B------:R-:W-:Y:S05]  /*12150*/  BRA `(.L_x_1302) ;  /* 0xfffee42000007947 */ /* 0x000fea000383ffff */
.L_x_1184:
[----:B------:R-:W-:Y:S02]  /*12160*/  SEL R0, RZ, 0x1, P0 ;  /* 0x00000001ff007807 */ /* 0x000fe40000000000 */
[----:B------:R-:W-:Y:S02]  /*12170*/  MOV R2, 0x12190 ;  /* 0x0001219000027802 */ /* 0x000fe40000000f00 */
[----:B------:R-:W-:Y:S05]  /*12180*/  CALL.REL.NOINC `($__internal_21_$__cuda_sm70_votesync_ballot) ;  /* 0x0000232000007944 */ /* 0x000fea0003c00000 */
[----:B------:R-:W-:Y:S01]  /*12190*/  MOV R11, R0 ;  /* 0x00000000000b7202 */ /* 0x000fe20000000f00 */
[----:B------:R-:W-:Y:S05]  /*121a0*/  BRA `(.L_x_1303) ;  /* 0xfffee46000007947 */ /* 0x000fea000383ffff */
.L_x_1185:
[----:B------:R-:W-:Y:S01]  /*121b0*/  IMAD.MOV.U32 R9, RZ, RZ, R10 ;  /* 0x000000ffff097224 */ /* 0x000fe200078e000a */
[----:B------:R-:W-:Y:S01]  /*121c0*/  MOV R5, R0 ;  /* 0x0000000000057202 */ /* 0x000fe20000000f00 */
[----:B------:R-:W-:Y:S01]  /*121d0*/  IMAD.MOV.U32 R3, RZ, RZ, 0x1f ;  /* 0x0000001fff037424 */ /* 0x000fe200078e00ff */
[----:B-1----:R-:W-:Y:S02]  /*121e0*/  MOV R2, 0x12200 ;  /* 0x0001220000027802 */ /* 0x002fe40000000f00 */
[----:B------:R-:W-:Y:S05]  /*121f0*/  CALL.REL.NOINC `($__internal_19_$__cuda_sm70_shflsync_idx_p) ;  /* 0x000021f000007944 */ /* 0x000fea0003c00000 */
[----:B------:R-:W-:Y:S01]  /*12200*/  IMAD.MOV.U32 R13, RZ, RZ, R5 ;  /* 0x000000ffff0d7224 */ /* 0x000fe200078e0005 */
[----:B------:R-:W-:Y:S01]  /*12210*/  MOV R9, R8 ;  /* 0x0000000800097202 */ /* 0x000fe20000000f00 */
[----:B------:R-:W-:Y:S01]  /*12220*/  IMAD.MOV.U32 R6, RZ, RZ, RZ ;  /* 0x000000ffff067224 */ /* 0x000fe200078e00ff */
[----:B------:R-:W-:Y:S01]  /*12230*/  MOV R5, R0 ;  /* 0x0000000000057202 */ /* 0x000fe20000000f00 */
[----:B------:R-:W-:Y:S01]  /*12240*/  IMAD.MOV.U32 R3, RZ, RZ, 0x1f ;  /* 0x0000001fff037424 */ /* 0x000fe200078e00ff */
[----:B------:R-:W-:-:S02]  /*12250*/  MOV R2, 0x12270 ;  /* 0x0001227000027802 */ /* 0x000fc40000000f00 */
[----:B------:R-:W-:Y:S05]  /*12260*/  CALL.REL.NOINC `($__internal_19_$__cuda_sm70_shflsync_idx_p) ;  /* 0x0000218000007944 */ /* 0x000fea0003c00000 */
[----:B------:R-:W-:Y:S01]  /*12270*/  MOV R10, R5 ;  /* 0x00000005000a7202 */ /* 0x000fe20000000f00 */
[----:B------:R-:W-:Y:S05]  /*12280*/  BRA `(.L_x_1304) ;  /* 0xfffee3f000007947 */ /* 0x000fea000383ffff */
.L_x_1188:
[----:B------:R-:W-:Y:S01]  /*12290*/  IMAD.MOV.U32 R9, RZ, RZ, R4 ;  /* 0x000000ffff097224 */ /* 0x000fe200078e0004 */
[----:B------:R-:W-:-:S02]  /*122a0*/  MOV R3, 0x1f ;  /* 0x0000001f00037802 */ /* 0x000fc40000000f00 */
[----:B-1----:R-:W-:Y:S02]  /*122b0*/  MOV R2, 0x122d0 ;  /* 0x000122d000027802 */ /* 0x002fe40000000f00 */
[----:B--234-:R-:W-:Y:S05]  /*122c0*/  CALL.REL.NOINC `($__internal_19_$__cuda_sm70_shflsync_idx_p) ;  /* 0x0000212000007944 */ /* 0x01cfea0003c00000 */
[----:B------:R-:W-:Y:S01]  /*122d0*/  MOV R6, R5 ;  /* 0x0000000500067202 */ /* 0x000fe20000000f00 */
[----:B------:R-:W-:Y:S05]  /*122e0*/  BRA `(.L_x_1187) ;  /* 0xfffee3f000007947 */ /* 0x000fea000383ffff */
.L_x_1199:
[----:B----4-:R-:W-:Y:S01]  /*122f0*/  IMAD.MOV.U32 R9, RZ, RZ, R6 ;  /* 0x000000ffff097224 */ /* 0x010fe200078e0006 */
[----:B------:R-:W-:Y:S01]  /*12300*/  MOV R5, RZ ;  /* 0x000000ff00057202 */ /* 0x000fe20000000f00 */
[----:B------:R-:W-:Y:S01]  /*12310*/  IMAD.MOV.U32 R3, RZ, RZ, 0x181f ;  /* 0x0000181fff037424 */ /* 0x000fe200078e00ff */
[----:B------:R-:W-:Y:S02]  /*12320*/  MOV R2, 0x12340 ;  /* 0x0001234000027802 */ /* 0x000fe40000000f00 */
[----:B------:R-:W-:Y:S05]  /*12330*/  CALL.REL.NOINC `($__internal_19_$__cuda_sm70_shflsync_idx_p) ;  /* 0x000020b000007944 */ /* 0x000fea0003c00000 */
[----:B------:R-:W-:Y:S01]  /*12340*/  MOV R8, R5 ;  /* 0x0000000500087202 */ /* 0x000fe20000000f00 */
[----:B------:R-:W-:Y:S05]  /*12350*/  BRA `(.L_x_1305) ;  /* 0xffff05b000007947 */ /* 0x000fea000383ffff */
.L_x_1200:
[----:B------:R-:W-:Y:S01]  /*12360*/  IMAD.MOV.U32 R9, RZ, RZ, R7 ;  /* 0x000000ffff097224 */ /* 0x000fe200078e0007 */
[----:B------:R-:W-:Y:S01]  /*12370*/  MOV R5, RZ ;  /* 0x000000ff00057202 */ /* 0x000fe20000000f00 */
[----:B------:R-:W-:Y:S01]  /*12380*/  IMAD.MOV.U32 R3, RZ, RZ, 0x181f ;  /* 0x0000181fff037424 */ /* 0x000fe200078e00ff */
[----:B------:R-:W-:Y:S02]  /*12390*/  MOV R2, 0x123b0 ;  /* 0x000123b000027802 */ /* 0x000fe40000000f00 */
[----:B-12---:R-:W-:Y:S05]  /*123a0*/  CALL.REL.NOINC `($__internal_19_$__cuda_sm70_shflsync_idx_p) ;  /* 0x0000204000007944 */ /* 0x006fea0003c00000 */
[----:B------:R-:W-:Y:S01]  /*123b0*/  MOV R2, R5 ;  /* 0x0000000500027202 */ /* 0x000fe20000000f00 */
[----:B------:R-:W-:Y:S05]  /*123c0*/  BRA `(.L_x_1306) ;  /* 0xffff056000007947 */ /* 0x000fea000383ffff */
.L_x_1203:
[----:B------:R-:W-:Y:S01]  /*123d0*/  IMAD.MOV.U32 R9, RZ, RZ, R6 ;  /* 0x000000ffff097224 */ /* 0x000fe200078e0006 */
[----:B------:R-:W-:Y:S01]  /*123e0*/  MOV R5, 0x1 ;  /* 0x0000000100057802 */ /* 0x000fe20000000f00 */
[----:B--2---:R-:W-:Y:S01]  /*123f0*/  IMAD.MOV.U32 R3, RZ, RZ, 0x181f ;  /* 0x0000181fff037424 */ /* 0x004fe200078e00ff */
[----:B----4-:R-:W-:-:S02]  /*12400*/  MOV R2, 0x12420 ;  /* 0x0001242000027802 */ /* 0x010fc40000000f00 */
[----:B-1-3--:R-:W-:Y:S05]  /*12410*/  CALL.REL.NOINC `($__internal_19_$__cuda_sm70_shflsync_idx_p) ;  /* 0x00001fd000007944 */ /* 0x00afea0003c00000 */
[----:B------:R-:W-:Y:S01]  /*12420*/  IMAD.MOV.U32 R8, RZ, RZ, R5 ;  /* 0x000000ffff087224 */ /* 0x000fe200078e0005 */
[----:B------:R-:W-:Y:S01]  /*12430*/  MOV R5, 0x1 ;  /* 0x0000000100057802 */ /* 0x000fe20000000f00 */
[----:B------:R-:W-:Y:S01]  /*12440*/  IMAD.MOV.U32 R9, RZ, RZ, R7 ;  /* 0x000000ffff097224 */ /* 0x000fe200078e0007 */
[----:B------:R-:W-:-:S02]  /*12450*/  MOV R3, 0x181f ;  /* 0x0000181f00037802 */ /* 0x000fc40000000f00 */
[----:B------:R-:W-:Y:S02]  /*12460*/  MOV R2, 0x12480 ;  /* 0x0001248000027802 */ /* 0x000fe40000000f00 */
[----:B------:R-:W-:Y:S05]  /*12470*/  CALL.REL.NOINC `($__internal_19_$__cuda_sm70_shflsync_idx_p) ;  /* 0x00001f7000007944 */ /* 0x000fea0003c00000 */
[----:B------:R-:W-:Y:S01]  /*12480*/  MOV R2, R5 ;  /* 0x0000000500027202 */ /* 0x000fe20000000f00 */
[----:B------:R-:W-:Y:S05]  /*12490*/  BRA `(.L_x_1307) ;  /* 0xffff059000007947 */ /* 0x000fea000383ffff */
.L_x_1206:
[----:B------:R-:W-:Y:S01]  /*124a0*/  IMAD.MOV.U32 R9, RZ, RZ, R6 ;  /* 0x000000ffff097224 */ /* 0x000fe200078e0006 */
[----:B------:R-:W-:Y:S01]  /*124b0*/  MOV R5, 0x2 ;  /* 0x0000000200057802 */ /* 0x000fe20000000f00 */
[----:B-1----:R-:W-:Y:S01]  /*124c0*/  IMAD.MOV.U32 R3, RZ, RZ, 0x181f ;  /* 0x0000181fff037424 */ /* 0x002fe200078e00ff */
[----:B----4-:R-:W-:Y:S02]  /*124d0*/  MOV R2, 0x124f0 ;  /* 0x000124f000027802 */ /* 0x010fe40000000f00 */
[----:B--23--:R-:W-:Y:S05]  /*124e0*/  CALL.REL.NOINC `($__internal_19_$__cuda_sm70_shflsync_idx_p) ;  /* 0x00001f0000007944 */ /* 0x00cfea0003c00000 */
[----:B------:R-:W-:Y:S01]  /*124f0*/  MOV R8, R5 ;  /* 0x0000000500087202 */ /* 0x000fe20000000f00 */
[----:B------:R-:W-:Y:S05]  /*12500*/  BRA `(.L_x_1308) ;  /* 0xffff060000007947 */ /* 0x000fea000383ffff */
.L_x_1207:
[----:B------:R-:W-:Y:S01]  /*12510*/  IMAD.MOV.U32 R9, RZ, RZ, R7 ;  /* 0x000000ffff097224 */ /* 0x000fe200078e0007 */
[----:B------:R-:W-:Y:S01]  /*12520*/  MOV R5, 0x2 ;  /* 0x0000000200057802 */ /* 0x000fe20000000f00 */
[----:B------:R-:W-:Y:S01]  /*12530*/  IMAD.MOV.U32 R3, RZ, RZ, 0x181f ;  /* 0x0000181fff037424 */ /* 0x000fe200078e00ff */
[----:B----4-:R-:W-:Y:S02]  /*12540*/  MOV R2, 0x12560 ;  /* 0x0001256000027802 */ /* 0x010fe40000000f00 */
[----:B-123--:R-:W-:Y:S05]  /*12550*/  CALL.REL.NOINC `($__internal_19_$__cuda_sm70_shflsync_idx_p) ;  /* 0x00001e9000007944 */ /* 0x00efea0003c00000 */
[----:B------:R-:W-:Y:S01]  /*12560*/  MOV R2, R5 ;  /* 0x0000000500027202 */ /* 0x000fe20000000f00 */
[----:B------:R-:W-:Y:S05]  /*12570*/  BRA `(.L_x_1309) ;  /* 0xffff05b000007947 */ /* 0x000fea000383ffff */
.L_x_1210:
[----:B------:R-:W-:Y:S01]  /*12580*/  IMAD.MOV.U32 R9, RZ, RZ, R6 ;  /* 0x000000ffff097224 */ /* 0x000fe200078e0006 */
[----:B------:R-:W-:Y:S01]  /*12590*/  MOV R5, 0x3 ;  /* 0x0000000300057802 */ /* 0x000fe20000000f00 */
[----:B-1----:R-:W-:Y:S01]  /*125a0*/  IMAD.MOV.U32 R3, RZ, RZ, 0x181f ;  /* 0x0000181fff037424 */ /* 0x002fe200078e00ff */
[----:B------:R-:W-:-:S02]  /*125b0*/  MOV R2, 0x125d0 ;  /* 0x000125d000027802 */ /* 0x000fc40000000f00 */
[----:B--234-:R-:W-:Y:S05]  /*125c0*/  CALL.REL.NOINC `($__internal_19_$__cuda_sm70_shflsync_idx_p) ;  /* 0x00001e2000007944 */ /* 0x01cfea0003c00000 */
        /* <DEDUP_REMOVED lines=8> */
.L_x_1213:
[----:B------:R-:W-:Y:S01]  /*12650*/  IMAD.MOV.U32 R9, RZ, RZ, R6 ;  /* 0x000000ffff097224 */ /* 0x000fe200078e0006 */
[----:B------:R-:W-:Y:S01]  /*12660*/  MOV R5, 0x4 ;  /* 0x0000000400057802 */ /* 0x000fe20000000f00 */
[----:B-1----:R-:W-:Y:S01]  /*12670*/  IMAD.MOV.U32 R3, RZ, RZ, 0x181f ;  /* 0x0000181fff037424 */ /* 0x002fe200078e00ff */
[----:B------:R-:W-:Y:S02]  /*12680*/  MOV R2, 0x126a0 ;  /* 0x000126a000027802 */ /* 0x000fe40000000f00 */
[----:B--234-:R-:W-:Y:S05]  /*12690*/  CALL.REL.NOINC `($__internal_19_$__cuda_sm70_shflsync_idx_p) ;  /* 0x00001d5000007944 */ /* 0x01cfea0003c00000 */
[----:B------:R-:W-:Y:S01]  /*126a0*/  MOV R8, R5 ;  /* 0x0000000500087202 */ /* 0x000fe20000000f00 */
[----:B------:R-:W-:Y:S05]  /*126b0*/  BRA `(.L_x_1311) ;  /* 0xffff064000007947 */ /* 0x000fea000383ffff */
.L_x_1214:
[----:B------:R-:W-:Y:S01]  /*126c0*/  IMAD.MOV.U32 R9, RZ, RZ, R7 ;  /* 0x000000ffff097224 */ /* 0x000fe200078e0007 */
[----:B------:R-:W-:Y:S01]  /*126d0*/  MOV R5, 0x4 ;  /* 0x0000000400057802 */ /* 0x000fe20000000f00 */
[----:B-1----:R-:W-:Y:S01]  /*126e0*/  IMAD.MOV.U32 R3, RZ, RZ, 0x181f ;  /* 0x0000181fff037424 */ /* 0x002fe200078e00ff */
[----:B------:R-:W-:Y:S02]  /*126f0*/  MOV R2, 0x12710 ;  /* 0x0001271000027802 */ /* 0x000fe40000000f00 */
[----:B--234-:R-:W-:Y:S05]  /*12700*/  CALL.REL.NOINC `($__internal_19_$__cuda_sm70_shflsync_idx_p) ;  /* 0x00001ce000007944 */ /* 0x01cfea0003c00000 */
[----:B------:R-:W-:Y:S01]  /*12710*/  MOV R2, R5 ;  /* 0x0000000500027202 */ /* 0x000fe20000000f00 */
[----:B------:R-:W-:Y:S05]  /*12720*/  BRA `(.L_x_1312) ;  /* 0xffff05f000007947 */ /* 0x000fea000383ffff */
.L_x_1217:
[----:B------:R-:W-:Y:S01]  /*12730*/  IMAD.MOV.U32 R9, RZ, RZ, R6 ;  /* 0x000000ffff097224 */ /* 0x000fe200078e0006 */
[----:B------:R-:W-:Y:S01]  /*12740*/  MOV R5, 0x5 ;  /* 0x0000000500057802 */ /* 0x000fe20000000f00 */
[----:B--2---:R-:W-:Y:S01]  /*12750*/  IMAD.MOV.U32 R3, RZ, RZ, 0x181f ;  /* 0x0000181fff037424 */ /* 0x004fe200078e00ff */
[----:B---3--:R-:W-:-:S02]  /*12760*/  MOV R2, 0x12780 ;  /* 0x0001278000027802 */ /* 0x008fc40000000f00 */
[----:B-1--4-:R-:W-:Y:S05]  /*12770*/  CALL.REL.NOINC `($__internal_19_$__cuda_sm70_shflsync_idx_p) ;  /* 0x00001c7000007944 */ /* 0x012fea0003c00000 */
        /* <DEDUP_REMOVED lines=8> */
.L_x_1220:
[----:B------:R-:W-:Y:S01]  /*12800*/  IMAD.MOV.U32 R9, RZ, RZ, R6 ;  /* 0x000000ffff097224 */ /* 0x000fe200078e0006 */
[----:B------:R-:W-:Y:S01]  /*12810*/  MOV R5, 0x6 ;  /* 0x0000000600057802 */ /* 0x000fe20000000f00 */
[----:B-1----:R-:W-:Y:S01]  /*12820*/  IMAD.MOV.U32 R3, RZ, RZ, 0x181f ;  /* 0x0000181fff037424 */ /* 0x002fe200078e00ff */
[----:B---3--:R-:W-:Y:S02]  /*12830*/  MOV R2, 0x12850 ;  /* 0x0001285000027802 */ /* 0x008fe40000000f00 */
[----:B--2-4-:R-:W-:Y:S05]  /*12840*/  CALL.REL.NOINC `($__internal_19_$__cuda_sm70_shflsync_idx_p) ;  /* 0x00001ba000007944 */ /* 0x014fea0003c00000 */
[----:B------:R-:W-:Y:S01]  /*12850*/  MOV R8, R5 ;  /* 0x0000000500087202 */ /* 0x000fe20000000f00 */
[----:B------:R-:W-:Y:S05]  /*12860*/  BRA `(.L_x_1314) ;  /* 0xffff068000007947 */ /* 0x000fea000383ffff */
.L_x_1221:
[----:B------:R-:W-:Y:S01]  /*12870*/  IMAD.MOV.U32 R9, RZ, RZ, R7 ;  /* 0x000000ffff097224 */ /* 0x000fe200078e0007 */
[----:B------:R-:W-:Y:S01]  /*12880*/  MOV R5, 0x6 ;  /* 0x0000000600057802 */ /* 0x000fe20000000f00 */
[----:B------:R-:W-:Y:S01]  /*12890*/  IMAD.MOV.U32 R3, RZ, RZ, 0x181f ;  /* 0x0000181fff037424 */ /* 0x000fe200078e00ff */
[----:B---3--:R-:W-:Y:S02]  /*128a0*/  MOV R2, 0x128c0 ;  /* 0x000128c000027802 */ /* 0x008fe40000000f00 */
[----:B-12-4-:R-:W-:Y:S05]  /*128b0*/  CALL.REL.NOINC `($__internal_19_$__cuda_sm70_shflsync_idx_p) ;  /* 0x00001b3000007944 */ /* 0x016fea0003c00000 */
[----:B------:R-:W-:Y:S01]  /*128c0*/  MOV R2, R5 ;  /* 0x0000000500027202 */ /* 0x000fe20000000f00 */
[----:B------:R-:W-:Y:S05]  /*128d0*/  BRA `(.L_x_1315) ;  /* 0xffff063000007947 */ /* 0x000fea000383ffff */
.L_x_1224:
        /* <DEDUP_REMOVED lines=13> */
.L_x_1231:
[----:B------:R1:W5:Y:S01]  /*129b0*/  LDL R0, [R1] ;  /* 0x0000000001007983 */ /* 0x0003620000100800 */
[----:B------:R-:W-:Y:S02]  /*129c0*/  MOV R3, 0x2 ;  /* 0x0000000200037802 */ /* 0x000fe40000000f00 */
[----:B------:R-:W-:Y:S02]  /*129d0*/  MOV R2, 0x129f0 ;  /* 0x000129f000027802 */ /* 0x000fe40000000f00 */
[----:B-1---5:R-:W-:Y:S05]  /*129e0*/  CALL.REL.NOINC `($__internal_18_$__cuda_sm70_shflsync_bfly_p) ;  /* 0x000019c000007944 */ /* 0x022fea0003c00000 */
[----:B------:R-:W-:Y:S05]  /*129f0*/  BRA `(.L_x_1317) ;  /* 0xffffaea000007947 */ /* 0x000fea000383ffff */
.L_x_1232:
[----:B------:R-:W-:Y:S01]  /*12a00*/  IMAD.MOV.U32 R0, RZ, RZ, R4 ;  /* 0x000000ffff007224 */ /* 0x000fe200078e0004 */
[----:B------:R-:W-:Y:S02]  /*12a10*/  MOV R3, 0x1 ;  /* 0x0000000100037802 */ /* 0x000fe40000000f00 */
[----:B------:R-:W-:Y:S02]  /*12a20*/  MOV R2, 0x12a40 ;  /* 0x00012a4000027802 */ /* 0x000fe40000000f00 */
[----:B------:R-:W-:Y:S05]  /*12a30*/  CALL.REL.NOINC `($__internal_18_$__cuda_sm70_shflsync_bfly_p) ;  /* 0x0000197000007944 */ /* 0x000fea0003c00000 */
[----:B------:R-:W-:Y:S02]  /*12a40*/  FADD.FTZ R4, R4, R0 ;  /* 0x0000000004047221 */ /* 0x000fe40000010000 */
[----:B------:R1:W5:Y:S01]  /*12a50*/  LDL R0, [R1+0x4] ;  /* 0x0000040001007983 */ /* 0x0003620000100800 */
[----:B------:R-:W-:-:S02]  /*12a60*/  MOV R3, 0x2 ;  /* 0x0000000200037802 */ /* 0x000fc40000000f00 */
[----:B------:R-:W-:Y:S02]  /*12a70*/  MOV R2, 0x12a90 ;  /* 0x00012a9000027802 */ /* 0x000fe40000000f00 */
[----:B-1---5:R-:W-:Y:S05]  /*12a80*/  CALL.REL.NOINC `($__internal_18_$__cuda_sm70_shflsync_bfly_p) ;  /* 0x0000192000007944 */ /* 0x022fea0003c00000 */
[----:B------:R-:W2:Y:S01]  /*12a90*/  LDL.LU R2, [R1+0x4] ;  /* 0x0000040001027983 */ /* 0x000ea20000300800 */
[----:B------:R-:W-:Y:S01]  /*12aa0*/  MOV R3, 0x1 ;  /* 0x0000000100037802 */ /* 0x000fe20000000f00 */
[----:B--2---:R-:W-:Y:S01]  /*12ab0*/  FADD.FTZ R5, R2, R0 ;  /* 0x0000000002057221 */ /* 0x004fe20000010000 */
[----:B------:R-:W-:-:S04]  /*12ac0*/  MOV R2, 0x12af0 ;  /* 0x00012af000027802 */ /* 0x000fc80000000f00 */
[----:B------:R-:W-:Y:S02]  /*12ad0*/  MOV R0, R5 ;  /* 0x0000000500007202 */ /* 0x000fe40000000f00 */
[----:B------:R-:W-:Y:S05]  /*12ae0*/  CALL.REL.NOINC `($__internal_18_$__cuda_sm70_shflsync_bfly_p) ;  /* 0x000018c000007944 */ /* 0x000fea0003c00000 */
[----:B------:R-:W-:Y:S02]  /*12af0*/  FADD.FTZ R5, R5, R0 ;  /* 0x0000000005057221 */ /* 0x000fe40000010000 */
[----:B------:R1:W5:Y:S01]  /*12b00*/  LDL R0, [R1+0x8] ;  /* 0x0000080001007983 */ /* 0x0003620000100800 */
[----:B------:R-:W-:Y:S02]  /*12b10*/  MOV R3, 0x2 ;  /* 0x0000000200037802 */ /* 0x000fe40000000f00 */
        /* <DEDUP_REMOVED lines=19> */
[----:B------:R-:W-:Y:S01]  /*12c50*/  MOV R8, R0 ;  /* 0x0000000000087202 */ /* 0x000fe20000000f00 */
[----:B------:R-:W-:Y:S05]  /*12c60*/  BRA `(.L_x_1318) ;  /* 0xffffad6000007947 */ /* 0x000fea000383ffff */
.L_x_1239:
[----:B-1234-:R-:W-:Y:S01]  /*12c70*/  IMAD.MOV.U32 R9, RZ, RZ, R6 ;  /* 0x000000ffff097224 */ /* 0x01efe200078e0006 */
[----:B------:R-:W-:Y:S01]  /*12c80*/  MOV R5, RZ ;  /* 0x000000ff00057202 */ /* 0x000fe20000000f00 */
[----:B------:R-:W-:Y:S01]  /*12c90*/  IMAD.MOV.U32 R3, RZ, RZ, 0x181f ;  /* 0x0000181fff037424 */ /* 0x000fe200078e00ff */
[----:B------:R-:W-:Y:S02]  /*12ca0*/  MOV R2, 0x12cc0 ;  /* 0x00012cc000027802 */ /* 0x000fe40000000f00 */
[----:B------:R-:W-:Y:S05]  /*12cb0*/  CALL.REL.NOINC `($__internal_19_$__cuda_sm70_shflsync_idx_p) ;  /* 0x0000173000007944 */ /* 0x000fea0003c00000 */
[----:B------:R-:W-:Y:S01]  /*12cc0*/  MOV R8, R5 ;  /* 0x0000000500087202 */ /* 0x000fe20000000f00 */
[----:B------:R-:W-:Y:S05]  /*12cd0*/  BRA `(.L_x_1319) ;  /* 0xffffc33000007947 */ /* 0x000fea000383ffff */
.L_x_1240:
[----:B------:R-:W-:Y:S01]  /*12ce0*/  IMAD.MOV.U32 R9, RZ, RZ, R7 ;  /* 0x000000ffff097224 */ /* 0x000fe200078e0007 */
[----:B------:R-:W-:Y:S01]  /*12cf0*/  MOV R5, RZ ;  /* 0x000000ff00057202 */ /* 0x000fe20000000f00 */
[----:B------:R-:W-:Y:S01]  /*12d00*/  IMAD.MOV.U32 R3, RZ, RZ, 0x181f ;  /* 0x0000181fff037424 */ /* 0x000fe200078e00ff */
[----:B------:R-:W-:Y:S02]  /*12d10*/  MOV R2, 0x12d30 ;  /* 0x00012d3000027802 */ /* 0x000fe40000000f00 */
[----:B-12---:R-:W-:Y:S05]  /*12d20*/  CALL.REL.NOINC `($__internal_19_$__cuda_sm70_shflsync_idx_p) ;  /* 0x000016c000007944 */ /* 0x006fea0003c00000 */
[----:B------:R-:W-:Y:S01]  /*12d30*/  MOV R2, R5 ;  /* 0x0000000500027202 */ /* 0x000fe20000000f00 */
[----:B------:R-:W-:Y:S05]  /*12d40*/  BRA `(.L_x_1320) ;  /* 0xffffc2e000007947 */ /* 0x000fea000383ffff */
.L_x_1241:
[----:B------:R-:W-:Y:S01]  /*12d50*/  IMAD.MOV.U32 R9, RZ, RZ, R6 ;  /* 0x000000ffff097224 */ /* 0x000fe200078e0006 */
[----:B------:R-:W-:Y:S01]  /*12d60*/  MOV R5, 0x1 ;  /* 0x0000000100057802 */ /* 0x000fe20000000f00 */
[----:B--2---:R-:W-:Y:S01]  /*12d70*/  IMAD.MOV.U32 R3, RZ, RZ, 0x181f ;  /* 0x0000181fff037424 */ /* 0x004fe200078e00ff */
[----:B------:R-:W-:-:S02]  /*12d80*/  MOV R2, 0x12da0 ;  /* 0x00012da000027802 */ /* 0x000fc40000000f00 */
        /* <DEDUP_REMOVED lines=9> */
.L_x_1242:
[----:B------:R-:W-:Y:S01]  /*12e20*/  IMAD.MOV.U32 R9, RZ, RZ, R6 ;  /* 0x000000ffff097224 */ /* 0x000fe200078e0006 */
[----:B------:R-:W-:Y:S01]  /*12e30*/  MOV R5, 0x2 ;  /* 0x0000000200057802 */ /* 0x000fe20000000f00 */
[----:B-1----:R-:W-:Y:S01]  /*12e40*/  IMAD.MOV.U32 R3, RZ, RZ, 0x181f ;  /* 0x0000181fff037424 */ /* 0x002fe200078e00ff */
[----:B------:R-:W-:Y:S02]  /*12e50*/  MOV R2, 0x12e70 ;  /* 0x00012e7000027802 */ /* 0x000fe40000000f00 */
[----:B---34-:R-:W-:Y:S05]  /*12e60*/  CALL.REL.NOINC `($__internal_19_$__cuda_sm70_shflsync_idx_p) ;  /* 0x0000158000007944 */ /* 0x018fea0003c00000 */
[----:B------:R-:W-:Y:S01]  /*12e70*/  MOV R8, R5 ;  /* 0x0000000500087202 */ /* 0x000fe20000000f00 */
[----:B------:R-:W-:Y:S05]  /*12e80*/  BRA `(.L_x_1322) ;  /* 0xffffc2b000007947 */ /* 0x000fea000383ffff */
.L_x_1243:
[----:B------:R-:W-:Y:S01]  /*12e90*/  IMAD.MOV.U32 R9, RZ, RZ, R7 ;  /* 0x000000ffff097224 */ /* 0x000fe200078e0007 */
[----:B------:R-:W-:Y:S01]  /*12ea0*/  MOV R5, 0x2 ;  /* 0x0000000200057802 */ /* 0x000fe20000000f00 */
[----:B-1----:R-:W-:Y:S01]  /*12eb0*/  IMAD.MOV.U32 R3, RZ, RZ, 0x181f ;  /* 0x0000181fff037424 */ /* 0x002fe200078e00ff */
[----:B------:R-:W-:Y:S02]  /*12ec0*/  MOV R2, 0x12ee0 ;  /* 0x00012ee000027802 */ /* 0x000fe40000000f00 */
[----:B--234-:R-:W-:Y:S05]  /*12ed0*/  CALL.REL.NOINC `($__internal_19_$__cuda_sm70_shflsync_idx_p) ;  /* 0x0000151000007944 */ /* 0x01cfea0003c00000 */
[----:B------:R-:W-:Y:S01]  /*12ee0*/  MOV R2, R5 ;  /* 0x0000000500027202 */ /* 0x000fe20000000f00 */
[----:B------:R-:W-:Y:S05]  /*12ef0*/  BRA `(.L_x_1323) ;  /* 0xffffc26000007947 */ /* 0x000fea000383ffff */
.L_x_1244:
[----:B------:R-:W-:Y:S01]  /*12f00*/  IMAD.MOV.U32 R9, RZ, RZ, R6 ;  /* 0x000000ffff097224 */ /* 0x000fe200078e0006 */
[----:B------:R-:W-:Y:S01]  /*12f10*/  MOV R5, 0x3 ;  /* 0x0000000300057802 */ /* 0x000fe20000000f00 */
[----:B--2---:R-:W-:Y:S01]  /*12f20*/  IMAD.MOV.U32 R3, RZ, RZ, 0x181f ;  /* 0x0000181fff037424 */ /* 0x004fe200078e00ff */
[----:B------:R-:W-:-:S02]  /*12f30*/  MOV R2, 0x12f50 ;  /* 0x00012f5000027802 */ /* 0x000fc40000000f00 */
[----:B-1-34-:R-:W-:Y:S05]  /*12f40*/  CALL.REL.NOINC `($__internal_19_$__cuda_sm70_shflsync_idx_p) ;  /* 0x000014a000007944 */ /* 0x01afea0003c00000 */
        /* <DEDUP_REMOVED lines=8> */
.L_x_1245:
[----:B------:R-:W-:Y:S01]  /*12fd0*/  IMAD.MOV.U32 R9, RZ, RZ, R6 ;  /* 0x000000ffff097224 */ /* 0x000fe200078e0006 */
[----:B------:R-:W-:Y:S01]  /*12fe0*/  MOV R5, 0x4 ;  /* 0x0000000400057802 */ /* 0x000fe20000000f00 */
[----:B--2---:R-:W-:Y:S01]  /*12ff0*/  IMAD.MOV.U32 R3, RZ, RZ, 0x181f ;  /* 0x0000181fff037424 */ /* 0x004fe200078e00ff */
[----:B------:R-:W-:Y:S02]  /*13000*/  MOV R2, 0x13020 ;  /* 0x0001302000027802 */ /* 0x000fe40000000f00 */
[----:B-1-34-:R-:W-:Y:S05]  /*13010*/  CALL.REL.NOINC `($__internal_19_$__cuda_sm70_shflsync_idx_p) ;  /* 0x000013d000007944 */ /* 0x01afea0003c00000 */
[----:B------:R-:W-:Y:S01]  /*13020*/  MOV R8, R5 ;  /* 0x0000000500087202 */ /* 0x000fe20000000f00 */
[----:B------:R-:W-:Y:S05]  /*13030*/  BRA `(.L_x_1325) ;  /* 0xffffc23000007947 */ /* 0x000fea000383ffff */
.L_x_1246:
[----:B------:R-:W-:Y:S01]  /*13040*/  IMAD.MOV.U32 R9, RZ, RZ, R7 ;  /* 0x000000ffff097224 */ /* 0x000fe200078e0007 */
[----:B------:R-:W-:Y:S01]  /*13050*/  MOV R5, 0x4 ;  /* 0x0000000400057802 */ /* 0x000fe20000000f00 */
[----:B--2---:R-:W-:Y:S01]  /*13060*/  IMAD.MOV.U32 R3, RZ, RZ, 0x181f ;  /* 0x0000181fff037424 */ /* 0x004fe200078e00ff */
[----:B------:R-:W-:Y:S02]  /*13070*/  MOV R2, 0x13090 ;  /* 0x0001309000027802 */ /* 0x000fe40000000f00 */
[----:B-1-34-:R-:W-:Y:S05]  /*13080*/  CALL.REL.NOINC `($__internal_19_$__cuda_sm70_shflsync_idx_p) ;  /* 0x0000136000007944 */ /* 0x01afea0003c00000 */
[----:B------:R-:W-:Y:S01]  /*13090*/  MOV R2, R5 ;  /* 0x0000000500027202 */ /* 0x000fe20000000f00 */
[----:B------:R-:W-:Y:S05]  /*130a0*/  BRA `(.L_x_1326) ;  /* 0xffffc1e000007947 */ /* 0x000fea000383ffff */
.L_x_1247:
        /* <DEDUP_REMOVED lines=13> */
.L_x_1248:
[----:B------:R-:W-:Y:S01]  /*13180*/  IMAD.MOV.U32 R9, RZ, RZ, R6 ;  /* 0x000000ffff097224 */ /* 0x000fe200078e0006 */
[----:B------:R-:W-:Y:S01]  /*13190*/  MOV R5, 0x6 ;  /* 0x0000000600057802 */ /* 0x000fe20000000f00 */
[----:B--2---:R-:W-:Y:S01]  /*131a0*/  IMAD.MOV.U32 R3, RZ, RZ, 0x181f ;  /* 0x0000181fff037424 */ /* 0x004fe200078e00ff */
[----:B------:R-:W-:Y:S02]  /*131b0*/  MOV R2, 0x131d0 ;  /* 0x000131d000027802 */ /* 0x000fe40000000f00 */
[----:B-1--4-:R-:W-:Y:S05]  /*131c0*/  CALL.REL.NOINC `($__internal_19_$__cuda_sm70_shflsync_idx_p) ;  /* 0x0000122000007944 */ /* 0x012fea0003c00000 */
[----:B------:R-:W-:Y:S01]  /*131d0*/  MOV R8, R5 ;  /* 0x0000000500087202 */ /* 0x000fe20000000f00 */
[----:B------:R-:W-:Y:S05]  /*131e0*/  BRA `(.L_x_1328) ;  /* 0xffffc1b000007947 */ /* 0x000fea000383ffff */
.L_x_1249:
[----:B------:R-:W-:Y:S01]  /*131f0*/  IMAD.MOV.U32 R9, RZ, RZ, R7 ;  /* 0x000000ffff097224 */ /* 0x000fe200078e0007 */
[----:B------:R-:W-:Y:S01]  /*13200*/  MOV R5, 0x6 ;  /* 0x0000000600057802 */ /* 0x000fe20000000f00 */
[----:B--2---:R-:W-:Y:S01]  /*13210*/  IMAD.MOV.U32 R3, RZ, RZ, 0x181f ;  /* 0x0000181fff037424 */ /* 0x004fe200078e00ff */
[----:B------:R-:W-:Y:S02]  /*13220*/  MOV R2, 0x13240 ;  /* 0x0001324000027802 */ /* 0x000fe40000000f00 */
[----:B-1-34-:R-:W-:Y:S05]  /*13230*/  CALL.REL.NOINC `($__internal_19_$__cuda_sm70_shflsync_idx_p) ;  /* 0x000011b000007944 */ /* 0x01afea0003c00000 */
[----:B------:R-:W-:Y:S01]  /*13240*/  MOV R2, R5 ;  /* 0x0000000500027202 */ /* 0x000fe20000000f00 */
[----:B------:R-:W-:Y:S05]  /*13250*/  BRA `(.L_x_1329) ;  /* 0xffffc16000007947 */ /* 0x000fea000383ffff */
.L_x_1250:
[----:B------:R-:W-:Y:S01]  /*13260*/  IMAD.MOV.U32 R9, RZ, RZ, R6 ;  /* 0x000000ffff097224 */ /* 0x000fe200078e0006 */
[----:B------:R-:W-:Y:S01]  /*13270*/  MOV R5, 0x7 ;  /* 0x0000000700057802 */ /* 0x000fe20000000f00 */
[----:B-1----:R-:W-:Y:S01]  /*13280*/  IMAD.MOV.U32 R3, RZ, RZ, 0x181f ;  /* 0x0000181fff037424 */ /* 0x002fe200078e00ff */
[----:B------:R-:W-:-:S02]  /*13290*/  MOV R2, 0x132b0 ;  /* 0x000132b000027802 */ /* 0x000fc40000000f00 */
[----:B--2-4-:R-:W-:Y:S05]  /*132a0*/  CALL.REL.NOINC `($__internal_19_$__cuda_sm70_shflsync_idx_p) ;  /* 0x0000114000007944 */ /* 0x014fea0003c00000 */
        /* <DEDUP_REMOVED lines=8> */
.L_x_1252:
[----:B------:R-:W-:Y:S01]  /*13330*/  IMAD.MOV.U32 R9, RZ, RZ, R13 ;  /* 0x000000ffff097224 */ /* 0x000fe200078e000d */
[----:B------:R-:W-:Y:S01]  /*13340*/  MOV R5, RZ ;  /* 0x000000ff00057202 */ /* 0x000fe20000000f00 */
[----:B------:R-:W-:Y:S01]  /*13350*/  IMAD.MOV.U32 R3, RZ, RZ, 0x1c1f ;  /* 0x00001c1fff037424 */ /* 0x000fe200078e00ff */
[----:B------:R-:W-:Y:S02]  /*13360*/  MOV R2, 0x13380 ;  /* 0x0001338000027802 */ /* 0x000fe40000000f00 */
[----:B------:R-:W-:Y:S05]  /*13370*/  CALL.REL.NOINC `($__internal_19_$__cuda_sm70_shflsync_idx_p) ;  /* 0x0000107000007944 */ /* 0x000fea0003c00000 */
[----:B------:R-:W-:Y:S01]  /*13380*/  MOV R12, R5 ;  /* 0x00000005000c7202 */ /* 0x000fe20000000f00 */
[----:B------:R-:W-:Y:S05]  /*13390*/  BRA `(.L_x_1331) ;  /* 0xffffc35000007947 */ /* 0x000fea000383ffff */
.L_x_1253:
[----:B------:R-:W-:Y:S01]  /*133a0*/  IMAD.MOV.U32 R9, RZ, RZ, R21 ;  /* 0x000000ffff097224 */ /* 0x000fe200078e0015 */
[----:B------:R-:W-:Y:S01]  /*133b0*/  MOV R5, RZ ;  /* 0x000000ff00057202 */ /* 0x000fe20000000f00 */
[----:B------:R-:W-:Y:S01]  /*133c0*/  IMAD.MOV.U32 R3, RZ, RZ, 0x1c1f ;  /* 0x00001c1fff037424 */ /* 0x000fe200078e00ff */
[----:B------:R-:W-:Y:S02]  /*133d0*/  MOV R2, 0x133f0 ;  /* 0x000133f000027802 */ /* 0x000fe40000000f00 */
[----:B-12---:R-:W-:Y:S05]  /*133e0*/  CALL.REL.NOINC `($__internal_19_$__cuda_sm70_shflsync_idx_p) ;  /* 0x0000100000007944 */ /* 0x006fea0003c00000 */
[----:B------:R-:W-:Y:S01]  /*133f0*/  MOV R2, R5 ;  /* 0x0000000500027202 */ /* 0x000fe20000000f00 */
[----:B------:R-:W-:Y:S05]  /*13400*/  BRA `(.L_x_1332) ;  /* 0xffffc30000007947 */ /* 0x000fea000383ffff */
.L_x_1256:
[----:B------:R-:W-:Y:S01]  /*13410*/  IMAD.MOV.U32 R9, RZ, RZ, R13 ;  /* 0x000000ffff097224 */ /* 0x000fe200078e000d */
[----:B------:R-:W-:Y:S01]  /*13420*/  MOV R5, 0x1 ;  /* 0x0000000100057802 */ /* 0x000fe20000000f00 */
[----:B----4-:R-:W-:Y:S01]  /*13430*/  IMAD.MOV.U32 R3, RZ, RZ, 0x1c1f ;  /* 0x00001c1fff037424 */ /* 0x010fe200078e00ff */
[----:B------:R-:W-:-:S02]  /*13440*/  MOV R2, 0x13460 ;  /* 0x0001346000027802 */ /* 0x000fc40000000f00 */
[----:B-123--:R-:W-:Y:S05]  /*13450*/  CALL.REL.NOINC `($__internal_19_$__cuda_sm70_shflsync_idx_p) ;  /* 0x00000f9000007944 */ /* 0x00efea0003c00000 */
        /* <DEDUP_REMOVED lines=8> */
.L_x_1259:
[----:B------:R-:W-:Y:S01]  /*134e0*/  IMAD.MOV.U32 R9, RZ, RZ, R13 ;  /* 0x000000ffff097224 */ /* 0x000fe200078e000d */
[----:B------:R-:W-:Y:S01]  /*134f0*/  MOV R5, 0x2 ;  /* 0x0000000200057802 */ /* 0x000fe20000000f00 */
[----:B----4-:R-:W-:Y:S01]  /*13500*/  IMAD.MOV.U32 R3, RZ, RZ, 0x1c1f ;  /* 0x00001c1fff037424 */ /* 0x010fe200078e00ff */
[----:B------:R-:W-:Y:S02]  /*13510*/  MOV R2, 0x13530 ;  /* 0x0001353000027802 */ /* 0x000fe40000000f00 */
[----:B-123--:R-:W-:Y:S05]  /*13520*/  CALL.REL.NOINC `($__internal_19_$__cuda_sm70_shflsync_idx_p) ;  /* 0x00000ec000007944 */ /* 0x00efea0003c00000 */
[----:B------:R-:W-:Y:S01]  /*13530*/  MOV R12, R5 ;  /* 0x00000005000c7202 */ /* 0x000fe20000000f00 */
[----:B------:R-:W-:Y:S05]  /*13540*/  BRA `(.L_x_1334) ;  /* 0xffffc78000007947 */ /* 0x000fea000383ffff */
.L_x_1260:
[----:B------:R-:W-:Y:S01]  /*13550*/  IMAD.MOV.U32 R9, RZ, RZ, R21 ;  /* 0x000000ffff097224 */ /* 0x000fe200078e0015 */
[----:B------:R-:W-:Y:S01]  /*13560*/  MOV R5, 0x2 ;  /* 0x0000000200057802 */ /* 0x000fe20000000f00 */
[----:B----4-:R-:W-:Y:S01]  /*13570*/  IMAD.MOV.U32 R3, RZ, RZ, 0x1c1f ;  /* 0x00001c1fff037424 */ /* 0x010fe200078e00ff */
[----:B------:R-:W-:Y:S02]  /*13580*/  MOV R2, 0x135a0 ;  /* 0x000135a000027802 */ /* 0x000fe40000000f00 */
[----:B-123--:R-:W-:Y:S05]  /*13590*/  CALL.REL.NOINC `($__internal_19_$__cuda_sm70_shflsync_idx_p) ;  /* 0x00000e5000007944 */ /* 0x00efea0003c00000 */
[----:B------:R-:W-:Y:S01]  /*135a0*/  MOV R2, R5 ;  /* 0x0000000500027202 */ /* 0x000fe20000000f00 */
[----:B------:R-:W-:Y:S05]  /*135b0*/  BRA `(.L_x_1335) ;  /* 0xffffc73000007947 */ /* 0x000fea000383ffff */
.L_x_1263:
[----:B------:R-:W-:Y:S01]  /*135c0*/  IMAD.MOV.U32 R9, RZ, RZ, R13 ;  /* 0x000000ffff097224 */ /* 0x000fe200078e000d */
[----:B------:R-:W-:Y:S01]  /*135d0*/  MOV R5, 0x3 ;  /* 0x0000000300057802 */ /* 0x000fe20000000f00 */
[----:B--2---:R-:W-:Y:S01]  /*135e0*/  IMAD.MOV.U32 R3, RZ, RZ, 0x1c1f ;  /* 0x00001c1fff037424 */ /* 0x004fe200078e00ff */
[----:B-1----:R-:W-:-:S02]  /*135f0*/  MOV R2, 0x13610 ;  /* 0x0001361000027802 */ /* 0x002fc40000000f00 */
[----:B---34-:R-:W-:Y:S05]  /*13600*/  CALL.REL.NOINC `($__internal_19_$__cuda_sm70_shflsync_idx_p) ;  /* 0x00000de000007944 */ /* 0x018fea0003c00000 */
        /* <DEDUP_REMOVED lines=8> */
.L_x_1267:
[----:B------:R-:W-:Y:S01]  /*13690*/  IMAD.MOV.U32 R9, RZ, RZ, R6 ;  /* 0x000000ffff097224 */ /* 0x000fe200078e0006 */
[----:B------:R-:W-:Y:S01]  /*136a0*/  MOV R5, RZ ;  /* 0x000000ff00057202 */ /* 0x000fe20000000f00 */
[----:B------:R-:W-:Y:S01]  /*136b0*/  IMAD.MOV.U32 R3, RZ, RZ, 0x181f ;  /* 0x0000181fff037424 */ /* 0x000fe200078e00ff */
[----:B------:R-:W-:Y:S02]  /*136c0*/  MOV R2, 0x136e0 ;  /* 0x000136e000027802 */ /* 0x000fe40000000f00 */
[----:B------:R-:W-:Y:S05]  /*136d0*/  CALL.REL.NOINC `($__internal_19_$__cuda_sm70_shflsync_idx_p) ;  /* 0x00000d1000007944 */ /* 0x000fea0003c00000 */
[----:B------:R-:W-:Y:S01]  /*136e0*/  MOV R8, R5 ;  /* 0x0000000500087202 */ /* 0x000fe20000000f00 */
[----:B------:R-:W-:Y:S05]  /*136f0*/  BRA `(.L_x_1337) ;  /* 0xffffd27000007947 */ /* 0x000fea000383ffff */
.L_x_1268:
[----:B------:R-:W-:Y:S01]  /*13700*/  IMAD.MOV.U32 R9, RZ, RZ, R7 ;  /* 0x000000ffff097224 */ /* 0x000fe200078e0007 */
[----:B------:R-:W-:Y:S01]  /*13710*/  MOV R5, RZ ;  /* 0x000000ff00057202 */ /* 0x000fe20000000f00 */
[----:B------:R-:W-:Y:S01]  /*13720*/  IMAD.MOV.U32 R3, RZ, RZ, 0x181f ;  /* 0x0000181fff037424 */ /* 0x000fe200078e00ff */
[----:B------:R-:W-:Y:S02]  /*13730*/  MOV R2, 0x13750 ;  /* 0x0001375000027802 */ /* 0x000fe40000000f00 */
[----:B-12---:R-:W-:Y:S05]  /*13740*/  CALL.REL.NOINC `($__internal_19_$__cuda_sm70_shflsync_idx_p) ;  /* 0x00000ca000007944 */ /* 0x006fea0003c00000 */
[----:B------:R-:W-:Y:S01]  /*13750*/  MOV R2, R5 ;  /* 0x0000000500027202 */ /* 0x000fe20000000f00 */
[----:B------:R-:W-:Y:S05]  /*13760*/  BRA `(.L_x_1338) ;  /* 0xffffd22000007947 */ /* 0x000fea000383ffff */
.L_x_1269:
        /* <DEDUP_REMOVED lines=13> */
.L_x_1270:
[----:B------:R-:W-:Y:S01]  /*13840*/  IMAD.MOV.U32 R9, RZ, RZ, R6 ;  /* 0x000000ffff097224 */ /* 0x000fe200078e0006 */
[----:B------:R-:W-:Y:S01]  /*13850*/  MOV R5, 0x2 ;  /* 0x0000000200057802 */ /* 0x000fe20000000f00 */
[----:B-1----:R-:W-:Y:S01]  /*13860*/  IMAD.MOV.U32 R3, RZ, RZ, 0x181f ;  /* 0x0000181fff037424 */ /* 0x002fe200078e00ff */
[----:B------:R-:W-:Y:S02]  /*13870*/  MOV R2, 0x13890 ;  /* 0x0001389000027802 */ /* 0x000fe40000000f00 */
[----:B---34-:R-:W-:Y:S05]  /*13880*/  CALL.REL.NOINC `($__internal_19_$__cuda_sm70_shflsync_idx_p) ;  /* 0x00000b6000007944 */ /* 0x018fea0003c00000 */
[----:B------:R-:W-:Y:S01]  /*13890*/  MOV R8, R5 ;  /* 0x0000000500087202 */ /* 0x000fe20000000f00 */
[----:B------:R-:W-:Y:S05]  /*138a0*/  BRA `(.L_x_1340) ;  /* 0xffffd1f000007947 */ /* 0x000fea000383ffff */
.L_x_1271:
[----:B------:R-:W-:Y:S01]  /*138b0*/  IMAD.MOV.U32 R9, RZ, RZ, R7 ;  /* 0x000000ffff097224 */ /* 0x000fe200078e0007 */
[----:B------:R-:W-:Y:S01]  /*138c0*/  MOV R5, 0x2 ;  /* 0x0000000200057802 */ /* 0x000fe20000000f00 */
[----:B-1----:R-:W-:Y:S01]  /*138d0*/  IMAD.MOV.U32 R3, RZ, RZ, 0x181f ;  /* 0x0000181fff037424 */ /* 0x002fe200078e00ff */
[----:B------:R-:W-:Y:S02]  /*138e0*/  MOV R2, 0x13900 ;  /* 0x0001390000027802 */ /* 0x000fe40000000f00 */
[----:B--234-:R-:W-:Y:S05]  /*138f0*/  CALL.REL.NOINC `($__internal_19_$__cuda_sm70_shflsync_idx_p) ;  /* 0x00000af000007944 */ /* 0x01cfea0003c00000 */
[----:B------:R-:W-:Y:S01]  /*13900*/  MOV R2, R5 ;  /* 0x0000000500027202 */ /* 0x000fe20000000f00 */
[----:B------:R-:W-:Y:S05]  /*13910*/  BRA `(.L_x_1341) ;  /* 0xffffd1a000007947 */ /* 0x000fea000383ffff */
.L_x_1272:
        /* <DEDUP_REMOVED lines=13> */
.L_x_1273:
[----:B------:R-:W-:Y:S01]  /*139f0*/  IMAD.MOV.U32 R9, RZ, RZ, R6 ;  /* 0x000000ffff097224 */ /* 0x000fe200078e0006 */
[----:B------:R-:W-:Y:S01]  /*13a00*/  MOV R5, 0x4 ;  /* 0x0000000400057802 */ /* 0x000fe20000000f00 */
[----:B--2---:R-:W-:Y:S01]  /*13a10*/  IMAD.MOV.U32 R3, RZ, RZ, 0x181f ;  /* 0x0000181fff037424 */ /* 0x004fe200078e00ff */
[----:B------:R-:W-:Y:S02]  /*13a20*/  MOV R2, 0x13a40 ;  /* 0x00013a4000027802 */ /* 0x000fe40000000f00 */
[----:B-1-34-:R-:W-:Y:S05]  /*13a30*/  CALL.REL.NOINC `($__internal_19_$__cuda_sm70_shflsync_idx_p) ;  /* 0x000009b000007944 */ /* 0x01afea0003c00000 */
[----:B------:R-:W-:Y:S01]  /*13a40*/  MOV R8, R5 ;  /* 0x0000000500087202 */ /* 0x000fe20000000f00 */
[----:B------:R-:W-:Y:S05]  /*13a50*/  BRA `(.L_x_1343) ;  /* 0xffffd17000007947 */ /* 0x000fea000383ffff */
.L_x_1274:
[----:B------:R-:W-:Y:S01]  /*13a60*/  IMAD.MOV.U32 R9, RZ, RZ, R7 ;  /* 0x000000ffff097224 */ /* 0x000fe200078e0007 */
[----:B------:R-:W-:Y:S01]  /*13a70*/  MOV R5, 0x4 ;  /* 0x0000000400057802 */ /* 0x000fe20000000f00 */
[----:B--2---:R-:W-:Y:S01]  /*13a80*/  IMAD.MOV.U32 R3, RZ, RZ, 0x181f ;  /* 0x0000181fff037424 */ /* 0x004fe200078e00ff */
[----:B------:R-:W-:Y:S02]  /*13a90*/  MOV R2, 0x13ab0 ;  /* 0x00013ab000027802 */ /* 0x000fe40000000f00 */
[----:B-1-34-:R-:W-:Y:S05]  /*13aa0*/  CALL.REL.NOINC `($__internal_19_$__cuda_sm70_shflsync_idx_p) ;  /* 0x0000094000007944 */ /* 0x01afea0003c00000 */
[----:B------:R-:W-:Y:S01]  /*13ab0*/  MOV R2, R5 ;  /* 0x0000000500027202 */ /* 0x000fe20000000f00 */
[----:B------:R-:W-:Y:S05]  /*13ac0*/  BRA `(.L_x_1344) ;  /* 0xffffd12000007947 */ /* 0x000fea000383ffff */
.L_x_1275:
        /* <DEDUP_REMOVED lines=13> */
.L_x_1276:
[----:B------:R-:W-:Y:S01]  /*13ba0*/  IMAD.MOV.U32 R9, RZ, RZ, R6 ;  /* 0x000000ffff097224 */ /* 0x000fe200078e0006 */
[----:B------:R-:W-:Y:S01]  /*13bb0*/  MOV R5, 0x6 ;  /* 0x0000000600057802 */ /* 0x000fe20000000f00 */
[----:B--2---:R-:W-:Y:S01]  /*13bc0*/  IMAD.MOV.U32 R3, RZ, RZ, 0x181f ;  /* 0x0000181fff037424 */ /* 0x004fe200078e00ff */
[----:B------:R-:W-:Y:S02]  /*13bd0*/  MOV R2, 0x13bf0 ;  /* 0x00013bf000027802 */ /* 0x000fe40000000f00 */
[----:B-1--4-:R-:W-:Y:S05]  /*13be0*/  CALL.REL.NOINC `($__internal_19_$__cuda_sm70_shflsync_idx_p) ;  /* 0x0000080000007944 */ /* 0x012fea0003c00000 */
[----:B------:R-:W-:Y:S01]  /*13bf0*/  MOV R8, R5 ;  /* 0x0000000500087202 */ /* 0x000fe20000000f00 */
[----:B------:R-:W-:Y:S05]  /*13c00*/  BRA `(.L_x_1346) ;  /* 0xffffd0f000007947 */ /* 0x000fea000383ffff */
.L_x_1277:
[----:B------:R-:W-:Y:S01]  /*13c10*/  IMAD.MOV.U32 R9, RZ, RZ, R7 ;  /* 0x000000ffff097224 */ /* 0x000fe200078e0007 */
[----:B------:R-:W-:Y:S01]  /*13c20*/  MOV R5, 0x6 ;  /* 0x0000000600057802 */ /* 0x000fe20000000f00 */
[----:B--2---:R-:W-:Y:S01]  /*13c30*/  IMAD.MOV.U32 R3, RZ, RZ, 0x181f ;  /* 0x0000181fff037424 */ /* 0x004fe200078e00ff */
[----:B------:R-:W-:Y:S02]  /*13c40*/  MOV R2, 0x13c60 ;  /* 0x00013c6000027802 */ /* 0x000fe40000000f00 */
[----:B-1-34-:R-:W-:Y:S05]  /*13c50*/  CALL.REL.NOINC `($__internal_19_$__cuda_sm70_shflsync_idx_p) ;  /* 0x0000079000007944 */ /* 0x01afea0003c00000 */
[----:B------:R-:W-:Y:S01]  /*13c60*/  MOV R2, R5 ;  /* 0x0000000500027202 */ /* 0x000fe20000000f00 */
[----:B------:R-:W-:Y:S05]  /*13c70*/  BRA `(.L_x_1347) ;  /* 0xffffd0a000007947 */ /* 0x000fea000383ffff */
.L_x_1278:
        /* <DEDUP_REMOVED lines=13> */
.L_x_1280:
[----:B------:R-:W-:Y:S01]  /*13d50*/  IMAD.MOV.U32 R9, RZ, RZ, R70 ;  /* 0x000000ffff097224 */ /* 0x000fe200078e0046 */
[----:B------:R-:W-:Y:S01]  /*13d60*/  MOV R5, RZ ;  /* 0x000000ff00057202 */ /* 0x000fe20000000f00 */
[----:B----4-:R-:W-:Y:S01]  /*13d70*/  IMAD.MOV.U32 R3, RZ, RZ, 0x1f ;  /* 0x0000001fff037424 */ /* 0x010fe200078e00ff */
[----:B------:R-:W-:Y:S02]  /*13d80*/  MOV R2, 0x13da0 ;  /* 0x00013da000027802 */ /* 0x000fe40000000f00 */
[----:B------:R-:W-:Y:S05]  /*13d90*/  CALL.REL.NOINC `($__internal_19_$__cuda_sm70_shflsync_idx_p) ;  /* 0x0000065000007944 */ /* 0x000fea0003c00000 */
[----:B------:R-:W-:Y:S01]  /*13da0*/  MOV R10, R5 ;  /* 0x00000005000a7202 */ /* 0x000fe20000000f00 */
[----:B------:R-:W-:Y:S05]  /*13db0*/  BRA `(.L_x_1349) ;  /* 0xffffd15000007947 */ /* 0x000fea000383ffff */
.L_x_1281:
[----:B------:R-:W-:Y:S01]  /*13dc0*/  IMAD.MOV.U32 R9, RZ, RZ, R70 ;  /* 0x000000ffff097224 */ /* 0x000fe200078e0046 */
[----:B------:R-:W-:Y:S01]  /*13dd0*/  MOV R5, 0x1 ;  /* 0x0000000100057802 */ /* 0x000fe20000000f00 */
[----:B----4-:R-:W-:Y:S01]  /*13de0*/  IMAD.MOV.U32 R3, RZ, RZ, 0x1f ;  /* 0x0000001fff037424 */ /* 0x010fe200078e00ff */
[----:B------:R-:W-:Y:S02]  /*13df0*/  MOV R2, 0x13e10 ;  /* 0x00013e1000027802 */ /* 0x000fe40000000f00 */
[----:B-12---:R-:W-:Y:S05]  /*13e00*/  CALL.REL.NOINC `($__internal_19_$__cuda_sm70_shflsync_idx_p) ;  /* 0x000005e000007944 */ /* 0x006fea0003c00000 */
[----:B------:R-:W-:Y:S01]  /*13e10*/  MOV R8, R5 ;  /* 0x0000000500087202 */ /* 0x000fe20000000f00 */
[----:B------:R-:W-:Y:S05]  /*13e20*/  BRA `(.L_x_1350) ;  /* 0xffffd10000007947 */ /* 0x000fea000383ffff */
.L_x_1282:
[----:B------:R-:W-:Y:S02]  /*13e30*/  MOV R2, 0x1 ;  /* 0x0000000100027802 */ /* 0x000fe40000000f00 */
[----:B------:R-:W-:-:S02]  /*13e40*/  MOV R3, 0x13e60 ;  /* 0x00013e6000037802 */ /* 0x000fc40000000f00 */
[----:B-123--:R-:W-:Y:S05]  /*13e50*/  CALL.REL.NOINC `($__internal_20_$__cuda_sm70_shflsync_up_p) ;  /* 0x000005e000007944 */ /* 0x00efea0003c00000 */
[----:B------:R-:W-:Y:S05]  /*13e60*/  BRA `(.L_x_1351) ;  /* 0xffffd1f000007947 */ /* 0x000fea000383ffff */
.L_x_1283:
[----:B------:R-:W-:Y:S02]  /*13e70*/  MOV R2, 0x2 ;  /* 0x0000000200027802 */ /* 0x000fe40000000f00 */
[----:B------:R-:W-:-:S02]  /*13e80*/  MOV R3, 0x13ea0 ;  /* 0x00013ea000037802 */ /* 0x000fc40000000f00 */
[----:B-12---:R-:W-:Y:S05]  /*13e90*/  CALL.REL.NOINC `($__internal_20_$__cuda_sm70_shflsync_up_p) ;  /* 0x000005a000007944 */ /* 0x006fea0003c00000 */
        /* <DEDUP_REMOVED lines=24> */
.L_x_1287:
[----:B------:R-:W-:Y:S02]  /*14020*/  MOV R2, 0x1 ;  /* 0x0000000100027802 */ /* 0x000fe40000000f00 */
[----:B------:R-:W-:Y:S02]  /*14030*/  MOV R3, 0x14050 ;  /* 0x0001405000037802 */ /* 0x000fe40000000f00 */
[----:B------:R-:W-:Y:S05]  /*14040*/  CALL.REL.NOINC `($__internal_20_$__cuda_sm70_shflsync_up_p) ;  /* 0x000003f000007944 */ /* 0x000fea0003c00000 */
[----:B------:R-:W-:Y:S01]  /*14050*/  MOV R2, R4 ;  /* 0x0000000400027202 */ /* 0x000fe20000000f00 */
[----:B------:R-:W-:Y:S05]  /*14060*/  BRA `(.L_x_1353) ;  /* 0xffffd25000007947 */ /* 0x000fea000383ffff */
.L_x_1288:
        /* <DEDUP_REMOVED lines=27> */
.L_x_1290:
[----:B------:R-:W-:Y:S02]  /*14220*/  SEL R0, RZ, 0x1, P0 ;  /* 0x00000001ff007807 */ /* 0x000fe40000000000 */
[----:B------:R-:W-:Y:S02]  /*14230*/  MOV R2, 0x14250 ;  /* 0x0001425000027802 */ /* 0x000fe40000000f00 */
[----:B---3--:R-:W-:Y:S05]  /*14240*/  CALL.REL.NOINC `($__internal_21_$__cuda_sm70_votesync_ballot) ;  /* 0x0000026000007944 */ /* 0x008fea0003c00000 */
[----:B------:R-:W-:Y:S01]  /*14250*/  MOV R8, R0 ;  /* 0x0000000000087202 */ /* 0x000fe20000000f00 */
[----:B------:R-:W-:Y:S05]  /*14260*/  BRA `(.L_x_1355) ;  /* 0xffffd1e000007947 */ /* 0x000fea000383ffff */
.L_x_1291:
[----:B------:R-:W-:Y:S01]  /*14270*/  IMAD.MOV.U32 R9, RZ, RZ, R6 ;  /* 0x000000ffff097224 */ /* 0x000fe200078e0006 */
[----:B------:R-:W-:Y:S01]  /*14280*/  MOV R5, R0 ;  /* 0x0000000000057202 */ /* 0x000fe20000000f00 */
[----:B------:R-:W-:Y:S01]  /*14290*/  IMAD.MOV.U32 R3, RZ, RZ, 0x1f ;  /* 0x0000001fff037424 */ /* 0x000fe200078e00ff */
[----:B-1----:R-:W-:Y:S02]  /*142a0*/  MOV R2, 0x142c0 ;  /* 0x000142c000027802 */ /* 0x002fe40000000f00 */
[----:B---3--:R-:W-:Y:S05]  /*142b0*/  CALL.REL.NOINC `($__internal_19_$__cuda_sm70_shflsync_idx_p) ;  /* 0x0000013000007944 */ /* 0x008fea0003c00000 */
[----:B------:R-:W-:Y:S01]  /*142c0*/  IMAD.MOV.U32 R11, RZ, RZ, R5 ;  /* 0x000000ffff0b7224 */ /* 0x000fe200078e0005 */
[----:B------:R-:W-:Y:S01]  /*142d0*/  MOV R5, R0 ;  /* 0x0000000000057202 */ /* 0x000fe20000000f00 */
[----:B------:R-:W-:Y:S01]  /*142e0*/  IMAD.MOV.U32 R9, RZ, RZ, R7 ;  /* 0x000000ffff097224 */ /* 0x000fe200078e0007 */
[----:B------:R-:W-:-:S02]  /*142f0*/  MOV R3, 0x1f ;  /* 0x0000001f00037802 */ /* 0x000fc40000000f00 */
[----:B------:R-:W-:Y:S02]  /*14300*/  MOV R2, 0x14320 ;  /* 0x0001432000027802 */ /* 0x000fe40000000f00 */
[----:B------:R-:W-:Y:S05]  /*14310*/  CALL.REL.NOINC `($__internal_19_$__cuda_sm70_shflsync_idx_p) ;  /* 0x000000d000007944 */ /* 0x000fea0003c00000 */
[----:B------:R-:W-:Y:S01]  /*14320*/  MOV R7, R5 ;  /* 0x0000000500077202 */ /* 0x000fe20000000f00 */
[----:B------:R-:W-:Y:S05]  /*14330*/  BRA `(.L_x_1356) ;  /* 0xffffd18000007947 */ /* 0x000fea000383ffff */
.L_x_1294:
[----:B------:R-:W-:Y:S01]  /*14340*/  IMAD.MOV.U32 R9, RZ, RZ, R4 ;  /* 0x000000ffff097224 */ /* 0x000fe200078e0004 */
[----:B------:R-:W-:Y:S01]  /*14350*/  MOV R5, R0 ;  /* 0x0000000000057202 */ /* 0x000fe20000000f00 */
[----:B------:R-:W-:Y:S01]  /*14360*/  IMAD.MOV.U32 R3, RZ, RZ, 0x1f ;  /* 0x0000001fff037424 */ /* 0x000fe200078e00ff */
[----:B-1----:R-:W-:Y:S02]  /*14370*/  MOV R2, 0x14390 ;  /* 0x0001439000027802 */ /* 0x002fe40000000f00 */
[----:B---34-:R-:W-:Y:S05]  /*14380*/  CALL.REL.NOINC `($__internal_19_$__cuda_sm70_shflsync_idx_p) ;  /* 0x0000006000007944 */ /* 0x018fea0003c00000 */
[----:B------:R-:W-:Y:S01]  /*14390*/  MOV R13, R5 ;  /* 0x00000005000d7202 */ /* 0x000fe20000000f00 */
[----:B------:R-:W-:Y:S05]  /*143a0*/  BRA `(.L_x_1293) ;  /* 0xffffd17000007947 */ /* 0x000fea000383ffff */
        .weak           $__internal_18_$__cuda_sm70_shflsync_bfly_p
        .type           $__internal_18_$__cuda_sm70_shflsync_bfly_p,@function
        .size           $__internal_18_$__cuda_sm70_shflsync_bfly_p,($__internal_19_$__cuda_sm70_shflsync_idx_p - $__internal_18_$__cuda_sm70_shflsync_bfly_p)
$__internal_18_$__cuda_sm70_shflsync_bfly_p:
[----:B------:R-:W-:Y:S04]  /*143b0*/  WARPSYNC R8 ;  /* 0x0000000800007348 */ /* 0x000fe80003800000 */
[----:B------:R1:W2:Y:S02]  /*143c0*/  SHFL.BFLY PT, R0, R0, R3, R9 ;  /* 0x0c00000300007389 */ /* 0x0002a400000e0009 */
[----:B-1----:R-:W-:-:S04]  /*143d0*/  MOV R3, 0x0 ;  /* 0x0000000000037802 */ /* 0x002fc80000000f00 */
[----:B--2---:R-:W-:Y:S05]  /*143e0*/  RET.REL.NODEC R2 `(_ZN7cutlass13device_kernelIN5flash19enable_sm80_to_sm89INS1_16FlashAttnFwdSm80INS1_25CollectiveMainloopFwdSm80ILi4ELi1ELb0EN4cute5tupleIJNS5_1CILi128EEENS7_ILi80EEENS7_ILi64EEEEEELi64ENS_10bfloat16_tEfNS_4arch4Sm80ELb1ELb0ELb0ELb1ELb0ELb0ELb1ELb1EEENS1_21CollectiveEpilogueFwdINS6_IJS8_SA_S9_EEENS6_IJNS7_ILi1EEESI_SI_EEESC_SE_Li128ELb1ELb1ELb1ELb0EEENS1_36VarlenDynamicPersistentTileSchedulerILi128ELi80ELi128ELi128ELb1ELb1ELb0ELb1ELb1ELb1EEEEEEEEEvNT_6ParamsE) ;  /* 0xfffebc1002007950 */ /* 0x004fea0003c3ffff */
        .weak           $__internal_19_$__cuda_sm70_shflsync_idx_p
        .type           $__internal_19_$__cuda_sm70_shflsync_idx_p,@function
        .size           $__internal_19_$__cuda_sm70_shflsync_idx_p,($__internal_20_$__cuda_sm70_shflsync_up_p - $__internal_19_$__cuda_sm70_shflsync_idx_p)
$__internal_19_$__cuda_sm70_shflsync_idx_p:
[----:B------:R-:W-:-:S04]  /*143f0*/  MOV R16, 0xffffffff ;  /* 0xffffffff00107802 */ /* 0x000fc80000000f00 */
[----:B------:R-:W-:Y:S04]  /*14400*/  WARPSYNC R16 ;  /* 0x0000001000007348 */ /* 0x000fe80003800000 */
[----:B------:R1:W2:Y:S02]  /*14410*/  SHFL.IDX PT, R5, R9, R5, R3 ;  /* 0x0000000509057389 */ /* 0x0002a400000e0003 */
[----:B-1----:R-:W-:-:S04]  /*14420*/  MOV R3, 0x0 ;  /* 0x0000000000037802 */ /* 0x002fc80000000f00 */
[----:B--2---:R-:W-:Y:S05]  /*14430*/  RET.REL.NODEC R2 `(_ZN7cutlass13device_kernelIN5flash19enable_sm80_to_sm89INS1_16FlashAttnFwdSm80INS1_25CollectiveMainloopFwdSm80ILi4ELi1ELb0EN4cute5tupleIJNS5_1CILi128EEENS7_ILi80EEENS7_ILi64EEEEEELi64ENS_10bfloat16_tEfNS_4arch4Sm80ELb1ELb0ELb0ELb1ELb0ELb0ELb1ELb1EEENS1_21CollectiveEpilogueFwdINS6_IJS8_SA_S9_EEENS6_IJNS7_ILi1EEESI_SI_EEESC_SE_Li128ELb1ELb1ELb1ELb0EEENS1_36VarlenDynamicPersistentTileSchedulerILi128ELi80ELi128ELi128ELb1ELb1ELb0ELb1ELb1ELb1EEEEEEEEEvNT_6ParamsE) ;  /* 0xfffebbc002007950 */ /* 0x004fea0003c3ffff */
        .weak           $__internal_20_$__cuda_sm70_shflsync_up_p
        .type           $__internal_20_$__cuda_sm70_shflsync_up_p,@function
        .size           $__internal_20_$__cuda_sm70_shflsync_up_p,($__internal_21_$__cuda_sm70_votesync_ballot - $__internal_20_$__cuda_sm70_shflsync_up_p)
$__internal_20_$__cuda_sm70_shflsync_up_p:
[----:B------:R-:W-:Y:S02]  /*14440*/  IMAD.MOV.U32 R4, RZ, RZ, RZ ;  /* 0x000000ffff047224 */ /* 0x000fe400078e00ff */
[----:B------:R-:W-:-:S04]  /*14450*/  IMAD.MOV.U32 R9, RZ, RZ, -0x1 ;  /* 0xffffffffff097424 */ /* 0x000fc800078e00ff */
[----:B------:R-:W-:Y:S04]  /*14460*/  WARPSYNC R9 ;  /* 0x0000000900007348 */ /* 0x000fe80003800000 */
[----:B------:R1:W2:Y:S02]  /*14470*/  SHFL.UP PT, R4, R0, R2, R4 ;  /* 0x0400000200047389 */ /* 0x0002a400000e0004 */
[----:B-1----:R-:W-:Y:S02]  /*14480*/  MOV R2, R3 ;  /* 0x0000000300027202 */ /* 0x002fe40000000f00 */
[----:B------:R-:W-:-:S04]  /*14490*/  MOV R3, 0x0 ;  /* 0x0000000000037802 */ /* 0x000fc80000000f00 */
[----:B--2---:R-:W-:Y:S05]  /*144a0*/  RET.REL.NODEC R2 `(_ZN7cutlass13device_kernelIN5flash19enable_sm80_to_sm89INS1_16FlashAttnFwdSm80INS1_25CollectiveMainloopFwdSm80ILi4ELi1ELb0EN4cute5tupleIJNS5_1CILi128EEENS7_ILi80EEENS7_ILi64EEEEEELi64ENS_10bfloat16_tEfNS_4arch4Sm80ELb1ELb0ELb0ELb1ELb0ELb0ELb1ELb1EEENS1_21CollectiveEpilogueFwdINS6_IJS8_SA_S9_EEENS6_IJNS7_ILi1EEESI_SI_EEESC_SE_Li128ELb1ELb1ELb1ELb0EEENS1_36VarlenDynamicPersistentTileSchedulerILi128ELi80ELi128ELi128ELb1ELb1ELb0ELb1ELb1ELb1EEEEEEEEEvNT_6ParamsE) ;  /* 0xfffebb5002007950 */ /* 0x004fea0003c3ffff */
        .weak           $__internal_21_$__cuda_sm70_votesync_ballot
        .type           $__internal_21_$__cuda_sm70_votesync_ballot,@function
        .size           $__internal_21_$__cuda_sm70_votesync_ballot,(.L_x_1639 - $__internal_21_$__cuda_sm70_votesync_ballot)
$__internal_21_$__cuda_sm70_votesync_ballot:
[----:B------:R-:W-:Y:S01]  /*144b0*/  ISETP.NE.U32.AND P0, PT, R0, 0x1, PT ;  /* 0x000000010000780c */ /* 0x000fe20003f05070 */
[----:B------:R-:W-:-:S04]  /*144c0*/  IMAD.MOV.U32 R3, RZ, RZ, -0x1 ;  /* 0xffffffffff037424 */ /* 0x000fc800078e00ff */
[----:B------:R-:W-:Y:S08]  /*144d0*/  WARPSYNC R3 ;  /* 0x0000000300007348 */ /* 0x000ff00003800000 */
[----:B------:R-:W-:-:S04]  /*144e0*/  VOTE.ANY R0, PT, !P0 ;  /* 0x0000000000007806 */ /* 0x000fc800040e0100 */
[----:B------:R-:W-:Y:S01]  /*144f0*/  LOP3.LUT R0, R0, R3, RZ, 0xc0, !PT ;  /* 0x0000000300007212 */ /* 0x000fe200078ec0ff */
[----:B------:R-:W-:-:S04]  /*14500*/  IMAD.MOV.U32 R3, RZ, RZ, 0x0 ;  /* 0x00000000ff037424 */ /* 0x000fc800078e00ff */
[----:B------:R-:W-:Y:S05]  /*14510*/  RET.REL.NODEC R2 `(_ZN7cutlass13device_kernelIN5flash19enable_sm80_to_sm89INS1_16FlashAttnFwdSm80INS1_25CollectiveMainloopFwdSm80ILi4ELi1ELb0EN4cute5tupleIJNS5_1CILi128EEENS7_ILi80EEENS7_ILi64EEEEEELi64ENS_10bfloat16_tEfNS_4arch4Sm80ELb1ELb0ELb0ELb1ELb0ELb0ELb1ELb1EEENS1_21CollectiveEpilogueFwdINS6_IJS8_SA_S9_EEENS6_IJNS7_ILi1EEESI_SI_EEESC_SE_Li128ELb1ELb1ELb1ELb0EEENS1_36VarlenDynamicPersistentTileSchedulerILi128ELi80ELi128ELi128ELb1ELb1ELb0ELb1ELb1ELb1EEEEEEEEEvNT_6ParamsE) ;  /* 0xfffebae002007950 */ /* 0x000fea0003c3ffff */
.L_x_1357:
        /* <DEDUP_REMOVED lines=14> */
.L_x_1639:


//--------------------- .text._ZN7cutlass13device_kernelIN5flash19enable_sm80_to_sm89INS1_16FlashAttnFwdSm80INS1_25CollectiveMainloopFwdSm80ILi4ELi1ELb0EN4cute5tupleIJNS5_1CILi128EEENS7_ILi80EEENS7_ILi64EEEEEELi64ENS_10bfloat16_tEfNS_4arch4Sm80ELb1ELb0ELb0ELb1ELb0ELb1ELb1ELb1EEENS1_21CollectiveEpilogueFwdINS6_IJS8_SA_S9_EEENS6_IJNS7_ILi1EEESI_SI_EEESC_SE_Li128ELb1ELb1ELb1ELb0EEENS1_36VarlenDynamicPersistentTileSchedulerILi128ELi80ELi128ELi128ELb1ELb1ELb0ELb1ELb1ELb1EEEEEEEEEvNT_6ParamsE --------------------------
	.section	.text._ZN7cutlass13device_kernelIN5flash19enable_sm80_to_sm89INS1_16FlashAttnFwdSm80INS1_25CollectiveMainloopFwdSm80ILi4ELi1ELb0EN4cute5tupleIJNS5_1CILi128EEENS7_ILi80EEENS7_ILi64EEEEEELi64ENS_10bfloat16_tEfNS_4arch4Sm80ELb1ELb0ELb0ELb1ELb0ELb1ELb1ELb1EEENS1_21CollectiveEpilogueFwdINS6_IJS8_SA_S9_EEENS6_IJNS7_ILi1EEESI_SI_EEESC_SE_Li128ELb1ELb1ELb1ELb0EEENS1_36VarlenDynamicPersistentTileSchedulerILi128ELi80ELi128ELi128ELb1ELb1ELb0ELb1ELb1ELb1EEEEEEEEEvNT_6ParamsE,"ax",@progbits
	.sectioninfo	@"SHI_REGISTERS=255"
	.align	128
.text._ZN7cutlass13device_kernelIN5flash19enable_sm80_to_sm89INS1_16FlashAttnFwdSm80INS1_25CollectiveMainloopFwdSm80ILi4ELi1ELb0EN4cute5tupleIJNS5_1CILi128EEENS7_ILi80EEENS7_ILi64EEEEEELi64ENS_10bfloat16_tEfNS_4arch4Sm80ELb1ELb0ELb0ELb1ELb0ELb1ELb1ELb1EEENS1_21CollectiveEpilogueFwdINS6_IJS8_SA_S9_EEENS6_IJNS7_ILi1EEESI_SI_EEESC_SE_Li128ELb1ELb1ELb1ELb0EEENS1_36VarlenDynamicPersistentTileSchedulerILi128ELi80ELi128ELi128ELb1ELb1ELb0ELb1ELb1ELb1EEEEEEEEEvNT_6ParamsE:
        .type           _ZN7cutlass13device_kernelIN5flash19enable_sm80_to_sm89INS1_16FlashAttnFwdSm80INS1_25CollectiveMainloopFwdSm80ILi4ELi1ELb0EN4cute5tupleIJNS5_1CILi128EEENS7_ILi80EEENS7_ILi64EEEEEELi64ENS_10bfloat16_tEfNS_4arch4Sm80ELb1ELb0ELb0ELb1ELb0ELb1ELb1ELb1EEENS1_21CollectiveEpilogueFwdINS6_IJS8_SA_S9_EEENS6_IJNS7_ILi1EEESI_SI_EEESC_SE_Li128ELb1ELb1ELb1ELb0EEENS1_36VarlenDynamicPersistentTileSchedulerILi128ELi80ELi128ELi128ELb1ELb1ELb0ELb1ELb1ELb1EEEEEEEEEvNT_6ParamsE,@function
        .size           _ZN7cutlass13device_kernelIN5flash19enable_sm80_to_sm89INS1_16FlashAttnFwdSm80INS1_25CollectiveMainloopFwdSm80ILi4ELi1ELb0EN4cute5tupleIJNS5_1CILi128EEENS7_ILi80EEENS7_ILi64EEEEEELi64ENS_10bfloat16_tEfNS_4arch4Sm80ELb1ELb0ELb0ELb1ELb0ELb1ELb1ELb1EEENS1_21CollectiveEpilogueFwdINS6_IJS8_SA_S9_EEENS6_IJNS7_ILi1EEESI_SI_EEESC_SE_Li128ELb1ELb1ELb1ELb0EEENS1_36VarlenDynamicPersistentTileSchedulerILi128ELi80ELi128ELi128ELb1ELb1ELb0ELb1ELb1ELb1EEEEEEEEEvNT_6ParamsE,(.L_x_1644 - _ZN7cutlass13device_kernelIN5flash19enable_sm80_to_sm89INS1_16FlashAttnFwdSm80INS1_25CollectiveMainloopFwdSm80ILi4ELi1ELb0EN4cute5tupleIJNS5_1CILi128EEENS7_ILi80EEENS7_ILi64EEEEEELi64ENS_10bfloat16_tEfNS_4arch4Sm80ELb1ELb0ELb0ELb1ELb0ELb1ELb1ELb1EEENS1_21CollectiveEpilogueFwdINS6_IJS8_SA_S9_EEENS6_IJNS7_ILi1EEESI_SI_EEESC_SE_Li128ELb1ELb1ELb1ELb0EEENS1_36VarlenDynamicPersistentTileSchedulerILi128ELi80ELi128ELi128ELb1ELb1ELb0ELb1ELb1ELb1EEEEEEEEEvNT_6ParamsE)
        .other          _ZN7cutlass13device_kernelIN5flash19enable_sm80_to_sm89INS1_16FlashAttnFwdSm80INS1_25CollectiveMainloopFwdSm80ILi4ELi1ELb0EN4cute5tupleIJNS5_1CILi128EEENS7_ILi80EEENS7_ILi64EEEEEELi64ENS_10bfloat16_tEfNS_4arch4Sm80ELb1ELb0ELb0ELb1ELb0ELb1ELb1ELb1EEENS1_21CollectiveEpilogueFwdINS6_IJS8_SA_S9_EEENS6_IJNS7_ILi1EEESI_SI_EEESC_SE_Li128ELb1ELb1ELb1ELb0EEENS1_36VarlenDynamicPersistentTileSchedulerILi128ELi80ELi128ELi128ELb1ELb1ELb0ELb1ELb1ELb1EEEEEEEEEvNT_6ParamsE,@"STO_CUDA_ENTRY STV_DEFAULT"
_ZN7cutlass13device_kernelIN5flash19enable_sm80_to_sm89INS1_16FlashAttnFwdSm80INS1_25CollectiveMainloopFwdSm80ILi4ELi1ELb0EN4cute5tupleIJNS5_1CILi128EEENS7_ILi80EEENS7_ILi64EEEEEELi64ENS_10bfloat16_tEfNS_4arch4Sm80ELb1ELb0ELb0ELb1ELb0ELb1ELb1ELb1EEENS1_21CollectiveEpilogueFwdINS6_IJS8_SA_S9_EEENS6_IJNS7_ILi1EEESI_SI_EEESC_SE_Li128ELb1ELb1ELb1ELb0EEENS1_36VarlenDynamicPersistentTileSchedulerILi128ELi80ELi128ELi128ELb1ELb1ELb0ELb1ELb1ELb1EEEEEEEEEvNT_6ParamsE:
        /* <DEDUP_REMOVED lines=54> */
.L_x_1363:
        /* <DEDUP_REMOVED lines=16> */
.L_x_1557:
        /* <DEDUP_REMOVED lines=16> */
.L_x_1558:
[----:B--2---:R-:W-:-:S05]  /*0560*/  IMAD R0, R0, c[0x0][0x538], RZ ;  /* 0x00014e0000007a24 */ /* 0x004fca00078e02ff */
[----:B------:R-:W-:-:S04]  /*0570*/  IADD3 R6, R0, R6, RZ ;  /* 0x0000000600067210 */ /* 0x000fc80007ffe0ff */
[----:B------:R-:W-:-:S13]  /*0580*/  ISETP.GT.AND P0, PT, R6, UR4, PT ;  /* 0x0000000406007c0c */ /* 0x000fda000bf04270 */
[----:B-1----:R-:W-:Y:S05]  /*0590*/  @!P0 BRA `(.L_x_1363) ;  /* 0xfffffdc000008947 */ /* 0x002fea000383ffff */
.L_x_1359:
[----:B------:R-:W-:-:S05]  /*05a0*/  IADD3 R12, -R0, R6, RZ ;  /* 0x00000006000c7210 */ /* 0x000fca0007ffe1ff */
[----:B------:R-:W-:-:S05]  /*05b0*/  IMAD R0, R4, c[0x0][0x538], R12 ;  /* 0x00014e0004007a24 */ /* 0x000fca00078e020c */
[----:B------:R-:W-:Y:S01]  /*05c0*/  ISETP.GT.AND P0, PT, R0, UR4, PT ;  /* 0x0000000400007c0c */ /* 0x000fe2000bf04270 */
[----:B------:R-:W-:-:S12]  /*05d0*/  BRA.DIV ~URZ, `(.L_x_1364) ;  /* 0x0001c3327f007947 */ /* 0x000fd8000b800000 */
[----:B------:R-:W-:-:S04]  /*05e0*/  VOTE.ANY R6, PT, !P0 ;  /* 0x0000000000067806 */ /* 0x000fc800040e0100 */
.L_x_1559:
[----:B------:R-:W1:Y:S02]  /*05f0*/  POPC R0, R6 ;  /* 0x0000000600007309 */ /* 0x000e640000000000 */
[----:B-1----:R-:W-:-:S05]  /*0600*/  IADD3 R2, R0, R7, RZ ;  /* 0x0000000700027210 */ /* 0x002fca0007ffe0ff */
[----:B------:R1:W-:Y:S01]  /*0610*/  STL [R1+0x4c], R2 ;  /* 0x00004c0201007387 */ /* 0x0003e20000100800 */
[----:B------:R-:W-:Y:S05]  /*0620*/  BRA.DIV ~URZ, `(.L_x_1365) ;  /* 0x0001c3327f007947 */ /* 0x000fea000b800000 */
[----:B------:R2:W3:Y:S01]  /*0630*/  SHFL.IDX PT, R13, R9, R0, 0x1f ;  /* 0x00001f00090d7589 */ /* 0x0004e200000e0000 */
[----:B------:R-:W-:-:S03]  /*0640*/  MOV R5, RZ ;  /* 0x000000ff00057202 */ /* 0x000fc60000000f00 */
[----:B------:R2:W4:Y:S04]  /*0650*/  SHFL.IDX PT, R9, R8, R0, 0x1f ;  /* 0x00001f0008097589 */ /* 0x00052800000e0000 */
.L_x_1560:
[----:B------:R-:W-:Y:S01]  /*0660*/  ISETP.NE.AND P0, PT, R6, RZ, PT ;  /* 0x000000ff0600720c */ /* 0x000fe20003f05270 */
[----:B------:R-:W-:-:S12]  /*0670*/  BSSY B0, `(.L_x_1366) ;  /* 0x0000005000007945 */ /* 0x000fd80003800000 */
[----:B------:R-:W-:Y:S05]  /*0680*/  @!P0 BRA `(.L_x_1367) ;  /* 0x0000003000008947 */ /* 0x000fea0003800000 */
[----:B------:R-:W-:Y:S01]  /*0690*/  IADD3 R10, R0, -0x1, RZ ;  /* 0xffffffff000a7810 */ /* 0x000fe20007ffe0ff */
[----:B------:R-:W-:Y:S05]  /*06a0*/  BRA.DIV ~URZ, `(.L_x_1368) ;  /* 0x0001c3927f007947 */ /* 0x000fea000b800000 */
[----:B------:R1:W2:Y:S02]  /*06b0*/  SHFL.IDX PT, R5, R4, R10, 0x1f ;  /* 0x00001f0a04057589 */ /* 0x0002a400000e0000 */
.L_x_1367:
[----:B------:R-:W-:Y:S05]  /*06c0*/  BSYNC B0 ;  /* 0x0000000000007941 */ /* 0x000fea0003800000 */
.L_x_1366:
        /* <DEDUP_REMOVED lines=69> */
.L_x_1370:
        /* <DEDUP_REMOVED lines=70> */
.L_x_1371:
[----:B------:R-:W-:Y:S05]  /*0f80*/  BSYNC B0 ;  /* 0x0000000000007941 */ /* 0x000fea0003800000 */
.L_x_1369:
[----:B------:R-:W-:-:S04]  /*0f90*/  LOP3.LUT R0, RZ, R0, RZ, 0x33, !PT ;  /* 0x00000000ff007212 */ /* 0x000fc800078e33ff */
[----:B------:R-:W-:-:S05]  /*0fa0*/  IADD3 R0, R0, R13, RZ ;  /* 0x0000000d00007210 */ /* 0x000fca0007ffe0ff */
[----:B------:R2:W-:Y:S01]  /*0fb0*/  STL [R1+0x44], R0 ;  /* 0x0000440001007387 */ /* 0x0005e20000100800 */
[----:B------:R-:W-:Y:S05]  /*0fc0*/  BRA `(.L_x_1372) ;  /* 0x0000006000007947 */ /* 0x000fea0003800000 */
.L_x_1360:
[----:B------:R-:W-:Y:S01]  /*0fd0*/  MOV R0, UR4 ;  /* 0x0000000400007c02 */ /* 0x000fe20008000f00 */
[----:B------:R-:W-:Y:S04]  /*0fe0*/  STL [R1+0x44], RZ ;  /* 0x000044ff01007387 */ /* 0x000fe80000100800 */
[----:B------:R-:W-:Y:S04]  /*0ff0*/  STL [R1+0x48], RZ ;  /* 0x000048ff01007387 */ /* 0x000fe80000100800 */
[----:B------:R1:W-:Y:S02]  /*1000*/  STL [R1+0x40], R0 ;  /* 0x0000400001007387 */ /* 0x0003e40000100800 */
[----:B-1----:R-:W-:-:S05]  /*1010*/  MOV R0, c[0x0][0x53c] ;  /* 0x00014f0000007a02 */ /* 0x002fca0000000f00 */
[----:B------:R1:W-:Y:S02]  /*1020*/  STL [R1+0x4c], R0 ;  /* 0x00004c0001007387 */ /* 0x0003e40000100800 */
.L_x_1372:
        /* <DEDUP_REMOVED lines=8> */
.L_x_1358:
[----:B-12---:R-:W2:Y:S02]  /*10b0*/  LDL R0, [R1+0x4c] ;  /* 0x00004c0001007983 */ /* 0x006ea40000100800 */
[----:B--2---:R-:W-:-:S13]  /*10c0*/  ISETP.GE.AND P0, PT, R0, c[0x0][0x53c], PT ;  /* 0x00014f0000007a0c */ /* 0x004fda0003f06270 */
[----:B------:R-:W-:Y:S05]  /*10d0*/  @P0 EXIT ;  /* 0x000000000000094d */ /* 0x000fea0003800000 */
[----:B------:R-:W1:Y:S02]  /*10e0*/  S2R R16, SR_TID.X ;  /* 0x0000000000107919 */ /* 0x000e640000002100 */
[----:B-1----:R-:W-:-:S04]  /*10f0*/  SHF.R.S32.HI R15, RZ, 0x1f, R16 ;  /* 0x0000001fff0f7819 */ /* 0x002fc80000011410 */
[CC--:B------:R-:W-:Y:S02]  /*1100*/  LEA.HI R14, R15.reuse, R16.reuse, RZ, 0x3 ;  /* 0x000000100f0e7211 */ /* 0x0c0fe400078f18ff */
[CC--:B------:R-:W-:Y:S02]  /*1110*/  LEA.HI R0, R15.reuse, R16.reuse, RZ, 0x2 ;  /* 0x000000100f007211 */ /* 0x0c0fe400078f10ff */
[----:B---3--:R-:W-:Y:S02]  /*1120*/  LEA.HI R7, R15, R16, RZ, 0x4 ;  /* 0x000000100f077211 */ /* 0x008fe400078f20ff */
[----:B------:R-:W-:Y:S02]  /*1130*/  SHF.R.S32.HI R3, RZ, 0x3, R14 ;  /* 0x00000003ff037819 */ /* 0x000fe4000001140e */
[----:B------:R-:W-:Y:S02]  /*1140*/  LOP3.LUT R4, R14, 0xfffffff8, RZ, 0xc0, !PT ;  /* 0xfffffff80e047812 */ /* 0x000fe400078ec0ff */
[----:B------:R-:W-:Y:S01]  /*1150*/  LOP3.LUT R2, R0, 0xfffffffc, RZ, 0xc0, !PT ;  /* 0xfffffffc00027812 */ /* 0x000fe200078ec0ff */
[----:B------:R-:W-:Y:S01]  /*1160*/  IMAD.SHL.U32 R3, R3, 0x40, RZ ;  /* 0x0000004003037824 */ /* 0x000fe200078e00ff */
[----:B------:R-:W-:Y:S01]  /*1170*/  SHF.R.S32.HI R8, RZ, 0x4, R7 ;  /* 0x00000004ff087819 */ /* 0x000fe20000011407 */
[----:B------:R-:W-:-:S02]  /*1180*/  IMAD.IADD R0, R16, 0x1, -R4 ;  /* 0x0000000110007824 */ /* 0x000fc400078e0a04 */
[----:B------:R-:W-:Y:S01]  /*1190*/  IMAD.IADD R2, R16, 0x1, -R2 ;  /* 0x0000000110027824 */ /* 0x000fe200078e0a02 */
[----:B------:R-:W-:Y:S01]  /*11a0*/  LEA.HI R5, R7, R8, RZ, 0x1 ;  /* 0x0000000807057211 */ /* 0x000fe200078f08ff */
[----:B------:R-:W-:Y:S01]  /*11b0*/  IMAD.SHL.U32 R6, R0, 0x8, RZ ;  /* 0x0000000800067824 */ /* 0x000fe200078e00ff */
[----:B------:R-:W-:Y:S02]  /*11c0*/  LOP3.LUT R3, R3, 0x1c0, RZ, 0xc0, !PT ;  /* 0x000001c003037812 */ /* 0x000fe400078ec0ff */
[----:B------:R-:W-:Y:S02]  /*11d0*/  LEA.HI R11, R2, R2, RZ, 0x1 ;  /* 0x00000002020b7211 */ /* 0x000fe400078f08ff */
[----:B------:R-:W-:Y:S02]  /*11e0*/  LOP3.LUT R5, R5, 0xfffffffe, RZ, 0xc0, !PT ;  /* 0xfffffffe05057812 */ /* 0x000fe400078ec0ff */
[----:B------:R-:W-:Y:S02]  /*11f0*/  LOP3.LUT R6, R3, 0x38, R6, 0xf8, !PT ;  /* 0x0000003803067812 */ /* 0x000fe400078ef806 */
[----:B------:R-:W-:Y:S01]  /*1200*/  SHF.R.U32.HI R4, RZ, 0x3, R3 ;  /* 0x00000003ff047819 */ /* 0x000fe20000011603 */
[----:B------:R-:W-:Y:S01]  /*1210*/  IMAD.IADD R12, R8, 0x1, -R5 ;  /* 0x00000001080c7824 */ /* 0x000fe200078e0a05 */
[----:B------:R-:W-:-:S02]  /*1220*/  LOP3.LUT R3, R11, 0x1ffffffe, RZ, 0xc0, !PT ;  /* 0x1ffffffe0b037812 */ /* 0x000fc400078ec0ff */
[----:B------:R-:W-:Y:S02]  /*1230*/  LEA.HI R5, R15, R16, RZ, 0x5 ;  /* 0x000000100f057211 */ /* 0x000fe400078f28ff */
[----:B------:R-:W-:Y:S01]  /*1240*/  LOP3.LUT R224, R6, R4, RZ, 0x3c, !PT ;  /* 0x0000000406e07212 */ /* 0x000fe200078e3cff */
[----:B------:R-:W-:Y:S01]  /*1250*/  IMAD.IADD R13, R2, 0x1, -R3 ;  /* 0x00000001020d7824 */ /* 0x000fe200078e0a03 */
[----:B------:R-:W-:Y:S02]  /*1260*/  LOP3.LUT R3, R7, 0xfffffff0, RZ, 0xc0, !PT ;  /* 0xfffffff007037812 */ /* 0x000fe400078ec0ff */
[----:B------:R-:W-:Y:S02]  /*1270*/  LOP3.LUT R2, R5, 0xffffffe0, RZ, 0xc0, !PT ;  /* 0xffffffe005027812 */ /* 0x000fe400078ec0ff */
[----:B------:R-:W-:Y:S01]  /*1280*/  SHF.R.S32.HI R9, RZ, 0x5, R5 ;  /* 0x00000005ff097819 */ /* 0x000fe20000011405 */
[C---:B------:R-:W-:Y:S01]  /*1290*/  IMAD.IADD R4, R16.reuse, 0x1, -R3 ;  /* 0x0000000110047824 */ /* 0x040fe200078e0a03 */
[----:B------:R-:W-:Y:S01]  /*12a0*/  SHF.R.S32.HI R6, RZ, 0x1f, R5 ;  /* 0x0000001fff067819 */ /* 0x000fe20000011405 */
[----:B------:R-:W-:Y:S01]  /*12b0*/  IMAD.IADD R5, R16, 0x1, -R2 ;  /* 0x0000000110057824 */ /* 0x000fe200078e0a02 */
[----:B------:R-:W-:-:S02]  /*12c0*/  LOP3.LUT P1, RZ, R0, 0x2, RZ, 0xc0, !PT ;  /* 0x0000000200ff7812 */ /* 0x000fc4000782c0ff */
[C---:B------:R-:W-:Y:S01]  /*12d0*/  LOP3.LUT P0, RZ, R0.reuse, 0x4, RZ, 0xc0, !PT ;  /* 0x0000000400ff7812 */ /* 0x040fe2000780c0ff */
[----:B------:R-:W-:Y:S01]  /*12e0*/  IMAD.SHL.U32 R0, R0, 0x40, RZ ;  /* 0x0000004000007824 */ /* 0x000fe200078e00ff */
[----:B------:R-:W-:Y:S02]  /*12f0*/  SHF.R.S32.HI R10, RZ, 0x1f, R4 ;  /* 0x0000001fff0a7819 */ /* 0x000fe40000011404 */
[----:B------:R-:W-:Y:S02]  /*1300*/  LEA.HI R3, R6, R9, RZ, 0x2 ;  /* 0x0000000906037211 */ /* 0x000fe400078f10ff */
[----:B------:R-:W-:Y:S02]  /*1310*/  SHF.R.S32.HI R6, RZ, 0x1f, R5 ;  /* 0x0000001fff067819 */ /* 0x000fe40000011405 */
[----:B------:R-:W-:Y:S02]  /*1320*/  LOP3.LUT R2, R0, 0x1c0, RZ, 0xc0, !PT ;  /* 0x000001c000027812 */ /* 0x000fe400078ec0ff */
[----:B------:R-:W-:-:S02]  /*1330*/  LEA.HI R10, R10, R4, RZ, 0x3 ;  /* 0x000000040a0a7211 */ /* 0x000fc400078f18ff */
[----:B------:R-:W-:Y:S02]  /*1340*/  LOP3.LUT R3, R3, 0xffffffc, RZ, 0xc0, !PT ;  /* 0x0ffffffc03037812 */ /* 0x000fe400078ec0ff */
[----:B------:R-:W-:Y:S02]  /*1350*/  LEA.HI R0, R6, R5, RZ, 0x2 ;  /* 0x0000000506007211 */ /* 0x000fe400078f10ff */
[----:B------:R-:W-:Y:S01]  /*1360*/  LOP3.LUT R8, R2, 0x8, R14, 0xf8, !PT ;  /* 0x0000000802087812 */ /* 0x000fe200078ef80e */
[----:B------:R-:W-:Y:S01]  /*1370*/  IMAD.IADD R3, R9, 0x1, -R3 ;  /* 0x0000000109037824 */ /* 0x000fe200078e0a03 */
[----:B------:R-:W-:Y:S02]  /*1380*/  LOP3.LUT R7, R10, 0xfffffff8, RZ, 0xc0, !PT ;  /* 0xfffffff80a077812 */ /* 0x000fe400078ec0ff */
[----:B------:R-:W-:Y:S02]  /*1390*/  SHF.R.U32.HI R6, RZ, 0x3, R2 ;  /* 0x00000003ff067819 */ /* 0x000fe40000011602 */
[----:B------:R-:W-:Y:S01]  /*13a0*/  SHF.R.S32.HI R2, RZ, 0x2, R0 ;  /* 0x00000002ff027819 */ /* 0x000fe20000011400 */
[----:B------:R-:W-:Y:S01]  /*13b0*/  IMAD.IADD R4, R4, 0x1, -R7 ;  /* 0x0000000104047824 */ /* 0x000fe200078e0a07 */
[----:B------:R-:W-:-:S02]  /*13c0*/  LOP3.LUT R0, R0, 0x7ffffffc, RZ, 0xc0, !PT ;  /* 0x7ffffffc00007812 */ /* 0x000fc400078ec0ff */
[----:B------:R-:W-:Y:S01]  /*13d0*/  LOP3.LUT R8, R8, R6, RZ, 0x3c, !PT ;  /* 0x0000000608087212 */ /* 0x000fe200078e3cff */
[----:B------:R-:W-:Y:S01]  /*13e0*/  IMAD R7, R3, 0x10, R2 ;  /* 0x0000001003077824 */ /* 0x000fe200078e0202 */
[----:B------:R-:W-:Y:S01]  /*13f0*/  LEA.HI R3, R15, R16, RZ, 0x6 ;  /* 0x000000100f037211 */ /* 0x000fe200078f30ff */
[----:B------:R-:W-:Y:S01]  /*1400*/  IMAD.SHL.U32 R2, R11, 0x20, RZ ;  /* 0x000000200b027824 */ /* 0x000fe200078e00ff */
[C---:B------:R-:W-:Y:S01]  /*1410*/  LOP3.LUT P3, RZ, R4.reuse, 0x2, RZ, 0xc0, !PT ;  /* 0x0000000204ff7812 */ /* 0x040fe2000786c0ff */
[----:B------:R-:W-:Y:S01]  /*1420*/  IMAD.IADD R11, R5, 0x1, -R0 ;  /* 0x00000001050b7824 */ /* 0x000fe200078e0a00 */
[C---:B------:R-:W-:Y:S01]  /*1430*/  LOP3.LUT P2, RZ, R4.reuse, 0x4, RZ, 0xc0, !PT ;  /* 0x0000000404ff7812 */ /* 0x040fe2000784c0ff */
[----:B------:R-:W-:Y:S01]  /*1440*/  IMAD.SHL.U32 R0, R4, 0x40, RZ ;  /* 0x0000004004007824 */ /* 0x000fe200078e00ff */
[----:B------:R-:W-:Y:S01]  /*1450*/  LOP3.LUT R2, R2, 0xffffffc0, RZ, 0xc0, !PT ;  /* 0xffffffc002027812 */ /* 0x000fe200078ec0ff */
[----:B------:R-:W-:Y:S02]  /*1460*/  IMAD.SHL.U32 R5, R3, 0x8, RZ ;  /* 0x0000000803057824 */ /* 0x000fe400078e00ff */
[----:B------:R-:W-:Y:S01]  /*1470*/  IMAD.SHL.U32 R3, R12, 0x8, RZ ;  /* 0x000000080c037824 */ /* 0x000fe200078e00ff */
[----:B------:R-:W-:Y:S01]  /*1480*/  LOP3.LUT R0, R0, 0x1c0, RZ, 0xc0, !PT ;  /* 0x000001c000007812 */ /* 0x000fe200078ec0ff */
[----:B------:R-:W-:Y:S01]  /*1490*/  IMAD R6, R13, 0x8, R2 ;  /* 0x000000080d067824 */ /* 0x000fe200078e0202 */
[----:B------:R-:W-:Y:S01]  /*14a0*/  LOP3.LUT R224, R224, 0x7ffffe00, R5, 0xf8, !PT ;  /* 0x7ffffe00e0e07812 */ /* 0x000fe200078ef805 */
[----:B------:R-:W-:Y:S01]  /*14b0*/  IMAD.SHL.U32 R5, R10, 0x40, RZ ;  /* 0x000000400a057824 */ /* 0x000fe200078e00ff */
[----:B------:R-:W-:Y:S01]  /*14c0*/  LOP3.LUT R3, R0, 0x8, R3, 0xf8, !PT ;  /* 0x0000000800037812 */ /* 0x000fe200078ef803 */
[----:B------:R-:W-:Y:S01]  /*14d0*/  IMAD.SHL.U32 R4, R9, 0x400, RZ ;  /* 0x0000040009047824 */ /* 0x000fe200078e00ff */
[----:B------:R-:W-:Y:S01]  /*14e0*/  SHF.R.U32.HI R2, RZ, 0x3, R0 ;  /* 0x00000003ff027819 */ /* 0x000fe20000011600 */
[----:B------:R-:W-:-:S02]  /*14f0*/  IMAD R0, R12, 0x200, R8 ;  /* 0x000002000c007824 */ /* 0x000fc400078e0208 */
[----:B------:R-:W-:Y:S01]  /*1500*/  IMAD.SHL.U32 R224, R224, 0x2, RZ ;  /* 0x00000002e0e07824 */ /* 0x000fe200078e00ff */
[----:B------:R-:W-:Y:S02]  /*1510*/  LOP3.LUT R2, R3, R2, RZ, 0x3c, !PT ;  /* 0x0000000203027212 */ /* 0x000fe400078e3cff */
[----:B------:R-:W-:Y:S01]  /*1520*/  LOP3.LUT R3, R5, 0xfffffe00, RZ, 0xc0, !PT ;  /* 0xfffffe0005037812 */ /* 0x000fe200078ec0ff */
[----:B------:R-:W-:Y:S01]  /*1530*/  IMAD.IADD R5, R7, 0x1, R6 ;  /* 0x0000000107057824 */ /* 0x000fe200078e0206 */
[----:B------:R-:W-:Y:S01]  /*1540*/  LEA R115, R0, 0x2900, 0x1 ;  /* 0x0000290000737811 */ /* 0x000fe200078e08ff */
[----:B------:R-:W-:Y:S01]  /*1550*/  IMAD.MOV.U32 R6, RZ, RZ, 0x40 ;  /* 0x00000040ff067424 */ /* 0x000fe200078e00ff */
[----:B------:R-:W-:Y:S02]  /*1560*/  IADD3 R4, R2, R3, R4 ;  /* 0x0000000302047210 */ /* 0x000fe40007ffe004 */
[----:B------:R1:W-:Y:S01]  /*1570*/  STL [R1+0x5c], R5 ;  /* 0x00005c0501007387 */ /* 0x0003e20000100800 */
[----:B------:R-:W-:-:S02]  /*1580*/  IADD3 R218, R115, 0x20, RZ ;  /* 0x0000002073da7810 */ /* 0x000fc40007ffe0ff */
[----:B------:R-:W-:Y:S02]  /*1590*/  LEA R214, R4, 0x5100, 0x1 ;  /* 0x0000510004d67811 */ /* 0x000fe400078e08ff */
[----:B------:R-:W-:Y:S02]  /*15a0*/  SEL R0, R6, 0xffffffc0, !P0 ;  /* 0xffffffc006007807 */ /* 0x000fe40004000000 */
[----:B------:R-:W-:-:S03]  /*15b0*/  @P1 IADD3 R218, R115, -0x20, RZ ;  /* 0xffffffe073da1810 */ /* 0x000fc60007ffe0ff */
[----:B------:R-:W-:Y:S01]  /*15c0*/  IMAD.IADD R213, R115, 0x1, R0 ;  /* 0x0000000173d57824 */ /* 0x000fe200078e0200 */
[----:B------:R-:W-:Y:S01]  /*15d0*/  IADD3 R222, R218, 0x800, RZ ;  /* 0x00000800dade7810 */ /* 0x000fe20007ffe0ff */
[----:B------:R-:W-:Y:S01]  /*15e0*/  IMAD.IADD R210, R0, 0x1, R218 ;  /* 0x0000000100d27824 */ /* 0x000fe200078e02da */
[C---:B------:R-:W-:Y:S02]  /*15f0*/  IADD3 R221, R218.reuse, 0x1000, RZ ;  /* 0x00001000dadd7810 */ /* 0x040fe40007ffe0ff */
[C---:B------:R-:W-:Y:S02]  /*1600*/  IADD3 R220, R218.reuse, 0x1800, RZ ;  /* 0x00001800dadc7810 */ /* 0x040fe40007ffe0ff */
[----:B------:R-:W-:Y:S02]  /*1610*/  IADD3 R219, R218, 0x2000, RZ ;  /* 0x00002000dadb7810 */ /* 0x000fe40007ffe0ff */
[----:B-1----:R-:W-:Y:S01]  /*1620*/  LOP3.LUT R5, R2, R3, RZ, 0xfc, !PT ;  /* 0x0000000302057212 */ /* 0x002fe200078efcff */
[----:B------:R-:W-:-:S02]  /*1630*/  IMAD.SHL.U32 R3, R11, 0x2, RZ ;  /* 0x000000020b037824 */ /* 0x000fc400078e00ff */
[----:B------:R-:W-:Y:S01]  /*1640*/  IMAD.MOV.U32 R2, RZ, RZ, 0x20 ;  /* 0x00000020ff027424 */ /* 0x000fe200078e00ff */
[----:B------:R-:W-:Y:S02]  /*1650*/  LEA R208, R5, 0x100, 0x1 ;  /* 0x0000010005d07811 */ /* 0x000fe400078e08ff */
[----:B------:R1:W-:Y:S02]  /*1660*/  STL [R1+0x38], R3 ;  /* 0x0000380301007387 */ /* 0x0003e40000100800 */
[----:B------:R-:W-:-:S05]  /*1670*/  SEL R2, R2, 0xffffffe0, !P3 ;  /* 0xffffffe002027807 */ /* 0x000fca0005800000 */
[----:B------:R-:W-:Y:S02]  /*1680*/  IMAD.IADD R217, R214, 0x1, R2 ;  /* 0x00000001d6d97824 */ /* 0x000fe400078e0202 */
[----:B------:R-:W-:Y:S01]  /*1690*/  IMAD.IADD R212, R2, 0x1, R208 ;  /* 0x0000000102d47824 */ /* 0x000fe200078e02d0 */
[----:B-1----:R-:W-:-:S05]  /*16a0*/  SEL R3, R6, 0xffffffc0, !P2 ;  /* 0xffffffc006037807 */ /* 0x002fca0005000000 */
[----:B------:R-:W-:Y:S02]  /*16b0*/  IMAD.IADD R215, R214, 0x1, R3 ;  /* 0x00000001d6d77824 */ /* 0x000fe400078e0203 */
[----:B------:R-:W-:Y:S02]  /*16c0*/  IMAD.IADD R209, R3, 0x1, R208 ;  /* 0x0000000103d17824 */ /* 0x000fe400078e02d0 */
[C---:B------:R-:W-:Y:S02]  /*16d0*/  IMAD.IADD R216, R2.reuse, 0x1, R215 ;  /* 0x0000000102d87824 */ /* 0x040fe400078e02d7 */
[----:B------:R-:W-:Y:S02]  /*16e0*/  IMAD.IADD R211, R2, 0x1, R209 ;  /* 0x0000000102d37824 */ /* 0x000fe400078e02d1 */
.L_x_1556:
[----:B------:R-:W2:Y:S01]  /*16f0*/  LDL R0, [R1+0x4c] ;  /* 0x00004c0001007983 */ /* 0x000ea20000100800 */
[----:B------:R-:W-:Y:S01]  /*1700*/  IMAD.MOV.U32 R175, RZ, RZ, 0x4 ;  /* 0x00000004ffaf7424 */ /* 0x000fe200078e00ff */
[----:B------:R-:W-:Y:S02]  /*1710*/  ISETP.NE.U32.AND P4, PT, RZ, c[0x0][0x360], PT ;  /* 0x0000d800ff007a0c */ /* 0x000fe40003f85070 */
[----:B------:R-:W3:Y:S02]  /*1720*/  LDL R9, [R1+0x48] ;  /* 0x0000480001097983 */ /* 0x000ee40000100800 */
[----:B------:R-:W-:Y:S01]  /*1730*/  ISETP.NE.AND.EX P4, PT, RZ, c[0x0][0x364], PT, P4 ;  /* 0x0000d900ff007a0c */ /* 0x000fe20003f85340 */
[----:B--2---:R-:W-:-:S05]  /*1740*/  IMAD.WIDE R2, R0, R175, c[0x0][0x588] ;  /* 0x0001620000027625 */ /* 0x004fca00078e02af */
[----:B------:R-:W2:Y:S01]  /*1750*/  LDG.E R37, [R2.64] ;  /* 0x0000000802257981 */ /* 0x000ea2000c1e1900 */
[----:B------:R-:W-:Y:S01]  /*1760*/  ISETP.NE.U32.AND P0, PT, RZ, c[0x0][0x370], PT ;  /* 0x0000dc00ff007a0c */ /* 0x000fe20003f05070 */
[----:B------:R-:W-:Y:S01]  /*1770*/  IMAD.MOV.U32 R162, RZ, RZ, RZ ;  /* 0x000000ffffa27224 */ /* 0x000fe200078e00ff */
[----:B------:R-:W-:Y:S02]  /*1780*/  ISETP.NE.U32.AND P3, PT, RZ, c[0x0][0x348], PT ;  /* 0x0000d200ff007a0c */ /* 0x000fe40003f65070 */
[----:B------:R-:W-:Y:S02]  /*1790*/  ISETP.NE.AND.EX P2, PT, RZ, c[0x0][0x374], PT, P0 ;  /* 0x0000dd00ff007a0c */ /* 0x000fe40003f45300 */
[----:B------:R-:W-:Y:S02]  /*17a0*/  ISETP.NE.U32.AND P5, PT, RZ, c[0x0][0x358], PT ;  /* 0x0000d600ff007a0c */ /* 0x000fe40003fa5070 */
[----:B------:R-:W-:Y:S02]  /*17b0*/  ISETP.NE.AND.EX P3, PT, RZ, c[0x0][0x34c], PT, P3 ;  /* 0x0000d300ff007a0c */ /* 0x000fe40003f65330 */
[----:B------:R-:W-:Y:S01]  /*17c0*/  ISETP.NE.AND.EX P5, PT, RZ, c[0x0][0x35c], PT, P5 ;  /* 0x0000d700ff007a0c */ /* 0x000fe20003fa5350 */
[----:B------:R-:W-:Y:S01]  /*17d0*/  CS2R R160, SRZ ;  /* 0x0000000000a07805 */ /* 0x000fe2000001ff00 */
[----:B------:R-:W-:Y:S01]  /*17e0*/  IMAD.MOV.U32 R13, RZ, RZ, RZ ;  /* 0x000000ffff0d7224 */ /* 0x000fe200078e00ff */
[----:B--2---:R-:W-:Y:S01]  /*17f0*/  SHF.R.S32.HI R139, RZ, 0x1f, R37 ;  /* 0x0000001fff8b7819 */ /* 0x004fe20000011425 */
[----:B------:R1:W-:Y:S01]  /*1800*/  STL [R1+0x50], R37 ;  /* 0x0000502501007387 */ /* 0x0003e20000100800 */
[----:B------:R-:W-:-:S02]  /*1810*/  @P4 LEA R2, P0, R37, c[0x0][0x360], 0x2 ;  /* 0x0000d80025024a11 */ /* 0x000fc400078010ff */
[C---:B------:R-:W-:Y:S02]  /*1820*/  @P2 LEA R4, P1, R37.reuse, c[0x0][0x370], 0x2 ;  /* 0x0000dc0025042a11 */ /* 0x040fe400078210ff */
[C-C-:B------:R-:W-:Y:S02]  /*1830*/  @P4 LEA.HI.X R3, R37.reuse, c[0x0][0x364], R139.reuse, 0x2, P0 ;  /* 0x0000d90025034a11 */ /* 0x140fe400000f148b */
[----:B------:R-:W-:-:S03]  /*1840*/  @P2 LEA.HI.X R5, R37, c[0x0][0x374], R139, 0x2, P1 ;  /* 0x0000dd0025052a11 */ /* 0x000fc600008f148b */
[----:B------:R2:W4:Y:S01]  /*1850*/  @P4 LDG.E R0, [R2.64] ;  /* 0x0000000802004981 */ /* 0x000522000c1e1900 */
[----:B------:R-:W-:-:S03]  /*1860*/  ISETP.NE.U32.AND P0, PT, RZ, c[0x0][0x350], PT ;  /* 0x0000d400ff007a0c */ /* 0x000fc60003f05070 */
[----:B------:R1:W5:Y:S01]  /*1870*/  @P2 LDG.E R162, [R4.64] ;  /* 0x0000000804a22981 */ /* 0x000362000c1e1900 */
[----:B------:R-:W-:Y:S02]  /*1880*/  ISETP.NE.AND.EX P6, PT, RZ, c[0x0][0x354], PT, P0 ;  /* 0x0000d500ff007a0c */ /* 0x000fe40003fc5300 */
[----:B------:R-:W-:-:S04]  /*1890*/  LEA R6, P2, R37, c[0x0][0x348], 0x2 ;  /* 0x0000d20025067a11 */ /* 0x000fc800078410ff */
[----:B------:R-:W-:-:S05]  /*18a0*/  LEA.HI.X R7, R37, c[0x0][0x34c], R139, 0x2, P2 ;  /* 0x0000d30025077a11 */ /* 0x000fca00010f148b */
[----:B------:R3:W5:Y:S01]  /*18b0*/  @P3 LDG.E R160, [R6.64] ;  /* 0x0000000806a03981 */ /* 0x000762000c1e1900 */
[C---:B--2---:R-:W-:Y:S02]  /*18c0*/  LEA R2, P0, R37.reuse, c[0x0][0x358], 0x2 ;  /* 0x0000d60025027a11 */ /* 0x044fe400078010ff */
[C---:B-1----:R-:W-:Y:S02]  /*18d0*/  LEA R4, P1, R37.reuse, c[0x0][0x350], 0x2 ;  /* 0x0000d40025047a11 */ /* 0x042fe400078210ff */
[C-C-:B------:R-:W-:Y:S02]  /*18e0*/  LEA.HI.X R3, R37.reuse, c[0x0][0x35c], R139.reuse, 0x2, P0 ;  /* 0x0000d70025037a11 */ /* 0x140fe400000f148b */
[----:B------:R-:W-:-:S03]  /*18f0*/  LEA.HI.X R5, R37, c[0x0][0x354], R139, 0x2, P1 ;  /* 0x0000d50025057a11 */ /* 0x000fc600008f148b */
[----:B------:R1:W5:Y:S04]  /*1900*/  @P5 LDG.E R13, [R2.64] ;  /* 0x00000008020d5981 */ /* 0x000368000c1e1900 */
[----:B------:R1:W5:Y:S01]  /*1910*/  @P6 LDG.E R161, [R4.64] ;  /* 0x0000000804a16981 */ /* 0x000362000c1e1900 */
[----:B---3--:R-:W-:-:S05]  /*1920*/  LOP3.LUT R36, R9, 0xffff, RZ, 0xc0, !PT ;  /* 0x0000ffff09247812 */ /* 0x008fca00078ec0ff */
[----:B------:R1:W-:Y:S01]  /*1930*/  STL [R1+0x58], R36 ;  /* 0x0000582401007387 */ /* 0x0003e20000100800 */
[----:B------:R-:W-:Y:S01]  /*1940*/  YIELD ;  /* 0x0000000000007946 */ /* 0x000fe20003800000 */
[----:B------:R-:W-:Y:S02]  /*1950*/  P2R R14, PR, RZ, 0x40 ;  /* 0x00000040ff0e7803 */ /* 0x000fe40000000000 */
[----:B----4-:R1:W-:Y:S01]  /*1960*/  @P4 STL [R1+0x54], R0 ;  /* 0x0000540001004387 */ /* 0x0103e20000100800 */
        /* <DEDUP_REMOVED lines=8> */
.L_x_1373:
[----:B------:R-:W-:-:S04]  /*19f0*/  ISETP.NE.U32.AND P0, PT, RZ, c[0x0][0x368], PT ;  /* 0x0000da00ff007a0c */ /* 0x000fc80003f05070 */
[----:B------:R-:W-:-:S13]  /*1a00*/  ISETP.NE.AND.EX P0, PT, RZ, c[0x0][0x36c], PT, P0 ;  /* 0x0000db00ff007a0c */ /* 0x000fda0003f05300 */
[----:B------:R-:W-:Y:S05]  /*1a10*/  @!P0 BRA `(.L_x_1374) ;  /* 0x0000004000008947 */ /* 0x000fea0003800000 */
[----:B-1----:R-:W-:-:S04]  /*1a20*/  LEA R4, P0, R37, c[0x0][0x368], 0x2 ;  /* 0x0000da0025047a11 */ /* 0x002fc800078010ff */
[----:B------:R-:W-:-:S05]  /*1a30*/  LEA.HI.X R5, R37, c[0x0][0x36c], R139, 0x2, P0 ;  /* 0x0000db0025057a11 */ /* 0x000fca00000f148b */
[----:B------:R1:W5:Y:S01]  /*1a40*/  LDG.E R12, [R4.64] ;  /* 0x00000008040c7981 */ /* 0x000362000c1e1900 */
[----:B------:R-:W-:Y:S05]  /*1a50*/  BRA `(.L_x_1375) ;  /* 0x0000005000007947 */ /* 0x000fea0003800000 */
.L_x_1374:
[----:B------:R-:W-:Y:S01]  /*1a60*/  MOV R12, c[0x0][0x1d0] ;  /* 0x00007400000c7a02 */ /* 0x000fe20000000f00 */
[----:B------:R-:W-:Y:S05]  /*1a70*/  @!P6 BRA `(.L_x_1375) ;  /* 0x000000300000e947 */ /* 0x000fea0003800000 */
[----:B------:R-:W2:Y:S04]  /*1a80*/  LDG.E R6, [R4.64] ;  /* 0x0000000804067981 */ /* 0x000ea8000c1e1900 */
[----:B-1----:R-:W2:Y:S02]  /*1a90*/  LDG.E R0, [R4.64+0x4] ;  /* 0x0000040804007981 */ /* 0x002ea4000c1e1900 */
[----:B--2---:R-:W-:Y:S02]  /*1aa0*/  IADD3 R12, -R6, R0, RZ ;  /* 0x00000000060c7210 */ /* 0x004fe40007ffe1ff */
.L_x_1375:
[----:B-1----:R-:W2:Y:S04]  /*1ab0*/  LDL R4, [R1+0x54] ;  /* 0x0000540001047983 */ /* 0x002ea80000100800 */
[----:B------:R-:W3:Y:S04]  /*1ac0*/  LDL.LU R0, [R1+0x44] ;  /* 0x0000440001007983 */ /* 0x000ee80000300800 */
[----:B------:R1:W4:Y:S01]  /*1ad0*/  @P5 LDG.E R5, [R2.64] ;  /* 0x0000000802055981 */ /* 0x000322000c1e1900 */
[----:B------:R-:W-:-:S04]  /*1ae0*/  ISETP.NE.U32.AND P0, PT, RZ, c[0x0][0x378], PT ;  /* 0x0000de00ff007a0c */ /* 0x000fc80003f05070 */
[----:B------:R-:W-:Y:S01]  /*1af0*/  ISETP.NE.AND.EX P1, PT, RZ, c[0x0][0x37c], PT, P0 ;  /* 0x0000df00ff007a0c */ /* 0x000fe20003f25300 */
[----:B--2---:R-:W-:Y:S02]  /*1b00*/  IMAD.MOV.U32 R7, RZ, RZ, R4 ;  /* 0x000000ffff077224 */ /* 0x004fe400078e0004 */
[----:B------:R1:W4:Y:S01]  /*1b10*/  @P5 LDG.E R4, [R2.64+0x4] ;  /* 0x0000040802045981 */ /* 0x000322000c1e1900 */
[----:B-----5:R-:W-:Y:S02]  /*1b20*/  IMAD.MOV.U32 R138, RZ, RZ, R12 ;  /* 0x000000ffff8a7224 */ /* 0x020fe400078e000c */
[----:B------:R-:W-:Y:S02]  /*1b30*/  IMAD.MOV.U32 R6, RZ, RZ, c[0x0][0x2c4] ;  /* 0x0000b100ff067624 */ /* 0x000fe400078e00ff */
[----:B------:R-:W-:-:S05]  /*1b40*/  IMAD.IADD R8, R12, 0x1, -R162 ;  /* 0x000000010c087824 */ /* 0x000fca00078e0aa2 */
[----:B-1----:R-:W-:-:S04]  /*1b50*/  @P1 LEA R2, P0, R37, c[0x0][0x378], 0x2 ;  /* 0x0000de0025021a11 */ /* 0x002fc800078010ff */
[----:B------:R-:W-:Y:S02]  /*1b60*/  @P1 LEA.HI.X R3, R37, c[0x0][0x37c], R139, 0x2, P0 ;  /* 0x0000df0025031a11 */ /* 0x000fe400000f148b */
[----:B------:R-:W-:-:S03]  /*1b70*/  ISETP.NE.AND P0, PT, R6, 0x1, PT ;  /* 0x000000010600780c */ /* 0x000fc60003f05270 */
[----:B------:R3:W5:Y:S02]  /*1b80*/  @P1 LDG.E R138, [R2.64] ;  /* 0x00000008028a1981 */ /* 0x000764000c1e1900 */
[----:B---3--:R-:W-:Y:S02]  /*1b90*/  IMAD.SHL.U32 R2, R0, 0x80, RZ ;  /* 0x0000008000027824 */ /* 0x008fe400078e00ff */
[----:B------:R-:W-:-:S03]  /*1ba0*/  IMAD.MOV.U32 R0, RZ, RZ, c[0x0][0x228] ;  /* 0x00008a00ff007624 */ /* 0x000fc600078e00ff */
[----:B------:R1:W-:Y:S02]  /*1bb0*/  STL [R1+0x3c], R2 ;  /* 0x00003c0201007387 */ /* 0x0003e40000100800 */
[----:B-1----:R-:W-:-:S05]  /*1bc0*/  IADD3 R2, R2, 0x7f, RZ ;  /* 0x0000007f02027810 */ /* 0x002fca0007ffe0ff */
[----:B------:R-:W-:-:S05]  /*1bd0*/  @P0 IMAD.HI.U32 R3, R2, c[0x0][0x2c8], RZ ;  /* 0x0000b20002030a27 */ /* 0x000fca00078e00ff */
[----:B------:R-:W-:Y:S01]  /*1be0*/  @P0 SHF.R.U32.HI R2, RZ, c[0x0][0x2cc], R3 ;  /* 0x0000b300ff020a19 */ /* 0x000fe20000011603 */
[----:B------:R-:W-:Y:S01]  /*1bf0*/  BSSY B0, `(.L_x_1376) ;  /* 0x0000037000007945 */ /* 0x000fe20003800000 */
[----:B----4-:R-:W-:-:S04]  /*1c00*/  @P5 IMAD.IADD R0, R4, 0x1, -R5 ;  /* 0x0000000104005824 */ /* 0x010fc800078e0a05 */
[----:B------:R-:W-:-:S05]  /*1c10*/  IMAD.IADD R6, R8, 0x1, R0 ;  /* 0x0000000108067824 */ /* 0x000fca00078e0200 */
[C---:B------:R-:W-:Y:S02]  /*1c20*/  IADD3 R173, R6.reuse, 0x50, -R7 ;  /* 0x0000005006ad7810 */ /* 0x040fe40007ffe807 */
[----:B------:R-:W-:Y:S02]  /*1c30*/  IADD3 R4, R6, 0x4f, RZ ;  /* 0x0000004f06047810 */ /* 0x000fe40007ffe0ff */
[----:B------:R-:W-:Y:S01]  /*1c40*/  LOP3.LUT R5, R9, 0xff000000, RZ, 0xc0, !PT ;  /* 0xff00000009057812 */ /* 0x000fe200078ec0ff */
[----:B------:R-:W-:Y:S01]  /*1c50*/  IMAD.IADD R3, R173, 0x1, R2 ;  /* 0x00000001ad037824 */ /* 0x000fe200078e0202 */
[----:B------:R1:W-:Y:S01]  /*1c60*/  STL [R1+0x44], R6 ;  /* 0x0000440601007387 */ /* 0x0003e20000100800 */
[----:B------:R-:W-:Y:S01]  /*1c70*/  IMAD.HI R2, R4, 0x66666667, RZ ;  /* 0x6666666704027827 */ /* 0x000fe200078e02ff */
[----:B------:R-:W-:-:S04]  /*1c80*/  SHF.R.U32.HI R7, RZ, 0x8, R5 ;  /* 0x00000008ff077819 */ /* 0x000fc80000011605 */
[----:B------:R-:W-:-:S04]  /*1c90*/  SHF.R.U32.HI R4, RZ, 0x1f, R2 ;  /* 0x0000001fff047819 */ /* 0x000fc80000011602 */
[----:B------:R-:W-:Y:S01]  /*1ca0*/  LEA.HI.SX32 R172, R2, R4, 0x1b ;  /* 0x0000000402ac7211 */ /* 0x000fe200078fdaff */
[----:B-1----:R-:W-:Y:S01]  /*1cb0*/  IMAD.HI R6, R3, 0x66666667, RZ ;  /* 0x6666666703067827 */ /* 0x002fe200078e02ff */
[----:B------:R-:W-:-:S04]  /*1cc0*/  LOP3.LUT R3, R9, 0xff0000, RZ, 0xc0, !PT ;  /* 0x00ff000009037812 */ /* 0x000fc800078ec0ff */
[----:B------:R-:W-:Y:S02]  /*1cd0*/  LEA.HI R3, R3, R7, RZ, 0x10 ;  /* 0x0000000703037211 */ /* 0x000fe400078f80ff */
[----:B------:R-:W-:Y:S02]  /*1ce0*/  SHF.R.U32.HI R5, RZ, 0x1f, R6 ;  /* 0x0000001fff057819 */ /* 0x000fe40000011606 */
[----:B------:R-:W-:Y:S02]  /*1cf0*/  SHF.R.U32.HI R9, RZ, 0x10, R3 ;  /* 0x00000010ff097819 */ /* 0x000fe40000011603 */
[----:B------:R-:W-:Y:S02]  /*1d00*/  LOP3.LUT R15, R3, 0xff, RZ, 0xc0, !PT ;  /* 0x000000ff030f7812 */ /* 0x000fe400078ec0ff */
[----:B------:R-:W-:Y:S01]  /*1d10*/  LEA.HI.SX32 R2, R6, R5, 0x1b ;  /* 0x0000000506027211 */ /* 0x000fe200078fdaff */
[----:B------:R1:W-:Y:S03]  /*1d20*/  STL [R1+0x48], R9 ;  /* 0x0000480901007387 */ /* 0x0003e60000100800 */
[----:B------:R-:W-:Y:S01]  /*1d30*/  IMNMX R6, R172, R2, PT ;  /* 0x00000002ac067217 */ /* 0x000fe20003800200 */
[----:B------:R1:W-:Y:S03]  /*1d40*/  STL [R1+0x60], R15 ;  /* 0x0000600f01007387 */ /* 0x0003e60000100800 */
[----:B------:R-:W-:-:S02]  /*1d50*/  ISETP.GE.AND P0, PT, R6, 0x1, PT ;  /* 0x000000010600780c */ /* 0x000fc40003f06270 */
[----:B------:R-:W-:Y:S01]  /*1d60*/  ISETP.NE.AND P1, PT, R9, RZ, PT ;  /* 0x000000ff0900720c */ /* 0x000fe20003f25270 */
[----:B------:R-:W-:-:S03]  /*1d70*/  IMAD.MOV.U32 R2, RZ, RZ, RZ ;  /* 0x000000ffff027224 */ /* 0x000fc600078e00ff */
[----:B------:R-:W-:-:S07]  /*1d80*/  SEL R135, R9, c[0x0][0x338], P1 ;  /* 0x0000ce0009877a07 */ /* 0x000fce0000800000 */
[----:B------:R-:W-:Y:S05]  /*1d90*/  @!P0 BRA `(.L_x_1377) ;  /* 0x000001c000008947 */ /* 0x000fea0003800000 */
[----:B------:R-:W-:Y:S02]  /*1da0*/  IABS R3, R135 ;  /* 0x0000008700037213 */ /* 0x000fe40000000000 */
[----:B------:R-:W-:Y:S02]  /*1db0*/  IADD3 R7, R135, -0x1, R6 ;  /* 0xffffffff87077810 */ /* 0x000fe40007ffe006 */
[----:B------:R-:W2:Y:S02]  /*1dc0*/  I2F.RP R2, R3 ;  /* 0x0000000300027306 */ /* 0x000ea40000209400 */
[----:B------:R-:W-:-:S06]  /*1dd0*/  IABS R11, R7 ;  /* 0x00000007000b7213 */ /* 0x000fcc0000000000 */
[----:B--2---:R-:W2:Y:S02]  /*1de0*/  MUFU.RCP R2, R2 ;  /* 0x0000000200027308 */ /* 0x004ea40000001000 */
[----:B--2---:R-:W-:-:S06]  /*1df0*/  IADD3 R2, R2, 0xffffffe, RZ ;  /* 0x0ffffffe02027810 */ /* 0x004fcc0007ffe0ff */
[----:B------:R-:W2:Y:S02]  /*1e00*/  F2I.FTZ.U32.TRUNC.NTZ R5, R2 ;  /* 0x0000000200057305 */ /* 0x000ea4000021f000 */
[----:B--2---:R-:W-:-:S04]  /*1e10*/  IMAD.MOV R2, RZ, RZ, -R5 ;  /* 0x000000ffff027224 */ /* 0x004fc800078e0a05 */
[----:B------:R-:W-:Y:S01]  /*1e20*/  IMAD.MOV.U32 R4, RZ, RZ, R2 ;  /* 0x000000ffff047224 */ /* 0x000fe200078e0002 */
[----:B------:R-:W-:-:S03]  /*1e30*/  IABS R2, R135 ;  /* 0x0000008700027213 */ /* 0x000fc60000000000 */
[----:B-1----:R-:W-:Y:S02]  /*1e40*/  IMAD R9, R4, R3, RZ ;  /* 0x0000000304097224 */ /* 0x002fe400078e02ff */
        /* <DEDUP_REMOVED lines=17> */
.L_x_1377:
[----:B------:R-:W-:Y:S05]  /*1f60*/  BSYNC B0 ;  /* 0x0000000000007941 */ /* 0x000fea0003800000 */
.L_x_1376:
[----:B------:R-:W-:Y:S01]  /*1f70*/  IMAD R3, R15, R2, RZ ;  /* 0x000000020f037224 */ /* 0x000fe200078e02ff */
[----:B------:R-:W2:Y:S01]  /*1f80*/  S2R R10, SR_TID.X ;  /* 0x00000000000a7919 */ /* 0x000ea20000002100 */
[----:B-1----:R-:W-:Y:S02]  /*1f90*/  IMAD.MOV.U32 R9, RZ, RZ, 0x40 ;  /* 0x00000040ff097424 */ /* 0x002fe400078e00ff */
        /* <DEDUP_REMOVED lines=12> */
[CC--:B------:R-:W-:Y:S02]  /*2060*/  LEA.HI R6, R7.reuse, R10.reuse, RZ, 0x3 ;  /* 0x0000000a07067211 */ /* 0x0c0fe400078f18ff */
[----:B------:R-:W-:Y:S02]  /*2070*/  SHF.R.S32.HI R82, RZ, 0x2, R5 ;  /* 0x00000002ff527819 */ /* 0x000fe40000011405 */
[----:B------:R-:W-:Y:S02]  /*2080*/  LEA.HI R7, R7, R10, RZ, 0x5 ;  /* 0x0000000a07077211 */ /* 0x000fe400078f28ff */
[----:B------:R-:W-:Y:S02]  /*2090*/  @P0 IADD3 R2, R2, 0x4f, RZ ;  /* 0x0000004f02020810 */ /* 0x000fe40007ffe0ff */
[----:B------:R-:W-:-:S02]  /*20a0*/  IADD3 R141, R82, 0x20, RZ ;  /* 0x00000020528d7810 */ /* 0x000fc40007ffe0ff */
[----:B------:R-:W-:Y:S01]  /*20b0*/  IADD3 R148, R82, 0x40, RZ ;  /* 0x0000004052947810 */ /* 0x000fe20007ffe0ff */
[----:B------:R-:W-:Y:S01]  /*20c0*/  @P0 IMAD.HI R2, R2, 0x66666667, RZ ;  /* 0x6666666702020827 */ /* 0x000fe200078e02ff */
[----:B------:R-:W-:Y:S02]  /*20d0*/  SHF.R.S32.HI R140, RZ, 0x3, R6 ;  /* 0x00000003ff8c7819 */ /* 0x000fe40000011406 */
[----:B------:R-:W-:Y:S02]  /*20e0*/  LOP3.LUT R6, R6, 0xfffffff8, RZ, 0xc0, !PT ;  /* 0xfffffff806067812 */ /* 0x000fe400078ec0ff */
[----:B------:R-:W-:Y:S02]  /*20f0*/  @P0 SHF.R.U32.HI R3, RZ, 0x1f, R2 ;  /* 0x0000001fff030819 */ /* 0x000fe40000011602 */
[----:B------:R-:W-:Y:S01]  /*2100*/  SHF.R.S32.HI R8, RZ, 0x1f, R148 ;  /* 0x0000001fff087819 */ /* 0x000fe20000011494 */
[----:B------:R-:W-:Y:S01]  /*2110*/  IMAD.IADD R166, R10, 0x1, -R6 ;  /* 0x000000010aa67824 */ /* 0x000fe200078e0a06 */
[----:B------:R-:W-:Y:S01]  /*2120*/  @P0 LEA.HI.SX32 R4, R2, R3, 0x1b ;  /* 0x0000000302040211 */ /* 0x000fe200078fdaff */
[----:B------:R-:W-:Y:S01]  /*2130*/  IMAD.SHL.U32 R6, R141, 0x40, RZ ;  /* 0x000000408d067824 */ /* 0x000fe200078e00ff */
[----:B------:R-:W-:Y:S01]  /*2140*/  SHF.R.S32.HI R2, RZ, 0x1f, R5 ;  /* 0x0000001fff027819 */ /* 0x000fe20000011405 */
[----:B------:R-:W-:Y:S01]  /*2150*/  IMAD.SHL.U32 R136, R166, 0x8, RZ ;  /* 0x00000008a6887824 */ /* 0x000fe200078e00ff */
[----:B------:R-:W-:-:S02]  /*2160*/  LOP3.LUT R3, R5, 0xfffffffc, RZ, 0xc0, !PT ;  /* 0xfffffffc05037812 */ /* 0x000fc400078ec0ff */
[----:B------:R-:W-:Y:S02]  /*2170*/  LEA.HI R2, R2, R82, RZ, 0x3 ;  /* 0x0000005202027211 */ /* 0x000fe400078f18ff */
[----:B------:R-:W-:Y:S01]  /*2180*/  SHF.R.S32.HI R5, RZ, 0x5, R7 ;  /* 0x00000005ff057819 */ /* 0x000fe20000011407 */
[----:B------:R-:W-:Y:S01]  /*2190*/  IMAD.IADD R165, R10, 0x1, -R3 ;  /* 0x000000010aa57824 */ /* 0x000fe200078e0a03 */
[----:B------:R-:W-:Y:S02]  /*21a0*/  LOP3.LUT R2, R2, 0xfffffff8, RZ, 0xc0, !PT ;  /* 0xfffffff802027812 */ /* 0x000fe400078ec0ff */
[----:B------:R-:W-:Y:S01]  /*21b0*/  SHF.R.S32.HI R3, RZ, 0x1f, R141 ;  /* 0x0000001fff037819 */ /* 0x000fe2000001148d */
[----:B------:R-:W-:Y:S01]  /*21c0*/  IMAD.SHL.U32 R28, R165, 0x8, RZ ;  /* 0x00000008a51c7824 */ /* 0x000fe200078e00ff */
[----:B------:R-:W-:Y:S01]  /*21d0*/  ISETP.GT.AND P1, PT, R4, R130, PT ;  /* 0x000000820400720c */ /* 0x000fe20003f24270 */
[----:B------:R-:W-:Y:S01]  /*21e0*/  IMAD.IADD R2, R82, 0x1, -R2 ;  /* 0x0000000152027824 */ /* 0x000fe200078e0a02 */
[----:B------:R-:W-:Y:S01]  /*21f0*/  LEA.HI R7, R3, R141, RZ, 0x3 ;  /* 0x0000008d03077211 */ /* 0x000fe200078f18ff */
[----:B------:R-:W-:Y:S01]  /*2200*/  IMAD.SHL.U32 R159, R5, 0x200, RZ ;  /* 0x00000200059f7824 */ /* 0x000fe200078e00ff */
[----:B------:R-:W-:Y:S01]  /*2210*/  LEA.HI R3, R8, R148, RZ, 0x3 ;  /* 0x0000009408037211 */ /* 0x000fe200078f18ff */
[----:B------:R-:W-:Y:S01]  /*2220*/  IMAD.SHL.U32 R5, R148, 0x40, RZ ;  /* 0x0000004094057824 */ /* 0x000fe200078e00ff */
[C---:B------:R-:W-:Y:S01]  /*2230*/  LOP3.LUT P0, RZ, R2.reuse, 0x4, RZ, 0xc0, !PT ;  /* 0x0000000402ff7812 */ /* 0x040fe2000780c0ff */
[----:B------:R-:W-:Y:S01]  /*2240*/  IMAD.SHL.U32 R2, R2, 0x40, RZ ;  /* 0x0000004002027824 */ /* 0x000fe200078e00ff */
[----:B------:R-:W-:Y:S01]  /*2250*/  LOP3.LUT R152, R6, 0x1c0, RZ, 0xc0, !PT ;  /* 0x000001c006987812 */ /* 0x000fe200078ec0ff */
[----:B------:R-:W-:Y:S01]  /*2260*/  IMAD.SHL.U32 R24, R165, 0x4, RZ ;  /* 0x00000004a5187824 */ /* 0x000fe200078e00ff */
[----:B------:R-:W-:Y:S01]  /*2270*/  LOP3.LUT R153, R5, 0x1c0, RZ, 0xc0, !PT ;  /* 0x000001c005997812 */ /* 0x000fe200078ec0ff */
[----:B------:R-:W-:Y:S01]  /*2280*/  IMAD.SHL.U32 R5, R3, 0x40, RZ ;  /* 0x0000004003057824 */ /* 0x000fe200078e00ff */
[----:B------:R-:W-:Y:S01]  /*2290*/  LOP3.LUT R149, R2, 0x1c0, RZ, 0xc0, !PT ;  /* 0x000001c002957812 */ /* 0x000fe200078ec0ff */
[----:B------:R-:W-:Y:S01]  /*22a0*/  IMAD.SHL.U32 R6, R7, 0x40, RZ ;  /* 0x0000004007067824 */ /* 0x000fe200078e00ff */
[----:B------:R-:W-:-:S02]  /*22b0*/  SEL R3, R9, 0xffffffc0, !P0 ;  /* 0xffffffc009037807 */ /* 0x000fc40004000000 */
[----:B------:R-:W-:Y:S02]  /*22c0*/  SHF.R.U32.HI R158, RZ, 0x3, R149 ;  /* 0x00000003ff9e7819 */ /* 0x000fe40000011695 */
[----:B------:R-:W-:Y:S02]  /*22d0*/  LOP3.LUT R2, R149, 0x18, R28, 0xf8, !PT ;  /* 0x0000001895027812 */ /* 0x000fe400078ef81c */
[----:B------:R-:W-:Y:S02]  /*22e0*/  SHF.R.S32.HI R189, RZ, 0x1f, R140 ;  /* 0x0000001fffbd7819 */ /* 0x000fe4000001148c */
[----:B------:R-:W-:Y:S02]  /*22f0*/  LOP3.LUT R2, R159, R2, R158, 0xf6, !PT ;  /* 0x000000029f027212 */ /* 0x000fe400078ef69e */
[----:B------:R-:W-:Y:S02]  /*2300*/  SHF.R.S32.HI R29, RZ, 0x1f, R28 ;  /* 0x0000001fff1d7819 */ /* 0x000fe4000001141c */
[----:B------:R-:W-:-:S02]  /*2310*/  LEA R80, R2, 0x100, 0x1 ;  /* 0x0000010002507811 */ /* 0x000fc400078e08ff */
[----:B------:R-:W-:Y:S02]  /*2320*/  SHF.R.S32.HI R25, RZ, 0x1f, R24 ;  /* 0x0000001fff197819 */ /* 0x000fe40000011418 */
[----:B------:R-:W-:Y:S01]  /*2330*/  IADD3 R26, R24, 0x10, RZ ;  /* 0x00000010181a7810 */ /* 0x000fe20007ffe0ff */
[----:B------:R-:W-:Y:S01]  /*2340*/  IMAD.IADD R81, R3, 0x1, R80 ;  /* 0x0000000103517824 */ /* 0x000fe200078e0250 */
[----:B------:R-:W-:Y:S02]  /*2350*/  SHF.R.S32.HI R137, RZ, 0x1f, R136 ;  /* 0x0000001fff897819 */ /* 0x000fe40000011488 */
[----:B------:R-:W-:Y:S02]  /*2360*/  SHF.R.U32.HI R190, RZ, 0x3, R152 ;  /* 0x00000003ffbe7819 */ /* 0x000fe40000011698 */
[----:B------:R-:W-:Y:S02]  /*2370*/  SHF.R.U32.HI R191, RZ, 0x3, R153 ;  /* 0x00000003ffbf7819 */ /* 0x000fe40000011699 */
[----:B------:R-:W-:-:S02]  /*2380*/  LOP3.LUT R163, R6, 0xfffffe00, RZ, 0xc0, !PT ;  /* 0xfffffe0006a37812 */ /* 0x000fc400078ec0ff */
        /* <DEDUP_REMOVED lines=8> */
[----:B------:R-:W-:Y:S01]  /*2410*/  SEL R31, R139, RZ, !P5 ;  /* 0x000000ff8b1f7207 */ /* 0x000fe20006800000 */
[----:B------:R-:W-:Y:S01]  /*2420*/  IMAD.MOV.U32 R35, RZ, RZ, c[0x0][0x238] ;  /* 0x00008e00ff237624 */ /* 0x000fe200078e00ff */
[----:B------:R-:W-:Y:S01]  /*2430*/  LEA.HI.X.SX32 R133, R13, R189, 0x1, P0 ;  /* 0x000000bd0d857211 */ /* 0x000fe200000f0eff */
[----:B------:R-:W-:Y:S01]  /*2440*/  IMAD R174, R144, c[0x0][0x23c], RZ ;  /* 0x00008f0090ae7a24 */ /* 0x000fe200078e02ff */
[----:B------:R-:W-:Y:S01]  /*2450*/  IADD3 R33, R4, -0x1, RZ ;  /* 0xffffffff04217810 */ /* 0x000fe20007ffe0ff */
[----:B------:R-:W-:Y:S01]  /*2460*/  IMAD R4, R31, c[0x0][0x248], RZ ;  /* 0x000092001f047a24 */ /* 0x000fe200078e02ff */
[----:B------:R-:W-:Y:S01]  /*2470*/  IADD3 R113, -R140, R0, RZ ;  /* 0x000000008c717210 */ /* 0x000fe20007ffe1ff */
[----:B------:R-:W-:Y:S01]  /*2480*/  IMAD R5, R133, c[0x0][0x238], RZ ;  /* 0x00008e0085057a24 */ /* 0x000fe200078e02ff */
[----:B------:R-:W-:Y:S01]  /*2490*/  SEL R30, R37, RZ, !P5 ;  /* 0x000000ff251e7207 */ /* 0x000fe20006800000 */
[----:B------:R-:W-:Y:S01]  /*24a0*/  IMAD.WIDE.U32 R150, R144, c[0x0][0x238], RZ ;  /* 0x00008e0090967a25 */ /* 0x000fe200078e00ff */
[----:B------:R-:W-:-:S02]  /*24b0*/  ISETP.GE.AND P6, PT, R136, c[0x0][0x1d4], PT ;  /* 0x0000750088007a0c */ /* 0x000fc40003fc6270 */
[----:B------:R-:W-:Y:S01]  /*24c0*/  SHF.L.U64.HI R175, R35, R175, c[0x0][0x23c] ;  /* 0x00008f0023af7619 */ /* 0x000fe200000102af */
[----:B------:R-:W-:Y:S01]  /*24d0*/  IMAD R5, R124, c[0x0][0x23c], R5 ;  /* 0x00008f007c057a24 */ /* 0x000fe200078e0205 */
[----:B------:R-:W-:Y:S01]  /*24e0*/  SHF.R.S32.HI R34, RZ, 0x1f, R82 ;  /* 0x0000001fff227819 */ /* 0x000fe20000011452 */
[----:B------:R-:W-:Y:S01]  /*24f0*/  IMAD R8, R33, -0x50, R113 ;  /* 0xffffffb021087824 */ /* 0x000fe200078e0271 */
[----:B------:R-:W-:Y:S01]  /*2500*/  IADD3 R27, R12, R161, RZ ;  /* 0x000000a10c1b7210 */ /* 0x000fe20007ffe0ff */
[----:B------:R-:W-:Y:S01]  /*2510*/  IMAD R4, R30, c[0x0][0x24c], R4 ;  /* 0x000093001e047a24 */ /* 0x000fe200078e0204 */
[----:B------:R-:W-:Y:S01]  /*2520*/  ISETP.NE.AND P5, PT, R14, RZ, PT ;  /* 0x000000ff0e00720c */ /* 0x000fe20003fa5270 */
[----:B------:R-:W-:Y:S01]  /*2530*/  IMAD.IADD R174, R151, 0x1, R174 ;  /* 0x0000000197ae7824 */ /* 0x000fe200078e02ae */
[C---:B------:R-:W-:Y:S01]  /*2540*/  ISETP.GE.AND P0, PT, R8.reuse, 0x1, PT ;  /* 0x000000010800780c */ /* 0x040fe20003f06270 */
[----:B------:R-:W-:Y:S01]  /*2550*/  IMAD.SHL.U32 R180, R35, 0x10, RZ ;  /* 0x0000001023b47824 */ /* 0x000fe200078e00ff */
[----:B------:R-:W-:Y:S01]  /*2560*/  ISETP.GE.AND P3, PT, R8, 0x11, PT ;  /* 0x000000110800780c */ /* 0x000fe20003f66270 */
[----:B-1----:R-:W-:Y:S01]  /*2570*/  IMAD.WIDE.U32 R2, R124, c[0x0][0x238], R136 ;  /* 0x00008e007c027a25 */ /* 0x002fe200078e0088 */
[----:B------:R-:W-:-:S02]  /*2580*/  SHF.R.S32.HI R32, RZ, 0x1f, R27 ;  /* 0x0000001fff207819 */ /* 0x000fc4000001141b */
[----:B------:R-:W-:Y:S01]  /*2590*/  IADD3 R102, R28, 0x20, RZ ;  /* 0x000000201c667810 */ /* 0x000fe20007ffe0ff */
[----:B------:R-:W-:Y:S01]  /*25a0*/  IMAD.IADD R3, R3, 0x1, R5 ;  /* 0x0000000103037824 */ /* 0x000fe200078e0205 */
[----:B------:R-:W-:Y:S01]  /*25b0*/  MOV R192, c[0x0][0x27c] ;  /* 0x00009f0000c07a02 */ /* 0x000fe20000000f00 */
[----:B------:R-:W-:Y:S01]  /*25c0*/  IMAD R13, R34, c[0x0][0x290], RZ ;  /* 0x0000a400220d7a24 */ /* 0x000fe200078e02ff */
[----:B------:R-:W-:Y:S01]  /*25d0*/  MOV R171, 0x5 ;  /* 0x0000000500ab7802 */ /* 0x000fe20000000f00 */
[----:B------:R-:W-:Y:S01]  /*25e0*/  IMAD.WIDE.U32 R2, R36, c[0x0][0x240], R2 ;  /* 0x0000900024027a25 */ /* 0x000fe200078e0002 */
[----:B------:R-:W-:-:S03]  /*25f0*/  P2R R134, PR, RZ, 0x40 ;  /* 0x00000040ff867803 */ /* 0x000fc60000000000 */
[----:B------:R-:W-:Y:S02]  /*2600*/  IMAD R3, R36, c[0x0][0x244], R3 ;  /* 0x0000910024037a24 */ /* 0x000fe400078e0203 */
[----:B------:R-:W-:Y:S02]  /*2610*/  IMAD R22, R82, c[0x0][0x294], R13 ;  /* 0x0000a50052167a24 */ /* 0x000fe400078e020d */
[----:B------:R-:W-:Y:S01]  /*2620*/  IMAD.WIDE.U32 R118, R30, c[0x0][0x248], R2 ;  /* 0x000092001e767a25 */ /* 0x000fe200078e0002 */
[----:B------:R-:W-:-:S03]  /*2630*/  SHF.R.S32.HI R3, RZ, 0x1f, R33 ;  /* 0x0000001fff037819 */ /* 0x000fc60000011421 */
[----:B------:R-:W-:Y:S01]  /*2640*/  IMAD R2, R174, R33, RZ ;  /* 0x00000021ae027224 */ /* 0x000fe200078e02ff */
[----:B------:R-:W-:Y:S01]  /*2650*/  IADD3 R117, R119, R4, RZ ;  /* 0x0000000477757210 */ /* 0x000fe20007ffe0ff */
[----:B------:R-:W-:Y:S01]  /*2660*/  IMAD.WIDE.U32 R10, R27, c[0x0][0x1e0], RZ ;  /* 0x000078001b0a7a25 */ /* 0x000fe200078e00ff */
[----:B------:R-:W-:-:S03]  /*2670*/  MOV R116, R118 ;  /* 0x0000007600747202 */ /* 0x000fc60000000f00 */
[-C--:B------:R-:W-:Y:S02]  /*2680*/  IMAD R4, R3, R150.reuse, R2 ;  /* 0x0000009603047224 */ /* 0x080fe400078e0202 */
[----:B------:R-:W-:-:S04]  /*2690*/  IMAD.WIDE.U32 R2, R33, R150, R116 ;  /* 0x0000009621027225 */ /* 0x000fc800078e0074 */
[----:B------:R-:W-:Y:S01]  /*26a0*/  IMAD.WIDE.U32 R186, R82, c[0x0][0x1e0], RZ ;  /* 0x0000780052ba7a25 */ /* 0x000fe200078e00ff */
[----:B------:R-:W-:Y:S02]  /*26b0*/  IADD3 R3, R3, R4, RZ ;  /* 0x0000000403037210 */ /* 0x000fe40007ffe0ff */
[----:B------:R-:W-:Y:S01]  /*26c0*/  @P0 LEA R6, P2, R2, c[0x0][0x220], 0x1 ;  /* 0x0000880002060a11 */ /* 0x000fe200078408ff */
[----:B------:R-:W-:Y:S01]  /*26d0*/  IMAD.MOV.U32 R154, RZ, RZ, c[0x0][0x280] ;  /* 0x0000a000ff9a7624 */ /* 0x000fe200078e00ff */
[----:B------:R-:W-:Y:S01]  /*26e0*/  @P3 IADD3 R5, P1, R180, R2, RZ ;  /* 0x00000002b4053210 */ /* 0x000fe20007f3e0ff */
[----:B------:R-:W-:Y:S01]  /*26f0*/  IMAD.MOV.U32 R155, RZ, RZ, c[0x0][0x290] ;  /* 0x0000a400ff9b7624 */ /* 0x000fe200078e00ff */
[----:B------:R-:W-:Y:S01]  /*2700*/  @P0 LEA.HI.X R7, R2, c[0x0][0x224], R3, 0x1, P2 ;  /* 0x0000890002070a11 */ /* 0x000fe200010f0c03 */
[----:B------:R-:W-:Y:S01]  /*2710*/  IMAD.SHL.U32 R178, R154, 0x20, RZ ;  /* 0x000000209ab27824 */ /* 0x000fe200078e00ff */
[C---:B------:R-:W-:Y:S01]  /*2720*/  ISETP.GE.AND P2, PT, R8.reuse, 0x21, PT ;  /* 0x000000210800780c */ /* 0x040fe20003f46270 */
[----:B------:R-:W-:Y:S01]  /*2730*/  @P3 IMAD.X R9, R3, 0x1, R175, P1 ;  /* 0x0000000103093824 */ /* 0x000fe200008e06af */
[----:B------:R-:W-:Y:S01]  /*2740*/  @P3 LEA R4, P1, R5, c[0x0][0x220], 0x1 ;  /* 0x0000880005043a11 */ /* 0x000fe200078208ff */
[----:B------:R-:W-:Y:S01]  /*2750*/  @!PT LDS RZ, [RZ] ;  /* 0x00000000fffff984 */ /* 0x000fe20000000800 */
[----:B------:R-:W-:Y:S01]  /*2760*/  @!PT LDS RZ, [RZ] ;  /* 0x00000000fffff984 */ /* 0x000fe20000000800 */
[----:B------:R-:W-:Y:S01]  /*2770*/  @!PT LDS RZ, [RZ] ;  /* 0x00000000fffff984 */ /* 0x000fe20000000800 */
[----:B------:R1:W-:Y:S01]  /*2780*/  @P0 LDGSTS.E.BYPASS.LTC128B.128 [R224+0x2900], [R6.64], !P6 ;  /* 0x0290000006e00fae */ /* 0x0003e2000f101d48 */
[----:B------:R-:W-:-:S02]  /*2790*/  ISETP.GE.AND P0, PT, R8, 0x31, PT ;  /* 0x000000310800780c */ /* 0x000fc40003f06270 */
[----:B------:R-:W-:Y:S02]  /*27a0*/  @P3 LEA.HI.X R5, R5, c[0x0][0x224], R9, 0x1, P1 ;  /* 0x0000890005053a11 */ /* 0x000fe400008f0c09 */
[----:B------:R-:W-:Y:S01]  /*27b0*/  ISETP.GE.AND P1, PT, R8, 0x41, PT ;  /* 0x000000410800780c */ /* 0x000fe20003f26270 */
[----:B------:R-:W-:Y:S01]  /*27c0*/  IMAD.WIDE.U32 R8, R82, c[0x0][0x290], R24 ;  /* 0x0000a40052087a25 */ /* 0x000fe200078e0018 */
[-C--:B------:R-:W-:Y:S01]  /*27d0*/  SHF.L.U64.HI R156, R154, R171.reuse, c[0x0][0x284] ;  /* 0x0000a1009a9c7619 */ /* 0x080fe200000102ab */
[----:B------:R3:W-:Y:S01]  /*27e0*/  @P3 LDGSTS.E.BYPASS.LTC128B.128 [R224+0x3100], [R4.64], !P6 ;  /* 0x0310000004e03fae */ /* 0x0007e2000f101d48 */
[----:B------:R-:W-:Y:S02]  /*27f0*/  SHF.L.U64.HI R157, R155, R171, c[0x0][0x294] ;  /* 0x0000a5009b9d7619 */ /* 0x000fe400000102ab */
[----:B------:R-:W-:Y:S02]  /*2800*/  @P2 LEA R12, P3, R35, R2, 0x5 ;  /* 0x00000002230c2211 */ /* 0x000fe400078628ff */
[----:B------:R-:W-:-:S02]  /*2810*/  SHF.L.U32 R179, R155, 0x5, RZ ;  /* 0x000000059bb37819 */ /* 0x000fc400000006ff */
[----:B------:R-:W-:-:S05]  /*2820*/  @P0 MOV R15, c[0x0][0x23c] ;  /* 0x00008f00000f0a02 */ /* 0x000fca0000000f00 */
[----:B------:R-:W-:Y:S01]  /*2830*/  @P0 IMAD R16, R15, 0x30, RZ ;  /* 0x000000300f100824 */ /* 0x000fe200078e02ff */
[----:B------:R-:W-:Y:S01]  /*2840*/  IADD3 R15, R9, R22, RZ ;  /* 0x00000016090f7210 */ /* 0x000fe20007ffe0ff */
[----:B-1----:R-:W-:-:S04]  /*2850*/  IMAD.WIDE.U32 R6, R82, c[0x0][0x280], R24 ;  /* 0x0000a00052067a25 */ /* 0x002fc800078e0018 */
[----:B---3--:R-:W-:Y:S02]  /*2860*/  IMAD R4, R34, c[0x0][0x280], RZ ;  /* 0x0000a00022047a24 */ /* 0x008fe400078e02ff */
[----:B------:R-:W-:Y:S02]  /*2870*/  @P2 IMAD.MOV.U32 R5, RZ, RZ, c[0x0][0x23c] ;  /* 0x00008f00ff052624 */ /* 0x000fe400078e00ff */
[----:B------:R-:W-:Y:S02]  /*2880*/  IMAD R21, R82, c[0x0][0x284], R4 ;  /* 0x0000a10052157a24 */ /* 0x000fe400078e0204 */
[----:B------:R-:W-:Y:S01]  /*2890*/  IMAD R4, R32, c[0x0][0x1e0], RZ ;  /* 0x0000780020047a24 */ /* 0x000fe200078e02ff */
[----:B------:R-:W-:Y:S02]  /*28a0*/  @P2 LEA.HI.X R13, R35, R3, R5, 0x5, P3 ;  /* 0x00000003230d2211 */ /* 0x000fe400018f2c05 */
[----:B------:R-:W-:Y:S01]  /*28b0*/  @P2 LEA R18, P3, R12, c[0x0][0x220], 0x1 ;  /* 0x000088000c122a11 */ /* 0x000fe200078608ff */
[----:B------:R-:W-:-:S02]  /*28c0*/  IMAD R14, R27, c[0x0][0x1e4], R4 ;  /* 0x000079001b0e7a24 */ /* 0x000fc400078e0204 */
[----:B------:R-:W-:Y:S01]  /*28d0*/  @P0 IMAD.WIDE.U32 R4, R35, 0x30, R2 ;  /* 0x0000003023040825 */ /* 0x000fe200078e0002 */
[----:B------:R-:W-:-:S03]  /*28e0*/  @P2 LEA.HI.X R19, R12, c[0x0][0x224], R13, 0x1, P3 ;  /* 0x000089000c132a11 */ /* 0x000fc600018f0c0d */
[----:B------:R-:W-:Y:S01]  /*28f0*/  IMAD.IADD R13, R7, 0x1, R21 ;  /* 0x00000001070d7824 */ /* 0x000fe200078e0215 */
[----:B------:R-:W-:Y:S01]  /*2900*/  @P0 IADD3 R5, R5, R16, RZ ;  /* 0x0000001005050210 */ /* 0x000fe20007ffe0ff */
[----:B------:R-:W-:Y:S01]  /*2910*/  IMAD.MOV.U32 R12, RZ, RZ, R6 ;  /* 0x000000ffff0c7224 */ /* 0x000fe200078e0006 */
[C---:B------:R-:W-:Y:S01]  /*2920*/  @P0 LEA R16, P3, R4.reuse, c[0x0][0x220], 0x1 ;  /* 0x0000880004100a11 */ /* 0x040fe200078608ff */
[----:B------:R1:W-:Y:S01]  /*2930*/  @P2 LDGSTS.E.BYPASS.LTC128B.128 [R224+0x3900], [R18.64], !P6 ;  /* 0x0390000012e02fae */ /* 0x0003e2000f101d48 */
[----:B------:R-:W-:Y:S01]  /*2940*/  IMAD.IADD R7, R11, 0x1, R14 ;  /* 0x000000010b077824 */ /* 0x000fe200078e020e */
[----:B------:R-:W-:Y:S01]  /*2950*/  MOV R14, R8 ;  /* 0x00000008000e7202 */ /* 0x000fe20000000f00 */
[----:B------:R-:W-:Y:S01]  /*2960*/  IMAD.MOV.U32 R6, RZ, RZ, R10 ;  /* 0x000000ffff067224 */ /* 0x000fe200078e000a */
[----:B------:R-:W-:Y:S01]  /*2970*/  @P0 LEA.HI.X R17, R4, c[0x0][0x224], R5, 0x1, P3 ;  /* 0x0000890004110a11 */ /* 0x000fe200018f0c05 */
[----:B------:R-:W-:Y:S01]  /*2980*/  IMAD.WIDE.U32 R4, R82, c[0x0][0x280], R28 ;  /* 0x0000a00052047a25 */ /* 0x000fe200078e001c */
[----:B------:R-:W-:-:S02]  /*2990*/  @P1 LEA R20, P3, R35, R2, 0x6 ;  /* 0x0000000223141211 */ /* 0x000fc400078630ff */
[----:B------:R-:W-:Y:S01]  /*29a0*/  @P1 MOV R2, c[0x0][0x23c] ;  /* 0x00008f0000021a02 */ /* 0x000fe20000000f00 */
[----:B------:R3:W-:Y:S01]  /*29b0*/  @P0 LDGSTS.E.BYPASS.LTC128B.128 [R224+0x4100], [R16.64], !P6 ;  /* 0x0410000010e00fae */ /* 0x0007e2000f101d48 */
[----:B------:R-:W-:Y:S01]  /*29c0*/  IMAD.WIDE.U32 R10, R82, c[0x0][0x290], R28 ;  /* 0x0000a400520a7a25 */ /* 0x000fe200078e001c */
[----:B------:R-:W-:Y:S02]  /*29d0*/  ISETP.GE.AND P0, PT, R102, c[0x0][0x1d4], PT ;  /* 0x0000750066007a0c */ /* 0x000fe40003f06270 */
[----:B------:R-:W-:Y:S01]  /*29e0*/  @P1 LEA.HI.X R3, R35, R3, R2, 0x6, P3 ;  /* 0x0000000323031211 */ /* 0x000fe200018f3402 */
[----:B------:R-:W-:Y:S01]  /*29f0*/  IMAD.WIDE.U32 R8, R36, c[0x0][0x1e8], R6 ;  /* 0x00007a0024087a25 */ /* 0x000fe200078e0006 */
[C---:B------:R-:W-:Y:S02]  /*2a00*/  @P1 LEA R2, P3, R20.reuse, c[0x0][0x220], 0x1 ;  /* 0x0000880014021a11 */ /* 0x040fe400078608ff */
[----:B------:R-:W-:Y:S01]  /*2a10*/  P2R R91, PR, RZ, 0x1 ;  /* 0x00000001ff5b7803 */ /* 0x000fe20000000000 */
[----:B------:R-:W-:Y:S01]  /*2a20*/  IMAD.IADD R7, R21, 0x1, R5 ;  /* 0x0000000115077824 */ /* 0x000fe200078e0205 */
[----:B------:R-:W-:Y:S01]  /*2a30*/  @P1 LEA.HI.X R3, R20, c[0x0][0x224], R3, 0x1, P3 ;  /* 0x0000890014031a11 */ /* 0x000fe200018f0c03 */
[----:B------:R-:W-:Y:S01]  /*2a40*/  IMAD R9, R36, c[0x0][0x1ec], R9 ;  /* 0x00007b0024097a24 */ /* 0x000fe200078e0209 */
[----:B------:R-:W-:Y:S01]  /*2a50*/  IADD3 R5, R22, R11, RZ ;  /* 0x0000000b16057210 */ /* 0x000fe20007ffe0ff */
[----:B------:R-:W-:Y:S01]  /*2a60*/  IMAD.MOV.U32 R6, RZ, RZ, R4 ;  /* 0x000000ffff067224 */ /* 0x000fe200078e0004 */
[----:B------:R-:W-:Y:S01]  /*2a70*/  MOV R4, R10 ;  /* 0x0000000a00047202 */ /* 0x000fe20000000f00 */
[----:B------:R4:W-:Y:S01]  /*2a80*/  @P1 LDGSTS.E.BYPASS.LTC128B.128 [R224+0x4900], [R2.64], !P6 ;  /* 0x0490000002e01fae */ /* 0x0009e2000f101d48 */
[----:B-----5:R-:W-:Y:S01]  /*2a90*/  IMAD.WIDE.U32 R98, R138, c[0x0][0x290], R14 ;  /* 0x0000a4008a627a25 */ /* 0x020fe200078e000e */
[----:B------:R-:W-:-:S02]  /*2aa0*/  ISETP.GE.AND P6, PT, R28, c[0x0][0x1d4], PT ;  /* 0x000075001c007a0c */ /* 0x000fc40003fc6270 */
[----:B------:R-:W0:Y:S01]  /*2ab0*/  LDGDEPBAR ;  /* 0x00000000000079af */ /* 0x000e220000000000 */
[C---:B------:R-:W-:Y:S01]  /*2ac0*/  IMAD.WIDE.U32 R100, R138.reuse, c[0x0][0x280], R12 ;  /* 0x0000a0008a647a25 */ /* 0x040fe200078e000c */
[----:B------:R-:W-:Y:S03]  /*2ad0*/  WARPSYNC 0xffffffff ;  /* 0xffffffff00007948 */ /* 0x000fe60003800000 */
[----:B------:R-:W-:-:S04]  /*2ae0*/  IMAD.WIDE.U32 R96, R138, c[0x0][0x280], R6 ;  /* 0x0000a0008a607a25 */ /* 0x000fc800078e0006 */
[----:B------:R-:W-:-:S04]  /*2af0*/  IMAD.WIDE.U32 R94, R138, c[0x0][0x290], R4 ;  /* 0x0000a4008a5e7a25 */ /* 0x000fc800078e0004 */
[----:B------:R-:W-:Y:S01]  /*2b00*/  IMAD.SHL.U32 R10, R192, 0x2, RZ ;  /* 0x00000002c00a7824 */ /* 0x000fe200078e00ff */
[----:B----4-:R-:W-:Y:S01]  /*2b10*/  SHF.R.S32.HI R2, RZ, 0x1f, R138 ;  /* 0x0000001fff027819 */ /* 0x010fe2000001148a */
[----:B------:R-:W-:-:S04]  /*2b20*/  IMAD R3, R34, c[0x0][0x1e0], RZ ;  /* 0x0000780022037a24 */ /* 0x000fc800078e02ff */
[C---:B------:R-:W-:Y:S02]  /*2b30*/  IMAD R11, R2.reuse, c[0x0][0x280], RZ ;  /* 0x0000a000020b7a24 */ /* 0x040fe400078e02ff */
[----:B-1----:R-:W-:Y:S02]  /*2b40*/  IMAD R18, R2, c[0x0][0x290], RZ ;  /* 0x0000a40002127a24 */ /* 0x002fe400078e02ff */
[----:B---3--:R-:W-:Y:S02]  /*2b50*/  IMAD R17, R82, c[0x0][0x1e4], R3 ;  /* 0x0000790052117a24 */ /* 0x008fe400078e0203 */
[----:B------:R-:W-:-:S03]  /*2b60*/  IMAD R3, R138, c[0x0][0x284], R11 ;  /* 0x0000a1008a037a24 */ /* 0x000fc600078e020b */
[----:B------:R-:W-:Y:S01]  /*2b70*/  IADD3 R122, R187, R17, RZ ;  /* 0x00000011bb7a7210 */ /* 0x000fe20007ffe0ff */
[----:B------:R-:W-:Y:S02]  /*2b80*/  IMAD.IADD R112, R101, 0x1, R3 ;  /* 0x0000000165707824 */ /* 0x000fe400078e0203 */
[----:B------:R-:W-:Y:S01]  /*2b90*/  IMAD.IADD R109, R3, 0x1, R97 ;  /* 0x00000001036d7824 */ /* 0x000fe200078e0261 */
        /* <DEDUP_REMOVED lines=21> */
[----:B------:R-:W-:Y:S01]  /*2cf0*/  IMAD.MOV.U32 R4, RZ, RZ, R2 ;  /* 0x000000ffff047224 */ /* 0x000fe200078e0002 */
[----:B------:R-:W-:Y:S01]  /*2d00*/  ISETP.GE.AND P2, PT, R192, 0x1, PT ;  /* 0x00000001c000780c */ /* 0x000fe20003f46270 */
        /* <DEDUP_REMOVED lines=10> */
[----:B------:R-:W-:Y:S01]  /*2db0*/  P2R R129, PR, RZ, 0x1 ;  /* 0x00000001ff817803 */ /* 0x000fe20000000000 */
        /* <DEDUP_REMOVED lines=11> */
[----:B------:R-:W-:-:S02]  /*2e70*/  IADD3 R90, R87, R9, RZ ;  /* 0x00000009575a7210 */ /* 0x000fc40007ffe0ff */
[----:B------:R-:W-:Y:S01]  /*2e80*/  SHF.R.S32.HI R106, RZ, 0x1f, R104 ;  /* 0x0000001fff6a7819 */ /* 0x000fe20000011468 */
[----:B------:R-:W-:Y:S02]  /*2e90*/  IMAD R3, R6, c[0x0][0x1e0], RZ ;  /* 0x0000780006037a24 */ /* 0x000fe400078e02ff */
        /* <DEDUP_REMOVED lines=30> */
[C---:B------:R-:W-:Y:S01]  /*3080*/  IMAD R168, R144.reuse, c[0x0][0x294], RZ ;  /* 0x0000a50090a87a24 */ /* 0x040fe200078e02ff */
[----:B------:R-:W-:Y:S01]  /*3090*/  LOP3.LUT R4, R153, 0x38, R83, 0xf8, !PT ;  /* 0x0000003899047812 */ /* 0x000fe200078ef853 */
[C---:B------:R-:W-:Y:S01]  /*30a0*/  IMAD R169, R144.reuse, c[0x0][0x284], RZ ;  /* 0x0000a10090a97a24 */ /* 0x040fe200078e02ff */
[----:B------:R-:W-:Y:S01]  /*30b0*/  SHF.L.U32 R126, R5, 0x1, RZ ;  /* 0x00000001057e7819 */ /* 0x000fe200000006ff */
[C---:B------:R-:W-:Y:S01]  /*30c0*/  IMAD R167, R144.reuse, c[0x0][0x1e4], RZ ;  /* 0x0000790090a77a24 */ /* 0x040fe200078e02ff */
[----:B------:R-:W-:Y:S01]  /*30d0*/  LOP3.LUT R5, R3, R158, RZ, 0x3c, !PT ;  /* 0x0000009e03057212 */ /* 0x000fe200078e3cff */
[----:B------:R-:W-:Y:S01]  /*30e0*/  IMAD.WIDE.U32 R144, R144, c[0x0][0x280], RZ ;  /* 0x0000a00090907a25 */ /* 0x000fe200078e00ff */
[----:B------:R-:W-:-:S02]  /*30f0*/  LOP3.LUT R3, R2, R190, RZ, 0x3c, !PT ;  /* 0x000000be02037212 */ /* 0x000fc400078e3cff */
[----:B------:R-:W-:Y:S01]  /*3100*/  LOP3.LUT R2, R4, R191, RZ, 0x3c, !PT ;  /* 0x000000bf04027212 */ /* 0x000fe200078e3cff */
[----:B------:R-:W-:Y:S01]  /*3110*/  IMAD.IADD R4, R159, 0x1, R5 ;  /* 0x000000019f047824 */ /* 0x000fe200078e0205 */
[----:B------:R-:W-:Y:S01]  /*3120*/  IADD3 R3, R163, R3, RZ ;  /* 0x00000003a3037210 */ /* 0x000fe20007ffe0ff */
[----:B------:R-:W-:Y:S01]  /*3130*/  IMAD R8, R11, c[0x0][0x21c], R8 ;  /* 0x000087000b087a24 */ /* 0x000fe200078e0208 */
[----:B------:R-:W-:Y:S01]  /*3140*/  IADD3 R169, R145, R169, RZ ;  /* 0x000000a991a97210 */ /* 0x000fe20007ffe0ff */
[----:B------:R-:W-:Y:S01]  /*3150*/  IMAD.IADD R2, R164, 0x1, R2 ;  /* 0x00000001a4027824 */ /* 0x000fe200078e0202 */
[----:B------:R-:W-:Y:S01]  /*3160*/  IADD3 R167, R143, R167, RZ ;  /* 0x000000a78fa77210 */ /* 0x000fe20007ffe0ff */
[----:B------:R-:W-:Y:S01]  /*3170*/  IMAD.X R131, R32, 0x1, R34, P1 ;  /* 0x0000000120837824 */ /* 0x000fe200008e0622 */
[----:B------:R-:W-:Y:S01]  /*3180*/  SHF.R.S32.HI R105, RZ, 0x1f, R83 ;  /* 0x0000001fff697819 */ /* 0x000fe20000011453 */
[----:B------:R-:W-:Y:S01]  /*3190*/  IMAD.IADD R168, R147, 0x1, R168 ;  /* 0x0000000193a87824 */ /* 0x000fe200078e02a8 */
[----:B------:R-:W-:Y:S01]  /*31a0*/  SHF.L.U32 R121, R4, 0x1, RZ ;  /* 0x0000000104797819 */ /* 0x000fe200000006ff */
[----:B------:R-:W-:Y:S01]  /*31b0*/  IMAD.IADD R103, R93, 0x1, R8 ;  /* 0x000000015d677824 */ /* 0x000fe200078e0208 */
[----:B------:R-:W-:Y:S01]  /*31c0*/  SHF.L.U32 R114, R2, 0x1, RZ ;  /* 0x0000000102727819 */ /* 0x000fe200000006ff */
[----:B------:R-:W-:-:S02]  /*31d0*/  IMAD.SHL.U32 R125, R6, 0x2, RZ ;  /* 0x00000002067d7824 */ /* 0x000fc400078e00ff */
[----:B------:R-:W-:Y:S02]  /*31e0*/  IMAD.SHL.U32 R123, R7, 0x2, RZ ;  /* 0x00000002077b7824 */ /* 0x000fe400078e00ff */
[----:B------:R-:W-:Y:S02]  /*31f0*/  IMAD.SHL.U32 R120, R3, 0x2, RZ ;  /* 0x0000000203787824 */ /* 0x000fe400078e00ff */
.L_x_1413:
        /* <DEDUP_REMOVED lines=63> */
.L_x_1383:
[----:B------:R-:W-:Y:S05]  /*35f0*/  BSYNC B0 ;  /* 0x0000000000007941 */ /* 0x000fea0003800000 */
.L_x_1382:
        /* <DEDUP_REMOVED lines=39> */
.L_x_1385:
[----:B------:R-:W-:Y:S05]  /*3870*/  BSYNC B0 ;  /* 0x0000000000007941 */ /* 0x000fea0003800000 */
.L_x_1384:
        /* <DEDUP_REMOVED lines=37> */
.L_x_1387:
[----:B------:R-:W-:Y:S05]  /*3ad0*/  BSYNC B0 ;  /* 0x0000000000007941 */ /* 0x000fea0003800000 */
.L_x_1386:
        /* <DEDUP_REMOVED lines=68> */
.L_x_1391:
[----:B------:R-:W-:Y:S05]  /*3f20*/  BSYNC B0 ;  /* 0x0000000000007941 */ /* 0x000fea0003800000 */
.L_x_1390:
        /* <DEDUP_REMOVED lines=55> */
.L_x_1389:
[----:B------:R-:W-:Y:S05]  /*42a0*/  BSYNC B1 ;  /* 0x0000000000017941 */ /* 0x000fea0003800000 */
.L_x_1388:
        /* <DEDUP_REMOVED lines=56> */
.L_x_1395:
[----:B------:R-:W-:Y:S05]  /*4630*/  BSYNC B0 ;  /* 0x0000000000007941 */ /* 0x000fea0003800000 */
.L_x_1394:
        /* <DEDUP_REMOVED lines=55> */
.L_x_1393:
[----:B------:R-:W-:Y:S05]  /*49b0*/  BSYNC B1 ;  /* 0x0000000000017941 */ /* 0x000fea0003800000 */
.L_x_1392:
        /* <DEDUP_REMOVED lines=55> */
.L_x_1398:
[----:B------:R-:W-:Y:S05]  /*4d30*/  BSYNC B0 ;  /* 0x0000000000007941 */ /* 0x000fea0003800000 */
.L_x_1397:
        /* <DEDUP_REMOVED lines=56> */
.L_x_1381:
        /* <DEDUP_REMOVED lines=195> */
.L_x_1400:
[----:B---3--:R-:W-:Y:S05]  /*5cf0*/  BSYNC B0 ;  /* 0x0000000000007941 */ /* 0x008fea0003800000 */
.L_x_1399:
        /* <DEDUP_REMOVED lines=115> */
.L_x_1402:
[----:B------:R-:W-:Y:S05]  /*6430*/  BSYNC B0 ;  /* 0x0000000000007941 */ /* 0x000fea0003800000 */
.L_x_1401:
        /* <DEDUP_REMOVED lines=116> */
.L_x_1380:
        /* <DEDUP_REMOVED lines=11> */
.L_x_1404:
[----:B------:R-:W-:Y:S05]  /*6c30*/  BSYNC B0 ;  /* 0x0000000000007941 */ /* 0x000fea0003800000 */
.L_x_1403:
        /* <DEDUP_REMOVED lines=8> */
.L_x_1406:
[----:B------:R-:W-:Y:S05]  /*6cc0*/  BSYNC B0 ;  /* 0x0000000000007941 */ /* 0x000fea0003800000 */
.L_x_1405:
[----:B------:R-:W-:Y:S11]  /*6cd0*/  ISETP.GE.AND P0, PT, R148, R2, PT ;  /* 0x000000029400720c */ /* 0x000ff60003f06270 */
[----:B------:R-:W-:Y:S02]  /*6ce0*/  @!UPT UIADD3 URZ, URZ, URZ, URZ ;  /* 0x0000003f3f3ff290 */ /* 0x000fe4000fffe03f */
[----:B------:R-:W-:-:S05]  /*6cf0*/  @P0 BRA `(.L_x_1396) ;  /* 0x0000004000000947 */ /* 0x000fca0003800000 */
[----:B-1----:R-:W1:Y:S04]  /*6d00*/  @!P6 LDS.128 R8, [R80+0x4800] ;  /* 0x004800005008e984 */ /* 0x002e680000000c00 */
[----:B------:R-:W2:Y:S04]  /*6d10*/  @!P1 LDS.128 R4, [R81+0x4800] ;  /* 0x0048000051049984 */ /* 0x000ea80000000c00 */
[----:B-1----:R1:W-:Y:S04]  /*6d20*/  @!P6 STG.E.128 [R62.64], R8 ;  /* 0x000000083e00e986 */ /* 0x0023e8000c101d08 */
[----:B--2---:R1:W-:Y:S02]  /*6d30*/  @!P1 STG.E.128 [R62.64+0x40], R4 ;  /* 0x000040043e009986 */ /* 0x0043e4000c101d08 */
.L_x_1396:
[----:B------:R-:W-:Y:S05]  /*6d40*/  BSYNC B2 ;  /* 0x0000000000027941 */ /* 0x000fea0003800000 */
.L_x_1379:
        /* <DEDUP_REMOVED lines=62> */
[----:B------:R-:W-:Y:S11]  /*7130*/  ISETP.NE.AND P5, PT, R134, RZ, PT ;  /* 0x000000ff8600720c */ /* 0x000ff60003fa5270 */
        /* <DEDUP_REMOVED lines=10> */
[----:B--2---:R-:W-:Y:S04]  /*71e0*/  IMNMX R8, R2, 0x50, PT ;  /* 0x0000005002087817 */ /* 0x004fe80003800200 */
[----:B------:R-:W-:Y:S02]  /*71f0*/  ISETP.GE.AND P1, PT, R82, R8, PT ;  /* 0x000000085200720c */ /* 0x000fe40003f26270 */
[----:B---3--:R-:W-:Y:S04]  /*7200*/  IADD3 R6, P0, R132, R16, RZ ;  /* 0x0000001084067210 */ /* 0x008fe80007f1e0ff */
[----:B------:R-:W-:Y:S01]  /*7210*/  IADD3.X R7, R17, R131, RZ, P0, !PT ;  /* 0x0000008311077210 */ /* 0x000fe200007fe4ff */
        /* <DEDUP_REMOVED lines=18> */
.L_x_1408:
[----:B-1----:R-:W-:Y:S05]  /*7340*/  BSYNC B0 ;  /* 0x0000000000007941 */ /* 0x002fea0003800000 */
.L_x_1407:
        /* <DEDUP_REMOVED lines=21> */
.L_x_1410:
[----:B------:R-:W-:Y:S05]  /*74a0*/  BSYNC B0 ;  /* 0x0000000000007941 */ /* 0x000fea0003800000 */
.L_x_1409:
        /* <DEDUP_REMOVED lines=21> */
.L_x_1412:
[----:B------:R-:W-:Y:S05]  /*7600*/  BSYNC B0 ;  /* 0x0000000000007941 */ /* 0x000fea0003800000 */
.L_x_1411:
        /* <DEDUP_REMOVED lines=10> */
[----:B------:R-:W-:Y:S01]  /*76b0*/  @P0 LEA R8, P1, R2, c[0x0][0x220], 0x1 ;  /* 0x0000880002080a11 */ /* 0x000fe200078208ff */
        /* <DEDUP_REMOVED lines=22> */
.L_x_1378:
[----:B-1----:R-:W2:Y:S01]  /*7820*/  LDL.LU R2, [R1+0x1c] ;  /* 0x00001c0001027983 */ /* 0x002ea20000300800 */
[----:B------:R-:W-:-:S03]  /*7830*/  IMAD.MOV.U32 R0, RZ, RZ, c[0x0][0x2c4] ;  /* 0x0000b100ff007624 */ /* 0x000fc600078e00ff */
[----:B------:R-:W3:Y:S02]  /*7840*/  LDL R16, [R1+0x3c] ;  /* 0x00003c0001107983 */ /* 0x000ee40000100800 */
[----:B------:R-:W-:Y:S01]  /*7850*/  ISETP.NE.AND P3, PT, R0, 0x1, PT ;  /* 0x000000010000780c */ /* 0x000fe20003f65270 */
[----:B------:R-:W-:Y:S01]  /*7860*/  BSSY B0, `(.L_x_1414) ;  /* 0x000002c000007945 */ /* 0x000fe20003800000 */
[----:B------:R-:W-:Y:S01]  /*7870*/  IMAD.IADD R10, R161, 0x1, R162 ;  /* 0x00000001a10a7824 */ /* 0x000fe200078e02a2 */
[----:B--2---:R-:W-:-:S10]  /*7880*/  LOP3.LUT R2, R2, 0xfffffffb, RZ, 0xc0, !PT ;  /* 0xfffffffb02027812 */ /* 0x004fd400078ec0ff */
[----:B------:R-:W-:Y:S02]  /*7890*/  @P3 LOP3.LUT R2, R2, 0x4, RZ, 0xfc, !PT ;  /* 0x0000000402023812 */ /* 0x000fe400078efcff */
[----:B---3--:R-:W-:-:S03]  /*78a0*/  IADD3 R0, R16, 0x7f, RZ ;  /* 0x0000007f10007810 */ /* 0x008fc60007ffe0ff */
[----:B------:R1:W-:Y:S02]  /*78b0*/  STL [R1+0x1c], R2 ;  /* 0x00001c0201007387 */ /* 0x0003e40000100800 */
[----:B-1----:R-:W-:-:S05]  /*78c0*/  @P3 IMAD.HI.U32 R2, R0, c[0x0][0x2c8], RZ ;  /* 0x0000b20000023a27 */ /* 0x002fca00078e00ff */
[----:B------:R-:W-:-:S05]  /*78d0*/  @P3 SHF.R.U32.HI R0, RZ, c[0x0][0x2cc], R2 ;  /* 0x0000b300ff003a19 */ /* 0x000fca0000011602 */
[----:B------:R-:W-:-:S04]  /*78e0*/  IMAD.IADD R0, R173, 0x1, R0 ;  /* 0x00000001ad007824 */ /* 0x000fc800078e0200 */
[----:B------:R-:W-:-:S05]  /*78f0*/  IMAD.HI R0, R0, 0x66666667, RZ ;  /* 0x6666666700007827 */ /* 0x000fca00078e02ff */
[----:B------:R-:W-:-:S04]  /*7900*/  SHF.R.U32.HI R2, RZ, 0x1f, R0 ;  /* 0x0000001fff027819 */ /* 0x000fc80000011600 */
[----:B------:R-:W-:-:S04]  /*7910*/  LEA.HI.SX32 R0, R0, R2, 0x1b ;  /* 0x0000000200007211 */ /* 0x000fc800078fdaff */
[----:B------:R-:W-:-:S04]  /*7920*/  IMNMX R6, R172, R0, PT ;  /* 0x00000000ac067217 */ /* 0x000fc80003800200 */
[----:B------:R-:W-:Y:S01]  /*7930*/  ISETP.GE.AND P0, PT, R6, 0x1, PT ;  /* 0x000000010600780c */ /* 0x000fe20003f06270 */
[----:B------:R-:W-:-:S12]  /*7940*/  IMAD.MOV.U32 R0, RZ, RZ, RZ ;  /* 0x000000ffff007224 */ /* 0x000fd800078e00ff */
        /* <DEDUP_REMOVED lines=29> */
.L_x_1415:
[----:B------:R-:W-:Y:S05]  /*7b20*/  BSYNC B0 ;  /* 0x0000000000007941 */ /* 0x000fea0003800000 */
.L_x_1414:
        /* <DEDUP_REMOVED lines=38> */
[----:B------:R-:W-:Y:S01]  /*7d90*/  IMAD.IADD R0, R3, 0x1, R0 ;  /* 0x0000000103007824 */ /* 0x000fe200078e0200 */
[----:B------:R1:W-:Y:S04]  /*7da0*/  STL [R1+0x10], R3 ;  /* 0x0000100301007387 */ /* 0x0003e80000100800 */
        /* <DEDUP_REMOVED lines=8> */
[----:B------:R-:W-:-:S04]  /*7e30*/  LEA R0, R166, R140, 0x4 ;  /* 0x0000008ca6007211 */ /* 0x000fc800078e20ff */
[----:B------:R-:W-:-:S05]  /*7e40*/  IADD3 R12, R0, R16, RZ ;  /* 0x00000010000c7210 */ /* 0x000fca0007ffe0ff */
[----:B------:R-:W-:-:S04]  /*7e50*/  @P3 IMAD.HI.U32 R5, R12, c[0x0][0x2c8], RZ ;  /* 0x0000b2000c053a27 */ /* 0x000fc800078e00ff */
[----:B-12---:R-:W-:-:S05]  /*7e60*/  @P1 IMAD.WIDE R2, R17, R2, c[0x0][0x340] ;  /* 0x0000d00011021625 */ /* 0x006fca00078e0202 */
[----:B------:R1:W2:Y:S01]  /*7e70*/  @P1 LDG.E R13, [R2.64] ;  /* 0x00000008020d1981 */ /* 0x0002a2000c1e1900 */
[----:B------:R-:W-:Y:S01]  /*7e80*/  IMAD.MOV.U32 R0, RZ, RZ, R12 ;  /* 0x000000ffff007224 */ /* 0x000fe200078e000c */
[----:B------:R-:W-:Y:S02]  /*7e90*/  @P3 SHF.R.U32.HI R0, RZ, c[0x0][0x2cc], R5 ;  /* 0x0000b300ff003a19 */ /* 0x000fe40000011605 */
[----:B------:R-:W-:Y:S02]  /*7ea0*/  MOV R6, R136 ;  /* 0x0000008800067202 */ /* 0x000fe40000000f00 */
[----:B------:R-:W-:Y:S02]  /*7eb0*/  MOV R7, R137 ;  /* 0x0000008900077202 */ /* 0x000fe40000000f00 */
[----:B-1----:R-:W-:Y:S02]  /*7ec0*/  SHF.R.S32.HI R3, RZ, 0x1f, R160 ;  /* 0x0000001fff037819 */ /* 0x002fe400000114a0 */
[----:B------:R-:W-:-:S03]  /*7ed0*/  IADD3 R2, P0, R140, R10, RZ ;  /* 0x0000000a8c027210 */ /* 0x000fc60007f1e0ff */
[----:B------:R-:W-:Y:S01]  /*7ee0*/  IMAD R4, R3, c[0x0][0x178], RZ ;  /* 0x00005e0003047a24 */ /* 0x000fe200078e02ff */
[----:B------:R-:W-:-:S03]  /*7ef0*/  LEA.HI.X.SX32 R3, R10, R189, 0x1, P0 ;  /* 0x000000bd0a037211 */ /* 0x000fc600000f0eff */
[C---:B------:R-:W-:Y:S02]  /*7f00*/  IMAD R8, R160.reuse, c[0x0][0x17c], R4 ;  /* 0x00005f00a0087a24 */ /* 0x040fe400078e0204 */
[----:B------:R-:W-:Y:S01]  /*7f10*/  IMAD.WIDE.U32 R4, R160, c[0x0][0x178], RZ ;  /* 0x00005e00a0047a25 */ /* 0x000fe200078e00ff */
[----:B------:R-:W-:-:S03]  /*7f20*/  ISETP.NE.U32.AND P0, PT, RZ, c[0x0][0x348], PT ;  /* 0x0000d200ff007a0c */ /* 0x000fc60003f05070 */
[C---:B------:R-:W-:Y:S02]  /*7f30*/  IMAD R15, R3.reuse, c[0x0][0x1e0], RZ ;  /* 0x00007800030f7a24 */ /* 0x040fe400078e02ff */
[----:B------:R-:W-:Y:S02]  /*7f40*/  IMAD R14, R3, c[0x0][0x208], RZ ;  /* 0x00008200030e7a24 */ /* 0x000fe400078e02ff */
[----:B------:R-:W-:Y:S01]  /*7f50*/  IMAD.IADD R3, R5, 0x1, R8 ;  /* 0x0000000105037824 */ /* 0x000fe200078e0208 */
[----:B------:R-:W-:Y:S01]  /*7f60*/  ISETP.NE.AND.EX P0, PT, RZ, c[0x0][0x34c], PT, P0 ;  /* 0x0000d300ff007a0c */ /* 0x000fe20003f05300 */
[----:B------:R-:W-:-:S04]  /*7f70*/  IMAD.WIDE.U32 R10, R2, c[0x0][0x1e0], R6 ;  /* 0x00007800020a7a25 */ /* 0x000fc800078e0006 */
[----:B------:R-:W-:-:S04]  /*7f80*/  IMAD.WIDE.U32 R8, R2, c[0x0][0x208], R6 ;  /* 0x0000820002087a25 */ /* 0x000fc800078e0006 */
[C---:B------:R-:W-:Y:S02]  /*7f90*/  IMAD R6, R2.reuse, c[0x0][0x1e4], R15 ;  /* 0x0000790002067a24 */ /* 0x040fe400078e020f */
[----:B------:R-:W-:Y:S01]  /*7fa0*/  IMAD R5, R2, c[0x0][0x20c], R14 ;  /* 0x0000830002057a24 */ /* 0x000fe200078e020e */
[----:B------:R-:W-:Y:S02]  /*7fb0*/  MOV R2, R4 ;  /* 0x0000000400027202 */ /* 0x000fe40000000f00 */
[----:B------:R-:W-:Y:S01]  /*7fc0*/  SEL R4, R139, RZ, !P0 ;  /* 0x000000ff8b047207 */ /* 0x000fe20004000000 */
[----:B------:R-:W-:Y:S02]  /*7fd0*/  IMAD.IADD R5, R9, 0x1, R5 ;  /* 0x0000000109057824 */ /* 0x000fe400078e0205 */
[----:B---3--:R-:W-:Y:S01]  /*7fe0*/  IMAD.WIDE.U32 R2, R18, c[0x0][0x1b8], R2 ;  /* 0x00006e0012027a25 */ /* 0x008fe200078e0002 */
[----:B------:R-:W-:Y:S02]  /*7ff0*/  IADD3 R7, R11, R6, RZ ;  /* 0x000000060b077210 */ /* 0x000fe40007ffe0ff */
[----:B------:R-:W-:Y:S01]  /*8000*/  SEL R9, R17, RZ, !P0 ;  /* 0x000000ff11097207 */ /* 0x000fe20004000000 */
[----:B------:R-:W-:Y:S01]  /*8010*/  IMAD R11, R4, c[0x0][0x1c0], RZ ;  /* 0x00007000040b7a24 */ /* 0x000fe200078e02ff */
[----:B------:R-:W-:Y:S01]  /*8020*/  MOV R6, R10 ;  /* 0x0000000a00067202 */ /* 0x000fe20000000f00 */
[----:B------:R-:W-:Y:S01]  /*8030*/  IMAD R3, R18, c[0x0][0x1bc], R3 ;  /* 0x00006f0012037a24 */ /* 0x000fe200078e0203 */
[----:B------:R-:W-:Y:S01]  /*8040*/  MOV R4, R8 ;  /* 0x0000000800047202 */ /* 0x000fe20000000f00 */
[----:B------:R-:W-:-:S02]  /*8050*/  IMAD R14, R9, c[0x0][0x1c4], R11 ;  /* 0x00007100090e7a24 */ /* 0x000fc400078e020b */
[----:B------:R-:W-:Y:S01]  /*8060*/  IMAD.WIDE.U32 R8, R9, c[0x0][0x1c0], R2 ;  /* 0x0000700009087a25 */ /* 0x000fe200078e0002 */
[----:B------:R-:W-:-:S03]  /*8070*/  SHF.R.S32.HI R11, RZ, 0x1f, R0 ;  /* 0x0000001fff0b7819 */ /* 0x000fc60000011400 */
[----:B------:R-:W-:-:S04]  /*8080*/  IMAD.WIDE.U32 R2, R18, c[0x0][0x1e8], R6 ;  /* 0x00007a0012027a25 */ /* 0x000fc800078e0006 */
[----:B------:R-:W-:Y:S02]  /*8090*/  IMAD.MOV R10, RZ, RZ, -R0 ;  /* 0x000000ffff0a7224 */ /* 0x000fe400078e0a00 */
[C---:B------:R-:W-:Y:S01]  /*80a0*/  IMAD.WIDE.U32 R6, R18.reuse, c[0x0][0x210], R4 ;  /* 0x0000840012067a25 */ /* 0x040fe200078e0004 */
[----:B------:R-:W-:Y:S02]  /*80b0*/  MOV R4, R2 ;  /* 0x0000000200047202 */ /* 0x000fe40000000f00 */
[----:B------:R-:W-:Y:S01]  /*80c0*/  MOV R2, R8 ;  /* 0x0000000800027202 */ /* 0x000fe20000000f00 */
[----:B------:R-:W-:Y:S01]  /*80d0*/  IMAD R5, R18, c[0x0][0x1ec], R3 ;  /* 0x00007b0012057a24 */ /* 0x000fe200078e0203 */
[----:B------:R-:W-:Y:S01]  /*80e0*/  IADD3 R3, R9, R14, RZ ;  /* 0x0000000e09037210 */ /* 0x000fe20007ffe0ff */
[----:B------:R-:W-:Y:S02]  /*80f0*/  IMAD R10, R10, c[0x0][0x2c4], R12 ;  /* 0x0000b1000a0a7a24 */ /* 0x000fe400078e020c */
[----:B------:R-:W-:Y:S01]  /*8100*/  IMAD R11, R11, c[0x0][0x1b0], RZ ;  /* 0x00006c000b0b7a24 */ /* 0x000fe200078e02ff */
[----:B------:R-:W-:Y:S01]  /*8110*/  ISETP.NE.U32.AND P0, PT, RZ, c[0x0][0x350], PT ;  /* 0x0000d400ff007a0c */ /* 0x000fe20003f05070 */
[----:B------:R-:W-:-:S02]  /*8120*/  IMAD R9, R18, c[0x0][0x214], R7 ;  /* 0x0000850012097a24 */ /* 0x000fc400078e0207 */
[C---:B------:R-:W-:Y:S02]  /*8130*/  IMAD R7, R0.reuse, c[0x0][0x1b4], R11 ;  /* 0x00006d0000077a24 */ /* 0x040fe400078e020b */
[----:B------:R-:W-:Y:S01]  /*8140*/  IMAD.WIDE.U32 R2, R0, c[0x0][0x1b0], R2 ;  /* 0x00006c0000027a25 */ /* 0x000fe200078e0002 */
[----:B------:R-:W-:-:S03]  /*8150*/  ISETP.NE.AND.EX P0, PT, RZ, c[0x0][0x354], PT, P0 ;  /* 0x0000d500ff007a0c */ /* 0x000fc60003f05300 */
[----:B------:R-:W-:Y:S01]  /*8160*/  IMAD.MOV.U32 R8, RZ, RZ, R6 ;  /* 0x000000ffff087224 */ /* 0x000fe200078e0006 */
[----:B------:R-:W-:Y:S02]  /*8170*/  SHF.R.S32.HI R6, RZ, 0x1f, R10 ;  /* 0x0000001fff067819 */ /* 0x000fe4000001140a */
[----:B------:R-:W-:-:S03]  /*8180*/  IADD3 R3, R3, R7, RZ ;  /* 0x0000000703037210 */ /* 0x000fc60007ffe0ff */
[----:B------:R-:W-:Y:S02]  /*8190*/  IMAD R7, R6, c[0x0][0x1a8], RZ ;  /* 0x00006a0006077a24 */ /* 0x000fe400078e02ff */
[----:B------:R-:W-:-:S04]  /*81a0*/  IMAD.WIDE.U32 R2, R10, c[0x0][0x1a8], R2 ;  /* 0x00006a000a027a25 */ /* 0x000fc800078e0002 */
[----:B------:R-:W-:-:S04]  /*81b0*/  IMAD R7, R10, c[0x0][0x1ac], R7 ;  /* 0x00006b000a077a24 */ /* 0x000fc800078e0207 */
[----:B------:R-:W-:Y:S01]  /*81c0*/  IMAD.IADD R3, R3, 0x1, R7 ;  /* 0x0000000103037824 */ /* 0x000fe200078e0207 */
[----:B------:R-:W-:Y:S02]  /*81d0*/  ISETP.GE.AND P2, PT, R136, c[0x0][0x198], PT ;  /* 0x0000660088007a0c */ /* 0x000fe40003f46270 */
[----:B------:R-:W-:Y:S02]  /*81e0*/  IADD3 R113, R245, -0x1, RZ ;  /* 0xfffffffff5717810 */ /* 0x000fe40007ffe0ff */
[----:B--2---:R-:W-:Y:S02]  /*81f0*/  @P1 SHF.R.S32.HI R0, RZ, 0x1f, R13 ;  /* 0x0000001fff001819 */ /* 0x004fe4000001140d */
[----:B------:R-:W-:Y:S02]  /*8200*/  @!P1 MOV R0, R139 ;  /* 0x0000008b00009202 */ /* 0x000fe40000000f00 */
[----:B------:R-:W-:Y:S02]  /*8210*/  @!P1 MOV R13, R17 ;  /* 0x00000011000d9202 */ /* 0x000fe40000000f00 */
[----:B------:R-:W-:-:S02]  /*8220*/  SEL R6, R0, RZ, !P0 ;  /* 0x000000ff00067207 */ /* 0x000fc40004000000 */
[----:B------:R-:W-:-:S03]  /*8230*/  SEL R0, R13, RZ, !P0 ;  /* 0x000000ff0d007207 */ /* 0x000fc60004000000 */
[C---:B------:R-:W-:Y:S02]  /*8240*/  IMAD R11, R6.reuse, c[0x0][0x1f0], RZ ;  /* 0x00007c00060b7a24 */ /* 0x040fe400078e02ff */
[----:B------:R-:W-:Y:S02]  /*8250*/  IMAD R10, R6, c[0x0][0x218], RZ ;  /* 0x00008600060a7a24 */ /* 0x000fe400078e02ff */
[----:B------:R-:W-:Y:S01]  /*8260*/  IMAD.WIDE.U32 R14, R0, c[0x0][0x1f0], R4 ;  /* 0x00007c00000e7a25 */ /* 0x000fe200078e0004 */
[----:B------:R-:W-:-:S03]  /*8270*/  LEA R6, P0, R2, c[0x0][0x160], 0x1 ;  /* 0x0000580002067a11 */ /* 0x000fc600078008ff */
        /* <DEDUP_REMOVED lines=13> */
.L_x_1561:
[----:B------:R-:W-:Y:S05]  /*8350*/  BRA.DIV ~URZ, `(.L_x_1418) ;  /* 0x000147b27f007947 */ /* 0x000fea000b800000 */
[----:B-1----:R1:W4:Y:S02]  /*8360*/  SHFL.IDX PT, R2, R6, RZ, 0x181f ;  /* 0x00181fff06027589 */ /* 0x00232400000e0000 */
.L_x_1562:
        /* <DEDUP_REMOVED lines=11> */
.L_x_1420:
[----:B------:R-:W-:Y:S05]  /*8420*/  BSYNC B0 ;  /* 0x0000000000007941 */ /* 0x000fea0003800000 */
.L_x_1419:
[----:B------:R-:W-:Y:S05]  /*8430*/  BRA.DIV ~URZ, `(.L_x_1421) ;  /* 0x000147427f007947 */ /* 0x000fea000b800000 */
[----:B---3--:R3:W1:Y:S04]  /*8440*/  SHFL.IDX PT, R7, R5, 0x1, 0x181f ;  /* 0x00381f0005077f89 */ /* 0x00866800000e0000 */
[----:B--2-4-:R3:W2:Y:S02]  /*8450*/  SHFL.IDX PT, R2, R6, 0x1, 0x181f ;  /* 0x00381f0006027f89 */ /* 0x0146a400000e0000 */
.L_x_1563:
        /* <DEDUP_REMOVED lines=10> */
.L_x_1423:
[----:B------:R-:W-:Y:S05]  /*8500*/  BSYNC B0 ;  /* 0x0000000000007941 */ /* 0x000fea0003800000 */
.L_x_1422:
[----:B------:R-:W-:Y:S05]  /*8510*/  BRA.DIV ~URZ, `(.L_x_1424) ;  /* 0x000147327f007947 */ /* 0x000fea000b800000 */
[----:B-1----:R1:W4:Y:S02]  /*8520*/  SHFL.IDX PT, R7, R5, 0x2, 0x181f ;  /* 0x00581f0005077f89 */ /* 0x00232400000e0000 */
.L_x_1564:
[----:B------:R-:W-:Y:S05]  /*8530*/  BRA.DIV ~URZ, `(.L_x_1425) ;  /* 0x000147827f007947 */ /* 0x000fea000b800000 */
[----:B--2---:R2:W1:Y:S02]  /*8540*/  SHFL.IDX PT, R2, R6, 0x2, 0x181f ;  /* 0x00581f0006027f89 */ /* 0x00446400000e0000 */
.L_x_1565:
        /* <DEDUP_REMOVED lines=10> */
.L_x_1427:
[----:B------:R-:W-:Y:S05]  /*85f0*/  BSYNC B0 ;  /* 0x0000000000007941 */ /* 0x000fea0003800000 */
.L_x_1426:
[----:B------:R-:W-:Y:S05]  /*8600*/  BRA.DIV ~URZ, `(.L_x_1428) ;  /* 0x000147227f007947 */ /* 0x000fea000b800000 */
[----:B----4-:R4:W2:Y:S04]  /*8610*/  SHFL.IDX PT, R7, R5, 0x3, 0x181f ;  /* 0x00781f0005077f89 */ /* 0x0108a800000e0000 */
[----:B-1----:R4:W1:Y:S02]  /*8620*/  SHFL.IDX PT, R2, R6, 0x3, 0x181f ;  /* 0x00781f0006027f89 */ /* 0x00286400000e0000 */
.L_x_1566:
        /* <DEDUP_REMOVED lines=10> */
.L_x_1430:
[----:B------:R-:W-:Y:S05]  /*86d0*/  BSYNC B0 ;  /* 0x0000000000007941 */ /* 0x000fea0003800000 */
.L_x_1429:
[----:B------:R-:W-:Y:S05]  /*86e0*/  BRA.DIV ~URZ, `(.L_x_1431) ;  /* 0x000147127f007947 */ /* 0x000fea000b800000 */
[----:B--2---:R2:W3:Y:S02]  /*86f0*/  SHFL.IDX PT, R7, R5, 0x4, 0x181f ;  /* 0x00981f0005077f89 */ /* 0x0044e400000e0000 */
.L_x_1567:
[----:B------:R-:W-:Y:S05]  /*8700*/  BRA.DIV ~URZ, `(.L_x_1432) ;  /* 0x000147627f007947 */ /* 0x000fea000b800000 */
[----:B-1----:R1:W2:Y:S02]  /*8710*/  SHFL.IDX PT, R2, R6, 0x4, 0x181f ;  /* 0x00981f0006027f89 */ /* 0x0022a400000e0000 */
.L_x_1568:
        /* <DEDUP_REMOVED lines=10> */
.L_x_1434:
[----:B------:R-:W-:Y:S05]  /*87c0*/  BSYNC B0 ;  /* 0x0000000000007941 */ /* 0x000fea0003800000 */
.L_x_1433:
[----:B------:R-:W-:Y:S05]  /*87d0*/  BRA.DIV ~URZ, `(.L_x_1435) ;  /* 0x000147027f007947 */ /* 0x000fea000b800000 */
[----:B---3--:R3:W1:Y:S04]  /*87e0*/  SHFL.IDX PT, R7, R5, 0x5, 0x181f ;  /* 0x00b81f0005077f89 */ /* 0x00866800000e0000 */
[----:B--2---:R3:W2:Y:S02]  /*87f0*/  SHFL.IDX PT, R2, R6, 0x5, 0x181f ;  /* 0x00b81f0006027f89 */ /* 0x0046a400000e0000 */
.L_x_1569:
        /* <DEDUP_REMOVED lines=10> */
.L_x_1437:
[----:B------:R-:W-:Y:S05]  /*88a0*/  BSYNC B0 ;  /* 0x0000000000007941 */ /* 0x000fea0003800000 */
.L_x_1436:
[----:B------:R-:W-:Y:S05]  /*88b0*/  BRA.DIV ~URZ, `(.L_x_1438) ;  /* 0x000146f27f007947 */ /* 0x000fea000b800000 */
[----:B-1----:R1:W3:Y:S02]  /*88c0*/  SHFL.IDX PT, R7, R5, 0x6, 0x181f ;  /* 0x00d81f0005077f89 */ /* 0x0022e400000e0000 */
.L_x_1570:
[----:B------:R-:W-:Y:S05]  /*88d0*/  BRA.DIV ~URZ, `(.L_x_1439) ;  /* 0x000147427f007947 */ /* 0x000fea000b800000 */
[----:B--2---:R2:W1:Y:S02]  /*88e0*/  SHFL.IDX PT, R2, R6, 0x6, 0x181f ;  /* 0x00d81f0006027f89 */ /* 0x00446400000e0000 */
.L_x_1571:
        /* <DEDUP_REMOVED lines=10> */
.L_x_1441:
[----:B------:R-:W-:Y:S05]  /*8990*/  BSYNC B0 ;  /* 0x0000000000007941 */ /* 0x000fea0003800000 */
.L_x_1440:
[----:B------:R-:W-:Y:S05]  /*89a0*/  BRA.DIV ~URZ, `(.L_x_1442) ;  /* 0x000146e27f007947 */ /* 0x000fea000b800000 */
[----:B-1-34-:R-:W1:Y:S04]  /*89b0*/  SHFL.IDX PT, R5, R5, 0x7, 0x181f ;  /* 0x00f81f0005057f89 */ /* 0x01ae6800000e0000 */
[----:B------:R3:W4:Y:S02]  /*89c0*/  SHFL.IDX PT, R3, R6, 0x7, 0x181f ;  /* 0x00f81f0006037f89 */ /* 0x00072400000e0000 */
.L_x_1572:
[----:B--2---:R-:W2:Y:S01]  /*89d0*/  LDL.LU R180, [R1+0x1c] ;  /* 0x00001c0001b47983 */ /* 0x004ea20000300800 */
        /* <DEDUP_REMOVED lines=15> */
[----:B------:R-:W4:Y:S04]  /*8ad0*/  LDL R8, [R1+0x34] ;  /* 0x0000340001087983 */ /* 0x000f280000100800 */
[----:B---3--:R-:W3:Y:S01]  /*8ae0*/  LDL.64 R6, [R1+0x28] ;  /* 0x0000280001067983 */ /* 0x008ee20000100a00 */
[----:B------:R-:W-:Y:S01]  /*8af0*/  IMAD.MOV.U32 R114, RZ, RZ, -0x50 ;  /* 0xffffffb0ff727424 */ /* 0x000fe200078e00ff */
[----:B------:R-:W-:-:S03]  /*8b00*/  SHF.R.S32.HI R74, RZ, 0x1f, R113 ;  /* 0x0000001fff4a7819 */ /* 0x000fc60000011471 */
[----:B------:R-:W-:Y:S02]  /*8b10*/  IMAD R114, R245, R114, 0x50 ;  /* 0x00000050f5727424 */ /* 0x000fe400078e0272 */
[----:B------:R-:W-:Y:S02]  /*8b20*/  IMAD R4, R74, c[0x0][0x1e0], RZ ;  /* 0x000078004a047a24 */ /* 0x000fe400078e02ff */
[----:B-1----:R-:W-:-:S04]  /*8b30*/  IMAD.WIDE.U32 R2, R113, c[0x0][0x1e0], RZ ;  /* 0x0000780071027a25 */ /* 0x002fc800078e00ff */
[----:B------:R-:W-:-:S04]  /*8b40*/  IMAD R4, R113, c[0x0][0x1e4], R4 ;  /* 0x0000790071047a24 */ /* 0x000fc800078e0204 */
[----:B------:R-:W-:Y:S02]  /*8b50*/  IMAD.IADD R3, R3, 0x1, R4 ;  /* 0x0000000103037824 */ /* 0x000fe400078e0204 */
[----:B------:R-:W-:Y:S02]  /*8b60*/  IMAD.MOV.U32 R178, RZ, RZ, c[0x0][0x1e0] ;  /* 0x00007800ffb27624 */ /* 0x000fe400078e00ff */
[----:B------:R-:W-:Y:S02]  /*8b70*/  IMAD.MOV.U32 R179, RZ, RZ, c[0x0][0x1e4] ;  /* 0x00007900ffb37624 */ /* 0x000fe400078e00ff */
[----:B------:R-:W-:Y:S01]  /*8b80*/  IMAD.WIDE.U32 R14, R178, 0x20, RZ ;  /* 0x00000020b20e7825 */ /* 0x000fe200078e00ff */
[----:B------:R-:W-:Y:S01]  /*8b90*/  BSSY B0, `(.L_x_1443) ;  /* 0x000002b000007945 */ /* 0x000fe20003800000 */
[----:B------:R-:W-:Y:S01]  /*8ba0*/  BAR.SYNC.DEFER_BLOCKING 0x0 ;  /* 0x0000000000007b1d */ /* 0x000fe20000010000 */
[----:B--2---:R-:W-:-:S04]  /*8bb0*/  IADD3 R112, R114, R249, -R140 ;  /* 0x000000f972707210 */ /* 0x004fc80007ffe88c */
[C---:B------:R-:W-:Y:S01]  /*8bc0*/  ISETP.GE.AND P3, PT, R112.reuse, 0x1, PT ;  /* 0x000000017000780c */ /* 0x040fe20003f66270 */
[----:B----4-:R-:W-:Y:S01]  /*8bd0*/  IMAD.MOV.U32 R177, RZ, RZ, R8 ;  /* 0x000000ffffb17224 */ /* 0x010fe200078e0008 */
[----:B------:R-:W-:Y:S01]  /*8be0*/  ISETP.GE.AND P2, PT, R112, 0x11, PT ;  /* 0x000000117000780c */ /* 0x000fe20003f46270 */
[----:B---3--:R-:W-:-:S04]  /*8bf0*/  IMAD.MOV.U32 R176, RZ, RZ, R6 ;  /* 0x000000ffffb07224 */ /* 0x008fc800078e0006 */
[----:B------:R-:W-:-:S04]  /*8c00*/  IMAD.WIDE.U32 R4, R2, 0x50, R176 ;  /* 0x0000005002047825 */ /* 0x000fc800078e00b0 */
[----:B------:R-:W-:Y:S01]  /*8c10*/  IMAD R2, R3, 0x50, RZ ;  /* 0x0000005003027824 */ /* 0x000fe200078e02ff */
[----:B------:R-:W-:Y:S02]  /*8c20*/  ISETP.GE.AND P1, PT, R112, 0x21, PT ;  /* 0x000000217000780c */ /* 0x000fe40003f26270 */
[----:B------:R-:W-:Y:S01]  /*8c30*/  @P3 LEA R8, P0, R4, c[0x0][0x1c8], 0x1 ;  /* 0x0000720004083a11 */ /* 0x000fe200078008ff */
[----:B------:R-:W-:Y:S01]  /*8c40*/  IMAD.IADD R3, R5, 0x1, R2 ;  /* 0x0000000105037824 */ /* 0x000fe200078e0202 */
[----:B------:R-:W-:-:S04]  /*8c50*/  @P2 LEA R2, P4, R178, R4, 0x4 ;  /* 0x00000004b2022211 */ /* 0x000fc800078820ff */
[----:B------:R-:W-:Y:S02]  /*8c60*/  @P3 LEA.HI.X R9, R4, c[0x0][0x1cc], R3, 0x1, P0 ;  /* 0x0000730004093a11 */ /* 0x000fe400000f0c03 */
[----:B------:R-:W-:Y:S02]  /*8c70*/  ISETP.GE.AND P0, PT, R112, 0x31, PT ;  /* 0x000000317000780c */ /* 0x000fe40003f06270 */
[----:B------:R-:W-:Y:S01]  /*8c80*/  @P2 LEA.HI.X R6, R178, R3, R179, 0x4, P4 ;  /* 0x00000003b2062211 */ /* 0x000fe200020f24b3 */
        /* <DEDUP_REMOVED lines=8> */
[----:B------:R2:W-:Y:S01]  /*8d10*/  @P2 LDGSTS.E.BYPASS.LTC128B.128 [R224+0x3100], [R12.64], !P5 ;  /* 0x031000000ce02fae */ /* 0x0005e2000e901d48 */
[----:B------:R-:W-:Y:S01]  /*8d20*/  @P1 IADD3.X R14, R3, R15, R2, P4, !PT ;  /* 0x0000000f030e1210 */ /* 0x000fe200027fe402 */
[----:B------:R-:W-:Y:S02]  /*8d30*/  @P0 IMAD.MOV.U32 R2, RZ, RZ, R4 ;  /* 0x000000ffff020224 */ /* 0x000fe400078e0004 */
[----:B------:R-:W-:Y:S02]  /*8d40*/  @P0 IMAD R15, R179, 0x30, RZ ;  /* 0x00000030b30f0824 */ /* 0x000fe400078e02ff */
[----:B------:R-:W-:Y:S01]  /*8d50*/  @P0 IMAD.WIDE.U32 R6, R178, 0x30, R2 ;  /* 0x00000030b2060825 */ /* 0x000fe200078e0002 */
[----:B------:R-:W-:-:S03]  /*8d60*/  @P1 LEA R10, P4, R11, c[0x0][0x1c8], 0x1 ;  /* 0x000072000b0a1a11 */ /* 0x000fc600078808ff */
[----:B------:R-:W-:Y:S01]  /*8d70*/  @P0 IMAD.IADD R7, R7, 0x1, R15 ;  /* 0x0000000107070824 */ /* 0x000fe200078e020f */
[----:B------:R-:W-:-:S05]  /*8d80*/  @P1 LEA.HI.X R11, R11, c[0x0][0x1cc], R14, 0x1, P4 ;  /* 0x000073000b0b1a11 */ /* 0x000fca00020f0c0e */
[----:B------:R2:W-:Y:S01]  /*8d90*/  @P1 LDGSTS.E.BYPASS.LTC128B.128 [R224+0x3900], [R10.64], !P5 ;  /* 0x039000000ae01fae */ /* 0x0005e2000e901d48 */
[----:B-1----:R-:W-:-:S04]  /*8da0*/  @P0 LEA R8, P3, R6, c[0x0][0x1c8], 0x1 ;  /* 0x0000720006080a11 */ /* 0x002fc800078608ff */
        /* <DEDUP_REMOVED lines=9> */
.L_x_1444:
[----:B------:R-:W-:Y:S05]  /*8e40*/  BSYNC B0 ;  /* 0x0000000000007941 */ /* 0x000fea0003800000 */
.L_x_1443:
[----:B------:R3:W5:Y:S01]  /*8e50*/  LDL R247, [R1+0x3c] ;  /* 0x00003c0001f77983 */ /* 0x0007620000100800 */
[----:B------:R-:W-:Y:S01]  /*8e60*/  ISETP.LT.AND P0, PT, RZ, c[0x0][0x27c], PT ;  /* 0x00009f00ff007a0c */ /* 0x000fe20003f01270 */
[----:B------:R-:W-:Y:S02]  /*8e70*/  IMAD.MOV.U32 R251, RZ, RZ, c[0x0][0x2c4] ;  /* 0x0000b100fffb7624 */ /* 0x000fe400078e00ff */
[----:B------:R-:W0:Y:S03]  /*8e80*/  LDGDEPBAR ;  /* 0x00000000000079af */ /* 0x000e260000000000 */
[----:B------:R-:W-:-:S07]  /*8e90*/  ISETP.NE.AND P6, PT, R251, 0x1, PT ;  /* 0x00000001fb00780c */ /* 0x000fce0003fc5270 */
[----:B------:R-:W-:Y:S05]  /*8ea0*/  @P0 BRA `(.L_x_1445) ;  /* 0x0000002000000947 */ /* 0x000fea0003800000 */
[----:B------:R-:W-:-:S04]  /*8eb0*/  DEPBAR.LE SB0, 0x1 ;  /* 0x000080400000791a */ /* 0x000fc80000000000 */
[----:B------:R-:W-:Y:S05]  /*8ec0*/  BRA `(.L_x_1446) ;  /* 0x00004bd000007947 */ /* 0x000fea0003800000 */
.L_x_1445:
[----:B------:R-:W-:Y:S01]  /*8ed0*/  ULDC.U8 UR4, c[0x0][0x298] ;  /* 0x0000a60000047ab9 */ /* 0x000fe20000000000 */
[----:B-1---5:R-:W-:Y:S01]  /*8ee0*/  SHF.R.S32.HI R2, RZ, 0x1f, R138 ;  /* 0x0000001fff027819 */ /* 0x022fe2000001148a */
[----:B------:R-:W-:Y:S01]  /*8ef0*/  IMAD.WIDE.U32 R6, R138, c[0x0][0x280], RZ ;  /* 0x0000a0008a067a25 */ /* 0x000fe200078e00ff */
[----:B------:R-:W-:Y:S01]  /*8f00*/  ISETP.NE.AND P0, PT, RZ, UR4, PT ;  /* 0x00000004ff007c0c */ /* 0x000fe2000bf05270 */
[----:B------:R-:W-:Y:S01]  /*8f10*/  BSSY B2, `(.L_x_1446) ;  /* 0x00004b8000027945 */ /* 0x000fe20003800000 */
[----:B------:R-:W-:Y:S01]  /*8f20*/  IADD3 R20, R82, R247, RZ ;  /* 0x000000f752147210 */ /* 0x000fe20007ffe0ff */
[----:B------:R-:W-:Y:S01]  /*8f30*/  IMAD R3, R2, c[0x0][0x280], RZ ;  /* 0x0000a00002037a24 */ /* 0x000fe200078e02ff */
[----:B------:R-:W-:Y:S01]  /*8f40*/  IADD3 R65, R82, 0x60, RZ ;  /* 0x0000006052417810 */ /* 0x000fe20007ffe0ff */
[----:B------:R-:W-:Y:S02]  /*8f50*/  IMAD R2, R2, c[0x0][0x290], RZ ;  /* 0x0000a40002027a24 */ /* 0x000fe400078e02ff */
[----:B--2---:R-:W-:-:S02]  /*8f60*/  IMAD R8, R138, c[0x0][0x284], R3 ;  /* 0x0000a1008a087a24 */ /* 0x004fc400078e0203 */
[C---:B------:R-:W-:Y:S01]  /*8f70*/  IMAD R3, R138.reuse, c[0x0][0x294], R2 ;  /* 0x0000a5008a037a24 */ /* 0x040fe200078e0202 */
        /* <DEDUP_REMOVED lines=37> */
[----:B------:R-:W-:-:S11]  /*91d0*/  ISETP.GE.AND P0, PT, R26, c[0x0][0x27c], PT ;  /* 0x00009f001a007a0c */ /* 0x000fd60003f06270 */
[C---:B------:R-:W-:Y:S01]  /*91e0*/  @!P1 IMAD.SHL.U32 R2, R24.reuse, 0x2, RZ ;  /* 0x0000000218029824 */ /* 0x040fe200078e00ff */
[----:B------:R-:W-:Y:S01]  /*91f0*/  @!P1 SHF.L.U64.HI R6, R24, 0x1, R25 ;  /* 0x0000000118069819 */ /* 0x000fe20000010219 */
[C---:B------:R-:W-:Y:S01]  /*9200*/  @!P0 IMAD.SHL.U32 R3, R26.reuse, 0x2, RZ ;  /* 0x000000021a038824 */ /* 0x040fe200078e00ff */
[----:B------:R-:W-:Y:S02]  /*9210*/  @!P0 SHF.L.U64.HI R7, R26, 0x1, R28 ;  /* 0x000000011a078819 */ /* 0x000fe4000001021c */
[CC--:B------:R-:W-:Y:S02]  /*9220*/  @!P1 IADD3 R14, P2, R10.reuse, R2.reuse, RZ ;  /* 0x000000020a0e9210 */ /* 0x0c0fe40007f5e0ff */
[-C--:B------:R-:W-:Y:S02]  /*9230*/  @!P0 IADD3 R4, P3, R10, R3.reuse, RZ ;  /* 0x000000030a048210 */ /* 0x080fe40007f7e0ff */
[----:B----4-:R-:W-:Y:S01]  /*9240*/  @!P1 IADD3 R12, P4, R11, R2, RZ ;  /* 0x000000020b0c9210 */ /* 0x010fe20007f9e0ff */
[--C-:B---3--:R-:W-:Y:S01]  /*9250*/  @!P1 IMAD.X R15, R13, 0x1, R6.reuse, P2 ;  /* 0x000000010d0f9824 */ /* 0x108fe200010e0606 */
[----:B------:R-:W-:Y:S01]  /*9260*/  @!P0 IADD3 R10, P2, R11, R3, RZ ;  /* 0x000000030b0a8210 */ /* 0x000fe20007f5e0ff */
[----:B------:R-:W-:Y:S01]  /*9270*/  @!P0 IMAD.X R5, R13, 0x1, R7, P3 ;  /* 0x000000010d058824 */ /* 0x000fe200018e0607 */
[----:B------:R-:W-:Y:S01]  /*9280*/  CS2R R2, SRZ ;  /* 0x0000000000027805 */ /* 0x000fe2000001ff00 */
[----:B-1----:R-:W-:-:S02]  /*9290*/  @!P1 IMAD.X R13, R16, 0x1, R6, P4 ;  /* 0x00000001100d9824 */ /* 0x002fc400020e0606 */
[----:B------:R-:W-:Y:S01]  /*92a0*/  @!P0 IMAD.X R11, R16, 0x1, R7, P2 ;  /* 0x00000001100b8824 */ /* 0x000fe200010e0607 */
[----:B------:R1:W5:Y:S01]  /*92b0*/  @!P0 LD.E.64 R8, [R4.64] ;  /* 0x0000000804088980 */ /* 0x000362000c101b00 */
[----:B------:R-:W-:-:S03]  /*92c0*/  CS2R R6, SRZ ;  /* 0x0000000000067805 */ /* 0x000fc6000001ff00 */
[----:B------:R2:W5:Y:S04]  /*92d0*/  @!P1 LD.E.64 R2, [R12.64] ;  /* 0x000000080c029980 */ /* 0x000568000c101b00 */
[----:B------:R2:W5:Y:S01]  /*92e0*/  @!P1 LD.E.64 R6, [R14.64] ;  /* 0x000000080e069980 */ /* 0x000562000c101b00 */
[----:B-1----:R-:W-:-:S06]  /*92f0*/  CS2R R4, SRZ ;  /* 0x0000000000047805 */ /* 0x002fcc000001ff00 */
[----:B------:R2:W5:Y:S02]  /*9300*/  @!P0 LD.E.64 R4, [R10.64] ;  /* 0x000000080a048980 */ /* 0x000564000c101b00 */
.L_x_1449:
[----:B--2---:R-:W-:Y:S05]  /*9310*/  BSYNC B0 ;  /* 0x0000000000007941 */ /* 0x004fea0003800000 */
.L_x_1448:
[----:B------:R-:W-:Y:S01]  /*9320*/  IADD3 R10, R20, 0x20, RZ ;  /* 0x00000020140a7810 */ /* 0x000fe20007ffe0ff */
[----:B-----5:R-:W-:Y:S01]  /*9330*/  IMAD.MOV.U32 R14, RZ, RZ, R8 ;  /* 0x000000ffff0e7224 */ /* 0x020fe200078e0008 */
[----:B------:R2:W4:Y:S01]  /*9340*/  SHFL.IDX PT, R22, R27, 0x1, 0x1c1f ;  /* 0x003c1f001b167f89 */ /* 0x00052200000e0000 */
[----:B---3--:R-:W-:Y:S01]  /*9350*/  IMAD.MOV.U32 R13, RZ, RZ, R9 ;  /* 0x000000ffff0d7224 */ /* 0x008fe200078e0009 */
[----:B------:R-:W-:Y:S01]  /*9360*/  ISETP.GE.AND P0, PT, R10, R0, PT ;  /* 0x000000000a00720c */ /* 0x000fe20003f06270 */
[----:B------:R-:W-:Y:S01]  /*9370*/  IMAD.MOV.U32 R12, RZ, RZ, R6 ;  /* 0x000000ffff0c7224 */ /* 0x000fe200078e0006 */
[----:B------:R2:W3:Y:S01]  /*9380*/  SHFL.IDX PT, R10, R29, 0x1, 0x1c1f ;  /* 0x003c1f001d0a7f89 */ /* 0x0004e200000e0000 */
[----:B----4-:R-:W-:Y:S01]  /*9390*/  IMAD.MOV.U32 R11, RZ, RZ, R7 ;  /* 0x000000ffff0b7224 */ /* 0x010fe200078e0007 */
[----:B------:R-:W-:Y:S01]  /*93a0*/  PRMT R55, R13, 0x5410, R14 ;  /* 0x000054100d377816 */ /* 0x000fe2000000000e */
[----:B------:R-:W-:Y:S01]  /*93b0*/  IMAD.MOV.U32 R13, RZ, RZ, R5 ;  /* 0x000000ffff0d7224 */ /* 0x000fe200078e0005 */
[----:B------:R-:W-:Y:S01]  /*93c0*/  MOV R14, R4 ;  /* 0x00000004000e7202 */ /* 0x000fe20000000f00 */
[----:B------:R2:W4:Y:S01]  /*93d0*/  SHFL.IDX PT, R21, R23, 0x1, 0x1c1f ;  /* 0x003c1f0017157f89 */ /* 0x00052200000e0000 */
        /* <DEDUP_REMOVED lines=19> */
[C---:B-1-3--:R-:W-:Y:S02]  /*9510*/  @!P1 IADD3 R16, P2, R10.reuse, R11, RZ ;  /* 0x0000000b0a109210 */ /* 0x04afe40007f5e0ff */
[----:B------:R-:W-:Y:S02]  /*9520*/  @!P0 IADD3 R12, P3, R10, R13, RZ ;  /* 0x0000000d0a0c8210 */ /* 0x000fe40007f7e0ff */
[C---:B------:R-:W-:Y:S01]  /*9530*/  @!P1 IADD3 R14, P4, R15.reuse, R11, RZ ;  /* 0x0000000b0f0e9210 */ /* 0x040fe20007f9e0ff */
[C-C-:B------:R-:W-:Y:S01]  /*9540*/  @!P1 IMAD.X R17, R22.reuse, 0x1, R19.reuse, P2 ;  /* 0x0000000116119824 */ /* 0x140fe200010e0613 */
[----:B------:R-:W-:Y:S01]  /*9550*/  @!P0 IADD3 R10, P2, R15, R13, RZ ;  /* 0x0000000d0f0a8210 */ /* 0x000fe20007f5e0ff */
[----:B------:R-:W-:Y:S01]  /*9560*/  CS2R R34, SRZ ;  /* 0x0000000000227805 */ /* 0x000fe2000001ff00 */
[----:B------:R-:W-:Y:S01]  /*9570*/  CS2R R36, SRZ ;  /* 0x0000000000247805 */ /* 0x000fe2000001ff00 */
[----:B------:R-:W-:Y:S01]  /*9580*/  @!P0 IMAD.X R13, R22, 0x1, R18, P3 ;  /* 0x00000001160d8824 */ /* 0x000fe200018e0612 */
[----:B------:R1:W5:Y:S01]  /*9590*/  @!P1 LD.E.64 R32, [R16.64] ;  /* 0x0000000810209980 */ /* 0x000362000c101b00 */
[----:B----4-:R-:W-:-:S02]  /*95a0*/  @!P1 IMAD.X R15, R21, 0x1, R19, P4 ;  /* 0x00000001150f9824 */ /* 0x010fc400020e0613 */
[----:B------:R-:W-:Y:S01]  /*95b0*/  @!P0 IMAD.X R11, R21, 0x1, R18, P2 ;  /* 0x00000001150b8824 */ /* 0x000fe200010e0612 */
[----:B------:R1:W5:Y:S04]  /*95c0*/  @!P0 LD.E.64 R42, [R12.64] ;  /* 0x000000080c2a8980 */ /* 0x000368000c101b00 */
[----:B------:R1:W5:Y:S04]  /*95d0*/  @!P1 LD.E.64 R34, [R14.64] ;  /* 0x000000080e229980 */ /* 0x000368000c101b00 */
[----:B------:R1:W5:Y:S02]  /*95e0*/  @!P0 LD.E.64 R36, [R10.64] ;  /* 0x000000080a248980 */ /* 0x000364000c101b00 */
.L_x_1451:
[----:B------:R-:W-:Y:S05]  /*95f0*/  BSYNC B0 ;  /* 0x0000000000007941 */ /* 0x000fea0003800000 */
.L_x_1450:
[----:B-1-3--:R-:W-:Y:S01]  /*9600*/  IADD3 R10, R20, 0x40, RZ ;  /* 0x00000040140a7810 */ /* 0x00afe20007ffe0ff */
[----:B-----5:R-:W-:Y:S01]  /*9610*/  IMAD.MOV.U32 R14, RZ, RZ, R42 ;  /* 0x000000ffff0e7224 */ /* 0x020fe200078e002a */
[----:B------:R1:W3:Y:S01]  /*9620*/  SHFL.IDX PT, R22, R27, 0x2, 0x1c1f ;  /* 0x005c1f001b167f89 */ /* 0x0002e200000e0000 */
[----:B------:R-:W-:Y:S01]  /*9630*/  IMAD.MOV.U32 R13, RZ, RZ, R43 ;  /* 0x000000ffff0d7224 */ /* 0x000fe200078e002b */
[----:B------:R-:W-:Y:S01]  /*9640*/  ISETP.GE.AND P0, PT, R10, R0, PT ;  /* 0x000000000a00720c */ /* 0x000fe20003f06270 */
[----:B------:R-:W-:Y:S01]  /*9650*/  IMAD.MOV.U32 R12, RZ, RZ, R32 ;  /* 0x000000ffff0c7224 */ /* 0x000fe200078e0020 */
[----:B------:R1:W2:Y:S01]  /*9660*/  SHFL.IDX PT, R10, R29, 0x2, 0x1c1f ;  /* 0x005c1f001d0a7f89 */ /* 0x0002a200000e0000 */
[----:B------:R-:W-:Y:S01]  /*9670*/  IMAD.MOV.U32 R11, RZ, RZ, R33 ;  /* 0x000000ffff0b7224 */ /* 0x000fe200078e0021 */
[----:B------:R-:W-:Y:S01]  /*9680*/  PRMT R59, R13, 0x5410, R14 ;  /* 0x000054100d3b7816 */ /* 0x000fe2000000000e */
[----:B------:R-:W-:Y:S01]  /*9690*/  IMAD.MOV.U32 R13, RZ, RZ, R37 ;  /* 0x000000ffff0d7224 */ /* 0x000fe200078e0025 */
[----:B------:R-:W-:Y:S01]  /*96a0*/  MOV R14, R36 ;  /* 0x00000024000e7202 */ /* 0x000fe20000000f00 */
[----:B----4-:R1:W4:Y:S01]  /*96b0*/  SHFL.IDX PT, R21, R23, 0x2, 0x1c1f ;  /* 0x005c1f0017157f89 */ /* 0x01032200000e0000 */
        /* <DEDUP_REMOVED lines=21> */
[C---:B--2---:R-:W-:Y:S02]  /*9810*/  @!P1 IADD3 R16, P2, R10.reuse, R11, RZ ;  /* 0x0000000b0a109210 */ /* 0x044fe40007f5e0ff */
[----:B------:R-:W-:Y:S02]  /*9820*/  @!P0 IADD3 R12, P3, R10, R13, RZ ;  /* 0x0000000d0a0c8210 */ /* 0x000fe40007f7e0ff */
[C---:B-1----:R-:W-:Y:S01]  /*9830*/  @!P1 IADD3 R14, P4, R15.reuse, R11, RZ ;  /* 0x0000000b0f0e9210 */ /* 0x042fe20007f9e0ff */
[C-C-:B---3--:R-:W-:Y:S01]  /*9840*/  @!P1 IMAD.X R17, R22.reuse, 0x1, R19.reuse, P2 ;  /* 0x0000000116119824 */ /* 0x148fe200010e0613 */
        /* <DEDUP_REMOVED lines=10> */
.L_x_1453:
[----:B------:R-:W-:Y:S05]  /*98f0*/  BSYNC B0 ;  /* 0x0000000000007941 */ /* 0x000fea0003800000 */
.L_x_1452:
[----:B-1----:R-:W-:Y:S01]  /*9900*/  IADD3 R11, R20, 0x60, RZ ;  /* 0x00000060140b7810 */ /* 0x002fe20007ffe0ff */
[----:B-----5:R-:W-:Y:S01]  /*9910*/  IMAD.MOV.U32 R14, RZ, RZ, R46 ;  /* 0x000000ffff0e7224 */ /* 0x020fe200078e002e */
[----:B----4-:R-:W1:Y:S01]  /*9920*/  SHFL.IDX PT, R21, R27, 0x3, 0x1c1f ;  /* 0x007c1f001b157f89 */ /* 0x010e6200000e0000 */
[----:B------:R-:W-:Y:S01]  /*9930*/  IMAD.MOV.U32 R13, RZ, RZ, R47 ;  /* 0x000000ffff0d7224 */ /* 0x000fe200078e002f */
[----:B------:R-:W-:Y:S01]  /*9940*/  ISETP.GE.AND P0, PT, R11, R0, PT ;  /* 0x000000000b00720c */ /* 0x000fe20003f06270 */
[----:B------:R-:W-:Y:S01]  /*9950*/  IMAD.MOV.U32 R12, RZ, RZ, R38 ;  /* 0x000000ffff0c7224 */ /* 0x000fe200078e0026 */
[----:B--2---:R2:W4:Y:S01]  /*9960*/  SHFL.IDX PT, R10, R29, 0x3, 0x1c1f ;  /* 0x007c1f001d0a7f89 */ /* 0x00452200000e0000 */
        /* <DEDUP_REMOVED lines=12> */
[----:B--2---:R-:W-:Y:S01]  /*9a30*/  PRMT R29, R11, 0x5410, R12 ;  /* 0x000054100b1d7816 */ /* 0x004fe2000000000c */
[----:B---3--:R-:W-:Y:S01]  /*9a40*/  CS2R R22, SRZ ;  /* 0x0000000000167805 */ /* 0x008fe2000001ff00 */
        /* <DEDUP_REMOVED lines=10> */
[C---:B------:R-:W-:Y:S02]  /*9af0*/  @!P1 IADD3 R16, P2, R10.reuse, R11, RZ ;  /* 0x0000000b0a109210 */ /* 0x040fe40007f5e0ff */
[----:B------:R-:W-:Y:S02]  /*9b00*/  @!P0 IADD3 R12, P3, R10, R13, RZ ;  /* 0x0000000d0a0c8210 */ /* 0x000fe40007f7e0ff */
[----:B------:R-:W-:Y:S01]  /*9b10*/  @!P1 IADD3 R14, P4, R15, R11, RZ ;  /* 0x0000000b0f0e9210 */ /* 0x000fe20007f9e0ff */
[--C-:B------:R-:W-:Y:S01]  /*9b20*/  @!P1 IMAD.X R17, R21, 0x1, R19.reuse, P2 ;  /* 0x0000000115119824 */ /* 0x100fe200010e0613 */
        /* <DEDUP_REMOVED lines=10> */
.L_x_1455:
[----:B----4-:R-:W-:Y:S05]  /*9bd0*/  BSYNC B0 ;  /* 0x0000000000007941 */ /* 0x010fea0003800000 */
.L_x_1454:
        /* <DEDUP_REMOVED lines=69> */
.L_x_1459:
[----:B------:R-:W-:Y:S05]  /*a030*/  BSYNC B0 ;  /* 0x0000000000007941 */ /* 0x000fea0003800000 */
.L_x_1458:
        /* <DEDUP_REMOVED lines=48> */
.L_x_1457:
[----:B------:R-:W-:Y:S05]  /*a340*/  BSYNC B1 ;  /* 0x0000000000017941 */ /* 0x000fea0003800000 */
.L_x_1456:
        /* <DEDUP_REMOVED lines=52> */
.L_x_1463:
[----:B------:R-:W-:Y:S05]  /*a690*/  BSYNC B0 ;  /* 0x0000000000007941 */ /* 0x000fea0003800000 */
.L_x_1462:
        /* <DEDUP_REMOVED lines=48> */
.L_x_1461:
[----:B------:R-:W-:Y:S05]  /*a9a0*/  BSYNC B1 ;  /* 0x0000000000017941 */ /* 0x000fea0003800000 */
.L_x_1460:
        /* <DEDUP_REMOVED lines=52> */
.L_x_1467:
[----:B------:R-:W-:Y:S05]  /*acf0*/  BSYNC B0 ;  /* 0x0000000000007941 */ /* 0x000fea0003800000 */
.L_x_1466:
        /* <DEDUP_REMOVED lines=48> */
.L_x_1465:
[----:B------:R-:W-:Y:S05]  /*b000*/  BSYNC B1 ;  /* 0x0000000000017941 */ /* 0x000fea0003800000 */
.L_x_1464:
        /* <DEDUP_REMOVED lines=51> */
.L_x_1470:
[----:B------:R-:W-:Y:S05]  /*b340*/  BSYNC B0 ;  /* 0x0000000000007941 */ /* 0x000fea0003800000 */
.L_x_1469:
        /* <DEDUP_REMOVED lines=49> */
.L_x_1447:
        /* <DEDUP_REMOVED lines=73> */
.L_x_1472:
[----:B---3--:R-:W-:Y:S05]  /*baf0*/  BSYNC B0 ;  /* 0x0000000000007941 */ /* 0x008fea0003800000 */
.L_x_1471:
        /* <DEDUP_REMOVED lines=66> */
.L_x_1474:
[----:B------:R-:W-:Y:S05]  /*bf20*/  BSYNC B0 ;  /* 0x0000000000007941 */ /* 0x000fea0003800000 */
.L_x_1473:
        /* <DEDUP_REMOVED lines=120> */
.L_x_1476:
[----:B------:R-:W-:Y:S05]  /*c6b0*/  BSYNC B0 ;  /* 0x0000000000007941 */ /* 0x000fea0003800000 */
.L_x_1475:
        /* <DEDUP_REMOVED lines=103> */
.L_x_1478:
[----:B------:R-:W-:Y:S05]  /*cd30*/  BSYNC B0 ;  /* 0x0000000000007941 */ /* 0x000fea0003800000 */
.L_x_1477:
        /* <DEDUP_REMOVED lines=8> */
[----:B-1----:R-:W-:-:S02]  /*cdc0*/  LEA R32, R0, 0x5100, 0x1 ;  /* 0x0000510000207811 */ /* 0x002fc400078e08ff */
[----:B------:R-:W-:Y:S01]  /*cdd0*/  SHF.R.U32.HI R12, RZ, 0x10, R51 ;  /* 0x00000010ff0c7819 */ /* 0x000fe20000011633 */
        /* <DEDUP_REMOVED lines=93> */
.L_x_1480:
[----:B------:R-:W-:Y:S05]  /*d3b0*/  BSYNC B0 ;  /* 0x0000000000007941 */ /* 0x000fea0003800000 */
.L_x_1479:
        /* <DEDUP_REMOVED lines=109> */
.L_x_1468:
[----:B------:R-:W-:Y:S05]  /*da90*/  BSYNC B2 ;  /* 0x0000000000027941 */ /* 0x000fea0003800000 */
.L_x_1446:
[----:B------:R-:W4:Y:S01]  /*daa0*/  LDL R75, [R1+0x30] ;  /* 0x00003000014b7983 */ /* 0x000f220000100800 */
[----:B------:R-:W-:-:S04]  /*dab0*/  DEPBAR.LE SB0, 0x0 ;  /* 0x000080000000791a */ /* 0x000fc80000000000 */
[----:B--2---:R-:W2:Y:S01]  /*dac0*/  LDL.64 R72, [R1+0x20] ;  /* 0x0000200001487983 */ /* 0x004ea20000100a00 */
[----:B------:R-:W-:Y:S01]  /*dad0*/  IMAD R0, R74, c[0x0][0x208], RZ ;  /* 0x000082004a007a24 */ /* 0x000fe200078e02ff */
[----:B------:R-:W-:Y:S01]  /*dae0*/  ULDC.64 UR4, c[0x0][0x208] ;  /* 0x0000820000047ab9 */ /* 0x000fe20000000a00 */
[C---:B-1----:R-:W-:Y:S01]  /*daf0*/  IMAD.WIDE.U32 R2, R113.reuse, c[0x0][0x208], RZ ;  /* 0x0000820071027a25 */ /* 0x042fe200078e00ff */
[----:B---3--:R-:W3:Y:S03]  /*db00*/  LDL R248, [R1+0x10] ;  /* 0x0000100001f87983 */ /* 0x008ee60000100800 */
[----:B------:R-:W-:Y:S01]  /*db10*/  IMAD R0, R113, c[0x0][0x20c], R0 ;  /* 0x0000830071007a24 */ /* 0x000fe200078e0200 */
[----:B------:R-:W-:Y:S03]  /*db20*/  BAR.SYNC.DEFER_BLOCKING 0x0 ;  /* 0x0000000000007b1d */ /* 0x000fe60000010000 */
[----:B------:R-:W-:-:S03]  /*db30*/  IMAD.IADD R0, R3, 0x1, R0 ;  /* 0x0000000103007824 */ /* 0x000fc600078e0200 */
[----:B------:R-:W-:Y:S04]  /*db40*/  LDSM.16.M88.4 R4, [R214+0x2000] ;  /* 0x00200000d604783b */ /* 0x000fe80000000200 */
[----:B------:R-:W1:Y:S04]  /*db50*/  LDSM.16.M88.4 R16, [R115] ;  /* 0x000000007310783b */ /* 0x000e680000000200 */
[----:B------:R-:W1:Y:S04]  /*db60*/  LDSM.16.M88.4 R12, [R115+0x800] ;  /* 0x00080000730c783b */ /* 0x000e680000000200 */
[----:B------:R-:W1:Y:S04]  /*db70*/  LDSM.16.M88.4 R20, [R115+0x1000] ;  /* 0x001000007314783b */ /* 0x000e680000000200 */
[----:B------:R-:W1:Y:S04]  /*db80*/  LDSM.16.M88.4 R28, [R115+0x1800] ;  /* 0x00180000731c783b */ /* 0x000e680000000200 */
[----:B------:R-:W1:Y:S04]  /*db90*/  LDSM.16.M88.4 R24, [R115+0x2000] ;  /* 0x002000007318783b */ /* 0x000e680000000200 */
[----:B------:R-:W1:Y:S04]  /*dba0*/  LDSM.16.M88.4 R8, [R214] ;  /* 0x00000000d608783b */ /* 0x000e680000000200 */
[----:B------:R-:W-:Y:S01]  /*dbb0*/  LDSM.16.M88.4 R36, [R222] ;  /* 0x00000000de24783b */ /* 0x000fe20000000200 */
[----:B------:R-:W-:Y:S01]  /*dbc0*/  IMAD R0, R0, 0x50, RZ ;  /* 0x0000005000007824 */ /* 0x000fe200078e02ff */
[----:B------:R-:W-:-:S02]  /*dbd0*/  USHF.L.U32 UR7, UR4, 0x5, URZ ;  /* 0x0000000504077899 */ /* 0x000fc4000800063f */
[----:B------:R-:W-:Y:S01]  /*dbe0*/  UMOV UR6, 0x5 ;  /* 0x0000000500067882 */ /* 0x000fe20000000000 */
[----:B------:R-:W-:Y:S01]  /*dbf0*/  LDSM.16.M88.4 R56, [R218] ;  /* 0x00000000da38783b */ /* 0x000fe20000000200 */
[----:B------:R-:W-:-:S03]  /*dc00*/  ISETP.GE.AND P0, PT, R136, c[0x0][0x1d4], PT ;  /* 0x0000750088007a0c */ /* 0x000fc60003f06270 */
        /* <DEDUP_REMOVED lines=12> */
[C---:B------:R-:W-:Y:S08]  /*dcd0*/  HMMA.16816.F32.BF16 R120, R8.reuse, R16, RZ ;  /* 0x000000100878723c */ /* 0x040ff000000418ff */
[C---:B------:R-:W-:Y:S08]  /*dce0*/  HMMA.16816.F32.BF16 R148, R8.reuse, R18, RZ ;  /* 0x000000120894723c */ /* 0x040ff000000418ff */
[C---:B------:R-:W-:Y:S08]  /*dcf0*/  HMMA.16816.F32.BF16 R104, R8.reuse, R12, RZ ;  /* 0x0000000c0868723c */ /* 0x040ff000000418ff */
[C---:B------:R-:W-:Y:S08]  /*dd00*/  HMMA.16816.F32.BF16 R128, R8.reuse, R14, RZ ;  /* 0x0000000e0880723c */ /* 0x040ff000000418ff */
[C---:B------:R-:W-:Y:S08]  /*dd10*/  HMMA.16816.F32.BF16 R100, R8.reuse, R20, RZ ;  /* 0x000000140864723c */ /* 0x040ff000000418ff */
[C---:B------:R-:W-:Y:S08]  /*dd20*/  HMMA.16816.F32.BF16 R124, R8.reuse, R22, RZ ;  /* 0x00000016087c723c */ /* 0x040ff000000418ff */
[C---:B------:R-:W-:Y:S08]  /*dd30*/  HMMA.16816.F32.BF16 R92, R8.reuse, R28, RZ ;  /* 0x0000001c085c723c */ /* 0x040ff000000418ff */
[C---:B------:R-:W-:Y:S01]  /*dd40*/  HMMA.16816.F32.BF16 R132, R8.reuse, R30, RZ ;  /* 0x0000001e0884723c */ /* 0x040fe200000418ff */
[----:B------:R-:W2:Y:S07]  /*dd50*/  LDSM.16.M88.4 R28, [R220] ;  /* 0x00000000dc1c783b */ /* 0x000eae0000000200 */
[C---:B------:R-:W-:Y:S08]  /*dd60*/  HMMA.16816.F32.BF16 R88, R8.reuse, R24, RZ ;  /* 0x000000180858723c */ /* 0x040ff000000418ff */
[----:B------:R-:W-:Y:S01]  /*dd70*/  HMMA.16816.F32.BF16 R84, R8, R26, RZ ;  /* 0x0000001a0854723c */ /* 0x000fe200000418ff */
[----:B------:R-:W-:Y:S01]  /*dd80*/  USHF.L.U64.HI UR5, UR4, UR6, UR5 ;  /* 0x0000000604057299 */ /* 0x000fe20008010205 */
[----:B------:R-:W2:Y:S01]  /*dd90*/  LDSM.16.M88.4 R20, [R219] ;  /* 0x00000000db14783b */ /* 0x000ea20000000200 */
[----:B------:R-:W-:-:S02]  /*dda0*/  ISETP.LT.OR P5, PT, R112, 0x1, P0 ;  /* 0x000000017000780c */ /* 0x000fc400007a1670 */
[----:B------:R-:W-:-:S03]  /*ddb0*/  ISETP.LT.OR P4, PT, R112, 0x11, P0 ;  /* 0x000000117000780c */ /* 0x000fc60000781670 */
[C---:B-1----:R-:W-:Y:S08]  /*ddc0*/  HMMA.16816.F32.BF16 R76, R4.reuse, R36, R44 ;  /* 0x00000024044c723c */ /* 0x042ff0000004182c */
[----:B------:R-:W-:Y:S01]  /*ddd0*/  HMMA.16816.F32.BF16 R80, R4, R56, R40 ;  /* 0x000000380450723c */ /* 0x000fe20000041828 */
[----:B----4-:R-:W-:Y:S02]  /*dde0*/  IMAD.MOV.U32 R9, RZ, RZ, R75 ;  /* 0x000000ffff097224 */ /* 0x010fe400078e004b */
[----:B--2---:R-:W-:-:S04]  /*ddf0*/  IMAD.MOV.U32 R8, RZ, RZ, R72 ;  /* 0x000000ffff087224 */ /* 0x004fc800078e0048 */
[----:B------:R-:W-:Y:S02]  /*de00*/  IMAD.WIDE.U32 R2, R2, 0x50, R8 ;  /* 0x0000005002027825 */ /* 0x000fe400078e0008 */
[----:B------:R-:W1:Y:S02]  /*de10*/  LDSM.16.M88.4 R8, [R217] ;  /* 0x00000000d908783b */ /* 0x000e640000000200 */
[----:B------:R-:W-:Y:S01]  /*de20*/  IMAD.IADD R0, R3, 0x1, R0 ;  /* 0x0000000103007824 */ /* 0x000fe200078e0200 */
[----:B------:R-:W-:-:S04]  /*de30*/  LEA R16, P1, R2, c[0x0][0x1f8], 0x1 ;  /* 0x00007e0002107a11 */ /* 0x000fc800078208ff */
[----:B------:R-:W-:Y:S02]  /*de40*/  IADD3 R14, P3, R16, UR7, RZ ;  /* 0x00000007100e7c10 */ /* 0x000fe4000ff7e0ff */
[----:B------:R-:W-:Y:S02]  /*de50*/  LEA.HI.X R17, R2, c[0x0][0x1fc], R0, 0x1, P1 ;  /* 0x00007f0002117a11 */ /* 0x000fe400008f0c00 */
[----:B------:R-:W-:Y:S02]  /*de60*/  IADD3 R12, P2, R14, UR7, RZ ;  /* 0x000000070e0c7c10 */ /* 0x000fe4000ff5e0ff */
[----:B------:R-:W-:Y:S01]  /*de70*/  IADD3.X R15, R17, UR5, RZ, P3, !PT ;  /* 0x00000005110f7c10 */ /* 0x000fe20009ffe4ff */
[----:B------:R-:W-:Y:S01]  /*de80*/  @!PT LDS RZ, [RZ] ;  /* 0x00000000fffff984 */ /* 0x000fe20000000800 */
[----:B------:R-:W-:Y:S01]  /*de90*/  @!PT LDS RZ, [RZ] ;  /* 0x00000000fffff984 */ /* 0x000fe20000000800 */
[----:B------:R-:W-:Y:S01]  /*dea0*/  @!PT LDS RZ, [RZ] ;  /* 0x00000000fffff984 */ /* 0x000fe20000000800 */
[----:B------:R2:W-:Y:S01]  /*deb0*/  LDGSTS.E.BYPASS.LTC128B.128 [R224+0x100], [R16.64], !P5 ;  /* 0x0010000010e07fae */ /* 0x0005e2000e901d48 */
[----:B------:R-:W-:Y:S02]  /*dec0*/  IADD3 R2, P1, R12, UR7, RZ ;  /* 0x000000070c027c10 */ /* 0x000fe4000ff3e0ff */
[----:B------:R-:W-:Y:S01]  /*ded0*/  IADD3.X R13, R15, UR5, RZ, P2, !PT ;  /* 0x000000050f0d7c10 */ /* 0x000fe200097fe4ff */
[----:B------:R4:W-:Y:S01]  /*dee0*/  LDGSTS.E.BYPASS.LTC128B.128 [R224+0x900], [R14.64], !P4 ;  /* 0x009000000ee07fae */ /* 0x0009e2000e101d48 */
[----:B------:R-:W-:-:S02]  /*def0*/  ISETP.LT.OR P3, PT, R112, 0x21, P0 ;  /* 0x000000217000780c */ /* 0x000fc40000761670 */
[----:B------:R-:W-:Y:S02]  /*df00*/  IADD3.X R3, R13, UR5, RZ, P1, !PT ;  /* 0x000000050d037c10 */ /* 0x000fe40008ffe4ff */
[C---:B------:R-:W-:Y:S02]  /*df10*/  ISETP.LT.OR P2, PT, R112.reuse, 0x31, P0 ;  /* 0x000000317000780c */ /* 0x040fe40000741670 */
[----:B------:R-:W-:-:S07]  /*df20*/  ISETP.LT.OR P1, PT, R112, 0x41, P0 ;  /* 0x000000417000780c */ /* 0x000fce0000721670 */
[----:B------:R4:W-:Y:S04]  /*df30*/  LDGSTS.E.BYPASS.LTC128B.128 [R224+0x1100], [R12.64], !P3 ;  /* 0x011000000ce07fae */ /* 0x0009e8000d901d48 */
[----:B------:R1:W-:Y:S01]  /*df40*/  LDGSTS.E.BYPASS.LTC128B.128 [R224+0x1900], [R2.64], !P2 ;  /* 0x0190000002e07fae */ /* 0x0003e2000d101d48 */
[----:B--2---:R-:W-:-:S04]  /*df50*/  IADD3 R16, P0, R2, UR7, RZ ;  /* 0x0000000702107c10 */ /* 0x004fc8000ff1e0ff */
[----:B------:R-:W-:-:S05]  /*df60*/  IADD3.X R17, R3, UR5, RZ, P0, !PT ;  /* 0x0000000503117c10 */ /* 0x000fca00087fe4ff */
[----:B------:R2:W-:Y:S04]  /*df70*/  LDGSTS.E.BYPASS.LTC128B.128 [R224+0x2100], [R16.64], !P1 ;  /* 0x0210000010e07fae */ /* 0x0005e8000c901d48 */
[----:B------:R-:W-:Y:S01]  /*df80*/  LDSM.16.M88.4 R44, [R213+0x1000] ;  /* 0x00100000d52c783b */ /* 0x000fe20000000200 */
[C---:B------:R-:W-:Y:S03]  /*df90*/  HMMA.16816.F32.BF16 R72, R4.reuse, R28, R52 ;  /* 0x0000001c0448723c */ /* 0x040fe60000041834 */
[----:B------:R-:W-:Y:S04]  /*dfa0*/  LDSM.16.M88.4 R52, [R213] ;  /* 0x00000000d534783b */ /* 0x000fe80000000200 */
[----:B------:R-:W-:Y:S01]  /*dfb0*/  LDSM.16.M88.4 R40, [R213+0x1800] ;  /* 0x00180000d528783b */ /* 0x000fe20000000200 */
[C---:B------:R-:W-:Y:S03]  /*dfc0*/  HMMA.16816.F32.BF16 R24, R4.reuse, R32, R48 ;  /* 0x000000200418723c */ /* 0x040fe60000041830 */
[----:B------:R-:W-:Y:S04]  /*dfd0*/  LDSM.16.M88.4 R48, [R213+0x800] ;  /* 0x00080000d530783b */ /* 0x000fe80000000200 */
[----:B----4-:R-:W-:Y:S01]  /*dfe0*/  LDSM.16.M88.4 R12, [R215] ;  /* 0x00000000d70c783b */ /* 0x010fe20000000200 */
[C---:B------:R-:W-:Y:S03]  /*dff0*/  HMMA.16816.F32.BF16 R156, R4.reuse, R20, R60 ;  /* 0x00000014049c723c */ /* 0x040fe6000004183c */
[----:B------:R-:W-:Y:S04]  /*e000*/  LDSM.16.M88.4 R60, [R213+0x2000] ;  /* 0x00200000d53c783b */ /* 0x000fe80000000200 */
[----:B--2---:R-:W2:Y:S01]  /*e010*/  LDSM.16.M88.4 R16, [R215+0x2000] ;  /* 0x00200000d710783b */ /* 0x004ea20000000200 */
[----:B------:R-:W-:Y:S03]  /*e020*/  HMMA.16816.F32.BF16 R68, R4, R58, R68 ;  /* 0x0000003a0444723c */ /* 0x000fe60000041844 */
[----:B------:R-:W0:Y:S05]  /*e030*/  LDGDEPBAR ;  /* 0x00000000000079af */ /* 0x000e2a0000000000 */
[----:B-1---5:R-:W-:Y:S08]  /*e040*/  HMMA.16816.F32.BF16 R136, R8, R56, R120 ;  /* 0x000000380888723c */ /* 0x022ff00000041878 */
[----:B------:R-:W-:Y:S08]  /*e050*/  HMMA.16816.F32.BF16 R64, R4, R38, R64 ;  /* 0x000000260440723c */ /* 0x000ff00000041840 */
[C---:B------:R-:W-:Y:S08]  /*e060*/  HMMA.16816.F32.BF16 R144, R8.reuse, R36, R104 ;  /* 0x000000240890723c */ /* 0x040ff00000041868 */
[C---:B------:R-:W-:Y:S08]  /*e070*/  HMMA.16816.F32.BF16 R56, R8.reuse, R58, R148 ;  /* 0x0000003a0838723c */ /* 0x040ff00000041894 */
[----:B------:R-:W-:Y:S01]  /*e080*/  HMMA.16816.F32.BF16 R104, R8, R38, R128 ;  /* 0x000000260868723c */ /* 0x000fe20000041880 */
[----:B------:R-:W-:Y:S07]  /*e090*/  LDSM.16.M88.4 R36, [R210] ;  /* 0x00000000d224783b */ /* 0x000fee0000000200 */
[----:B------:R-:W-:Y:S08]  /*e0a0*/  HMMA.16816.F32.BF16 R168, R4, R34, R96 ;  /* 0x0000002204a8723c */ /* 0x000ff00000041860 */
[C---:B------:R-:W-:Y:S08]  /*e0b0*/  HMMA.16816.F32.BF16 R152, R8.reuse, R32, R100 ;  /* 0x000000200898723c */ /* 0x040ff00000041864 */
[----:B------:R-:W-:Y:S01]  /*e0c0*/  HMMA.16816.F32.BF16 R120, R8, R34, R124 ;  /* 0x000000220878723c */ /* 0x000fe2000004187c */
[----:B------:R-:W-:Y:S07]  /*e0d0*/  LDSM.16.M88.4 R32, [R210+0x800] ;  /* 0x00080000d220783b */ /* 0x000fee0000000200 */
[C---:B------:R-:W-:Y:S08]  /*e0e0*/  HMMA.16816.F32.BF16 R160, R4.reuse, R30, R116 ;  /* 0x0000001e04a0723c */ /* 0x040ff00000041874 */
[----:B------:R-:W-:Y:S01]  /*e0f0*/  HMMA.16816.F32.BF16 R140, R4, R22, R108 ;  /* 0x00000016048c723c */ /* 0x000fe2000004186c */
[----:B------:R-:W1:Y:S07]  /*e100*/  LDSM.16.M88.4 R4, [R216+0x2000] ;  /* 0x00200000d804783b */ /* 0x000e6e0000000200 */
[C---:B------:R-:W-:Y:S08]  /*e110*/  HMMA.16816.F32.BF16 R164, R8.reuse, R28, R92 ;  /* 0x0000001c08a4723c */ /* 0x040ff0000004185c */
[C---:B------:R-:W-:Y:S08]  /*e120*/  HMMA.16816.F32.BF16 R172, R8.reuse, R20, R88 ;  /* 0x0000001408ac723c */ /* 0x040ff00000041858 */
[C---:B------:R-:W-:Y:S01]  /*e130*/  HMMA.16816.F32.BF16 R132, R8.reuse, R30, R132 ;  /* 0x0000001e0884723c */ /* 0x040fe20000041884 */
[----:B------:R-:W-:Y:S07]  /*e140*/  LDSM.16.M88.4 R28, [R210+0x1000] ;  /* 0x00100000d21c783b */ /* 0x000fee0000000200 */
[----:B------:R-:W-:Y:S01]  /*e150*/  HMMA.16816.F32.BF16 R128, R8, R22, R84 ;  /* 0x000000160880723c */ /* 0x000fe20000041854 */
[----:B------:R-:W4:Y:S04]  /*e160*/  LDSM.16.M88.4 R8, [R216] ;  /* 0x00000000d808783b */ /* 0x000f280000000200 */
[----:B------:R-:W1:Y:S03]  /*e170*/  LDSM.16.M88.4 R20, [R210+0x2000] ;  /* 0x00200000d214783b */ /* 0x000e660000000200 */
[----:B--2---:R-:W-:Y:S01]  /*e180*/  HMMA.16816.F32.BF16 R108, R16, R44, R24 ;  /* 0x0000002c106c723c */ /* 0x004fe20000041818 */
[----:B------:R-:W2:Y:S01]  /*e190*/  LDSM.16.M88.4 R24, [R210+0x1800] ;  /* 0x00180000d218783b */ /* 0x000ea20000000200 */
[----:B---3--:R-:W-:Y:S01]  /*e1a0*/  ISETP.GT.AND P0, PT, R113, R248, PT ;  /* 0x000000f87100720c */ /* 0x008fe20003f04270 */
[----:B------:R-:W-:-:S05]  /*e1b0*/  DEPBAR.LE SB0, 0x0 ;  /* 0x000080000000791a */ /* 0x000fca0000000000 */
        /* <DEDUP_REMOVED lines=20> */
[C---:B-1----:R-:W-:Y:S08]  /*e300*/  HMMA.16816.F32.BF16 R104, R4.reuse, R38, R92 ;  /* 0x000000260468723c */ /* 0x042ff0000004185c */
[----:B------:R-:W-:Y:S08]  /*e310*/  HMMA.16816.F32.BF16 R92, R4, R34, R88 ;  /* 0x00000022045c723c */ /* 0x000ff00000041858 */
[-C--:B----4-:R-:W-:Y:S08]  /*e320*/  HMMA.16816.F32.BF16 R60, R8, R28.reuse, R52 ;  /* 0x0000001c083c723c */ /* 0x090ff00000041834 */
[C---:B------:R-:W-:Y:S08]  /*e330*/  HMMA.16816.F32.BF16 R88, R4.reuse, R28, R108 ;  /* 0x0000001c0458723c */ /* 0x040ff0000004186c */
[-C--:B------:R-:W-:Y:S08]  /*e340*/  HMMA.16816.F32.BF16 R84, R4, R30.reuse, R84 ;  /* 0x0000001e0454723c */ /* 0x080ff00000041854 */
[C---:B------:R-:W-:Y:S08]  /*e350*/  HMMA.16816.F32.BF16 R52, R8.reuse, R30, R48 ;  /* 0x0000001e0834723c */ /* 0x040ff00000041830 */
[----:B------:R-:W-:Y:S08]  /*e360*/  HMMA.16816.F32.BF16 R28, R8, R20, R16 ;  /* 0x00000014081c723c */ /* 0x000ff00000041810 */
[C---:B------:R-:W-:Y:S08]  /*e370*/  HMMA.16816.F32.BF16 R124, R4.reuse, R36, R124 ;  /* 0x00000024047c723c */ /* 0x040ff0000004187c */
        /* <DEDUP_REMOVED lines=18> */
[----:B------:R-:W-:Y:S02]  /*e4a0*/  SHF.R.S32.HI R2, RZ, 0x1f, R0 ;  /* 0x0000001fff027819 */ /* 0x000fe40000011400 */
[----:B------:R-:W-:-:S03]  /*e4b0*/  LOP3.LUT P5, RZ, R180, 0x1, RZ, 0xc0, !PT ;  /* 0x00000001b4ff7812 */ /* 0x000fc600078ac0ff */
        /* <DEDUP_REMOVED lines=10> */
[-C--:B------:R-:W-:Y:S02]  /*e560*/  IADD3 R4, P0, R6, R10.reuse, RZ ;  /* 0x0000000a06047210 */ /* 0x080fe40007f1e0ff */
[----:B------:R-:W-:Y:S01]  /*e570*/  IADD3.X R7, R11, R9, RZ, P1, !PT ;  /* 0x000000090b077210 */ /* 0x000fe20000ffe4ff */
[----:B------:R-:W-:Y:S01]  /*e580*/  @!PT LDS RZ, [RZ] ;  /* 0x00000000fffff984 */ /* 0x000fe20000000800 */
[----:B------:R-:W-:Y:S01]  /*e590*/  @!PT LDS RZ, [RZ] ;  /* 0x00000000fffff984 */ /* 0x000fe20000000800 */
[----:B------:R-:W-:Y:S01]  /*e5a0*/  @!PT LDS RZ, [RZ] ;  /* 0x00000000fffff984 */ /* 0x000fe20000000800 */
[----:B------:R1:W-:Y:S01]  /*e5b0*/  LDGSTS.E.BYPASS.LTC128B.128 [R224+0x2900], [R8.64], !P5 ;  /* 0x0290000008e07fae */ /* 0x0003e2000e901d48 */
[----:B------:R-:W-:-:S03]  /*e5c0*/  IADD3 R2, P1, R4, R10, RZ ;  /* 0x0000000a04027210 */ /* 0x000fc60007f3e0ff */
[--C-:B------:R-:W-:Y:S01]  /*e5d0*/  IMAD.X R5, R7, 0x1, R11.reuse, P0 ;  /* 0x0000000107057824 */ /* 0x100fe200000e060b */
[----:B------:R-:W-:Y:S01]  /*e5e0*/  IADD3 R10, P0, R2, R10, RZ ;  /* 0x0000000a020a7210 */ /* 0x000fe20007f1e0ff */
[----:B------:R1:W-:Y:S02]  /*e5f0*/  LDGSTS.E.BYPASS.LTC128B.128 [R224+0x3100], [R6.64], !P5 ;  /* 0x0310000006e07fae */ /* 0x0003e4000e901d48 */
[----:B------:R-:W-:Y:S02]  /*e600*/  IMAD.X R3, R5, 0x1, R11, P1 ;  /* 0x0000000105037824 */ /* 0x000fe400008e060b */
[----:B------:R1:W-:Y:S03]  /*e610*/  LDGSTS.E.BYPASS.LTC128B.128 [R224+0x3900], [R4.64], !P5 ;  /* 0x0390000004e07fae */ /* 0x0003e6000e901d48 */
[----:B------:R-:W-:Y:S01]  /*e620*/  IADD3.X R11, R3, R11, RZ, P0, !PT ;  /* 0x0000000b030b7210 */ /* 0x000fe200007fe4ff */
[----:B------:R1:W-:Y:S04]  /*e630*/  LDGSTS.E.BYPASS.LTC128B.128 [R224+0x4100], [R2.64], !P5 ;  /* 0x0410000002e07fae */ /* 0x0003e8000e901d48 */
[----:B------:R1:W-:Y:S02]  /*e640*/  LDGSTS.E.BYPASS.LTC128B.128 [R224+0x4900], [R10.64], !P5 ;  /* 0x049000000ae07fae */ /* 0x0003e4000e901d48 */
.L_x_1482:
[----:B------:R-:W-:Y:S05]  /*e650*/  BSYNC B0 ;  /* 0x0000000000007941 */ /* 0x000fea0003800000 */
.L_x_1481:
[----:B------:R-:W2:Y:S04]  /*e660*/  LDL R246, [R1+0x5c] ;  /* 0x00005c0001f67983 */ /* 0x000ea80000100800 */
[----:B-1----:R-:W3:Y:S04]  /*e670*/  LDL R5, [R1+0x38] ;  /* 0x0000380001057983 */ /* 0x002ee80000100800 */
        /* <DEDUP_REMOVED lines=14> */
[----:B--2---:R-:W-:-:S03]  /*e760*/  IMAD.IADD R3, R0, 0x1, R4 ;  /* 0x0000000100037824 */ /* 0x004fc600078e0204 */
[C---:B------:R-:W-:Y:S02]  /*e770*/  IMNMX R4, R5.reuse, R2, PT ;  /* 0x0000000205047217 */ /* 0x040fe40003800200 */
[----:B------:R-:W-:Y:S02]  /*e780*/  IMNMX R3, R5, R3, PT ;  /* 0x0000000305037217 */ /* 0x000fe40003800200 */
[C---:B------:R-:W-:Y:S02]  /*e790*/  ISETP.GT.AND P3, PT, R4.reuse, RZ, PT ;  /* 0x000000ff0400720c */ /* 0x040fe40003f64270 */
[----:B------:R-:W-:Y:S02]  /*e7a0*/  ISETP.GT.AND P2, PT, R4, 0x1, PT ;  /* 0x000000010400780c */ /* 0x000fe40003f44270 */
[----:B------:R-:W-:Y:S02]  /*e7b0*/  FSEL R9, R72, -INF , P3 ;  /* 0xff80000048097808 */ /* 0x000fe40001800000 */
[----:B------:R-:W-:-:S02]  /*e7c0*/  ISETP.GT.AND P1, PT, R3, RZ, PT ;  /* 0x000000ff0300720c */ /* 0x000fc40003f24270 */
[----:B------:R-:W-:Y:S02]  /*e7d0*/  ISETP.GT.AND P0, PT, R3, 0x1, PT ;  /* 0x000000010300780c */ /* 0x000fe40003f04270 */
[----:B------:R-:W-:Y:S02]  /*e7e0*/  ISETP.GT.AND P3, PT, R4, 0x8, PT ;  /* 0x000000080400780c */ /* 0x000fe40003f64270 */
[----:B------:R-:W-:Y:S02]  /*e7f0*/  FSEL R25, R73, -INF , P2 ;  /* 0xff80000049197808 */ /* 0x000fe40001000000 */
[----:B------:R-:W-:Y:S02]  /*e800*/  FSEL R32, R74, -INF , P1 ;  /* 0xff8000004a207808 */ /* 0x000fe40000800000 */
[----:B------:R-:W-:Y:S02]  /*e810*/  FSEL R33, R75, -INF , P0 ;  /* 0xff8000004b217808 */ /* 0x000fe40000000000 */
[----:B------:R-:W-:-:S02]  /*e820*/  ISETP.GT.AND P2, PT, R4, 0x9, PT ;  /* 0x000000090400780c */ /* 0x000fc40003f44270 */
[----:B------:R-:W-:Y:S01]  /*e830*/  FSEL R26, R68, -INF , P3 ;  /* 0xff800000441a7808 */ /* 0x000fe20001800000 */
[----:B-----5:R-:W-:Y:S01]  /*e840*/  IMAD.IADD R6, R0, 0x1, R6 ;  /* 0x0000000100067824 */ /* 0x020fe200078e0206 */
[C---:B------:R-:W-:Y:S02]  /*e850*/  ISETP.GT.AND P1, PT, R3.reuse, 0x8, PT ;  /* 0x000000080300780c */ /* 0x040fe40003f24270 */
[----:B------:R-:W-:Y:S02]  /*e860*/  ISETP.GT.AND P0, PT, R3, 0x9, PT ;  /* 0x000000090300780c */ /* 0x000fe40003f04270 */
[----:B------:R-:W-:Y:S02]  /*e870*/  ISETP.GT.AND P3, PT, R4, 0x10, PT ;  /* 0x000000100400780c */ /* 0x000fe40003f64270 */
[----:B------:R-:W-:Y:S02]  /*e880*/  FSEL R27, R69, -INF , P2 ;  /* 0xff800000451b7808 */ /* 0x000fe40001000000 */
[----:B------:R-:W-:-:S02]  /*e890*/  FSEL R34, R70, -INF , P1 ;  /* 0xff80000046227808 */ /* 0x000fc40000800000 */
[----:B------:R-:W-:Y:S02]  /*e8a0*/  FSEL R36, R71, -INF , P0 ;  /* 0xff80000047247808 */ /* 0x000fe40000000000 */
[----:B------:R-:W-:Y:S01]  /*e8b0*/  FSEL R69, R64, -INF , P3 ;  /* 0xff80000040457808 */ /* 0x000fe20001800000 */
[----:B------:R-:W-:Y:S01]  /*e8c0*/  IMAD.IADD R0, R0, 0x1, R7 ;  /* 0x0000000100007824 */ /* 0x000fe200078e0207 */
[C---:B------:R-:W-:Y:S02]  /*e8d0*/  ISETP.GT.AND P1, PT, R3.reuse, 0x10, PT ;  /* 0x000000100300780c */ /* 0x040fe40003f24270 */
[----:B------:R-:W-:Y:S02]  /*e8e0*/  ISETP.GT.AND P0, PT, R3, 0x11, PT ;  /* 0x000000110300780c */ /* 0x000fe40003f04270 */
[----:B------:R-:W-:Y:S02]  /*e8f0*/  ISETP.GT.AND P3, PT, R4, 0x18, PT ;  /* 0x000000180400780c */ /* 0x000fe40003f64270 */
[----:B------:R-:W-:-:S02]  /*e900*/  IMNMX R2, R5, R6, PT ;  /* 0x0000000605027217 */ /* 0x000fc40003800200 */
[----:B------:R-:W-:Y:S02]  /*e910*/  FSEL R111, R66, -INF , P1 ;  /* 0xff800000426f7808 */ /* 0x000fe40000800000 */
[----:B------:R-:W-:Y:S02]  /*e920*/  FSEL R112, R67, -INF , P0 ;  /* 0xff80000043707808 */ /* 0x000fe40000000000 */
[----:B------:R-:W-:Y:S02]  /*e930*/  FSEL R96, R56, -INF , P3 ;  /* 0xff80000038607808 */ /* 0x000fe40001800000 */
[----:B------:R-:W-:Y:S02]  /*e940*/  ISETP.GT.AND P2, PT, R4, 0x11, PT ;  /* 0x000000110400780c */ /* 0x000fe40003f44270 */
[C---:B------:R-:W-:Y:S02]  /*e950*/  ISETP.GT.AND P1, PT, R3.reuse, 0x18, PT ;  /* 0x000000180300780c */ /* 0x040fe40003f24270 */
[----:B------:R-:W-:-:S02]  /*e960*/  ISETP.GT.AND P0, PT, R3, 0x19, PT ;  /* 0x000000190300780c */ /* 0x000fc40003f04270 */
[----:B------:R-:W-:Y:S02]  /*e970*/  ISETP.GT.AND P3, PT, R2, RZ, PT ;  /* 0x000000ff0200720c */ /* 0x000fe40003f64270 */
[----:B------:R-:W-:Y:S02]  /*e980*/  IMNMX R0, R5, R0, PT ;  /* 0x0000000005007217 */ /* 0x000fe40003800200 */
[----:B------:R-:W-:Y:S02]  /*e990*/  FSEL R71, R65, -INF , P2 ;  /* 0xff80000041477808 */ /* 0x000fe40001000000 */
[----:B------:R-:W-:Y:S02]  /*e9a0*/  FSEL R113, R58, -INF , P1 ;  /* 0xff8000003a717808 */ /* 0x000fe40000800000 */
[----:B------:R-:W-:Y:S02]  /*e9b0*/  FSEL R131, R59, -INF , P0 ;  /* 0xff8000003b837808 */ /* 0x000fe40000000000 */
[----:B------:R-:W-:-:S02]  /*e9c0*/  FSEL R10, R124, -INF , P3 ;  /* 0xff8000007c0a7808 */ /* 0x000fc40001800000 */
[----:B------:R-:W-:Y:S02]  /*e9d0*/  ISETP.GT.AND P2, PT, R4, 0x19, PT ;  /* 0x000000190400780c */ /* 0x000fe40003f44270 */
[C---:B------:R-:W-:Y:S02]  /*e9e0*/  ISETP.GT.AND P1, PT, R0.reuse, RZ, PT ;  /* 0x000000ff0000720c */ /* 0x040fe40003f24270 */
[----:B------:R-:W-:Y:S02]  /*e9f0*/  ISETP.GT.AND P0, PT, R0, 0x1, PT ;  /* 0x000000010000780c */ /* 0x000fe40003f04270 */
[----:B------:R-:W-:Y:S02]  /*ea00*/  ISETP.GT.AND P3, PT, R2, 0x8, PT ;  /* 0x000000080200780c */ /* 0x000fe40003f64270 */
[----:B------:R-:W-:Y:S02]  /*ea10*/  FSEL R97, R57, -INF , P2 ;  /* 0xff80000039617808 */ /* 0x000fe40001000000 */
[----:B------:R-:W-:-:S02]  /*ea20*/  FSEL R14, R126, -INF , P1 ;  /* 0xff8000007e0e7808 */ /* 0x000fc40000800000 */
[----:B------:R-:W-:Y:S02]  /*ea30*/  FSEL R15, R127, -INF , P0 ;  /* 0xff8000007f0f7808 */ /* 0x000fe40000000000 */
[----:B------:R-:W-:Y:S02]  /*ea40*/  FSEL R12, R104, -INF , P3 ;  /* 0xff800000680c7808 */ /* 0x000fe40001800000 */
[----:B------:R-:W-:Y:S02]  /*ea50*/  ISETP.GT.AND P2, PT, R2, 0x1, PT ;  /* 0x000000010200780c */ /* 0x000fe40003f44270 */
[C---:B------:R-:W-:Y:S02]  /*ea60*/  ISETP.GT.AND P1, PT, R0.reuse, 0x8, PT ;  /* 0x000000080000780c */ /* 0x040fe40003f24270 */
[----:B------:R-:W-:Y:S02]  /*ea70*/  ISETP.GT.AND P0, PT, R0, 0x9, PT ;  /* 0x000000090000780c */ /* 0x000fe40003f04270 */
[----:B------:R-:W-:-:S02]  /*ea80*/  ISETP.GT.AND P3, PT, R2, 0x10, PT ;  /* 0x000000100200780c */ /* 0x000fc40003f64270 */
[----:B------:R-:W-:Y:S02]  /*ea90*/  FSEL R11, R125, -INF , P2 ;  /* 0xff8000007d0b7808 */ /* 0x000fe40001000000 */
[----:B------:R-:W-:Y:S02]  /*eaa0*/  FSEL R20, R106, -INF , P1 ;  /* 0xff8000006a147808 */ /* 0x000fe40000800000 */
[----:B------:R-:W-:Y:S02]  /*eab0*/  FSEL R24, R107, -INF , P0 ;  /* 0xff8000006b187808 */ /* 0x000fe40000000000 */
[----:B------:R-:W-:Y:S02]  /*eac0*/  FSEL R35, R116, -INF , P3 ;  /* 0xff80000074237808 */ /* 0x000fe40001800000 */
[----:B------:R-:W-:Y:S02]  /*ead0*/  ISETP.GT.AND P2, PT, R2, 0x9, PT ;  /* 0x000000090200780c */ /* 0x000fe40003f44270 */
[----:B------:R-:W-:-:S02]  /*eae0*/  ISETP.GT.AND P1, PT, R0, 0x10, PT ;  /* 0x000000100000780c */ /* 0x000fc40003f24270 */
[----:B------:R-:W-:Y:S02]  /*eaf0*/  ISETP.GT.AND P0, PT, R0, 0x11, PT ;  /* 0x000000110000780c */ /* 0x000fe40003f04270 */
[----:B------:R-:W-:Y:S02]  /*eb00*/  ISETP.GT.AND P3, PT, R2, 0x18, PT ;  /* 0x000000180200780c */ /* 0x000fe40003f64270 */
[----:B------:R-:W-:Y:S02]  /*eb10*/  FSEL R13, R105, -INF , P2 ;  /* 0xff800000690d7808 */ /* 0x000fe40001000000 */
[----:B------:R-:W-:Y:S02]  /*eb20*/  FSEL R44, R118, -INF , P1 ;  /* 0xff800000762c7808 */ /* 0x000fe40000800000 */
[----:B------:R-:W-:Y:S02]  /*eb30*/  FSEL R45, R119, -INF , P0 ;  /* 0xff800000772d7808 */ /* 0x000fe40000000000 */
[----:B------:R-:W-:-:S02]  /*eb40*/  FSEL R38, R92, -INF , P3 ;  /* 0xff8000005c267808 */ /* 0x000fc40001800000 */
[----:B------:R-:W-:Y:S02]  /*eb50*/  ISETP.GT.AND P2, PT, R2, 0x11, PT ;  /* 0x000000110200780c */ /* 0x000fe40003f44270 */
[C---:B------:R-:W-:Y:S02]  /*eb60*/  ISETP.GT.AND P1, PT, R0.reuse, 0x18, PT ;  /* 0x000000180000780c */ /* 0x040fe40003f24270 */
        /* <DEDUP_REMOVED lines=16> */
[C---:B------:R-:W-:Y:S02]  /*ec70*/  ISETP.GT.AND P0, PT, R4.reuse, 0x21, PT ;  /* 0x000000210400780c */ /* 0x040fe40003f04270 */
[C---:B------:R-:W-:Y:S02]  /*ec80*/  ISETP.GT.AND P4, PT, R4.reuse, 0x30, PT ;  /* 0x000000300400780c */ /* 0x040fe40003f84270 */
[----:B------:R-:W-:Y:S02]  /*ec90*/  ISETP.GT.AND P3, PT, R4, 0x39, PT ;  /* 0x000000390400780c */ /* 0x000fe40003f64270 */
[----:B------:R-:W-:Y:S02]  /*eca0*/  FSEL R132, R89, -INF , P2 ;  /* 0xff80000059847808 */ /* 0x000fe40001000000 */
        /* <DEDUP_REMOVED lines=19> */
[----:B------:R-:W-:-:S02]  /*ede0*/  FSEL R148, R40, -INF , P1 ;  /* 0xff80000028947808 */ /* 0x000fc40000800000 */
[----:B------:R-:W-:Y:S02]  /*edf0*/  FMNMX.FTZ R4, R71, R4, !PT ;  /* 0x0000000447047209 */ /* 0x000fe40007810000 */
[----:B------:R-:W-:Y:S02]  /*ee00*/  ISETP.GT.AND P0, PT, R2, 0x28, PT ;  /* 0x000000280200780c */ /* 0x000fe40003f04270 */
[----:B------:R-:W-:Y:S02]  /*ee10*/  ISETP.GT.AND P1, PT, R0, 0x28, PT ;  /* 0x000000280000780c */ /* 0x000fe40003f24270 */
[----:B------:R-:W-:Y:S02]  /*ee20*/  FMNMX.FTZ R5, R35, R5, !PT ;  /* 0x0000000523057209 */ /* 0x000fe40007810000 */
[----:B------:R-:W-:Y:S02]  /*ee30*/  FMNMX.FTZ R4, R96, R4, !PT ;  /* 0x0000000460047209 */ /* 0x000fe40007810000 */
[----:B------:R-:W-:-:S02]  /*ee40*/  FSEL R137, R52, -INF , P2 ;  /* 0xff80000034897808 */ /* 0x000fc40001000000 */
[----:B------:R-:W-:Y:S02]  /*ee50*/  FSEL R126, R84, -INF , P0 ;  /* 0xff800000547e7808 */ /* 0x000fe40000000000 */
[----:B------:R-:W-:Y:S02]  /*ee60*/  FSEL R135, R86, -INF , P1 ;  /* 0xff80000056877808 */ /* 0x000fe40000800000 */
[----:B------:R-:W-:Y:S02]  /*ee70*/  FSEL R155, R28, -INF , P3 ;  /* 0xff8000001c9b7808 */ /* 0x000fe40001800000 */
[----:B------:R-:W-:Y:S02]  /*ee80*/  FMNMX.FTZ R5, R37, R5, !PT ;  /* 0x0000000525057209 */ /* 0x000fe40007810000 */
[----:B------:R-:W-:Y:S02]  /*ee90*/  ISETP.GT.AND P2, PT, R2, 0x29, PT ;  /* 0x000000290200780c */ /* 0x000fe40003f44270 */
        /* <DEDUP_REMOVED lines=15> */
[C---:B------:R-:W-:Y:S02]  /*ef90*/  ISETP.GT.AND P1, PT, R2.reuse, 0x48, PT ;  /* 0x000000480200780c */ /* 0x040fe40003f24270 */
[----:B------:R-:W-:Y:S02]  /*efa0*/  ISETP.GT.AND P3, PT, R2, 0x49, PT ;  /* 0x000000490200780c */ /* 0x000fe40003f64270 */
[----:B------:R-:W-:Y:S02]  /*efb0*/  FMNMX.FTZ R2, R114, R4, !PT ;  /* 0x0000000472027209 */ /* 0x000fe40007810000 */
        /* <DEDUP_REMOVED lines=20> */
[----:B------:R-:W-:Y:S02]  /*f100*/  FMNMX.FTZ R4, R149, R4, !PT ;  /* 0x0000000495047209 */ /* 0x000fe40007810000 */
[----:B------:R-:W-:Y:S02]  /*f110*/  FMNMX.FTZ R2, R148, R2, !PT ;  /* 0x0000000294027209 */ /* 0x000fe40007810000 */
[----:B------:R-:W-:Y:S02]  /*f120*/  FSEL R198, R120, -INF , P5 ;  /* 0xff80000078c67808 */ /* 0x000fe40002800000 */
        /* <DEDUP_REMOVED lines=18> */
[----:B------:R-:W-:Y:S02]  /*f250*/  ISETP.GT.AND P0, PT, R0, 0x31, PT ;  /* 0x000000310000780c */ /* 0x000fe40003f04270 */
[----:B------:R-:W-:-:S02]  /*f260*/  FMNMX.FTZ R5, R136, R5, !PT ;  /* 0x0000000588057209 */ /* 0x000fc40007810000 */
[----:B------:R-:W-:Y:S02]  /*f270*/  FMNMX.FTZ R6, R201, R4, !PT ;  /* 0x00000004c9067209 */ /* 0x000fe40007810000 */
[----:B------:R-:W-:Y:S02]  /*f280*/  FMNMX.FTZ R4, R32, R33, !PT ;  /* 0x0000002120047209 */ /* 0x000fe40007810000 */
[----:B------:R-:W-:Y:S02]  /*f290*/  ISETP.GT.AND P2, PT, R0, 0x38, PT ;  /* 0x000000380000780c */ /* 0x000fe40003f44270 */
[----:B------:R-:W-:Y:S02]  /*f2a0*/  FMNMX.FTZ R2, R206, R2, !PT ;  /* 0x00000002ce027209 */ /* 0x000fe40007810000 */
[----:B------:R-:W-:Y:S02]  /*f2b0*/  FSEL R154, R103, -INF , P0 ;  /* 0xff800000679a7808 */ /* 0x000fe40000000000 */
[----:B------:R-:W-:-:S02]  /*f2c0*/  FMNMX.FTZ R5, R153, R5, !PT ;  /* 0x0000000599057209 */ /* 0x000fc40007810000 */
[----:B------:R-:W-:Y:S01]  /*f2d0*/  FMNMX.FTZ R4, R34, R4, !PT ;  /* 0x0000000422047209 */ /* 0x000fe20007810000 */
[----:B------:R-:W1:Y:S01]  /*f2e0*/  SHFL.BFLY PT, R7, R2, 0x2, 0x1f ;  /* 0x0c401f0002077f89 */ /* 0x000e6200000e0000 */
[----:B------:R-:W-:Y:S02]  /*f2f0*/  FSEL R141, R82, -INF , P2 ;  /* 0xff800000528d7808 */ /* 0x000fe40001000000 */
[C---:B------:R-:W-:Y:S02]  /*f300*/  ISETP.GT.AND P4, PT, R0.reuse, 0x39, PT ;  /* 0x000000390000780c */ /* 0x040fe40003f84270 */
[C---:B------:R-:W-:Y:S02]  /*f310*/  ISETP.GT.AND P1, PT, R0.reuse, 0x40, PT ;  /* 0x000000400000780c */ /* 0x040fe40003f24270 */
[C---:B------:R-:W-:Y:S02]  /*f320*/  ISETP.GT.AND P0, PT, R0.reuse, 0x41, PT ;  /* 0x000000410000780c */ /* 0x040fe40003f04270 */
[----:B------:R-:W-:-:S02]  /*f330*/  ISETP.GT.AND P3, PT, R0, 0x48, PT ;  /* 0x000000480000780c */ /* 0x000fc40003f64270 */
[----:B------:R-:W-:Y:S02]  /*f340*/  ISETP.GT.AND P2, PT, R0, 0x49, PT ;  /* 0x000000490000780c */ /* 0x000fe40003f44270 */
[----:B------:R-:W-:Y:S02]  /*f350*/  FMNMX.FTZ R0, R154, R5, !PT ;  /* 0x000000059a007209 */ /* 0x000fe40007810000 */
[----:B------:R-:W-:Y:S01]  /*f360*/  FMNMX.FTZ R5, R36, R4, !PT ;  /* 0x0000000424057209 */ /* 0x000fe20007810000 */
[----:B------:R-:W2:Y:S03]  /*f370*/  SHFL.BFLY PT, R8, R6, 0x2, 0x1f ;  /* 0x0c401f0006087f89 */ /* 0x000ea600000e0000 */
[----:B------:R-:W-:Y:S02]  /*f380*/  FMNMX.FTZ R5, R111, R5, !PT ;  /* 0x000000056f057209 */ /* 0x000fe40007810000 */
[----:B------:R-:W-:-:S02]  /*f390*/  FSEL R142, R83, -INF , P4 ;  /* 0xff800000538e7808 */ /* 0x000fc40002000000 */
[----:B------:R-:W-:Y:S02]  /*f3a0*/  FMNMX.FTZ R5, R112, R5, !PT ;  /* 0x0000000570057209 */ /* 0x000fe40007810000 */
[----:B------:R-:W-:Y:S02]  /*f3b0*/  FMNMX.FTZ R0, R141, R0, !PT ;  /* 0x000000008d007209 */ /* 0x000fe40007810000 */
[----:B------:R-:W-:Y:S02]  /*f3c0*/  FSEL R189, R122, -INF , P1 ;  /* 0xff8000007abd7808 */ /* 0x000fe40000800000 */
[----:B------:R-:W-:Y:S02]  /*f3d0*/  ISETP.GT.AND P1, PT, R3, 0x20, PT ;  /* 0x000000200300780c */ /* 0x000fe40003f24270 */
[----:B------:R-:W-:Y:S02]  /*f3e0*/  FMNMX.FTZ R5, R113, R5, !PT ;  /* 0x0000000571057209 */ /* 0x000fe40007810000 */
[----:B------:R-:W-:-:S02]  /*f3f0*/  FMNMX.FTZ R0, R142, R0, !PT ;  /* 0x000000008e007209 */ /* 0x000fc40007810000 */
[----:B------:R-:W-:Y:S02]  /*f400*/  FSEL R197, R123, -INF , P0 ;  /* 0xff8000007bc57808 */ /* 0x000fe40000000000 */
[----:B------:R-:W-:Y:S02]  /*f410*/  ISETP.GT.AND P0, PT, R3, 0x21, PT ;  /* 0x000000210300780c */ /* 0x000fe40003f04270 */
[----:B------:R-:W-:Y:S02]  /*f420*/  FSEL R128, R62, -INF , P1 ;  /* 0xff8000003e807808 */ /* 0x000fe40000800000 */
[----:B------:R-:W-:Y:S02]  /*f430*/  FMNMX.FTZ R5, R131, R5, !PT ;  /* 0x0000000583057209 */ /* 0x000fe40007810000 */
[----:B------:R-:W-:Y:S02]  /*f440*/  FMNMX.FTZ R0, R189, R0, !PT ;  /* 0x00000000bd007209 */ /* 0x000fe40007810000 */
[----:B------:R-:W-:-:S02]  /*f450*/  FSEL R130, R63, -INF , P0 ;  /* 0xff8000003f827808 */ /* 0x000fc40000000000 */
[----:B------:R-:W-:Y:S02]  /*f460*/  ISETP.GT.AND P1, PT, R3, 0x28, PT ;  /* 0x000000280300780c */ /* 0x000fe40003f24270 */
[----:B------:R-:W-:Y:S02]  /*f470*/  FMNMX.FTZ R5, R128, R5, !PT ;  /* 0x0000000580057209 */ /* 0x000fe40007810000 */
[----:B------:R-:W-:Y:S02]  /*f480*/  FSEL R192, R78, -INF , P3 ;  /* 0xff8000004ec07808 */ /* 0x000fe40001800000 */
[----:B------:R-:W-:Y:S02]  /*f490*/  FMNMX.FTZ R4, R197, R0, !PT ;  /* 0x00000000c5047209 */ /* 0x000fe40007810000 */
[----:B-1----:R-:W-:Y:S02]  /*f4a0*/  FMNMX.FTZ R0, R2, R7, !PT ;  /* 0x0000000702007209 */ /* 0x002fe40007810000 */
[----:B------:R-:W-:-:S02]  /*f4b0*/  ISETP.GT.AND P0, PT, R3, 0x29, PT ;  /* 0x000000290300780c */ /* 0x000fc40003f04270 */
[----:B------:R-:W-:Y:S02]  /*f4c0*/  FSEL R125, R54, -INF , P1 ;  /* 0xff800000367d7808 */ /* 0x000fe40000800000 */
[----:B------:R-:W-:Y:S02]  /*f4d0*/  FMNMX.FTZ R5, R130, R5, !PT ;  /* 0x0000000582057209 */ /* 0x000fe40007810000 */
[----:B------:R-:W-:Y:S02]  /*f4e0*/  FSEL R202, R79, -INF , P2 ;  /* 0xff8000004fca7808 */ /* 0x000fe40001000000 */
[----:B------:R-:W-:Y:S01]  /*f4f0*/  FMNMX.FTZ R2, R192, R4, !PT ;  /* 0x00000004c0027209 */ /* 0x000fe20007810000 */
[----:B------:R-:W1:Y:S01]  /*f500*/  SHFL.BFLY PT, R7, R0, 0x1, 0x1f ;  /* 0x0c201f0000077f89 */ /* 0x000e6200000e0000 */
[----:B------:R-:W-:Y:S02]  /*f510*/  FSEL R127, R55, -INF , P0 ;  /* 0xff800000377f7808 */ /* 0x000fe40000000000 */
[----:B------:R-:W-:-:S02]  /*f520*/  ISETP.GT.AND P1, PT, R3, 0x30, PT ;  /* 0x000000300300780c */ /* 0x000fc40003f24270 */
[----:B------:R-:W-:Y:S02]  /*f530*/  FMNMX.FTZ R5, R125, R5, !PT ;  /* 0x000000057d057209 */ /* 0x000fe40007810000 */
[----:B------:R-:W-:Y:S02]  /*f540*/  FMNMX.FTZ R2, R202, R2, !PT ;  /* 0x00000002ca027209 */ /* 0x000fe40007810000 */
[----:B--2---:R-:W-:Y:S02]  /*f550*/  FMNMX.FTZ R4, R6, R8, !PT ;  /* 0x0000000806047209 */ /* 0x004fe40007810000 */
[----:B------:R-:W-:Y:S02]  /*f560*/  ISETP.GT.AND P0, PT, R3, 0x31, PT ;  /* 0x000000310300780c */ /* 0x000fe40003f04270 */
[----:B------:R-:W-:Y:S02]  /*f570*/  FSEL R143, R50, -INF , P1 ;  /* 0xff800000328f7808 */ /* 0x000fe40000800000 */
[----:B------:R-:W-:Y:S01]  /*f580*/  FMNMX.FTZ R5, R127, R5, !PT ;  /* 0x000000057f057209 */ /* 0x000fe20007810000 */
[----:B------:R-:W2:Y:S01]  /*f590*/  SHFL.BFLY PT, R6, R2, 0x2, 0x1f ;  /* 0x0c401f0002067f89 */ /* 0x000ea200000e0000 */
[----:B------:R-:W-:-:S02]  /*f5a0*/  FSEL R146, R51, -INF , P0 ;  /* 0xff80000033927808 */ /* 0x000fc40000000000 */
[----:B------:R-:W-:Y:S01]  /*f5b0*/  ISETP.GT.AND P0, PT, R3, 0x38, PT ;  /* 0x000000380300780c */ /* 0x000fe20003f04270 */
[----:B------:R-:W3:Y:S01]  /*f5c0*/  SHFL.BFLY PT, R8, R4, 0x1, 0x1f ;  /* 0x0c201f0004087f89 */ /* 0x000ee200000e0000 */
[----:B------:R-:W-:Y:S02]  /*f5d0*/  FMNMX.FTZ R5, R143, R5, !PT ;  /* 0x000000058f057209 */ /* 0x000fe40007810000 */
[C---:B------:R-:W-:Y:S02]  /*f5e0*/  ISETP.GT.AND P3, PT, R3.reuse, 0x39, PT ;  /* 0x000000390300780c */ /* 0x040fe40003f64270 */
[----:B------:R-:W-:Y:S02]  /*f5f0*/  FSEL R150, R42, -INF , P0 ;  /* 0xff8000002a967808 */ /* 0x000fe40000000000 */
[----:B------:R-:W-:Y:S02]  /*f600*/  FMNMX.FTZ R5, R146, R5, !PT ;  /* 0x0000000592057209 */ /* 0x000fe40007810000 */
[----:B------:R-:W-:-:S02]  /*f610*/  ISETP.GT.AND P2, PT, R3, 0x40, PT ;  /* 0x000000400300780c */ /* 0x000fc40003f44270 */
[C---:B------:R-:W-:Y:S02]  /*f620*/  ISETP.GT.AND P1, PT, R3.reuse, 0x41, PT ;  /* 0x000000410300780c */ /* 0x040fe40003f24270 */
[C---:B------:R-:W-:Y:S02]  /*f630*/  ISETP.GT.AND P0, PT, R3.reuse, 0x48, PT ;  /* 0x000000480300780c */ /* 0x040fe40003f04270 */
[----:B------:R-:W-:Y:S02]  /*f640*/  ISETP.GT.AND P4, PT, R3, 0x49, PT ;  /* 0x000000490300780c */ /* 0x000fe40003f84270 */
[----:B------:R-:W-:Y:S02]  /*f650*/  FSEL R152, R43, -INF , P3 ;  /* 0xff8000002b987808 */ /* 0x000fe40001800000 */
[----:B------:R-:W-:Y:S01]  /*f660*/  FMNMX.FTZ R3, R150, R5, !PT ;  /* 0x0000000596037209 */ /* 0x000fe20007810000 */
[----:B------:R-:W-:Y:S01]  /*f670*/  LDSM.16.MT88.4 R40, [R211] ;  /* 0x00000000d328783b */ /* 0x000fe20000004200 */
[----:B------:R-:W-:-:S02]  /*f680*/  FSEL R191, R30, -INF , P2 ;  /* 0xff8000001ebf7808 */ /* 0x000fc40001000000 */
[----:B------:R-:W-:Y:S02]  /*f690*/  FMNMX.FTZ R3, R152, R3, !PT ;  /* 0x0000000398037209 */ /* 0x000fe40007810000 */
[----:B-1----:R-:W-:Y:S02]  /*f6a0*/  FMNMX.FTZ R110, R0, R7, !PT ;  /* 0x00000007006e7209 */ /* 0x002fe40007810000 */
[----:B------:R-:W-:Y:S02]  /*f6b0*/  FSEL R193, R31, -INF , P1 ;  /* 0xff8000001fc17808 */ /* 0x000fe40000800000 */
[----:B------:R-:W-:Y:S01]  /*f6c0*/  FMNMX.FTZ R0, R191, R3, !PT ;  /* 0x00000003bf007209 */ /* 0x000fe20007810000 */
[----:B------:R-:W-:Y:S01]  /*f6d0*/  LDSM.16.MT88.4 R28, [R209] ;  /* 0x00000000d11c783b */ /* 0x000fe20000004200 */
[----:B------:R-:W-:Y:S02]  /*f6e0*/  FSEL R199, R18, -INF , P0 ;  /* 0xff80000012c77808 */ /* 0x000fe40000000000 */
[----:B------:R-:W-:-:S02]  /*f6f0*/  FMNMX.FTZ R0, R193, R0, !PT ;  /* 0x00000000c1007209 */ /* 0x000fc40007810000 */
[----:B--2---:R-:W-:Y:S02]  /*f700*/  FMNMX.FTZ R5, R2, R6, !PT ;  /* 0x0000000602057209 */ /* 0x004fe40007810000 */
[----:B---3--:R-:W-:Y:S02]  /*f710*/  FMNMX.FTZ R108, R4, R8, !PT ;  /* 0x00000008046c7209 */ /* 0x008fe40007810000 */
        /* <DEDUP_REMOVED lines=88> */
[----:B------:R3:W1:Y:S02]  /*fca0*/  MUFU.EX2 R185, R5 ;  /* 0x0000000500b97308 */ /* 0x0006640000000800 */
[----:B---3--:R-:W-:-:S06]  /*fcb0*/  FFMA.FTZ R5, R113, c[0x0][0x2d0], -R4 ;  /* 0x0000b40071057a23 */ /* 0x008fcc0000010804 */
[----:B------:R3:W-:Y:S01]  /*fcc0*/  MUFU.EX2 R186, R5 ;  /* 0x0000000500ba7308 */ /* 0x0007e20000000800 */
[----:B-1----:R-:W-:Y:S02]  /*fcd0*/  F2FP.BF16.PACK_AB R11, R239, R238 ;  /* 0x000000eeef0b723e */ /* 0x002fe400000010ff */
[----:B------:R-:W-:Y:S02]  /*fce0*/  F2FP.BF16.PACK_AB R12, R230, R242 ;  /* 0x000000f2e60c723e */ /* 0x000fe400000010ff */
[----:B-----5:R-:W-:Y:S01]  /*fcf0*/  F2FP.BF16.PACK_AB R14, R232, R229 ;  /* 0x000000e5e80e723e */ /* 0x020fe200000010ff */
[----:B---3--:R-:W-:-:S04]  /*fd00*/  FFMA.FTZ R5, R131, c[0x0][0x2d0], -R4 ;  /* 0x0000b40083057a23 */ /* 0x008fc80000010804 */
[----:B------:R1:W3:Y:S01]  /*fd10*/  MUFU.EX2 R184, R5 ;  /* 0x0000000500b87308 */ /* 0x0002e20000000800 */
[----:B------:R-:W-:Y:S02]  /*fd20*/  F2FP.BF16.PACK_AB R13, R6, R227 ;  /* 0x000000e3060d723e */ /* 0x000fe400000010ff */
[----:B------:R-:W-:Y:S01]  /*fd30*/  F2FP.BF16.PACK_AB R15, R228, R7 ;  /* 0x00000007e40f723e */ /* 0x000fe200000010ff */
[----:B-1----:R-:W-:-:S04]  /*fd40*/  FFMA.FTZ R5, R114, c[0x0][0x2d0], -R3 ;  /* 0x0000b40072057a23 */ /* 0x002fc80000010803 */
[----:B------:R1:W-:Y:S01]  /*fd50*/  MUFU.EX2 R183, R5 ;  /* 0x0000000500b77308 */ /* 0x0003e20000000800 */
[----:B------:R-:W-:Y:S01]  /*fd60*/  HMMA.16816.F32.BF16 R84, R8, R16, RZ ;  /* 0x000000100854723c */ /* 0x000fe200000418ff */
[----:B-1----:R-:W-:-:S06]  /*fd70*/  FFMA.FTZ R5, R124, c[0x0][0x2d0], -R2 ;  /* 0x0000b4007c057a23 */ /* 0x002fcc0000010802 */
[----:B------:R1:W-:Y:S01]  /*fd80*/  MUFU.EX2 R181, R5 ;  /* 0x0000000500b57308 */ /* 0x0003e20000000800 */
[----:B------:R-:W-:Y:S08]  /*fd90*/  HMMA.16816.F32.BF16 R72, R8, R18, RZ ;  /* 0x000000120848723c */ /* 0x000ff000000418ff */
[----:B------:R-:W-:Y:S01]  /*fda0*/  HMMA.16816.F32.BF16 R88, R12, R16, RZ ;  /* 0x000000100c58723c */ /* 0x000fe200000418ff */
[----:B-1----:R-:W-:-:S07]  /*fdb0*/  FFMA.FTZ R5, R132, c[0x0][0x2d0], -R2 ;  /* 0x0000b40084057a23 */ /* 0x002fce0000010802 */
[----:B------:R-:W-:Y:S01]  /*fdc0*/  HMMA.16816.F32.BF16 R92, R12, R18, RZ ;  /* 0x000000120c5c723c */ /* 0x000fe200000418ff */
[----:B------:R-:W1:Y:S01]  /*fdd0*/  LDSM.16.MT88.4 R16, [R209+0x800] ;  /* 0x00080000d110783b */ /* 0x000e620000004200 */
[----:B------:R5:W1:Y:S02]  /*fde0*/  MUFU.EX2 R182, R5 ;  /* 0x0000000500b67308 */ /* 0x000a640000000800 */
        /* <DEDUP_REMOVED lines=10> */
[C---:B------:R-:W-:Y:S08]  /*fe90*/  HMMA.16816.F32.BF16 R60, R8.reuse, R30, RZ ;  /* 0x0000001e083c723c */ /* 0x040ff000000418ff */
        /* <DEDUP_REMOVED lines=8> */
[----:B------:R4:W-:Y:S01]  /*ff20*/  MUFU.EX2 R176, R5 ;  /* 0x0000000500b07308 */ /* 0x0009e20000000800 */
[----:B------:R-:W-:Y:S02]  /*ff30*/  F2FP.BF16.PACK_AB R9, R207, R223 ;  /* 0x000000dfcf09723e */ /* 0x000fe400000010ff */
        /* <DEDUP_REMOVED lines=32> */
[C---:B------:R-:W-:Y:S01]  /*10140*/  HMMA.16816.F32.BF16 R44, R12.reuse, R28, RZ ;  /* 0x0000001c0c2c723c */ /* 0x040fe200000418ff */
[--C-:B-1----:R-:W-:Y:S01]  /*10150*/  FFMA.FTZ R5, R130, c[0x0][0x2d0], -R4.reuse ;  /* 0x0000b40082057a23 */ /* 0x102fe20000010804 */
[----:B------:R-:W-:Y:S01]  /*10160*/  ISETP.NE.AND P6, PT, R251, 0x1, PT ;  /* 0x00000001fb00780c */ /* 0x000fe20003fc5270 */
[----:B------:R-:W-:Y:S05]  /*10170*/  LDSM.16.MT88.4 R128, [R208+0x2000] ;  /* 0x00200000d080783b */ /* 0x000fea0000004200 */
[----:B------:R-:W-:Y:S01]  /*10180*/  HMMA.16816.F32.BF16 R120, R12, R30, RZ ;  /* 0x0000001e0c78723c */ /* 0x000fe200000418ff */
[----:B------:R-:W1:Y:S04]  /*10190*/  LDSM.16.MT88.4 R12, [R208+0x1000] ;  /* 0x00100000d00c783b */ /* 0x000e680000004200 */
[----:B------:R-:W-:Y:S03]  /*101a0*/  LDSM.16.MT88.4 R28, [R209+0x1000] ;  /* 0x00100000d11c783b */ /* 0x000fe60000004200 */
[----:B------:R-:W-:Y:S01]  /*101b0*/  HMMA.16816.F32.BF16 R88, R8, R32, R20 ;  /* 0x000000200858723c */ /* 0x000fe20000041814 */
[----:B------:R-:W3:Y:S01]  /*101c0*/  LDSM.16.MT88.4 R20, [R212+0x1000] ;  /* 0x00100000d414783b */ /* 0x000ee20000004200 */
[----:B------:R2:W1:Y:S02]  /*101d0*/  MUFU.EX2 R169, R5 ;  /* 0x0000000500a97308 */ /* 0x0004640000000800 */
[----:B--2---:R-:W-:-:S06]  /*101e0*/  FFMA.FTZ R5, R125, c[0x0][0x2d0], -R4 ;  /* 0x0000b4007d057a23 */ /* 0x004fcc0000010804 */
[----:B------:R2:W-:Y:S02]  /*101f0*/  MUFU.EX2 R167, R5 ;  /* 0x0000000500a77308 */ /* 0x0005e40000000800 */
[----:B--2---:R-:W-:-:S06]  /*10200*/  FFMA.FTZ R5, R127, c[0x0][0x2d0], -R4 ;  /* 0x0000b4007f057a23 */ /* 0x004fcc0000010804 */
[----:B------:R2:W1:Y:S01]  /*10210*/  MUFU.EX2 R166, R5 ;  /* 0x0000000500a67308 */ /* 0x0004620000000800 */
[----:B------:R-:W-:Y:S01]  /*10220*/  HMMA.16816.F32.BF16 R44, R8, R16, R44 ;  /* 0x00000010082c723c */ /* 0x000fe2000004182c */
[----:B--2---:R-:W-:-:S06]  /*10230*/  FFMA.FTZ R5, R144, c[0x0][0x2d0], -R3 ;  /* 0x0000b40090057a23 */ /* 0x004fcc0000010803 */
[----:B------:R2:W-:Y:S01]  /*10240*/  MUFU.EX2 R168, R5 ;  /* 0x0000000500a87308 */ /* 0x0005e20000000800 */
[C---:B------:R-:W-:Y:S08]  /*10250*/  HMMA.16816.F32.BF16 R16, R8.reuse, R18, R120 ;  /* 0x000000120810723c */ /* 0x040ff00000041878 */
[----:B------:R-:W-:Y:S01]  /*10260*/  HMMA.16816.F32.BF16 R84, R8, R34, R100 ;  /* 0x000000220854723c */ /* 0x000fe20000041864 */
[----:B--2---:R-:W-:-:S04]  /*10270*/  FFMA.FTZ R5, R148, c[0x0][0x2d0], -R3 ;  /* 0x0000b40094057a23 */ /* 0x004fc80000010803 */
[----:B------:R2:W-:Y:S02]  /*10280*/  MUFU.EX2 R165, R5 ;  /* 0x0000000500a57308 */ /* 0x0005e40000000800 */
[----:B------:R-:W-:Y:S02]  /*10290*/  F2FP.BF16.PACK_AB R8, R182, R181 ;  /* 0x000000b5b608723e */ /* 0x000fe400000010ff */
[----:B------:R-:W-:Y:S02]  /*102a0*/  F2FP.BF16.PACK_AB R9, R177, R178 ;  /* 0x000000b2b109723e */ /* 0x000fe400000010ff */
        /* <DEDUP_REMOVED lines=9> */
[----:B------:R-:W-:Y:S01]  /*10340*/  HMMA.16816.F32.BF16 R64, R8, R30, R60 ;  /* 0x0000001e0840723c */ /* 0x000fe2000004183c */
[----:B-1----:R-:W-:-:S07]  /*10350*/  FFMA.FTZ R5, R149, c[0x0][0x2d0], -R2 ;  /* 0x0000b40095057a23 */ /* 0x002fce0000010802 */
[C---:B------:R-:W-:Y:S01]  /*10360*/  HMMA.16816.F32.BF16 R104, R8.reuse, R12, R104 ;  /* 0x0000000c0868723c */ /* 0x040fe20000041868 */
[----:B------:R1:W-:Y:S07]  /*10370*/  MUFU.EX2 R162, R5 ;  /* 0x0000000500a27308 */ /* 0x0003ee0000000800 */
[C---:B------:R-:W-:Y:S08]  /*10380*/  HMMA.16816.F32.BF16 R96, R8.reuse, R20, R96 ;  /* 0x000000140860723c */ /* 0x040ff00000041860 */
[----:B------:R-:W-:Y:S01]  /*10390*/  HMMA.16816.F32.BF16 R80, R8, R28, R80 ;  /* 0x0000001c0850723c */ /* 0x000fe20000041850 */
[----:B-1----:R-:W-:-:S07]  /*103a0*/  FFMA.FTZ R5, R151, c[0x0][0x2d0], -R2 ;  /* 0x0000b40097057a23 */ /* 0x002fce0000010802 */
[----:B------:R-:W-:Y:S01]  /*103b0*/  HMMA.16816.F32.BF16 R60, R8, R38, R52 ;  /* 0x00000026083c723c */ /* 0x000fe20000041834 */
[----:B------:R1:W-:Y:S06]  /*103c0*/  MUFU.EX2 R161, R5 ;  /* 0x0000000500a17308 */ /* 0x0003ec0000000800 */
[----:B----4-:R-:W-:Y:S02]  /*103d0*/  F2FP.BF16.PACK_AB R8, R174, R183 ;  /* 0x000000b7ae08723e */ /* 0x010fe400000010ff */
[----:B------:R-:W-:Y:S02]  /*103e0*/  F2FP.BF16.PACK_AB R9, R169, R170 ;  /* 0x000000aaa909723e */ /* 0x000fe400000010ff */
[----:B------:R-:W-:-:S02]  /*103f0*/  F2FP.BF16.PACK_AB R10, R172, R173 ;  /* 0x000000adac0a723e */ /* 0x000fc400000010ff */
[----:B------:R-:W-:Y:S01]  /*10400*/  F2FP.BF16.PACK_AB R11, R166, R167 ;  /* 0x000000a7a60b723e */ /* 0x000fe200000010ff */
[----:B-1----:R-:W-:-:S06]  /*10410*/  FFMA.FTZ R5, R153, c[0x0][0x2d0], -R0 ;  /* 0x0000b40099057a23 */ /* 0x002fcc0000010800 */
[----:B------:R-:W-:Y:S01]  /*10420*/  HMMA.16816.F32.BF16 R32, R8, R22, R24 ;  /* 0x000000160820723c */ /* 0x000fe20000041818 */
[----:B------:R-:W1:Y:S01]  /*10430*/  LDSM.16.MT88.4 R24, [R208+0x1800] ;  /* 0x00180000d018783b */ /* 0x000e620000004200 */
[----:B------:R3:W-:Y:S02]  /*10440*/  MUFU.EX2 R160, R5 ;  /* 0x0000000500a07308 */ /* 0x0007e40000000800 */
[----:B---3--:R-:W-:-:S06]  /*10450*/  FFMA.FTZ R5, R154, c[0x0][0x2d0], -R0 ;  /* 0x0000b4009a057a23 */ /* 0x008fcc0000010800 */
[----:B------:R3:W4:Y:S02]  /*10460*/  MUFU.EX2 R159, R5 ;  /* 0x00000005009f7308 */ /* 0x0007240000000800 */
[----:B---3--:R-:W-:-:S06]  /*10470*/  FFMA.FTZ R5, R141, c[0x0][0x2d0], -R0 ;  /* 0x0000b4008d057a23 */ /* 0x008fcc0000010800 */
[----:B------:R3:W-:Y:S02]  /*10480*/  MUFU.EX2 R157, R5 ;  /* 0x00000005009d7308 */ /* 0x0007e40000000800 */
[----:B---3--:R-:W-:-:S06]  /*10490*/  FFMA.FTZ R5, R142, c[0x0][0x2d0], -R0 ;  /* 0x0000b4008e057a23 */ /* 0x008fcc0000010800 */
[----:B------:R3:W5:Y:S01]  /*104a0*/  MUFU.EX2 R158, R5 ;  /* 0x00000005009e7308 */ /* 0x0007620000000800 */
[----:B------:R-:W-:Y:S01]  /*104b0*/  HMMA.16816.F32.BF16 R52, R8, R14, R40 ;  /* 0x0000000e0834723c */ /* 0x000fe20000041828 */
[----:B---3--:R-:W-:-:S06]  /*104c0*/  FFMA.FTZ R5, R156, c[0x0][0x2d0], -R3 ;  /* 0x0000b4009c057a23 */ /* 0x008fcc0000010803 */
[----:B------:R3:W-:Y:S01]  /*104d0*/  MUFU.EX2 R156, R5 ;  /* 0x00000005009c7308 */ /* 0x0007e20000000800 */
[----:B------:R-:W-:Y:S01]  /*104e0*/  HMMA.16816.F32.BF16 R40, R8, R28, R44 ;  /* 0x0000001c0828723c */ /* 0x000fe2000004182c */
[----:B---3--:R-:W-:-:S06]  /*104f0*/  FFMA.FTZ R5, R155, c[0x0][0x2d0], -R3 ;  /* 0x0000b4009b057a23 */ /* 0x008fcc0000010803 */
[----:B------:R3:W-:Y:S01]  /*10500*/  MUFU.EX2 R114, R5 ;  /* 0x0000000500727308 */ /* 0x0007e20000000800 */
[C---:B------:R-:W-:Y:S01]  /*10510*/  HMMA.16816.F32.BF16 R56, R8.reuse, R12, R56 ;  /* 0x0000000c0838723c */ /* 0x040fe20000041838 */
[----:B------:R-:W-:Y:S07]  /*10520*/  LDSM.16.MT88.4 R12, [R211+0x1800] ;  /* 0x00180000d30c783b */ /* 0x000fee0000004200 */
[----:B------:R-:W-:Y:S01]  /*10530*/  HMMA.16816.F32.BF16 R48, R8, R20, R48 ;  /* 0x000000140830723c */ /* 0x000fe20000041830 */
[----:B------:R-:W1:Y:S01]  /*10540*/  LDSM.16.MT88.4 R20, [R212+0x1800] ;  /* 0x00180000d414783b */ /* 0x000e620000004200 */
[----:B---3--:R-:W-:-:S06]  /*10550*/  FFMA.FTZ R5, R188, c[0x0][0x2d0], -R3 ;  /* 0x0000b400bc057a23 */ /* 0x008fcc0000010803 */
[C---:B------:R-:W-:Y:S01]  /*10560*/  HMMA.16816.F32.BF16 R28, R8.reuse, R30, R16 ;  /* 0x0000001e081c723c */ /* 0x040fe20000041810 */
[----:B------:R-:W3:Y:S01]  /*10570*/  LDSM.16.MT88.4 R16, [R209+0x1800] ;  /* 0x00180000d110783b */ /* 0x000ee20000004200 */
[----:B------:R2:W-:Y:S06]  /*10580*/  MUFU.EX2 R112, R5 ;  /* 0x0000000500707308 */ /* 0x0005ec0000000800 */
[C---:B------:R-:W-:Y:S08]  /*10590*/  HMMA.16816.F32.BF16 R44, R8.reuse, R36, R88 ;  /* 0x00000024082c723c */ /* 0x040ff00000041858 */
[----:B------:R-:W-:Y:S01]  /*105a0*/  HMMA.16816.F32.BF16 R36, R8, R38, R84 ;  /* 0x000000260824723c */ /* 0x000fe20000041854 */
[----:B--2---:R-:W-:-:S06]  /*105b0*/  FFMA.FTZ R5, R190, c[0x0][0x2d0], -R3 ;  /* 0x0000b400be057a23 */ /* 0x004fcc0000010803 */
[----:B------:R-:W-:Y:S02]  /*105c0*/  F2FP.BF16.PACK_AB R8, R163, R164 ;  /* 0x000000a4a308723e */ /* 0x000fe400000010ff */
[----:B----4-:R-:W-:Y:S02]  /*105d0*/  F2FP.BF16.PACK_AB R9, R159, R160 ;  /* 0x000000a09f09723e */ /* 0x010fe400000010ff */
[----:B------:R-:W-:Y:S02]  /*105e0*/  F2FP.BF16.PACK_AB R10, R161, R162 ;  /* 0x000000a2a10a723e */ /* 0x000fe400000010ff */
[----:B-----5:R-:W-:Y:S01]  /*105f0*/  F2FP.BF16.PACK_AB R11, R158, R157 ;  /* 0x0000009d9e0b723e */ /* 0x020fe200000010ff */
[----:B------:R2:W-:Y:S06]  /*10600*/  MUFU.EX2 R113, R5 ;  /* 0x0000000500717308 */ /* 0x0005ec0000000800 */
[----:B-1----:R-:W-:Y:S01]  /*10610*/  HMMA.16816.F32.BF16 R124, R8, R26, R76 ;  /* 0x0000001a087c723c */ /* 0x002fe2000004184c */
[----:B--2---:R-:W-:-:S04]  /*10620*/  FFMA.FTZ R5, R143, c[0x0][0x2d0], -R4 ;  /* 0x0000b4008f057a23 */ /* 0x004fc80000010804 */
[----:B------:R1:W-:Y:S02]  /*10630*/  MUFU.EX2 R79, R5 ;  /* 0x00000005004f7308 */ /* 0x0003e40000000800 */
[--C-:B-1----:R-:W-:Y:S02]  /*10640*/  FFMA.FTZ R5, R146, c[0x0][0x2d0], -R4.reuse ;  /* 0x0000b40092057a23 */ /* 0x102fe40000010804 */
[----:B------:R-:W-:Y:S01]  /*10650*/  FFMA.FTZ R3, R206, c[0x0][0x2d0], -R3 ;  /* 0x0000b400ce037a23 */ /* 0x000fe20000010803 */
[----:B------:R-:W-:Y:S03]  /*10660*/  HMMA.16816.F32.BF16 R104, R8, R24, R104 ;  /* 0x000000180868723c */ /* 0x000fe60000041868 */
[----:B------:R1:W2:Y:S01]  /*10670*/  MUFU.EX2 R78, R5 ;  /* 0x00000005004e7308 */ /* 0x0002a20000000800 */
[----:B------:R-:W4:Y:S01]  /*10680*/  LDSM.16.MT88.4 R144, [R212+0x2000] ;  /* 0x00200000d490783b */ /* 0x000f220000004200 */
[----:B-1----:R-:W-:-:S06]  /*10690*/  FFMA.FTZ R5, R150, c[0x0][0x2d0], -R4 ;  /* 0x0000b40096057a23 */ /* 0x002fcc0000010804 */
[----:B------:R1:W-:Y:S02]  /*106a0*/  MUFU.EX2 R77, R5 ;  /* 0x00000005004d7308 */ /* 0x0003e40000000800 */
[----:B-1----:R-:W-:-:S06]  /*106b0*/  FFMA.FTZ R5, R152, c[0x0][0x2d0], -R4 ;  /* 0x0000b40098057a23 */ /* 0x002fcc0000010804 */
[----:B------:R-:W1:Y:S01]  /*106c0*/  MUFU.EX2 R76, R5 ;  /* 0x00000005004c7308 */ /* 0x000e620000000800 */
[C---:B------:R-:W-:Y:S01]  /*106d0*/  HMMA.16816.F32.BF16 R136, R8.reuse, R20, R96 ;  /* 0x000000140888723c */ /* 0x040fe20000041860 */
[----:B------:R-:W5:Y:S06]  /*106e0*/  LDSM.16.MT88.4 R96, [R209+0x2000] ;  /* 0x00200000d160783b */ /* 0x000f6c0000004200 */
[----:B------:R1:W-:Y:S01]  /*106f0*/  MUFU.EX2 R111, R3 ;  /* 0x00000003006f7308 */ /* 0x0003e20000000800 */
[C---:B------:R-:W-:Y:S08]  /*10700*/  HMMA.16816.F32.BF16 R72, R8.reuse, R22, R72 ;  /* 0x000000160848723c */ /* 0x040ff00000041848 */
[----:B---3--:R-:W-:Y:S01]  /*10710*/  HMMA.16816.F32.BF16 R80, R8, R16, R80 ;  /* 0x000000100850723c */ /* 0x008fe20000041850 */
[----:B-1----:R-:W-:-:S07]  /*10720*/  FFMA.FTZ R3, R198, c[0x0][0x2d0], -R2 ;  /* 0x0000b400c6037a23 */ /* 0x002fce0000010802 */
[C---:B------:R-:W-:Y:S01]  /*10730*/  HMMA.16816.F32.BF16 R64, R8.reuse, R18, R64 ;  /* 0x000000120840723c */ /* 0x040fe20000041840 */
[----:B------:R1:W-:Y:S07]  /*10740*/  MUFU.EX2 R68, R3 ;  /* 0x0000000300447308 */ /* 0x0003ee0000000800 */
[C---:B------:R-:W-:Y:S08]  /*10750*/  HMMA.16816.F32.BF16 R100, R8.reuse, R12, R100 ;  /* 0x0000000c0864723c */ /* 0x040ff00000041864 */
[----:B------:R-:W-:Y:S01]  /*10760*/  HMMA.16816.F32.BF16 R60, R8, R14, R60 ;  /* 0x0000000e083c723c */ /* 0x000fe2000004183c */
[----:B-1----:R-:W-:-:S06]  /*10770*/  FFMA.FTZ R3, R205, c[0x0][0x2d0], -R2 ;  /* 0x0000b400cd037a23 */ /* 0x002fcc0000010802 */
[----:B------:R-:W-:Y:S02]  /*10780*/  F2FP.BF16.PACK_AB R8, R168, R171 ;  /* 0x000000aba808723e */ /* 0x000fe400000010ff */
[----:B--2---:R-:W-:Y:S02]  /*10790*/  F2FP.BF16.PACK_AB R9, R78, R79 ;  /* 0x0000004f4e09723e */ /* 0x004fe400000010ff */
[----:B------:R-:W-:Y:S02]  /*107a0*/  F2FP.BF16.PACK_AB R10, R156, R165 ;  /* 0x000000a59c0a723e */ /* 0x000fe400000010ff */
[----:B------:R-:W-:Y:S01]  /*107b0*/  F2FP.BF16.PACK_AB R11, R76, R77 ;  /* 0x0000004d4c0b723e */ /* 0x000fe200000010ff */
        /* <DEDUP_REMOVED lines=21> */
[----:B------:R-:W2:Y:S01]  /*10910*/  LDSM.16.MT88.4 R16, [R211+0x2000] ;  /* 0x00200000d310783b */ /* 0x000ea20000004200 */
        /* <DEDUP_REMOVED lines=92> */
[----:B------:R1:W-:Y:S01]  /*10ee0*/  STL [R1+0x14], R13 ;  /* 0x0000140d01007387 */ /* 0x0003e20000100800 */
[----:B------:R-:W-:-:S03]  /*10ef0*/  F2FP.BF16.PACK_AB R152, R71, R68 ;  /* 0x000000444798723e */ /* 0x000fc600000010ff */
[----:B------:R1:W-:Y:S01]  /*10f00*/  STL [R1], R5 ;  /* 0x0000000501007387 */ /* 0x0003e20000100800 */
[----:B------:R-:W-:-:S03]  /*10f10*/  F2FP.BF16.PACK_AB R153, R22, R24 ;  /* 0x000000181699723e */ /* 0x000fc600000010ff */
[----:B------:R1:W-:Y:S01]  /*10f20*/  STL [R1+0x4], R3 ;  /* 0x0000040301007387 */ /* 0x0003e20000100800 */
[----:B------:R-:W-:Y:S02]  /*10f30*/  F2FP.BF16.PACK_AB R154, R25, R69 ;  /* 0x00000045199a723e */ /* 0x000fe400000010ff */
[----:B------:R-:W-:Y:S01]  /*10f40*/  F2FP.BF16.PACK_AB R155, R20, R21 ;  /* 0x00000015149b723e */ /* 0x000fe200000010ff */
[----:B------:R1:W-:Y:S01]  /*10f50*/  STL [R1+0xc], R0 ;  /* 0x00000c0001007387 */ /* 0x0003e20000100800 */
[----:B------:R-:W-:-:S03]  /*10f60*/  IADD3 R200, R245, -0x2, RZ ;  /* 0xfffffffef5c87810 */ /* 0x000fc60007ffe0ff */
[----:B------:R1:W-:Y:S01]  /*10f70*/  STL [R1+0x8], R2 ;  /* 0x0000080201007387 */ /* 0x0003e20000100800 */
[----:B------:R-:W-:Y:S01]  /*10f80*/  ISETP.GE.AND P0, PT, R200, R13, PT ;  /* 0x0000000dc800720c */ /* 0x000fe20003f06270 */
[----:B------:R-:W-:Y:S07]  /*10f90*/  HMMA.16816.F32.BF16 R120, R152, R128, R104 ;  /* 0x000000809878723c */ /* 0x000fee0000041868 */
[----:B------:R-:W-:Y:S02]  /*10fa0*/  F2FP.BF16.PACK_AB R104, R112, R114 ;  /* 0x000000727068723e */ /* 0x000fe400000010ff */
[----:B------:R-:W-:-:S02]  /*10fb0*/  F2FP.BF16.PACK_AB R105, R8, R12 ;  /* 0x0000000c0869723e */ /* 0x000fc400000010ff */
[----:B------:R-:W-:Y:S02]  /*10fc0*/  F2FP.BF16.PACK_AB R106, R111, R113 ;  /* 0x000000716f6a723e */ /* 0x000fe400000010ff */
[----:B------:R-:W-:Y:S01]  /*10fd0*/  F2FP.BF16.PACK_AB R107, R10, R9 ;  /* 0x000000090a6b723e */ /* 0x000fe200000010ff */
[C---:B------:R-:W-:Y:S08]  /*10fe0*/  HMMA.16816.F32.BF16 R124, R152.reuse, R130, R124 ;  /* 0x00000082987c723c */ /* 0x040ff0000004187c */
[C---:B----4-:R-:W-:Y:S08]  /*10ff0*/  HMMA.16816.F32.BF16 R136, R152.reuse, R144, R136 ;  /* 0x000000909888723c */ /* 0x050ff00000041888 */
[C---:B------:R-:W-:Y:S08]  /*11000*/  HMMA.16816.F32.BF16 R140, R152.reuse, R146, R72 ;  /* 0x00000092988c723c */ /* 0x040ff00000041848 */
[C---:B-----5:R-:W-:Y:S08]  /*11010*/  HMMA.16816.F32.BF16 R88, R152.reuse, R96, R80 ;  /* 0x000000609858723c */ /* 0x060ff00000041850 */
        /* <DEDUP_REMOVED lines=16> */
[----:B------:R-:W-:Y:S01]  /*11120*/  @P6 IMAD.HI.U32 R0, R0, c[0x0][0x2c8], RZ ;  /* 0x0000b20000006a27 */ /* 0x000fe200078e00ff */
[----:B------:R-:W-:-:S03]  /*11130*/  MOV R223, R200 ;  /* 0x000000c800df7202 */ /* 0x000fc60000000f00 */
[----:B------:R-:W-:Y:S01]  /*11140*/  IMAD.MOV.U32 R113, RZ, RZ, R70 ;  /* 0x000000ffff717224 */ /* 0x000fe200078e0046 */
[----:B------:R-:W-:-:S05]  /*11150*/  @P6 SHF.R.U32.HI R0, RZ, c[0x0][0x2cc], R0 ;  /* 0x0000b300ff006a19 */ /* 0x000fca0000011600 */
[----:B------:R1:W-:Y:S02]  /*11160*/  @P6 STL [R1+0x18], R0 ;  /* 0x0000180001006387 */ /* 0x0003e40000100800 */
.L_x_1484:
[----:B--2---:R-:W2:Y:S01]  /*11170*/  LDL R225, [R1+0x10] ;  /* 0x0000100001e17983 */ /* 0x004ea20000100800 */
[----:B------:R-:W-:Y:S04]  /*11180*/  DEPBAR.LE SB0, 0x0 ;  /* 0x000080000000791a */ /* 0x000fe80000000000 */
[----:B------:R-:W4:Y:S01]  /*11190*/  LDL.64 R108, [R1+0x20] ;  /* 0x00002000016c7983 */ /* 0x000f220000100a00 */
[----:B------:R-:W-:Y:S01]  /*111a0*/  WARPSYNC 0xffffffff ;  /* 0xffffffff00007948 */ /* 0x000fe20003800000 */
[----:B------:R-:W-:Y:S04]  /*111b0*/  IMAD.MOV.U32 R233, RZ, RZ, c[0x0][0x2c4] ;  /* 0x0000b100ffe97624 */ /* 0x000fe800078e00ff */
[----:B------:R-:W4:Y:S04]  /*111c0*/  LDL R2, [R1+0x30] ;  /* 0x0000300001027983 */ /* 0x000f280000100800 */
[----:B------:R-:W4:Y:S04]  /*111d0*/  LDL R226, [R1+0x1c] ;  /* 0x00001c0001e27983 */ /* 0x000f280000100800 */
[----:B------:R-:W-:Y:S08]  /*111e0*/  BAR.SYNC.DEFER_BLOCKING 0x0 ;  /* 0x0000000000007b1d */ /* 0x000ff00000010000 */
[----:B------:R-:W-:Y:S08]  /*111f0*/  LDSM.16.M88.4 R80, [R214] ;  /* 0x00000000d650783b */ /* 0x000ff00000000200 */
[----:B------:R-:W5:Y:S08]  /*11200*/  LDSM.16.M88.4 R16, [R115] ;  /* 0x000000007310783b */ /* 0x000f700000000200 */
[----:B------:R-:W1:Y:S08]  /*11210*/  LDSM.16.M88.4 R76, [R214+0x2000] ;  /* 0x00200000d64c783b */ /* 0x000e700000000200 */
[----:B------:R-:W1:Y:S08]  /*11220*/  LDSM.16.M88.4 R32, [R115+0x800] ;  /* 0x000800007320783b */ /* 0x000e700000000200 */
[----:B------:R-:W1:Y:S08]  /*11230*/  LDSM.16.M88.4 R48, [R115+0x1000] ;  /* 0x001000007330783b */ /* 0x000e700000000200 */
[----:B------:R-:W1:Y:S01]  /*11240*/  LDSM.16.M88.4 R64, [R115+0x1800] ;  /* 0x001800007340783b */ /* 0x000e620000000200 */
[-C--:B-----5:R-:W-:Y:S07]  /*11250*/  HMMA.16816.F32.BF16 R4, R80, R16.reuse, RZ ;  /* 0x000000105004723c */ /* 0x0a0fee00000418ff */
[----:B------:R-:W5:Y:S01]  /*11260*/  LDSM.16.M88.4 R156, [R115+0x2000] ;  /* 0x00200000739c783b */ /* 0x000f620000000200 */
[C---:B-1----:R-:W-:Y:S07]  /*11270*/  HMMA.16816.F32.BF16 R8, R76.reuse, R16, RZ ;  /* 0x000000104c08723c */ /* 0x042fee00000418ff */
        /* <DEDUP_REMOVED lines=8> */
[----:B------:R-:W3:Y:S04]  /*11300*/  LDL R232, [R1+0x3c] ;  /* 0x00003c0001e87983 */ /* 0x000ee80000100800 */
[----:B------:R-:W3:Y:S01]  /*11310*/  LDL R231, [R1+0x5c] ;  /* 0x00005c0001e77983 */ /* 0x000ee20000100800 */
[-C--:B------:R-:W-:Y:S03]  /*11320*/  HMMA.16816.F32.BF16 R28, R76, R34.reuse, RZ ;  /* 0x000000224c1c723c */ /* 0x080fe600000418ff */
[----:B------:R-:W3:Y:S04]  /*11330*/  LDL R230, [R1+0x18] ;  /* 0x0000180001e67983 */ /* 0x000ee80000100800 */
[----:B------:R-:W3:Y:S01]  /*11340*/  LDL R229, [R1+0x38] ;  /* 0x0000380001e57983 */ /* 0x000ee20000100800 */
[C---:B------:R-:W-:Y:S03]  /*11350*/  HMMA.16816.F32.BF16 R32, R80.reuse, R34, RZ ;  /* 0x000000225020723c */ /* 0x040fe600000418ff */
[----:B------:R-:W3:Y:S04]  /*11360*/  LDL R228, [R1+0x44] ;  /* 0x0000440001e47983 */ /* 0x000ee80000100800 */
[----:B------:R-:W3:Y:S01]  /*11370*/  LDL R227, [R1+0x54] ;  /* 0x0000540001e37983 */ /* 0x000ee20000100800 */
        /* <DEDUP_REMOVED lines=8> */
[-C--:B-----5:R-:W-:Y:S08]  /*11400*/  HMMA.16816.F32.BF16 R68, R80, R156.reuse, RZ ;  /* 0x0000009c5044723c */ /* 0x0a0ff000000418ff */
[C---:B------:R-:W-:Y:S08]  /*11410*/  HMMA.16816.F32.BF16 R72, R76.reuse, R156, RZ ;  /* 0x0000009c4c48723c */ /* 0x040ff000000418ff */
[-C--:B------:R-:W-:Y:S08]  /*11420*/  HMMA.16816.F32.BF16 R76, R76, R158.reuse, RZ ;  /* 0x0000009e4c4c723c */ /* 0x080ff000000418ff */
[----:B------:R-:W-:Y:S01]  /*11430*/  HMMA.16816.F32.BF16 R80, R80, R158, RZ ;  /* 0x0000009e5050723c */ /* 0x000fe200000418ff */
[----:B------:R-:W5:Y:S07]  /*11440*/  LDSM.16.M88.4 R156, [R221] ;  /* 0x00000000dd9c783b */ /* 0x000f6e0000000200 */
[-C--:B-1----:R-:W-:Y:S08]  /*11450*/  HMMA.16816.F32.BF16 R4, R160, R164.reuse, R4 ;  /* 0x000000a4a004723c */ /* 0x082ff00000041804 */
[C---:B------:R-:W-:Y:S08]  /*11460*/  HMMA.16816.F32.BF16 R8, R168.reuse, R164, R8 ;  /* 0x000000a4a808723c */ /* 0x040ff00000041808 */
[-C--:B------:R-:W-:Y:S08]  /*11470*/  HMMA.16816.F32.BF16 R12, R168, R166.reuse, R12 ;  /* 0x000000a6a80c723c */ /* 0x080ff0000004180c */
[C---:B------:R-:W-:Y:S08]  /*11480*/  HMMA.16816.F32.BF16 R16, R160.reuse, R166, R16 ;  /* 0x000000a6a010723c */ /* 0x040ff00000041810 */
[-C--:B------:R-:W-:Y:S08]  /*11490*/  HMMA.16816.F32.BF16 R20, R160, R172.reuse, R20 ;  /* 0x000000aca014723c */ /* 0x080ff00000041814 */
[C---:B------:R-:W-:Y:S08]  /*114a0*/  HMMA.16816.F32.BF16 R24, R168.reuse, R172, R24 ;  /* 0x000000aca818723c */ /* 0x040ff00000041818 */
[-C--:B------:R-:W-:Y:S03]  /*114b0*/  HMMA.16816.F32.BF16 R28, R168, R174.reuse, R28 ;  /* 0x000000aea81c723c */ /* 0x080fe6000004181c */
[----:B--2---:R-:W-:Y:S05]  /*114c0*/  ISETP.GT.AND P0, PT, R225, R223, PT ;  /* 0x000000dfe100720c */ /* 0x004fea0003f04270 */
[C---:B------:R-:W-:Y:S01]  /*114d0*/  HMMA.16816.F32.BF16 R32, R160.reuse, R174, R32 ;  /* 0x000000aea020723c */ /* 0x040fe20000041820 */
[----:B------:R-:W-:Y:S07]  /*114e0*/  LDSM.16.M88.4 R172, [R219] ;  /* 0x00000000dbac783b */ /* 0x000fee0000000200 */
[-C--:B-----5:R-:W-:Y:S01]  /*114f0*/  HMMA.16816.F32.BF16 R36, R160, R156.reuse, R36 ;  /* 0x0000009ca024723c */ /* 0x0a0fe20000041824 */
[----:B------:R-:W-:Y:S02]  /*11500*/  @!P0 IMAD.MOV.U32 R110, RZ, RZ, c[0x0][0x208] ;  /* 0x00008200ff6e8624 */ /* 0x000fe400078e00ff */
[----:B----4-:R-:W-:Y:S01]  /*11510*/  LOP3.LUT P3, RZ, R226, 0x1, RZ, 0xc0, !PT ;  /* 0x00000001e2ff7812 */ /* 0x010fe2000786c0ff */
[C---:B------:R-:W-:Y:S01]  /*11520*/  @!P0 IMAD.WIDE.U32 R164, R223.reuse, c[0x0][0x208], RZ ;  /* 0x00008200dfa48a25 */ /* 0x040fe200078e00ff */
[----:B------:R-:W-:Y:S03]  /*11530*/  @!P0 SHF.R.S32.HI R0, RZ, 0x1f, R223 ;  /* 0x0000001fff008819 */ /* 0x000fe600000114df */
[C---:B------:R-:W-:Y:S01]  /*11540*/  HMMA.16816.F32.BF16 R40, R168.reuse, R156, R40 ;  /* 0x0000009ca828723c */ /* 0x040fe20000041828 */
[----:B------:R-:W-:Y:S03]  /*11550*/  @!P0 IMAD.MOV.U32 R114, RZ, RZ, 0x5 ;  /* 0x00000005ff728424 */ /* 0x000fe600078e00ff */
[----:B------:R-:W-:Y:S02]  /*11560*/  @!P0 IMAD R0, R0, c[0x0][0x208], RZ ;  /* 0x0000820000008a24 */ /* 0x000fe400078e02ff */
[----:B------:R-:W-:Y:S02]  /*11570*/  @!P0 IMAD.MOV.U32 R109, RZ, RZ, R2 ;  /* 0x000000ffff6d8224 */ /* 0x000fe400078e0002 */
[-C--:B------:R-:W-:Y:S04]  /*11580*/  HMMA.16816.F32.BF16 R44, R168, R158.reuse, R44 ;  /* 0x0000009ea82c723c */ /* 0x080fe8000004182c */
[----:B------:R-:W-:Y:S02]  /*11590*/  @!P0 IMAD R0, R223, c[0x0][0x20c], R0 ;  /* 0x00008300df008a24 */ /* 0x000fe400078e0200 */
[----:B------:R-:W-:Y:S02]  /*115a0*/  @!P0 IMAD.WIDE.U32 R108, R164, 0x50, R108 ;  /* 0x00000050a46c8825 */ /* 0x000fe400078e006c */
[C---:B------:R-:W-:Y:S04]  /*115b0*/  HMMA.16816.F32.BF16 R48, R160.reuse, R158, R48 ;  /* 0x0000009ea030723c */ /* 0x040fe80000041830 */
[----:B------:R-:W-:Y:S01]  /*115c0*/  @!P0 IMAD.IADD R0, R165, 0x1, R0 ;  /* 0x00000001a5008824 */ /* 0x000fe200078e0200 */
[----:B------:R-:W-:Y:S01]  /*115d0*/  @!P0 LEA R180, P1, R108, c[0x0][0x1f8], 0x1 ;  /* 0x00007e006cb48a11 */ /* 0x000fe200078208ff */
[----:B------:R-:W1:Y:S01]  /*115e0*/  LDSM.16.M88.4 R164, [R220] ;  /* 0x00000000dca4783b */ /* 0x000e620000000200 */
[----:B------:R-:W-:Y:S02]  /*115f0*/  @!P0 IMAD.SHL.U32 R2, R110, 0x20, RZ ;  /* 0x000000206e028824 */ /* 0x000fe400078e00ff */
[----:B------:R-:W-:Y:S03]  /*11600*/  @!P0 IMAD R0, R0, 0x50, RZ ;  /* 0x0000005000008824 */ /* 0x000fe600078e02ff */
[----:B------:R-:W-:Y:S01]  /*11610*/  @!P0 IADD3 R176, P2, R180, R2, RZ ;  /* 0x00000002b4b08210 */ /* 0x000fe20007f5e0ff */
[----:B------:R-:W-:Y:S01]  /*11620*/  @!P0 IMAD.IADD R109, R109, 0x1, R0 ;  /* 0x000000016d6d8824 */ /* 0x000fe200078e0200 */
[----:B------:R-:W-:Y:S04]  /*11630*/  @!P0 SHF.L.U64.HI R0, R110, R114, c[0x0][0x20c] ;  /* 0x000083006e008619 */ /* 0x000fe80000010272 */
[----:B------:R-:W-:Y:S02]  /*11640*/  @!P0 LEA.HI.X R181, R108, c[0x0][0x1fc], R109, 0x1, P1 ;  /* 0x00007f006cb58a11 */ /* 0x000fe400008f0c6d */
[-C--:B------:R-:W-:Y:S03]  /*11650*/  @!P0 IADD3 R178, P1, R176, R2.reuse, RZ ;  /* 0x00000002b0b28210 */ /* 0x080fe60007f3e0ff */
[----:B------:R-:W-:Y:S01]  /*11660*/  @!PT LDS RZ, [RZ] ;  /* 0x00000000fffff984 */ /* 0x000fe20000000800 */
[----:B------:R-:W-:Y:S01]  /*11670*/  @!PT LDS RZ, [RZ] ;  /* 0x00000000fffff984 */ /* 0x000fe20000000800 */
[----:B------:R-:W-:Y:S01]  /*11680*/  @!PT LDS RZ, [RZ] ;  /* 0x00000000fffff984 */ /* 0x000fe20000000800 */
[----:B------:R2:W-:Y:S01]  /*11690*/  @!P0 LDGSTS.E.BYPASS.LTC128B.128 [R224+0x100], [R180.64], !P3 ;  /* 0x00100000b4e08fae */ /* 0x0005e2000d901d48 */
[--C-:B------:R-:W-:Y:S01]  /*116a0*/  @!P0 IMAD.X R177, R181, 0x1, R0.reuse, P2 ;  /* 0x00000001b5b18824 */ /* 0x100fe200010e0600 */
[-C--:B------:R-:W-:Y:S03]  /*116b0*/  @!P0 IADD3 R108, P2, R178, R2.reuse, RZ ;  /* 0x00000002b26c8210 */ /* 0x080fe60007f5e0ff */
[--C-:B------:R-:W-:Y:S01]  /*116c0*/  @!P0 IMAD.X R179, R177, 0x1, R0.reuse, P1 ;  /* 0x00000001b1b38824 */ /* 0x100fe200008e0600 */
[----:B------:R-:W-:Y:S02]  /*116d0*/  @!P0 IADD3 R156, P1, R108, R2, RZ ;  /* 0x000000026c9c8210 */ /* 0x000fe40007f3e0ff */
[----:B------:R4:W-:Y:S01]  /*116e0*/  @!P0 LDGSTS.E.BYPASS.LTC128B.128 [R224+0x900], [R176.64], !P3 ;  /* 0x00900000b0e08fae */ /* 0x0009e2000d901d48 */
[--C-:B------:R-:W-:Y:S04]  /*116f0*/  @!P0 IMAD.X R109, R179, 0x1, R0.reuse, P2 ;  /* 0x00000001b36d8824 */ /* 0x100fe800010e0600 */
[----:B------:R-:W-:Y:S01]  /*11700*/  @!P0 IMAD.X R157, R109, 0x1, R0, P1 ;  /* 0x000000016d9d8824 */ /* 0x000fe200008e0600 */
[----:B------:R-:W-:Y:S02]  /*11710*/  ISETP.NE.AND P1, PT, R233, 0x1, PT ;  /* 0x00000001e900780c */ /* 0x000fe40003f25270 */
[----:B------:R4:W-:Y:S01]  /*11720*/  @!P0 LDGSTS.E.BYPASS.LTC128B.128 [R224+0x1100], [R178.64], !P3 ;  /* 0x01100000b2e08fae */ /* 0x0009e2000d901d48 */
[-C--:B-1----:R-:W-:Y:S07]  /*11730*/  HMMA.16816.F32.BF16 R52, R160, R164.reuse, R52 ;  /* 0x000000a4a034723c */ /* 0x082fee0000041834 */
[----:B------:R1:W-:Y:S01]  /*11740*/  @!P0 LDGSTS.E.BYPASS.LTC128B.128 [R224+0x1900], [R108.64], !P3 ;  /* 0x019000006ce08fae */ /* 0x0003e2000d901d48 */
[C---:B------:R-:W-:Y:S07]  /*11750*/  HMMA.16816.F32.BF16 R56, R168.reuse, R164, R56 ;  /* 0x000000a4a838723c */ /* 0x040fee0000041838 */
[----:B------:R5:W-:Y:S01]  /*11760*/  @!P0 LDGSTS.E.BYPASS.LTC128B.128 [R224+0x2100], [R156.64], !P3 ;  /* 0x021000009ce08fae */ /* 0x000be2000d901d48 */
[-C--:B------:R-:W-:Y:S07]  /*11770*/  HMMA.16816.F32.BF16 R60, R168, R166.reuse, R60 ;  /* 0x000000a6a83c723c */ /* 0x080fee000004183c */
[----:B--2---:R-:W-:Y:S01]  /*11780*/  LDSM.16.M88.4 R180, [R213] ;  /* 0x00000000d5b4783b */ /* 0x004fe20000000200 */
[C---:B------:R-:W-:Y:S07]  /*11790*/  HMMA.16816.F32.BF16 R64, R160.reuse, R166, R64 ;  /* 0x000000a6a040723c */ /* 0x040fee0000041840 */
[----:B----4-:R-:W2:Y:S01]  /*117a0*/  LDSM.16.M88.4 R176, [R215] ;  /* 0x00000000d7b0783b */ /* 0x010ea20000000200 */
[-C--:B------:R-:W-:Y:S07]  /*117b0*/  HMMA.16816.F32.BF16 R68, R160, R172.reuse, R68 ;  /* 0x000000aca044723c */ /* 0x080fee0000041844 */
[----:B------:R-:W0:Y:S01]  /*117c0*/  LDGDEPBAR ;  /* 0x00000000000079af */ /* 0x000e220000000000 */
[C---:B------:R-:W-:Y:S07]  /*117d0*/  HMMA.16816.F32.BF16 R72, R168.reuse, R172, R72 ;  /* 0x000000aca848723c */ /* 0x040fee0000041848 */
[----:B-----5:R-:W4:Y:S01]  /*117e0*/  LDSM.16.M88.4 R156, [R215+0x2000] ;  /* 0x00200000d79c783b */ /* 0x020f220000000200 */
[-C--:B------:R-:W-:Y:S07]  /*117f0*/  HMMA.16816.F32.BF16 R76, R168, R174.reuse, R76 ;  /* 0x000000aea84c723c */ /* 0x080fee000004184c */
[----:B------:R-:W5:Y:S01]  /*11800*/  LDSM.16.M88.4 R164, [R213+0x800] ;  /* 0x00080000d5a4783b */ /* 0x000f620000000200 */
[----:B---3--:R-:W-:Y:S04]  /*11810*/  IMAD.IADD R0, R231, 0x1, R232 ;  /* 0x00000001e7007824 */ /* 0x008fe800078e02e8 */
[----:B------:R-:W-:Y:S01]  /*11820*/  @P1 IMAD.MOV.U32 R0, RZ, RZ, R230 ;  /* 0x000000ffff001224 */ /* 0x000fe200078e00e6 */
[----:B------:R-:W-:Y:S02]  /*11830*/  HMMA.16816.F32.BF16 R80, R160, R174, R80 ;  /* 0x000000aea050723c */ /* 0x000fe40000041850 */
[----:B------:R-:W3:Y:S06]  /*11840*/  LDSM.16.M88.4 R184, [R213+0x1000] ;  /* 0x00100000d5b8783b */ /* 0x000eec0000000200 */
[-C--:B--2---:R-:W-:Y:S02]  /*11850*/  HMMA.16816.F32.BF16 R4, R176, R180.reuse, R4 ;  /* 0x000000b4b004723c */ /* 0x084fe40000041804 */
[----:B------:R-:W2:Y:S08]  /*11860*/  LDSM.16.M88.4 R188, [R213+0x1800] ;  /* 0x00180000d5bc783b */ /* 0x000eb00000000200 */
[----:B------:R-:W-:Y:S01]  /*11870*/  LDSM.16.M88.4 R192, [R213+0x2000] ;  /* 0x00200000d5c0783b */ /* 0x000fe20000000200 */
[C---:B----4-:R-:W-:Y:S07]  /*11880*/  HMMA.16816.F32.BF16 R8, R156.reuse, R180, R8 ;  /* 0x000000b49c08723c */ /* 0x050fee0000041808 */
[----:B------:R-:W-:Y:S01]  /*11890*/  LDSM.16.M88.4 R196, [R216] ;  /* 0x00000000d8c4783b */ /* 0x000fe20000000200 */
[-C--:B------:R-:W-:Y:S07]  /*118a0*/  HMMA.16816.F32.BF16 R12, R156, R182.reuse, R12 ;  /* 0x000000b69c0c723c */ /* 0x080fee000004180c */
[----:B------:R-:W-:Y:S01]  /*118b0*/  LDSM.16.M88.4 R200, [R210] ;  /* 0x00000000d2c8783b */ /* 0x000fe20000000200 */
[C---:B------:R-:W-:Y:S07]  /*118c0*/  HMMA.16816.F32.BF16 R16, R176.reuse, R182, R16 ;  /* 0x000000b6b010723c */ /* 0x040fee0000041810 */
[----:B------:R-:W-:Y:S01]  /*118d0*/  LDSM.16.M88.4 R204, [R216+0x2000] ;  /* 0x00200000d8cc783b */ /* 0x000fe20000000200 */
[-C--:B-----5:R-:W-:Y:S07]  /*118e0*/  HMMA.16816.F32.BF16 R20, R176, R164.reuse, R20 ;  /* 0x000000a4b014723c */ /* 0x0a0fee0000041814 */
[----:B------:R-:W-:Y:S01]  /*118f0*/  LDSM.16.M88.4 R160, [R210+0x800] ;  /* 0x00080000d2a0783b */ /* 0x000fe20000000200 */
[C---:B------:R-:W-:Y:S07]  /*11900*/  HMMA.16816.F32.BF16 R24, R156.reuse, R164, R24 ;  /* 0x000000a49c18723c */ /* 0x040fee0000041818 */
[----:B------:R-:W-:Y:S01]  /*11910*/  SHFL.IDX PT, R114, R0, 0x2, 0x1c1f ;  /* 0x005c1f0000727f89 */ /* 0x000fe200000e0000 */
[-C--:B------:R-:W-:Y:S07]  /*11920*/  HMMA.16816.F32.BF16 R28, R156, R166.reuse, R28 ;  /* 0x000000a69c1c723c */ /* 0x080fee000004181c */
[----:B------:R-:W4:Y:S01]  /*11930*/  SHFL.IDX PT, R2, R0, 0x1, 0x1c1f ;  /* 0x003c1f0000027f89 */ /* 0x000f2200000e0000 */
[C---:B------:R-:W-:Y:S07]  /*11940*/  HMMA.16816.F32.BF16 R32, R176.reuse, R166, R32 ;  /* 0x000000a6b020723c */ /* 0x040fee0000041820 */
[----:B------:R-:W-:Y:S01]  /*11950*/  SHFL.IDX PT, R110, R0, 0x3, 0x1c1f ;  /* 0x007c1f00006e7f89 */ /* 0x000fe200000e0000 */
[-C--:B---3--:R-:W-:Y:S07]  /*11960*/  HMMA.16816.F32.BF16 R36, R176, R184.reuse, R36 ;  /* 0x000000b8b024723c */ /* 0x088fee0000041824 */
[----:B-1----:R1:W3:Y:S01]  /*11970*/  SHFL.IDX PT, R108, R0, RZ, 0x1c1f ;  /* 0x001c1fff006c7589 */ /* 0x0022e200000e0000 */
[C---:B------:R-:W-:Y:S08]  /*11980*/  HMMA.16816.F32.BF16 R40, R156.reuse, R184, R40 ;  /* 0x000000b89c28723c */ /* 0x040ff00000041828 */
[-C--:B------:R-:W-:Y:S08]  /*11990*/  HMMA.16816.F32.BF16 R44, R156, R186.reuse, R44 ;  /* 0x000000ba9c2c723c */ /* 0x080ff0000004182c */
[C---:B------:R-:W-:Y:S04]  /*119a0*/  HMMA.16816.F32.BF16 R48, R176.reuse, R186, R48 ;  /* 0x000000bab030723c */ /* 0x040fe80000041830 */
[----:B-1----:R-:W-:Y:S04]  /*119b0*/  IMAD R0, R223, -0x50, RZ ;  /* 0xffffffb0df007824 */ /* 0x002fe800078e02ff */
[-C--:B--2---:R-:W-:Y:S04]  /*119c0*/  HMMA.16816.F32.BF16 R52, R176, R188.reuse, R52 ;  /* 0x000000bcb034723c */ /* 0x084fe80000041834 */
[----:B------:R-:W-:Y:S04]  /*119d0*/  IADD3 R0, -R229, 0x1, R0 ;  /* 0x00000001e5007810 */ /* 0x000fe80007ffe100 */
[C---:B------:R-:W-:Y:S04]  /*119e0*/  HMMA.16816.F32.BF16 R56, R156.reuse, R188, R56 ;  /* 0x000000bc9c38723c */ /* 0x040fe80000041838 */
[----:B------:R-:W-:Y:S04]  /*119f0*/  IADD3 R109, -R227, R0, R228 ;  /* 0x00000000e36d7210 */ /* 0x000fe80007ffe1e4 */
[-C--:B------:R-:W-:Y:S04]  /*11a00*/  HMMA.16816.F32.BF16 R60, R156, R190.reuse, R60 ;  /* 0x000000be9c3c723c */ /* 0x080fe8000004183c */
[C---:B----4-:R-:W-:Y:S02]  /*11a10*/  IMAD.IADD R2, R109.reuse, 0x1, R2 ;  /* 0x000000016d027824 */ /* 0x050fe400078e0202 */
[C---:B---3--:R-:W-:Y:S02]  /*11a20*/  IMAD.IADD R108, R109.reuse, 0x1, R108 ;  /* 0x000000016d6c7824 */ /* 0x048fe400078e026c */
[C---:B------:R-:W-:Y:S04]  /*11a30*/  HMMA.16816.F32.BF16 R64, R176.reuse, R190, R64 ;  /* 0x000000beb040723c */ /* 0x040fe80000041840 */
[C---:B------:R-:W-:Y:S01]  /*11a40*/  ISETP.GT.AND P3, PT, R108.reuse, RZ, PT ;  /* 0x000000ff6c00720c */ /* 0x040fe20003f64270 */
[C---:B------:R-:W-:Y:S01]  /*11a50*/  IMAD.IADD R0, R109.reuse, 0x1, R114 ;  /* 0x000000016d007824 */ /* 0x040fe200078e0272 */
[----:B------:R-:W-:Y:S01]  /*11a60*/  ISETP.GT.AND P2, PT, R108, 0x1, PT ;  /* 0x000000016c00780c */ /* 0x000fe20003f44270 */
[----:B------:R-:W-:Y:S01]  /*11a70*/  IMAD.IADD R109, R109, 0x1, R110 ;  /* 0x000000016d6d7824 */ /* 0x000fe200078e026e */
[-C--:B------:R-:W-:Y:S03]  /*11a80*/  HMMA.16816.F32.BF16 R68, R176, R192.reuse, R68 ;  /* 0x000000c0b044723c */ /* 0x080fe60000041844 */
[C---:B------:R-:W-:Y:S02]  /*11a90*/  ISETP.GT.AND P1, PT, R2.reuse, RZ, PT ;  /* 0x000000ff0200720c */ /* 0x040fe40003f24270 */
[----:B------:R-:W-:Y:S02]  /*11aa0*/  ISETP.GT.AND P0, PT, R2, 0x1, PT ;  /* 0x000000010200780c */ /* 0x000fe40003f04270 */
[C---:B------:R-:W-:Y:S01]  /*11ab0*/  ISETP.GT.AND P4, PT, R108.reuse, 0x29, PT ;  /* 0x000000296c00780c */ /* 0x040fe20003f84270 */
[C---:B------:R-:W-:Y:S04]  /*11ac0*/  HMMA.16816.F32.BF16 R72, R156.reuse, R192, R72 ;  /* 0x000000c09c48723c */ /* 0x040fe80000041848 */
[----:B------:R-:W-:Y:S02]  /*11ad0*/  ISETP.GT.AND P5, PT, R108, 0x30, PT ;  /* 0x000000306c00780c */ /* 0x000fe40003fa4270 */
[----:B------:R-:W-:Y:S02]  /*11ae0*/  ISETP.GT.AND P6, PT, R109, 0x29, PT ;  /* 0x000000296d00780c */ /* 0x000fe40003fc4270 */
[-C--:B------:R-:W-:Y:S01]  /*11af0*/  HMMA.16816.F32.BF16 R76, R156, R194.reuse, R76 ;  /* 0x000000c29c4c723c */ /* 0x080fe2000004184c */
[----:B------:R-:W1:Y:S07]  /*11b00*/  LDSM.16.M88.4 R156, [R210+0x1000] ;  /* 0x00100000d29c783b */ /* 0x000e6e0000000200 */
[----:B------:R-:W-:Y:S08]  /*11b10*/  HMMA.16816.F32.BF16 R80, R176, R194, R80 ;  /* 0x000000c2b050723c */ /* 0x000ff00000041850 */
[-C--:B------:R-:W-:Y:S08]  /*11b20*/  HMMA.16816.F32.BF16 R4, R196, R200.reuse, R4 ;  /* 0x000000c8c404723c */ /* 0x080ff00000041804 */
[C---:B------:R-:W-:Y:S07]  /*11b30*/  HMMA.16816.F32.BF16 R8, R204.reuse, R200, R8 ;  /* 0x000000c8cc08723c */ /* 0x040fee0000041808 */
[----:B------:R-:W-:Y:S01]  /*11b40*/  IADD3 R200, R223, -0x1, RZ ;  /* 0xffffffffdfc87810 */ /* 0x000fe20007ffe0ff */
[-C--:B------:R-:W-:Y:S08]  /*11b50*/  HMMA.16816.F32.BF16 R12, R204, R202.reuse, R12 ;  /* 0x000000cacc0c723c */ /* 0x080ff0000004180c */
[C---:B------:R-:W-:Y:S04]  /*11b60*/  HMMA.16816.F32.BF16 R16, R196.reuse, R202, R16 ;  /* 0x000000cac410723c */ /* 0x040fe80000041810 */
[----:B------:R-:W-:Y:S02]  /*11b70*/  FSEL R114, R4, -INF , P3 ;  /* 0xff80000004727808 */ /* 0x000fe40001800000 */
[----:B------:R-:W-:Y:S02]  /*11b80*/  FSEL R165, R6, -INF , P1 ;  /* 0xff80000006a57808 */ /* 0x000fe40000800000 */
[-C--:B------:R-:W-:Y:S03]  /*11b90*/  HMMA.16816.F32.BF16 R20, R196, R160.reuse, R20 ;  /* 0x000000a0c414723c */ /* 0x080fe60000041814 */
[----:B------:R-:W-:Y:S02]  /*11ba0*/  ISETP.GT.AND P3, PT, R0, RZ, PT ;  /* 0x000000ff0000720c */ /* 0x000fe40003f64270 */
[----:B------:R-:W-:Y:S02]  /*11bb0*/  FSEL R164, R7, -INF , P0 ;  /* 0xff80000007a47808 */ /* 0x000fe40000000000 */
[----:B------:R-:W-:Y:S01]  /*11bc0*/  FSEL R166, R8, -INF , P3 ;  /* 0xff80000008a67808 */ /* 0x000fe20001800000 */
[C---:B------:R-:W-:Y:S04]  /*11bd0*/  HMMA.16816.F32.BF16 R24, R204.reuse, R160, R24 ;  /* 0x000000a0cc18723c */ /* 0x040fe80000041818 */
[C---:B------:R-:W-:Y:S02]  /*11be0*/  ISETP.GT.AND P0, PT, R109.reuse, 0x1, PT ;  /* 0x000000016d00780c */ /* 0x040fe40003f04270 */
[----:B------:R-:W-:Y:S02]  /*11bf0*/  ISETP.GT.AND P3, PT, R0, 0x8, PT ;  /* 0x000000080000780c */ /* 0x000fe40003f64270 */
[-C--:B------:R-:W-:Y:S03]  /*11c00*/  HMMA.16816.F32.BF16 R28, R204, R162.reuse, R28 ;  /* 0x000000a2cc1c723c */ /* 0x080fe6000004181c */
[----:B------:R-:W-:Y:S02]  /*11c10*/  ISETP.GT.AND P1, PT, R109, RZ, PT ;  /* 0x000000ff6d00720c */ /* 0x000fe40003f24270 */
[----:B------:R-:W-:Y:S02]  /*11c20*/  FMNMX.FTZ R8, R114, R3, !PT ;  /* 0x0000000372087209 */ /* 0x000fe40007810000 */
[----:B------:R-:W-:Y:S01]  /*11c30*/  FSEL R170, R11, -INF , P0 ;  /* 0xff8000000baa7808 */ /* 0x000fe20000000000 */
[C---:B------:R-:W-:Y:S01]  /*11c40*/  HMMA.16816.F32.BF16 R32, R196.reuse, R162, R32 ;  /* 0x000000a2c420723c */ /* 0x040fe20000041820 */
[----:B------:R-:W2:Y:S03]  /*11c50*/  LDSM.16.M88.4 R160, [R210+0x1800] ;  /* 0x00180000d2a0783b */ /* 0x000ea60000000200 */
[C---:B------:R-:W-:Y:S02]  /*11c60*/  ISETP.GT.AND P0, PT, R109.reuse, 0x9, PT ;  /* 0x000000096d00780c */ /* 0x040fe40003f04270 */
[----:B------:R-:W-:Y:S02]  /*11c70*/  FSEL R171, R10, -INF , P1 ;  /* 0xff8000000aab7808 */ /* 0x000fe40000800000 */
[-C--:B-1----:R-:W-:Y:S03]  /*11c80*/  HMMA.16816.F32.BF16 R36, R196, R156.reuse, R36 ;  /* 0x0000009cc424723c */ /* 0x082fe60000041824 */
[----:B------:R-:W-:Y:S02]  /*11c90*/  ISETP.GT.AND P1, PT, R109, 0x8, PT ;  /* 0x000000086d00780c */ /* 0x000fe40003f24270 */
[----:B------:R-:W-:Y:S02]  /*11ca0*/  FSEL R168, R15, -INF , P0 ;  /* 0xff8000000fa87808 */ /* 0x000fe40000000000 */
[----:B------:R-:W-:Y:S01]  /*11cb0*/  ISETP.GT.AND P0, PT, R2, 0x9, PT ;  /* 0x000000090200780c */ /* 0x000fe20003f04270 */
[C---:B------:R-:W-:Y:S04]  /*11cc0*/  HMMA.16816.F32.BF16 R40, R204.reuse, R156, R40 ;  /* 0x0000009ccc28723c */ /* 0x040fe80000041828 */
[----:B------:R-:W-:Y:S02]  /*11cd0*/  FSEL R169, R14, -INF , P1 ;  /* 0xff8000000ea97808 */ /* 0x000fe40000800000 */
[----:B------:R-:W-:Y:S02]  /*11ce0*/  ISETP.GT.AND P1, PT, R2, 0x8, PT ;  /* 0x000000080200780c */ /* 0x000fe40003f24270 */
[-C--:B------:R-:W-:Y:S04]  /*11cf0*/  HMMA.16816.F32.BF16 R44, R204, R158.reuse, R44 ;  /* 0x0000009ecc2c723c */ /* 0x080fe8000004182c */
[----:B------:R-:W-:Y:S02]  /*11d00*/  FSEL R157, R5, -INF , P2 ;  /* 0xff800000059d7808 */ /* 0x000fe40001000000 */
[----:B------:R-:W1:Y:S01]  /*11d10*/  LDSM.16.M88.4 R4, [R210+0x2000] ;  /* 0x00200000d204783b */ /* 0x000e620000000200 */
[----:B------:R-:W-:Y:S01]  /*11d20*/  ISETP.GT.AND P2, PT, R0, 0x1, PT ;  /* 0x000000010000780c */ /* 0x000fe20003f44270 */
[C---:B------:R-:W-:Y:S01]  /*11d30*/  HMMA.16816.F32.BF16 R48, R196.reuse, R158, R48 ;  /* 0x0000009ec430723c */ /* 0x040fe20000041830 */
[----:B------:R-:W-:Y:S04]  /*11d40*/  DEPBAR.LE SB0, 0x0 ;  /* 0x000080000000791a */ /* 0x000fe80000000000 */
[----:B------:R-:W-:Y:S01]  /*11d50*/  FSEL R167, R9, -INF , P2 ;  /* 0xff80000009a77808 */ /* 0x000fe20001000000 */
[----:B------:R-:W-:Y:S01]  /*11d60*/  BAR.SYNC.DEFER_BLOCKING 0x0 ;  /* 0x0000000000007b1d */ /* 0x000fe20000010000 */
[----:B------:R-:W-:Y:S01]  /*11d70*/  FSEL R158, R12, -INF , P3 ;  /* 0xff8000000c9e7808 */ /* 0x000fe20001800000 */
[-C--:B--2---:R-:W-:Y:S05]  /*11d80*/  HMMA.16816.F32.BF16 R52, R196, R160.reuse, R52 ;  /* 0x000000a0c434723c */ /* 0x084fea0000041834 */
[----:B------:R-:W-:Y:S02]  /*11d90*/  ISETP.GT.AND P3, PT, R108, 0x8, PT ;  /* 0x000000086c00780c */ /* 0x000fe40003f64270 */
[----:B------:R-:W-:Y:S01]  /*11da0*/  ISETP.GT.AND P2, PT, R0, 0x9, PT ;  /* 0x000000090000780c */ /* 0x000fe20003f44270 */
[C---:B------:R-:W-:Y:S04]  /*11db0*/  HMMA.16816.F32.BF16 R56, R204.reuse, R160, R56 ;  /* 0x000000a0cc38723c */ /* 0x040fe80000041838 */
[----:B------:R-:W-:Y:S02]  /*11dc0*/  FSEL R9, R16, -INF , P3 ;  /* 0xff80000010097808 */ /* 0x000fe40001800000 */
[C---:B------:R-:W-:Y:S02]  /*11dd0*/  ISETP.GT.AND P3, PT, R108.reuse, 0x10, PT ;  /* 0x000000106c00780c */ /* 0x040fe40003f64270 */
[-C--:B------:R-:W-:Y:S04]  /*11de0*/  HMMA.16816.F32.BF16 R60, R204, R162.reuse, R60 ;  /* 0x000000a2cc3c723c */ /* 0x080fe8000004183c */
[----:B------:R-:W-:Y:S02]  /*11df0*/  FSEL R159, R13, -INF , P2 ;  /* 0xff8000000d9f7808 */ /* 0x000fe40001000000 */
[----:B------:R-:W-:Y:S02]  /*11e00*/  ISETP.GT.AND P2, PT, R108, 0x9, PT ;  /* 0x000000096c00780c */ /* 0x000fe40003f44270 */
[C---:B------:R-:W-:Y:S04]  /*11e10*/  HMMA.16816.F32.BF16 R64, R196.reuse, R162, R64 ;  /* 0x000000a2c440723c */ /* 0x040fe80000041840 */
[----:B------:R-:W-:Y:S02]  /*11e20*/  FMNMX.FTZ R8, R157, R8, !PT ;  /* 0x000000089d087209 */ /* 0x000fe40007810000 */
        /* <DEDUP_REMOVED lines=8> */
[----:B------:R-:W-:Y:S01]  /*11eb0*/  FMNMX.FTZ R4, R9, R8, !PT ;  /* 0x0000000809047209 */ /* 0x000fe20007810000 */
[-C--:B------:R-:W-:Y:S03]  /*11ec0*/  HMMA.16816.F32.BF16 R76, R204, R6.reuse, R76 ;  /* 0x00000006cc4c723c */ /* 0x080fe6000004184c */
[----:B------:R-:W-:Y:S02]  /*11ed0*/  FSEL R21, R21, -INF , P2 ;  /* 0xff80000015157808 */ /* 0x000fe40001000000 */
[----:B------:R-:W-:Y:S02]  /*11ee0*/  ISETP.GT.AND P2, PT, R0, 0x11, PT ;  /* 0x000000110000780c */ /* 0x000fe40003f44270 */
[----:B------:R-:W-:Y:S01]  /*11ef0*/  FMNMX.FTZ R4, R10, R4, !PT ;  /* 0x000000040a047209 */ /* 0x000fe20007810000 */
[----:B------:R-:W-:Y:S04]  /*11f00*/  HMMA.16816.F32.BF16 R80, R196, R6, R80 ;  /* 0x00000006c450723c */ /* 0x000fe80000041850 */
[----:B------:R-:W-:Y:S02]  /*11f10*/  FSEL R11, R18, -INF , P1 ;  /* 0xff800000120b7808 */ /* 0x000fe40000800000 */
[----:B------:R-:W-:Y:S02]  /*11f20*/  ISETP.GT.AND P1, PT, R2, 0x10, PT ;  /* 0x000000100200780c */ /* 0x000fe40003f24270 */
[----:B------:R-:W-:Y:S02]  /*11f30*/  FSEL R18, R23, -INF , P0 ;  /* 0xff80000017127808 */ /* 0x000fe40000000000 */
[----:B------:R-:W-:Y:S02]  /*11f40*/  ISETP.GT.AND P0, PT, R109, 0x11, PT ;  /* 0x000000116d00780c */ /* 0x000fe40003f04270 */
[----:B------:R-:W-:Y:S02]  /*11f50*/  FSEL R17, R24, -INF , P3 ;  /* 0xff80000018117808 */ /* 0x000fe40001800000 */
[----:B------:R-:W-:Y:S02]  /*11f60*/  ISETP.GT.AND P3, PT, R0, 0x18, PT ;  /* 0x000000180000780c */ /* 0x000fe40003f64270 */
[----:B------:R-:W-:Y:S02]  /*11f70*/  FMNMX.FTZ R4, R20, R4, !PT ;  /* 0x0000000414047209 */ /* 0x000fe40007810000 */
[----:B------:R-:W-:Y:S02]  /*11f80*/  FSEL R19, R22, -INF , P1 ;  /* 0xff80000016137808 */ /* 0x000fe40000800000 */
[----:B------:R-:W-:Y:S02]  /*11f90*/  FSEL R22, R25, -INF , P2 ;  /* 0xff80000019167808 */ /* 0x000fe40001000000 */
[----:B------:R-:W-:Y:S02]  /*11fa0*/  FSEL R24, R28, -INF , P3 ;  /* 0xff8000001c187808 */ /* 0x000fe40001800000 */
[----:B------:R-:W-:Y:S02]  /*11fb0*/  ISETP.GT.AND P3, PT, R108, 0x18, PT ;  /* 0x000000186c00780c */ /* 0x000fe40003f64270 */
[----:B------:R-:W-:Y:S02]  /*11fc0*/  ISETP.GT.AND P2, PT, R0, 0x19, PT ;  /* 0x000000190000780c */ /* 0x000fe40003f44270 */
[----:B------:R-:W-:Y:S02]  /*11fd0*/  FSEL R27, R27, -INF , P0 ;  /* 0xff8000001b1b7808 */ /* 0x000fe40000000000 */
[----:B------:R-:W-:Y:S02]  /*11fe0*/  ISETP.GT.AND P0, PT, R109, 0x19, PT ;  /* 0x000000196d00780c */ /* 0x000fe40003f04270 */
[----:B------:R-:W-:Y:S02]  /*11ff0*/  FSEL R16, R32, -INF , P3 ;  /* 0xff80000020107808 */ /* 0x000fe40001800000 */
[----:B------:R-:W-:Y:S02]  /*12000*/  FMNMX.FTZ R4, R21, R4, !PT ;  /* 0x0000000415047209 */ /* 0x000fe40007810000 */
[----:B------:R-:W-:Y:S02]  /*12010*/  FSEL R25, R29, -INF , P2 ;  /* 0xff8000001d197808 */ /* 0x000fe40001000000 */
[----:B------:R-:W-:Y:S02]  /*12020*/  ISETP.GT.AND P2, PT, R108, 0x19, PT ;  /* 0x000000196c00780c */ /* 0x000fe40003f44270 */
[----:B------:R-:W-:Y:S02]  /*12030*/  FSEL R31, R31, -INF , P0 ;  /* 0xff8000001f1f7808 */ /* 0x000fe40000000000 */
[----:B------:R-:W-:Y:S02]  /*12040*/  ISETP.GT.AND P0, PT, R2, 0x19, PT ;  /* 0x000000190200780c */ /* 0x000fe40003f04270 */
[----:B------:R-:W-:Y:S02]  /*12050*/  FSEL R15, R33, -INF , P2 ;  /* 0xff800000210f7808 */ /* 0x000fe40001000000 */
[----:B------:R-:W-:Y:S01]  /*12060*/  FSEL R13, R35, -INF , P0 ;  /* 0xff800000230d7808 */ /* 0x000fe20000000000 */
[----:B------:R-:W2:Y:S01]  /*12070*/  LDL.64 R32, [R1+0x28] ;  /* 0x0000280001207983 */ /* 0x000ea20000100a00 */
[C---:B------:R-:W-:Y:S02]  /*12080*/  ISETP.GT.AND P3, PT, R108.reuse, 0x20, PT ;  /* 0x000000206c00780c */ /* 0x040fe40003f64270 */
        /* <DEDUP_REMOVED lines=10> */
[----:B------:R-:W-:Y:S02]  /*12130*/  FSEL R180, R43, -INF , P0 ;  /* 0xff8000002bb47808 */ /* 0x000fe40000000000 */
[----:B------:R-:W-:Y:S02]  /*12140*/  ISETP.GT.AND P2, PT, R108, 0x28, PT ;  /* 0x000000286c00780c */ /* 0x000fe40003f44270 */
[----:B------:R-:W-:Y:S02]  /*12150*/  ISETP.GT.AND P1, PT, R109, 0x10, PT ;  /* 0x000000106d00780c */ /* 0x000fe40003f24270 */
[----:B------:R-:W-:Y:S02]  /*12160*/  ISETP.GT.AND P0, PT, R0, 0x28, PT ;  /* 0x000000280000780c */ /* 0x000fe40003f04270 */
[----:B------:R-:W-:Y:S02]  /*12170*/  FMNMX.FTZ R4, R28, R4, !PT ;  /* 0x000000041c047209 */ /* 0x000fe40007810000 */
[----:B------:R-:W-:Y:S02]  /*12180*/  FSEL R176, R44, -INF , P0 ;  /* 0xff8000002cb07808 */ /* 0x000fe40000000000 */
[----:B------:R-:W-:Y:S02]  /*12190*/  FSEL R44, R48, -INF , P2 ;  /* 0xff800000302c7808 */ /* 0x000fe40001000000 */
[----:B------:R-:W-:Y:S02]  /*121a0*/  FMNMX.FTZ R4, R161, R4, !PT ;  /* 0x00000004a1047209 */ /* 0x000fe40007810000 */
        /* <DEDUP_REMOVED lines=8> */
[----:B------:R-:W-:Y:S01]  /*12230*/  FSEL R190, R52, -INF , P5 ;  /* 0xff80000034be7808 */ /* 0x000fe20002800000 */
[----:B------:R-:W3:Y:S01]  /*12240*/  LDL R34, [R1+0x34] ;  /* 0x0000340001227983 */ /* 0x000ee20000100800 */
[----:B------:R-:W-:Y:S02]  /*12250*/  ISETP.GT.AND P1, PT, R2, 0x20, PT ;  /* 0x000000200200780c */ /* 0x000fe40003f24270 */
[----:B------:R-:W-:Y:S02]  /*12260*/  FSEL R173, R40, -INF , P3 ;  /* 0xff80000028ad7808 */ /* 0x000fe40001800000 */
[----:B------:R-:W-:Y:S02]  /*12270*/  ISETP.GT.AND P3, PT, R108, 0x31, PT ;  /* 0x000000316c00780c */ /* 0x000fe40003f64270 */
[----:B------:R-:W-:Y:S02]  /*12280*/  FMNMX.FTZ R4, R163, R4, !PT ;  /* 0x00000004a3047209 */ /* 0x000fe40007810000 */
[----:B------:R-:W-:Y:S02]  /*12290*/  FSEL R162, R38, -INF , P1 ;  /* 0xff80000026a27808 */ /* 0x000fe40000800000 */
[----:B------:R-:W-:Y:S02]  /*122a0*/  FSEL R191, R53, -INF , P3 ;  /* 0xff80000035bf7808 */ /* 0x000fe40001800000 */
[----:B------:R-:W-:Y:S02]  /*122b0*/  FMNMX.FTZ R4, R190, R4, !PT ;  /* 0x00000004be047209 */ /* 0x000fe40007810000 */
[----:B------:R-:W-:Y:S02]  /*122c0*/  ISETP.GT.AND P1, PT, R109, 0x20, PT ;  /* 0x000000206d00780c */ /* 0x000fe40003f24270 */
[----:B------:R-:W-:Y:S02]  /*122d0*/  ISETP.GT.AND P2, PT, R108, 0x38, PT ;  /* 0x000000386c00780c */ /* 0x000fe40003f44270 */
[----:B------:R-:W-:Y:S02]  /*122e0*/  FSEL R175, R42, -INF , P1 ;  /* 0xff8000002aaf7808 */ /* 0x000fe40000800000 */
[----:B------:R-:W-:Y:S02]  /*122f0*/  FSEL R196, R64, -INF , P2 ;  /* 0xff80000040c47808 */ /* 0x000fe40001000000 */
[----:B------:R-:W-:Y:S02]  /*12300*/  FMNMX.FTZ R4, R191, R4, !PT ;  /* 0x00000004bf047209 */ /* 0x000fe40007810000 */
        /* <DEDUP_REMOVED lines=11> */
[C---:B------:R-:W-:Y:S02]  /*123c0*/  ISETP.GT.AND P0, PT, R108.reuse, 0x41, PT ;  /* 0x000000416c00780c */ /* 0x040fe40003f04270 */
        /* <DEDUP_REMOVED lines=15> */
[C---:B------:R-:W-:Y:S01]  /*124c0*/  ISETP.GT.AND P4, PT, R2.reuse, 0x28, PT ;  /* 0x000000280200780c */ /* 0x040fe20003f84270 */
[----:B------:R-:W1:Y:S01]  /*124d0*/  SHFL.BFLY PT, R7, R4, 0x2, 0x1f ;  /* 0x0c401f0004077f89 */ /* 0x000e6200000e0000 */
[----:B------:R-:W-:Y:S02]  /*124e0*/  FMNMX.FTZ R5, R13, R5, !PT ;  /* 0x000000050d057209 */ /* 0x000fe40007810000 */
[----:B------:R-:W-:Y:S02]  /*124f0*/  ISETP.GT.AND P0, PT, R2, 0x31, PT ;  /* 0x000000310200780c */ /* 0x000fe40003f04270 */
[----:B------:R-:W-:Y:S02]  /*12500*/  FMNMX.FTZ R5, R162, R5, !PT ;  /* 0x00000005a2057209 */ /* 0x000fe40007810000 */
[----:B------:R-:W-:Y:S02]  /*12510*/  FSEL R80, R50, -INF , P4 ;  /* 0xff80000032507808 */ /* 0x000fe40002000000 */
[----:B------:R-:W-:Y:S02]  /*12520*/  FSEL R184, R55, -INF , P0 ;  /* 0xff80000037b87808 */ /* 0x000fe40000000000 */
[C---:B------:R-:W-:Y:S02]  /*12530*/  ISETP.GT.AND P2, PT, R2.reuse, 0x29, PT ;  /* 0x000000290200780c */ /* 0x040fe40003f44270 */
[C---:B------:R-:W-:Y:S02]  /*12540*/  ISETP.GT.AND P1, PT, R2.reuse, 0x30, PT ;  /* 0x000000300200780c */ /* 0x040fe40003f24270 */
[----:B------:R-:W-:Y:S02]  /*12550*/  ISETP.GT.AND P0, PT, R2, 0x38, PT ;  /* 0x000000380200780c */ /* 0x000fe40003f04270 */
[----:B------:R-:W-:Y:S02]  /*12560*/  FMNMX.FTZ R5, R172, R5, !PT ;  /* 0x00000005ac057209 */ /* 0x000fe40007810000 */
[----:B------:R-:W-:Y:S02]  /*12570*/  FMNMX.FTZ R6, R166, R112, !PT ;  /* 0x00000070a6067209 */ /* 0x000fe40007810000 */
[----:B------:R-:W-:Y:S02]  /*12580*/  FSEL R183, R54, -INF , P1 ;  /* 0xff80000036b77808 */ /* 0x000fe40000800000 */
[C---:B------:R-:W-:Y:S02]  /*12590*/  ISETP.GT.AND P4, PT, R2.reuse, 0x39, PT ;  /* 0x000000390200780c */ /* 0x040fe40003f84270 */
[C---:B------:R-:W-:Y:S02]  /*125a0*/  ISETP.GT.AND P3, PT, R2.reuse, 0x40, PT ;  /* 0x000000400200780c */ /* 0x040fe40003f64270 */
[C---:B------:R-:W-:Y:S02]  /*125b0*/  ISETP.GT.AND P1, PT, R2.reuse, 0x48, PT ;  /* 0x000000480200780c */ /* 0x040fe40003f24270 */
[----:B------:R-:W-:Y:S02]  /*125c0*/  FSEL R160, R51, -INF , P2 ;  /* 0xff80000033a07808 */ /* 0x000fe40001000000 */
[----:B------:R-:W-:Y:S02]  /*125d0*/  ISETP.GT.AND P2, PT, R2, 0x41, PT ;  /* 0x000000410200780c */ /* 0x000fe40003f44270 */
[----:B------:R-:W-:Y:S02]  /*125e0*/  FSEL R193, R66, -INF , P0 ;  /* 0xff80000042c17808 */ /* 0x000fe40000000000 */
        /* <DEDUP_REMOVED lines=30> */
[----:B------:R-:W-:Y:S02]  /*127d0*/  FMNMX.FTZ R6, R168, R6, !PT ;  /* 0x00000006a8067209 */ /* 0x000fe40007810000 */
[----:B------:R-:W-:Y:S01]  /*127e0*/  ISETP.GT.AND P2, PT, R0, 0x30, PT ;  /* 0x000000300000780c */ /* 0x000fe20003f44270 */
[----:B------:R-:W4:Y:S01]  /*127f0*/  SHFL.BFLY PT, R7, R4, 0x2, 0x1f ;  /* 0x0c401f0004077f89 */ /* 0x000f2200000e0000 */
        /* <DEDUP_REMOVED lines=16> */
[----:B------:R-:W-:Y:S02]  /*12900*/  FSEL R177, R47, -INF , P6 ;  /* 0xff8000002fb17808 */ /* 0x000fe40003000000 */
[----:B------:R-:W-:Y:S02]  /*12910*/  ISETP.GT.AND P6, PT, R0, 0x39, PT ;  /* 0x000000390000780c */ /* 0x000fe40003fc4270 */
[----:B------:R-:W-:Y:S02]  /*12920*/  FMNMX.FTZ R0, R198, R5, !PT ;  /* 0x00000005c6007209 */ /* 0x000fe40007810000 */
[----:B------:R-:W-:Y:S02]  /*12930*/  FMNMX.FTZ R5, R31, R6, !PT ;  /* 0x000000061f057209 */ /* 0x000fe40007810000 */
[----:B-1----:R-:W-:Y:S02]  /*12940*/  FMNMX.FTZ R110, R2, R8, !PT ;  /* 0x00000008026e7209 */ /* 0x002fe40007810000 */
[----:B------:R-:W-:Y:S02]  /*12950*/  FMNMX.FTZ R2, R175, R5, !PT ;  /* 0x00000005af027209 */ /* 0x000fe40007810000 */
[----:B------:R-:W-:Y:S02]  /*12960*/  FSEL R250, R76, -INF , P3 ;  /* 0xff8000004cfa7808 */ /* 0x000fe40001800000 */
[----:B------:R-:W-:Y:S02]  /*12970*/  FMNMX.FTZ R2, R180, R2, !PT ;  /* 0x00000002b4027209 */ /* 0x000fe40007810000 */
[----:B------:R-:W-:Y:S02]  /*12980*/  FSETP.NEU.FTZ.AND P3, PT, R110, -INF , PT ;  /* 0xff8000006e00780b */ /* 0x000fe40003f7d000 */
[----:B------:R-:W-:Y:S02]  /*12990*/  FMNMX.FTZ R6, R179, R2, !PT ;  /* 0x00000002b3067209 */ /* 0x000fe40007810000 */
[----:B----4-:R-:W-:Y:S01]  /*129a0*/  FMNMX.FTZ R2, R4, R7, !PT ;  /* 0x0000000704027209 */ /* 0x010fe20007810000 */
[----:B------:R-:W-:Y:S01]  /*129b0*/  FMUL.FTZ R4, R110, c[0x0][0x2d0] ;  /* 0x0000b4006e047a20 */ /* 0x000fe20000410000 */
[----:B------:R-:W-:Y:S02]  /*129c0*/  FSEL R199, R61, -INF , P6 ;  /* 0xff8000003dc77808 */ /* 0x000fe40003000000 */
[----:B------:R-:W-:Y:S01]  /*129d0*/  FSEL R234, R72, -INF , P5 ;  /* 0xff80000048ea7808 */ /* 0x000fe20002800000 */
[----:B------:R-:W1:Y:S01]  /*129e0*/  SHFL.BFLY PT, R7, R2, 0x1, 0x1f ;  /* 0x0c201f0002077f89 */ /* 0x000e6200000e0000 */
[----:B------:R-:W-:Y:S02]  /*129f0*/  FSEL R156, R4, RZ, P3 ;  /* 0x000000ff049c7208 */ /* 0x000fe40001800000 */
[----:B------:R-:W-:Y:S02]  /*12a00*/  FMNMX.FTZ R0, R199, R0, !PT ;  /* 0x00000000c7007209 */ /* 0x000fe40007810000 */
[----:B------:R-:W-:Y:S01]  /*12a10*/  FSEL R238, R73, -INF , P4 ;  /* 0xff80000049ee7808 */ /* 0x000fe20002000000 */
[--C-:B------:R-:W-:Y:S01]  /*12a20*/  FFMA.FTZ R4, R114, c[0x0][0x2d0], -R156.reuse ;  /* 0x0000b40072047a23 */ /* 0x100fe2000001089c */
[----:B------:R-:W-:Y:S02]  /*12a30*/  FSEL R48, R77, -INF , P2 ;  /* 0xff8000004d307808 */ /* 0x000fe40001000000 */
[----:B------:R-:W-:Y:S01]  /*12a40*/  ISETP.GT.AND P4, PT, R223, R225, PT ;  /* 0x000000e1df00720c */ /* 0x000fe20003f84270 */
[----:B------:R4:W-:Y:S01]  /*12a50*/  MUFU.EX2 R29, R4 ;  /* 0x00000004001d7308 */ /* 0x0009e20000000800 */
[----:B------:R-:W-:Y:S02]  /*12a60*/  FMNMX.FTZ R0, R234, R0, !PT ;  /* 0x00000000ea007209 */ /* 0x000fe40007810000 */
[C---:B------:R-:W-:Y:S02]  /*12a70*/  ISETP.GT.AND P1, PT, R109.reuse, 0x30, PT ;  /* 0x000000306d00780c */ /* 0x040fe40003f24270 */
[----:B------:R-:W-:Y:S02]  /*12a80*/  FMNMX.FTZ R0, R238, R0, !PT ;  /* 0x00000000ee007209 */ /* 0x000fe40007810000 */
[C---:B------:R-:W-:Y:S02]  /*12a90*/  ISETP.GT.AND P0, PT, R109.reuse, 0x31, PT ;  /* 0x000000316d00780c */ /* 0x040fe40003f04270 */
[----:B------:R-:W-:Y:S02]  /*12aa0*/  FMNMX.FTZ R0, R250, R0, !PT ;  /* 0x00000000fa007209 */ /* 0x000fe40007810000 */
[----:B------:R-:W-:Y:S02]  /*12ab0*/  FSEL R185, R58, -INF , P1 ;  /* 0xff8000003ab97808 */ /* 0x000fe40000800000 */
[----:B------:R-:W-:Y:S02]  /*12ac0*/  FMNMX.FTZ R0, R48, R0, !PT ;  /* 0x0000000030007209 */ /* 0x000fe40007810000 */
[----:B------:R-:W-:Y:S02]  /*12ad0*/  ISETP.GT.AND P1, PT, R109, 0x38, PT ;  /* 0x000000386d00780c */ /* 0x000fe40003f24270 */
[----:B------:R-:W-:Y:S01]  /*12ae0*/  FSEL R188, R59, -INF , P0 ;  /* 0xff8000003bbc7808 */ /* 0x000fe20000000000 */
[----:B------:R-:W5:Y:S01]  /*12af0*/  SHFL.BFLY PT, R5, R0, 0x2, 0x1f ;  /* 0x0c401f0000057f89 */ /* 0x000f6200000e0000 */
[C---:B------:R-:W-:Y:S02]  /*12b00*/  ISETP.GT.AND P0, PT, R109.reuse, 0x39, PT ;  /* 0x000000396d00780c */ /* 0x040fe40003f04270 */
[----:B------:R-:W-:Y:S02]  /*12b10*/  FSEL R192, R62, -INF , P1 ;  /* 0xff8000003ec07808 */ /* 0x000fe40000800000 */
[----:B------:R-:W-:Y:S01]  /*12b20*/  ISETP.GT.AND P1, PT, R109, 0x40, PT ;  /* 0x000000406d00780c */ /* 0x000fe20003f24270 */
[--C-:B----4-:R-:W-:Y:S01]  /*12b30*/  FFMA.FTZ R4, R157, c[0x0][0x2d0], -R156.reuse ;  /* 0x0000b4009d047a23 */ /* 0x110fe2000001089c */
[----:B------:R-:W-:Y:S02]  /*12b40*/  LOP3.LUT P6, RZ, R226, 0x1, RZ, 0xc0, !PT ;  /* 0x00000001e2ff7812 */ /* 0x000fe400078cc0ff */
[----:B------:R-:W-:Y:S01]  /*12b50*/  FSEL R235, R74, -INF , P1 ;  /* 0xff8000004aeb7808 */ /* 0x000fe20000800000 */
[----:B------:R5:W-:Y:S01]  /*12b60*/  MUFU.EX2 R82, R4 ;  /* 0x0000000400527308 */ /* 0x000be20000000800 */
[----:B------:R-:W-:Y:S02]  /*12b70*/  FSEL R195, R63, -INF , P0 ;  /* 0xff8000003fc37808 */ /* 0x000fe40000000000 */
[C---:B------:R-:W-:Y:S02]  /*12b80*/  ISETP.GT.AND P0, PT, R109.reuse, 0x41, PT ;  /* 0x000000416d00780c */ /* 0x040fe40003f04270 */
[----:B------:R-:W-:Y:S02]  /*12b90*/  ISETP.GT.AND P1, PT, R109, 0x48, PT ;  /* 0x000000486d00780c */ /* 0x000fe40003f24270 */
[----:B------:R-:W-:Y:S02]  /*12ba0*/  FSEL R236, R75, -INF , P0 ;  /* 0xff8000004bec7808 */ /* 0x000fe40000000000 */
[----:B------:R-:W-:Y:S02]  /*12bb0*/  ISETP.GT.AND P0, PT, R109, 0x49, PT ;  /* 0x000000496d00780c */ /* 0x000fe40003f04270 */
[----:B-1----:R-:W-:Y:S02]  /*12bc0*/  FMNMX.FTZ R109, R2, R7, !PT ;  /* 0x00000007026d7209 */ /* 0x002fe40007810000 */
[----:B------:R-:W-:Y:S02]  /*12bd0*/  FMNMX.FTZ R6, R177, R6, !PT ;  /* 0x00000006b1067209 */ /* 0x000fe40007810000 */
[----:B------:R-:W-:Y:S02]  /*12be0*/  FSETP.NEU.FTZ.AND P2, PT, R109, -INF , PT ;  /* 0xff8000006d00780b */ /* 0x000fe40003f5d000 */
[----:B------:R-:W-:Y:S02]  /*12bf0*/  FMNMX.FTZ R6, R185, R6, !PT ;  /* 0x00000006b9067209 */ /* 0x000fe40007810000 */
[----:B------:R-:W-:Y:S02]  /*12c00*/  FSEL R244, R78, -INF , P1 ;  /* 0xff8000004ef47808 */ /* 0x000fe40000800000 */
[----:B------:R-:W-:Y:S02]  /*12c10*/  FMNMX.FTZ R6, R188, R6, !PT ;  /* 0x00000006bc067209 */ /* 0x000fe40007810000 */
[----:B------:R-:W-:Y:S02]  /*12c20*/  FSEL R71, R79, -INF , P0 ;  /* 0xff8000004f477808 */ /* 0x000fe40000000000 */
[----:B-----5:R-:W-:Y:S01]  /*12c30*/  FMNMX.FTZ R4, R0, R5, !PT ;  /* 0x0000000500047209 */ /* 0x020fe20007810000 */
[--C-:B------:R-:W-:Y:S01]  /*12c40*/  FFMA.FTZ R5, R9, c[0x0][0x2d0], -R156.reuse ;  /* 0x0000b40009057a23 */ /* 0x100fe2000001089c */
[----:B------:R-:W-:Y:S01]  /*12c50*/  FMNMX.FTZ R6, R192, R6, !PT ;  /* 0x00000006c0067209 */ /* 0x000fe20007810000 */
[--C-:B------:R-:W-:Y:S02]  /*12c60*/  FFMA.FTZ R9, R21, c[0x0][0x2d0], -R156.reuse ;  /* 0x0000b40015097a23 */ /* 0x100fe4000001089c */
[----:B------:R1:W-:Y:S01]  /*12c70*/  MUFU.EX2 R81, R5 ;  /* 0x0000000500517308 */ /* 0x0003e20000000800 */
[----:B------:R-:W-:Y:S01]  /*12c80*/  FMNMX.FTZ R6, R195, R6, !PT ;  /* 0x00000006c3067209 */ /* 0x000fe20007810000 */
[----:B------:R-:W4:Y:S03]  /*12c90*/  SHFL.BFLY PT, R7, R4, 0x1, 0x1f ;  /* 0x0c201f0004077f89 */ /* 0x000f2600000e0000 */
[----:B------:R-:W-:Y:S04]  /*12ca0*/  FMNMX.FTZ R6, R235, R6, !PT ;  /* 0x00000006eb067209 */ /* 0x000fe80007810000 */
[----:B------:R-:W-:Y:S01]  /*12cb0*/  FMNMX.FTZ R6, R236, R6, !PT ;  /* 0x00000006ec067209 */ /* 0x000fe20007810000 */
[----:B------:R-:W-:Y:S03]  /*12cc0*/  MUFU.EX2 R50, R9 ;  /* 0x0000000900327308 */ /* 0x000fe60000000800 */
[----:B------:R-:W-:Y:S01]  /*12cd0*/  FMNMX.FTZ R0, R244, R6, !PT ;  /* 0x00000006f4007209 */ /* 0x000fe20007810000 */
[----:B------:R-:W-:Y:S02]  /*12ce0*/  FFMA.FTZ R6, R10, c[0x0][0x2d0], -R156 ;  /* 0x0000b4000a067a23 */ /* 0x000fe4000001089c */
[----:B------:R-:W-:Y:S01]  /*12cf0*/  @P4 IMAD.MOV.U32 R10, RZ, RZ, c[0x0][0x1e4] ;  /* 0x00007900ff0a4624 */ /* 0x000fe200078e00ff */
[----:B------:R-:W-:Y:S03]  /*12d00*/  FMNMX.FTZ R0, R71, R0, !PT ;  /* 0x0000000047007209 */ /* 0x000fe60007810000 */
[----:B------:R-:W5:Y:S02]  /*12d10*/  MUFU.EX2 R60, R6 ;  /* 0x00000006003c7308 */ /* 0x000f640000000800 */
[----:B------:R-:W2:Y:S01]  /*12d20*/  SHFL.BFLY PT, R2, R0, 0x2, 0x1f ;  /* 0x0c401f0000027f89 */ /* 0x000ea200000e0000 */
[----:B-1----:R-:W-:Y:S01]  /*12d30*/  FMUL.FTZ R5, R109, c[0x0][0x2d0] ;  /* 0x0000b4006d057a20 */ /* 0x002fe20000410000 */
[----:B----4-:R-:W-:Y:S04]  /*12d40*/  FMNMX.FTZ R108, R4, R7, !PT ;  /* 0x00000007046c7209 */ /* 0x010fe80007810000 */
[----:B------:R-:W-:Y:S01]  /*12d50*/  FSEL R114, R5, RZ, P2 ;  /* 0x000000ff05727208 */ /* 0x000fe20001000000 */
[C---:B------:R-:W-:Y:S01]  /*12d60*/  FMUL.FTZ R4, R108.reuse, c[0x0][0x2d0] ;  /* 0x0000b4006c047a20 */ /* 0x040fe20000410000 */
[----:B------:R-:W-:Y:S03]  /*12d70*/  FSETP.NEU.FTZ.AND P1, PT, R108, -INF , PT ;  /* 0xff8000006c00780b */ /* 0x000fe60003f3d000 */
[----:B------:R-:W-:Y:S01]  /*12d80*/  FFMA.FTZ R5, R165, c[0x0][0x2d0], -R114 ;  /* 0x0000b400a5057a23 */ /* 0x000fe20000010872 */
[----:B------:R-:W-:Y:S03]  /*12d90*/  FSEL R157, R4, RZ, P1 ;  /* 0x000000ff049d7208 */ /* 0x000fe60000800000 */
[----:B------:R1:W-:Y:S02]  /*12da0*/  MUFU.EX2 R23, R5 ;  /* 0x0000000500177308 */ /* 0x0003e40000000800 */
[--C-:B------:R-:W-:Y:S02]  /*12db0*/  FFMA.FTZ R7, R166, c[0x0][0x2d0], -R157.reuse ;  /* 0x0000b400a6077a23 */ /* 0x100fe4000001089d */
[--C-:B------:R-:W-:Y:S01]  /*12dc0*/  FFMA.FTZ R8, R167, c[0x0][0x2d0], -R157.reuse ;  /* 0x0000b400a7087a23 */ /* 0x100fe2000001089d */
[----:B-----5:R-:W-:Y:S02]  /*12dd0*/  F2FP.BF16.PACK_AB R74, R60, R81 ;  /* 0x000000513c4a723e */ /* 0x020fe400000010ff */
[----:B--2---:R-:W-:Y:S03]  /*12de0*/  FMNMX.FTZ R0, R0, R2, !PT ;  /* 0x0000000200007209 */ /* 0x004fe60007810000 */
[----:B------:R3:W-:Y:S01]  /*12df0*/  MUFU.EX2 R83, R7 ;  /* 0x0000000700537308 */ /* 0x0007e20000000800 */
[----:B------:R-:W-:Y:S01]  /*12e00*/  @P4 SHF.R.S32.HI R6, RZ, 0x1f, R200 ;  /* 0x0000001fff064819 */ /* 0x000fe200000114c8 */
[----:B------:R-:W2:Y:S04]  /*12e10*/  SHFL.BFLY PT, R2, R0, 0x1, 0x1f ;  /* 0x0c201f0000027f89 */ /* 0x000ea800000e0000 */
[----:B------:R-:W-:Y:S04]  /*12e20*/  @P4 IMAD R6, R6, c[0x0][0x1e0], RZ ;  /* 0x0000780006064a24 */ /* 0x000fe800078e02ff */
[----:B------:R-:W4:Y:S01]  /*12e30*/  MUFU.EX2 R62, R8 ;  /* 0x00000008003e7308 */ /* 0x000f220000000800 */
[----:B------:R-:W-:Y:S02]  /*12e40*/  @P4 IMAD R6, R200, c[0x0][0x1e4], R6 ;  /* 0x00007900c8064a24 */ /* 0x000fe400078e0206 */
[----:B-1----:R-:W-:Y:S07]  /*12e50*/  FFMA.FTZ R5, R164, c[0x0][0x2d0], -R114 ;  /* 0x0000b400a4057a23 */ /* 0x002fee0000010872 */
[----:B------:R1:W-:Y:S01]  /*12e60*/  MUFU.EX2 R63, R5 ;  /* 0x00000005003f7308 */ /* 0x0003e20000000800 */
[----:B---3--:R-:W-:Y:S01]  /*12e70*/  @P4 IMAD.MOV.U32 R7, RZ, RZ, R34 ;  /* 0x000000ffff074224 */ /* 0x008fe200078e0022 */
[----:B--2---:R-:W-:Y:S01]  /*12e80*/  FMNMX.FTZ R70, R0, R2, !PT ;  /* 0x0000000200467209 */ /* 0x004fe20007810000 */
[--C-:B------:R-:W-:Y:S02]  /*12e90*/  FFMA.FTZ R0, R158, c[0x0][0x2d0], -R157.reuse ;  /* 0x0000b4009e007a23 */ /* 0x100fe4000001089d */
[----:B------:R-:W-:Y:S05]  /*12ea0*/  FFMA.FTZ R2, R159, c[0x0][0x2d0], -R157 ;  /* 0x0000b4009f027a23 */ /* 0x000fea000001089d */
[----:B------:R2:W-:Y:S01]  /*12eb0*/  MUFU.EX2 R59, R0 ;  /* 0x00000000003b7308 */ /* 0x0005e20000000800 */
[----:B----4-:R-:W-:Y:S01]  /*12ec0*/  F2FP.BF16.PACK_AB R64, R62, R83 ;  /* 0x000000533e40723e */ /* 0x010fe200000010ff */
[----:B------:R-:W-:Y:S08]  /*12ed0*/  FFMA.FTZ R8, R16, c[0x0][0x2d0], -R156 ;  /* 0x0000b40010087a23 */ /* 0x000ff0000001089c */
[----:B------:R-:W-:Y:S01]  /*12ee0*/  MUFU.EX2 R164, R8 ;  /* 0x0000000800a47308 */ /* 0x000fe20000000800 */
[----:B-1----:R-:W-:Y:S02]  /*12ef0*/  FFMA.FTZ R5, R11, c[0x0][0x2d0], -R114 ;  /* 0x0000b4000b057a23 */ /* 0x002fe40000010872 */
[----:B------:R-:W-:Y:S05]  /*12f00*/  @P4 IMAD.MOV.U32 R11, RZ, RZ, c[0x0][0x1e0] ;  /* 0x00007800ff0b4624 */ /* 0x000fea00078e00ff */
[C---:B------:R-:W-:Y:S02]  /*12f10*/  @P4 SHF.L.U64.HI R10, R11.reuse, 0x5, R10 ;  /* 0x000000050b0a4819 */ /* 0x040fe4000001020a */
[----:B------:R1:W-:Y:S01]  /*12f20*/  MUFU.EX2 R61, R5 ;  /* 0x00000005003d7308 */ /* 0x0003e20000000800 */
[----:B------:R-:W-:Y:S02]  /*12f30*/  @P4 IMAD.SHL.U32 R11, R11, 0x20, RZ ;  /* 0x000000200b0b4824 */ /* 0x000fe400078e00ff */
[----:B--2---:R-:W-:Y:S07]  /*12f40*/  FMUL.FTZ R0, R70, c[0x0][0x2d0] ;  /* 0x0000b40046007a20 */ /* 0x004fee0000410000 */
[----:B------:R2:W3:Y:S01]  /*12f50*/  MUFU.EX2 R57, R2 ;  /* 0x0000000200397308 */ /* 0x0004e20000000800 */
[----:B-1----:R-:W-:Y:S02]  /*12f60*/  FFMA.FTZ R5, R12, c[0x0][0x2d0], -R114 ;  /* 0x0000b4000c057a23 */ /* 0x002fe40000010872 */
[----:B------:R-:W-:Y:S07]  /*12f70*/  FFMA.FTZ R12, R20, c[0x0][0x2d0], -R156 ;  /* 0x0000b400140c7a23 */ /* 0x000fee000001089c */
[----:B------:R1:W4:Y:S01]  /*12f80*/  MUFU.EX2 R58, R5 ;  /* 0x00000005003a7308 */ /* 0x0003220000000800 */
[----:B--2---:R-:W-:Y:S01]  /*12f90*/  FFMA.FTZ R2, R19, c[0x0][0x2d0], -R114 ;  /* 0x0000b40013027a23 */ /* 0x004fe20000010872 */
[----:B---3--:R-:W-:Y:S08]  /*12fa0*/  F2FP.BF16.PACK_AB R66, R57, R59 ;  /* 0x0000003b3942723e */ /* 0x008ff000000010ff */
[----:B------:R2:W-:Y:S10]  /*12fb0*/  MUFU.EX2 R252, R2 ;  /* 0x0000000200fc7308 */ /* 0x0005f40000000800 */
[----:B------:R-:W-:Y:S01]  /*12fc0*/  MUFU.EX2 R51, R12 ;  /* 0x0000000c00337308 */ /* 0x000fe20000000800 */
[----:B-1----:R-:W-:Y:S01]  /*12fd0*/  @P4 IMAD.WIDE.U32 R4, R200, c[0x0][0x1e0], RZ ;  /* 0x00007800c8044a25 */ /* 0x002fe200078e00ff */
[----:B----4-:R-:W-:Y:S03]  /*12fe0*/  F2FP.BF16.PACK_AB R75, R58, R61 ;  /* 0x0000003d3a4b723e */ /* 0x010fe600000010ff */
[----:B------:R-:W-:Y:S02]  /*12ff0*/  @P4 IMAD.IADD R5, R5, 0x1, R6 ;  /* 0x0000000105054824 */ /* 0x000fe400078e0206 */
[----:B------:R-:W-:Y:S02]  /*13000*/  @P4 IMAD.MOV.U32 R6, RZ, RZ, R32 ;  /* 0x000000ffff064224 */ /* 0x000fe400078e0020 */
[----:B------:R-:W-:Y:S02]  /*13010*/  @P4 IMAD R5, R5, 0x50, RZ ;  /* 0x0000005005054824 */ /* 0x000fe400078e02ff */
[----:B------:R-:W-:Y:S04]  /*13020*/  @P4 IMAD.WIDE.U32 R6, R4, 0x50, R6 ;  /* 0x0000005004064825 */ /* 0x000fe800078e0006 */
[----:B------:R-:W-:Y:S01]  /*13030*/  @P4 IMAD.IADD R5, R7, 0x1, R5 ;  /* 0x0000000107054824 */ /* 0x000fe200078e0205 */
[----:B------:R-:W-:Y:S01]  /*13040*/  @P4 LEA R4, P0, R6, c[0x0][0x1c8], 0x1 ;  /* 0x0000720006044a11 */ /* 0x000fe200078008ff */
[----:B--2---:R-:W-:Y:S03]  /*13050*/  FFMA.FTZ R2, R22, c[0x0][0x2d0], -R157 ;  /* 0x0000b40016027a23 */ /* 0x004fe6000001089d */
[----:B------:R-:W-:Y:S01]  /*13060*/  @P4 LEA.HI.X R5, R6, c[0x0][0x1cc], R5, 0x1, P0 ;  /* 0x0000730006054a11 */ /* 0x000fe200000f0c05 */
[----:B------:R-:W-:Y:S01]  /*13070*/  MUFU.EX2 R243, R2 ;  /* 0x0000000200f37308 */ /* 0x000fe20000000800 */
[-C--:B------:R-:W-:Y:S03]  /*13080*/  @P4 IADD3 R6, P0, R4, R11.reuse, RZ ;  /* 0x0000000b04064210 */ /* 0x080fe60007f1e0ff */
[----:B------:R1:W-:Y:S01]  /*13090*/  @P4 LDGSTS.E.BYPASS.LTC128B.128 [R224+0x2900], [R4.64], !P6 ;  /* 0x0290000004e04fae */ /* 0x0003e2000f101d48 */
[----:B------:R-:W-:Y:S01]  /*130a0*/  @P4 IADD3 R8, P5, R6, R11, RZ ;  /* 0x0000000b06084210 */ /* 0x000fe20007fbe0ff */
[--C-:B------:R-:W-:Y:S01]  /*130b0*/  @P4 IMAD.X R7, R5, 0x1, R10.reuse, P0 ;  /* 0x0000000105074824 */ /* 0x100fe200000e060a */
[----:B------:R-:W-:Y:S03]  /*130c0*/  FSETP.NEU.FTZ.AND P0, PT, R70, -INF , PT ;  /* 0xff8000004600780b */ /* 0x000fe60003f1d000 */
[----:B------:R-:W-:Y:S01]  /*130d0*/  @P4 IMAD.X R9, R7, 0x1, R10, P5 ;  /* 0x0000000107094824 */ /* 0x000fe200028e060a */
[----:B------:R-:W-:Y:S01]  /*130e0*/  FSEL R158, R0, RZ, P0 ;  /* 0x000000ff009e7208 */ /* 0x000fe20000000000 */
[----:B------:R2:W-:Y:S04]  /*130f0*/  @P4 LDGSTS.E.BYPASS.LTC128B.128 [R224+0x3100], [R6.64], !P6 ;  /* 0x0310000006e04fae */ /* 0x0005e8000f101d48 */
[--C-:B------:R-:W-:Y:S04]  /*13100*/  FFMA.FTZ R0, R171, c[0x0][0x2d0], -R158.reuse ;  /* 0x0000b400ab007a23 */ /* 0x100fe8000001089e */
[----:B------:R3:W-:Y:S01]  /*13110*/  MUFU.EX2 R245, R0 ;  /* 0x0000000000f57308 */ /* 0x0007e20000000800 */
[----:B------:R4:W-:Y:S01]  /*13120*/  @P4 LDGSTS.E.BYPASS.LTC128B.128 [R224+0x3900], [R8.64], !P6 ;  /* 0x0390000008e04fae */ /* 0x0009e2000f101d48 */
[--C-:B---3--:R-:W-:Y:S08]  /*13130*/  FFMA.FTZ R0, R170, c[0x0][0x2d0], -R158.reuse ;  /* 0x0000b400aa007a23 */ /* 0x108ff0000001089e */
[----:B------:R3:W5:Y:S02]  /*13140*/  MUFU.EX2 R247, R0 ;  /* 0x0000000000f77308 */ /* 0x0007640000000800 */
[--C-:B---3--:R-:W-:Y:S01]  /*13150*/  FFMA.FTZ R0, R169, c[0x0][0x2d0], -R158.reuse ;  /* 0x0000b400a9007a23 */ /* 0x108fe2000001089e */
[----:B-----5:R-:W-:Y:S07]  /*13160*/  F2FP.BF16.PACK_AB R65, R247, R245 ;  /* 0x000000f5f741723e */ /* 0x020fee00000010ff */
[----:B------:R3:W-:Y:S02]  /*13170*/  MUFU.EX2 R249, R0 ;  /* 0x0000000000f97308 */ /* 0x0007e40000000800 */
[----:B---3--:R-:W-:Y:S08]  /*13180*/  FFMA.FTZ R0, R168, c[0x0][0x2d0], -R158 ;  /* 0x0000b400a8007a23 */ /* 0x008ff0000001089e */
[----:B------:R3:W5:Y:S02]  /*13190*/  MUFU.EX2 R56, R0 ;  /* 0x0000000000387308 */ /* 0x0007640000000800 */
[----:B---3--:R-:W-:Y:S01]  /*131a0*/  FFMA.FTZ R0, R18, c[0x0][0x2d0], -R114 ;  /* 0x0000b40012007a23 */ /* 0x008fe20000010872 */
[----:B-----5:R-:W-:Y:S07]  /*131b0*/  F2FP.BF16.PACK_AB R67, R56, R249 ;  /* 0x000000f93843723e */ /* 0x020fee00000010ff */
[----:B------:R3:W-:Y:S02]  /*131c0*/  MUFU.EX2 R49, R0 ;  /* 0x0000000000317308 */ /* 0x0007e40000000800 */
[----:B---3--:R-:W-:Y:S08]  /*131d0*/  FFMA.FTZ R0, R15, c[0x0][0x2d0], -R156 ;  /* 0x0000b4000f007a23 */ /* 0x008ff0000001089c */
[----:B------:R3:W-:Y:S02]  /*131e0*/  MUFU.EX2 R47, R0 ;  /* 0x00000000002f7308 */ /* 0x0007e40000000800 */
[--C-:B---3--:R-:W-:Y:S08]  /*131f0*/  FFMA.FTZ R0, R14, c[0x0][0x2d0], -R114.reuse ;  /* 0x0000b4000e007a23 */ /* 0x108ff00000010872 */
[----:B------:R3:W-:Y:S02]  /*13200*/  MUFU.EX2 R251, R0 ;  /* 0x0000000000fb7308 */ /* 0x0007e40000000800 */
[----:B---3--:R-:W-:Y:S08]  /*13210*/  FFMA.FTZ R0, R13, c[0x0][0x2d0], -R114 ;  /* 0x0000b4000d007a23 */ /* 0x008ff00000010872 */
[----:B------:R3:W-:Y:S02]  /*13220*/  MUFU.EX2 R46, R0 ;  /* 0x00000000002e7308 */ /* 0x0007e40000000800 */
[----:B---3--:R-:W-:Y:S08]  /*13230*/  FFMA.FTZ R0, R17, c[0x0][0x2d0], -R157 ;  /* 0x0000b40011007a23 */ /* 0x008ff0000001089d */
[----:B------:R3:W-:Y:S02]  /*13240*/  MUFU.EX2 R242, R0 ;  /* 0x0000000000f27308 */ /* 0x0007e40000000800 */
[----:B---3--:R-:W-:Y:S02]  /*13250*/  FSEL R0, R110, RZ, P3 ;  /* 0x000000ff6e007208 */ /* 0x008fe40001800000 */
[-C--:B-1----:R-:W-:Y:S03]  /*13260*/  @P4 IADD3 R4, P3, R8, R11.reuse, RZ ;  /* 0x0000000b08044210 */ /* 0x082fe60007f7e0ff */
[----:B------:R-:W-:Y:S01]  /*13270*/  FADD.FTZ R2, -R0, R3 ;  /* 0x0000000300027221 */ /* 0x000fe20000010100 */
[----:B------:R-:W-:Y:S01]  /*13280*/  FSEL R0, R109, RZ, P2 ;  /* 0x000000ff6d007208 */ /* 0x000fe20001000000 */
[--C-:B------:R-:W-:Y:S01]  /*13290*/  @P4 IMAD.X R5, R9, 0x1, R10.reuse, P3 ;  /* 0x0000000109054824 */ /* 0x100fe200018e060a */
[----:B--2---:R-:W-:Y:S01]  /*132a0*/  @P4 IADD3 R6, P2, R4, R11, RZ ;  /* 0x0000000b04064210 */ /* 0x004fe20007f5e0ff */
[----:B------:R-:W-:Y:S02]  /*132b0*/  FMUL.FTZ R2, R2, c[0x0][0x2d0] ;  /* 0x0000b40002027a20 */ /* 0x000fe40000410000 */
[----:B------:R-:W-:Y:S01]  /*132c0*/  FADD.FTZ R0, -R0, R111 ;  /* 0x0000006f00007221 */ /* 0x000fe20000010100 */
[----:B------:R1:W-:Y:S01]  /*132d0*/  @P4 LDGSTS.E.BYPASS.LTC128B.128 [R224+0x4100], [R4.64], !P6 ;  /* 0x0410000004e04fae */ /* 0x0003e2000f101d48 */
[----:B------:R2:W3:Y:S01]  /*132e0*/  MUFU.EX2 R69, R2 ;  /* 0x0000000200457308 */ /* 0x0004e20000000800 */
[----:B------:R-:W-:Y:S02]  /*132f0*/  @P4 IMAD.X R7, R5, 0x1, R10, P2 ;  /* 0x0000000105074824 */ /* 0x000fe400010e060a */
[----:B------:R-:W-:Y:S02]  /*13300*/  FMUL.FTZ R0, R0, c[0x0][0x2d0] ;  /* 0x0000b40000007a20 */ /* 0x000fe40000410000 */
[----:B------:R-:W-:Y:S02]  /*13310*/  IMAD.MOV.U32 R111, RZ, RZ, R29 ;  /* 0x000000ffff6f7224 */ /* 0x000fe400078e001d */
[----:B------:R5:W-:Y:S03]  /*13320*/  @P4 LDGSTS.E.BYPASS.LTC128B.128 [R224+0x4900], [R6.64], !P6 ;  /* 0x0490000006e04fae */ /* 0x000be6000f101d48 */
[----:B------:R4:W5:Y:S01]  /*13330*/  MUFU.EX2 R68, R0 ;  /* 0x0000000000447308 */ /* 0x0009620000000800 */
[----:B------:R-:W-:Y:S04]  /*13340*/  F2FP.BF16.PACK_AB R72, R82, R111 ;  /* 0x0000006f5248723e */ /* 0x000fe800000010ff */
[----:B------:R-:W-:Y:S08]  /*13350*/  LDSM.16.MT88.4 R36, [R212] ;  /* 0x00000000d424783b */ /* 0x000ff00000004200 */
[----:B------:R-:W-:Y:S01]  /*13360*/  LDSM.16.MT88.4 R52, [R209] ;  /* 0x00000000d134783b */ /* 0x000fe20000004200 */
[----:B--2---:R-:W-:Y:S01]  /*13370*/  FSEL R2, R108, RZ, P1 ;  /* 0x000000ff6c027208 */ /* 0x004fe20000800000 */
[C---:B---3--:R-:W-:Y:S02]  /*13380*/  FMUL.FTZ R16, R69.reuse, R128 ;  /* 0x0000008045107220 */ /* 0x048fe40000410000 */
[C---:B-1----:R-:W-:Y:S02]  /*13390*/  FMUL.FTZ R4, R69.reuse, R116 ;  /* 0x0000007445047220 */ /* 0x042fe40000410000 */
[C---:B------:R-:W-:Y:S02]  /*133a0*/  FMUL.FTZ R5, R69.reuse, R117 ;  /* 0x0000007545057220 */ /* 0x040fe40000410000 */
[C---:B------:R-:W-:Y:S01]  /*133b0*/  FMUL.FTZ R17, R69.reuse, R129 ;  /* 0x0000008145117220 */ /* 0x040fe20000410000 */
[----:B------:R-:W-:Y:S01]  /*133c0*/  LDSM.16.MT88.4 R76, [R211] ;  /* 0x00000000d34c783b */ /* 0x000fe20000004200 */
[----:B------:R-:W-:Y:S02]  /*133d0*/  FMUL.FTZ R32, R69, R144 ;  /* 0x0000009045207220 */ /* 0x000fe40000410000 */
[----:B----4-:R-:W-:Y:S01]  /*133e0*/  FADD.FTZ R0, -R2, R112 ;  /* 0x0000007002007221 */ /* 0x010fe20000010100 */
[----:B------:R-:W-:Y:S01]  /*133f0*/  FSEL R2, R70, RZ, P0 ;  /* 0x000000ff46027208 */ /* 0x000fe20000000000 */
[----:B------:R-:W-:Y:S02]  /*13400*/  IMAD.MOV.U32 R112, RZ, RZ, R23 ;  /* 0x000000ffff707224 */ /* 0x000fe400078e0017 */
[----:B------:R-:W-:Y:S01]  /*13410*/  FMUL.FTZ R0, R0, c[0x0][0x2d0] ;  /* 0x0000b40000007a20 */ /* 0x000fe20000410000 */
[----:B------:R-:W1:Y:S01]  /*13420*/  LDSM.16.MT88.4 R20, [R208] ;  /* 0x00000000d014783b */ /* 0x000e620000004200 */
[C---:B-----5:R-:W-:Y:S01]  /*13430*/  FMUL.FTZ R6, R68.reuse, R118 ;  /* 0x0000007644067220 */ /* 0x060fe20000410000 */
[----:B------:R-:W-:Y:S01]  /*13440*/  F2FP.BF16.PACK_AB R73, R63, R112 ;  /* 0x000000703f49723e */ /* 0x000fe200000010ff */
[----:B------:R2:W3:Y:S01]  /*13450*/  MUFU.EX2 R3, R0 ;  /* 0x0000000000037308 */ /* 0x0004e20000000800 */
[C---:B------:R-:W-:Y:S02]  /*13460*/  FMUL.FTZ R7, R68.reuse, R119 ;  /* 0x0000007744077220 */ /* 0x040fe40000410000 */
[C---:B------:R-:W-:Y:S02]  /*13470*/  FMUL.FTZ R19, R68.reuse, R131 ;  /* 0x0000008344137220 */ /* 0x040fe40000410000 */
[----:B------:R-:W0:Y:S01]  /*13480*/  LDGDEPBAR ;  /* 0x00000000000079af */ /* 0x000e220000000000 */
[C---:B------:R-:W-:Y:S02]  /*13490*/  FMUL.FTZ R33, R69.reuse, R145 ;  /* 0x0000009145217220 */ /* 0x040fe40000410000 */
[C---:B------:R-:W-:Y:S02]  /*134a0*/  FMUL.FTZ R34, R68.reuse, R146 ;  /* 0x0000009244227220 */ /* 0x040fe40000410000 */
[C---:B------:R-:W-:Y:S02]  /*134b0*/  FMUL.FTZ R35, R68.reuse, R147 ;  /* 0x0000009344237220 */ /* 0x040fe40000410000 */
[----:B------:R-:W-:Y:S01]  /*134c0*/  IMAD.MOV.U32 R128, RZ, RZ, R50 ;  /* 0x000000ffff807224 */ /* 0x000fe200078e0032 */
[----:B------:R-:W-:Y:S01]  /*134d0*/  LDSM.16.MT88.4 R144, [R212+0x2000] ;  /* 0x00200000d490783b */ /* 0x000fe20000004200 */
[----:B------:R-:W-:Y:S02]  /*134e0*/  IMAD.MOV.U32 R129, RZ, RZ, R49 ;  /* 0x000000ffff817224 */ /* 0x000fe400078e0031 */
[----:B------:R-:W-:Y:S02]  /*134f0*/  FMUL.FTZ R49, R69, R97 ;  /* 0x0000006145317220 */ /* 0x000fe40000410000 */
[----:B------:R-:W-:Y:S02]  /*13500*/  FMUL.FTZ R50, R68, R98 ;  /* 0x0000006244327220 */ /* 0x000fe40000410000 */
[----:B------:R-:W-:Y:S02]  /*13510*/  IMAD.MOV.U32 R116, RZ, RZ, R83 ;  /* 0x000000ffff747224 */ /* 0x000fe400078e0053 */
[----:B------:R-:W-:Y:S02]  /*13520*/  IMAD.MOV.U32 R117, RZ, RZ, R82 ;  /* 0x000000ffff757224 */ /* 0x000fe400078e0052 */
[----:B--2---:R-:W-:Y:S02]  /*13530*/  FADD.FTZ R0, -R2, R113 ;  /* 0x0000007102007221 */ /* 0x004fe40000010100 */
[--C-:B------:R-:W-:Y:S02]  /*13540*/  FFMA.FTZ R2, R26, c[0x0][0x2d0], -R158.reuse ;  /* 0x0000b4001a027a23 */ /* 0x100fe4000001089e */
[----:B------:R-:W-:Y:S02]  /*13550*/  FMUL.FTZ R0, R0, c[0x0][0x2d0] ;  /* 0x0000b40000007a20 */ /* 0x000fe40000410000 */
[----:B------:R2:W-:Y:S01]  /*13560*/  MUFU.EX2 R233, R2 ;  /* 0x0000000200e97308 */ /* 0x0005e20000000800 */
[C---:B---3--:R-:W-:Y:S02]  /*13570*/  FMUL.FTZ R40, R3.reuse, R88 ;  /* 0x0000005803287220 */ /* 0x048fe40000410000 */
[C---:B------:R-:W-:Y:S02]  /*13580*/  FMUL.FTZ R41, R3.reuse, R89 ;  /* 0x0000005903297220 */ /* 0x040fe40000410000 */
[C---:B------:R-:W-:Y:S01]  /*13590*/  FMUL.FTZ R8, R3.reuse, R120 ;  /* 0x0000007803087220 */ /* 0x040fe20000410000 */
[-C--:B-1----:R-:W-:Y:S04]  /*135a0*/  HMMA.16816.F32.BF16 R4, R72, R20.reuse, R4 ;  /* 0x000000144804723c */ /* 0x082fe80000041804 */
[----:B------:R-:W1:Y:S01]  /*135b0*/  MUFU.EX2 R0, R0 ;  /* 0x0000000000007308 */ /* 0x000e620000000800 */
[C---:B------:R-:W-:Y:S02]  /*135c0*/  FMUL.FTZ R9, R3.reuse, R121 ;  /* 0x0000007903097220 */ /* 0x040fe40000410000 */
[C---:B------:R-:W-:Y:S02]  /*135d0*/  FMUL.FTZ R12, R3.reuse, R124 ;  /* 0x0000007c030c7220 */ /* 0x040fe40000410000 */
[C---:B------:R-:W-:Y:S03]  /*135e0*/  FMUL.FTZ R13, R3.reuse, R125 ;  /* 0x0000007d030d7220 */ /* 0x040fe60000410000 */
[----:B------:R-:W-:Y:S02]  /*135f0*/  FMUL.FTZ R18, R68, R130 ;  /* 0x0000008244127220 */ /* 0x000fe40000410000 */
[C---:B------:R-:W-:Y:S02]  /*13600*/  FMUL.FTZ R29, R3.reuse, R141 ;  /* 0x0000008d031d7220 */ /* 0x040fe40000410000 */
[----:B------:R-:W-:Y:S02]  /*13610*/  FMUL.FTZ R45, R3, R93 ;  /* 0x0000005d032d7220 */ /* 0x000fe40000410000 */
[----:B--2---:R-:W-:Y:S02]  /*13620*/  FFMA.FTZ R2, R27, c[0x0][0x2d0], -R158 ;  /* 0x0000b4001b027a23 */ /* 0x004fe4000001089e */
[----:B------:R-:W-:Y:S02]  /*13630*/  IMAD.MOV.U32 R93, RZ, RZ, R46 ;  /* 0x000000ffff5d7224 */ /* 0x000fe400078e002e */
[----:B------:R2:W3:Y:S01]  /*13640*/  MUFU.EX2 R231, R2 ;  /* 0x0000000200e77308 */ /* 0x0004e20000000800 */
[----:B------:R-:W-:Y:S02]  /*13650*/  IMAD.MOV.U32 R130, RZ, RZ, R48 ;  /* 0x000000ffff827224 */ /* 0x000fe400078e0030 */
[----:B------:R-:W-:Y:S02]  /*13660*/  FMUL.FTZ R48, R69, R96 ;  /* 0x0000006045307220 */ /* 0x000fe40000410000 */
[C---:B-1----:R-:W-:Y:S02]  /*13670*/  FMUL.FTZ R10, R0.reuse, R122 ;  /* 0x0000007a000a7220 */ /* 0x042fe40000410000 */
[C---:B------:R-:W-:Y:S02]  /*13680*/  FMUL.FTZ R11, R0.reuse, R123 ;  /* 0x0000007b000b7220 */ /* 0x040fe40000410000 */
[C---:B------:R-:W-:Y:S02]  /*13690*/  FMUL.FTZ R42, R0.reuse, R90 ;  /* 0x0000005a002a7220 */ /* 0x040fe40000410000 */
[C---:B------:R-:W-:Y:S02]  /*136a0*/  FMUL.FTZ R43, R0.reuse, R91 ;  /* 0x0000005b002b7220 */ /* 0x040fe40000410000 */
[----:B------:R-:W-:Y:S01]  /*136b0*/  LDSM.16.MT88.4 R88, [R209+0x800] ;  /* 0x00080000d158783b */ /* 0x000fe20000004200 */
[C---:B------:R-:W-:Y:S04]  /*136c0*/  HMMA.16816.F32.BF16 R8, R64.reuse, R20, R8 ;  /* 0x000000144008723c */ /* 0x040fe80000041808 */
[C---:B------:R-:W-:Y:S02]  /*136d0*/  FMUL.FTZ R14, R0.reuse, R126 ;  /* 0x0000007e000e7220 */ /* 0x040fe40000410000 */
[----:B------:R-:W-:Y:S02]  /*136e0*/  FMUL.FTZ R15, R0, R127 ;  /* 0x0000007f000f7220 */ /* 0x000fe40000410000 */
[----:B------:R-:W-:Y:S04]  /*136f0*/  IMAD.MOV.U32 R120, RZ, RZ, R81 ;  /* 0x000000ffff787224 */ /* 0x000fe800078e0051 */
[----:B--2---:R-:W-:Y:S01]  /*13700*/  FFMA.FTZ R2, R24, c[0x0][0x2d0], -R157 ;  /* 0x0000b40018027a23 */ /* 0x004fe2000001089d */
[-C--:B------:R-:W-:Y:S03]  /*13710*/  HMMA.16816.F32.BF16 R12, R64, R22.reuse, R12 ;  /* 0x00000016400c723c */ /* 0x080fe6000004180c */
[----:B------:R1:W-:Y:S01]  /*13720*/  MUFU.EX2 R229, R2 ;  /* 0x0000000200e57308 */ /* 0x0003e20000000800 */
[----:B------:R-:W-:Y:S02]  /*13730*/  FMUL.FTZ R24, R3, R136 ;  /* 0x0000008803187220 */ /* 0x000fe40000410000 */
[----:B------:R-:W2:Y:S01]  /*13740*/  LDL R136, [R1+0x14] ;  /* 0x0000140001887983 */ /* 0x000ea20000100800 */
[----:B------:R-:W-:Y:S01]  /*13750*/  IMAD.MOV.U32 R127, RZ, RZ, R51 ;  /* 0x000000ffff7f7224 */ /* 0x000fe200078e0033 */
[C---:B------:R-:W-:Y:S04]  /*13760*/  HMMA.16816.F32.BF16 R16, R72.reuse, R22, R16 ;  /* 0x000000164810723c */ /* 0x040fe80000041810 */
[C---:B------:R-:W-:Y:S02]  /*13770*/  FMUL.FTZ R20, R69.reuse, R132 ;  /* 0x0000008445147220 */ /* 0x040fe40000410000 */
[----:B------:R-:W-:Y:S02]  /*13780*/  FMUL.FTZ R21, R69, R133 ;  /* 0x0000008545157220 */ /* 0x000fe40000410000 */
[C---:B------:R-:W-:Y:S04]  /*13790*/  FMUL.FTZ R22, R68.reuse, R134 ;  /* 0x0000008644167220 */ /* 0x040fe80000410000 */
[C---:B------:R-:W-:Y:S02]  /*137a0*/  FMUL.FTZ R23, R68.reuse, R135 ;  /* 0x0000008744177220 */ /* 0x040fe40000410000 */
[----:B------:R-:W-:Y:S02]  /*137b0*/  FMUL.FTZ R51, R68, R99 ;  /* 0x0000006344337220 */ /* 0x000fe40000410000 */
[----:B------:R-:W-:Y:S01]  /*137c0*/  LDSM.16.MT88.4 R96, [R209+0x2000] ;  /* 0x00200000d160783b */ /* 0x000fe20000004200 */
[----:B------:R-:W-:Y:S02]  /*137d0*/  IMAD.MOV.U32 R118, RZ, RZ, R63 ;  /* 0x000000ffff767224 */ /* 0x000fe400078e003f */
[-C--:B------:R-:W-:Y:S03]  /*137e0*/  HMMA.16816.F32.BF16 R20, R72, R36.reuse, R20 ;  /* 0x000000244814723c */ /* 0x080fe60000041814 */
[----:B-1----:R-:W-:Y:S02]  /*137f0*/  FFMA.FTZ R2, R25, c[0x0][0x2d0], -R157 ;  /* 0x0000b40019027a23 */ /* 0x002fe4000001089d */
[----:B------:R-:W-:Y:S02]  /*13800*/  FMUL.FTZ R25, R3, R137 ;  /* 0x0000008903197220 */ /* 0x000fe40000410000 */
[----:B------:R1:W4:Y:S01]  /*13810*/  MUFU.EX2 R228, R2 ;  /* 0x0000000200e47308 */ /* 0x0003220000000800 */
[C---:B------:R-:W-:Y:S04]  /*13820*/  FMUL.FTZ R26, R0.reuse, R138 ;  /* 0x0000008a001a7220 */ /* 0x040fe80000410000 */
[C---:B------:R-:W-:Y:S02]  /*13830*/  FMUL.FTZ R27, R0.reuse, R139 ;  /* 0x0000008b001b7220 */ /* 0x040fe40000410000 */
[----:B------:R-:W-:Y:S02]  /*13840*/  IMAD.MOV.U32 R119, RZ, RZ, R62 ;  /* 0x000000ffff777224 */ /* 0x000fe400078e003e */
[----:B------:R-:W-:Y:S02]  /*13850*/  IMAD.MOV.U32 R141, RZ, RZ, R118 ;  /* 0x000000ffff8d7224 */ /* 0x000fe400078e0076 */
[C---:B------:R-:W-:Y:S01]  /*13860*/  FMUL.FTZ R46, R0.reuse, R94 ;  /* 0x0000005e002e7220 */ /* 0x040fe20000410000 */
[C---:B------:R-:W-:Y:S04]  /*13870*/  HMMA.16816.F32.BF16 R24, R64.reuse, R36, R24 ;  /* 0x000000244018723c */ /* 0x040fe80000041818 */
[----:B------:R-:W-:Y:S02]  /*13880*/  IMAD.MOV.U32 R94, RZ, RZ, R47 ;  /* 0x000000ffff5e7224 */ /* 0x000fe400078e002f */
[----:B------:R-:W-:Y:S02]  /*13890*/  FMUL.FTZ R47, R0, R95 ;  /* 0x0000005f002f7220 */ /* 0x000fe40000410000 */
[C---:B------:R-:W-:Y:S04]  /*138a0*/  FMUL.FTZ R36, R69.reuse, R84 ;  /* 0x0000005445247220 */ /* 0x040fe80000410000 */
[----:B-1----:R-:W-:Y:S02]  /*138b0*/  FFMA.FTZ R2, R30, c[0x0][0x2d0], -R158 ;  /* 0x0000b4001e027a23 */ /* 0x002fe4000001089e */
[C---:B------:R-:W-:Y:S02]  /*138c0*/  FMUL.FTZ R30, R0.reuse, R142 ;  /* 0x0000008e001e7220 */ /* 0x040fe40000410000 */
[----:B------:R1:W-:Y:S01]  /*138d0*/  MUFU.EX2 R227, R2 ;  /* 0x0000000200e37308 */ /* 0x0003e20000000800 */
[----:B------:R-:W-:Y:S02]  /*138e0*/  FMUL.FTZ R37, R69, R85 ;  /* 0x0000005545257220 */ /* 0x000fe40000410000 */
[----:B------:R-:W-:Y:S02]  /*138f0*/  IMAD.MOV.U32 R122, RZ, RZ, R59 ;  /* 0x000000ffff7a7224 */ /* 0x000fe400078e003b */
[C---:B------:R-:W-:Y:S02]  /*13900*/  FMUL.FTZ R59, R0.reuse, R103 ;  /* 0x00000067003b7220 */ /* 0x040fe40000410000 */
[----:B------:R-:W-:Y:S02]  /*13910*/  IMAD.MOV.U32 R124, RZ, RZ, R58 ;  /* 0x000000ffff7c7224 */ /* 0x000fe400078e003a */
[C---:B------:R-:W-:Y:S02]  /*13920*/  FMUL.FTZ R58, R0.reuse, R102 ;  /* 0x00000066003a7220 */ /* 0x040fe40000410000 */
[----:B------:R-:W-:Y:S02]  /*13930*/  IMAD.MOV.U32 R125, RZ, RZ, R57 ;  /* 0x000000ffff7d7224 */ /* 0x000fe400078e0039 */
[C---:B------:R-:W-:Y:S02]  /*13940*/  FMUL.FTZ R57, R3.reuse, R101 ;  /* 0x0000006503397220 */ /* 0x040fe40000410000 */
[----:B------:R-:W-:Y:S02]  /*13950*/  IMAD.MOV.U32 R126, RZ, RZ, R56 ;  /* 0x000000ffff7e7224 */ /* 0x000fe400078e0038 */
[C---:B------:R-:W-:Y:S02]  /*13960*/  FMUL.FTZ R56, R3.reuse, R100 ;  /* 0x0000006403387220 */ /* 0x040fe40000410000 */
[----:B------:R-:W-:Y:S02]  /*13970*/  IMAD.MOV.U32 R121, RZ, RZ, R61 ;  /* 0x000000ffff797224 */ /* 0x000fe400078e003d */
[----:B------:R-:W-:Y:S02]  /*13980*/  IMAD.MOV.U32 R123, RZ, RZ, R60 ;  /* 0x000000ffff7b7224 */ /* 0x000fe400078e003c */
[----:B------:R-:W-:Y:S02]  /*13990*/  FMUL.FTZ R60, R3, R152 ;  /* 0x00000098033c7220 */ /* 0x000fe40000410000 */
[----:B-1----:R-:W-:Y:S02]  /*139a0*/  FFMA.FTZ R2, R31, c[0x0][0x2d0], -R158 ;  /* 0x0000b4001f027a23 */ /* 0x002fe4000001089e */
[C---:B------:R-:W-:Y:S02]  /*139b0*/  FMUL.FTZ R31, R0.reuse, R143 ;  /* 0x0000008f001f7220 */ /* 0x040fe40000410000 */
[----:B------:R1:W5:Y:S01]  /*139c0*/  MUFU.EX2 R226, R2 ;  /* 0x0000000200e27308 */ /* 0x0003620000000800 */
[C---:B------:R-:W-:Y:S02]  /*139d0*/  FMUL.FTZ R61, R3.reuse, R153 ;  /* 0x00000099033d7220 */ /* 0x040fe40000410000 */
[C---:B------:R-:W-:Y:S02]  /*139e0*/  FMUL.FTZ R62, R0.reuse, R154 ;  /* 0x0000009a003e7220 */ /* 0x040fe40000410000 */
[----:B------:R-:W-:Y:S02]  /*139f0*/  FMUL.FTZ R63, R0, R155 ;  /* 0x0000009b003f7220 */ /* 0x000fe40000410000 */
[----:B------:R-:W-:Y:S02]  /*13a00*/  IMAD.MOV.U32 R95, RZ, RZ, R164 ;  /* 0x000000ffff5f7224 */ /* 0x000fe400078e00a4 */
[----:B------:R-:W-:Y:S02]  /*13a10*/  IMAD.MOV.U32 R142, RZ, RZ, R117 ;  /* 0x000000ffff8e7224 */ /* 0x000fe400078e0075 */
[----:B------:R-:W-:Y:S02]  /*13a20*/  IMAD.MOV.U32 R143, RZ, RZ, R116 ;  /* 0x000000ffff8f7224 */ /* 0x000fe400078e0074 */
[--C-:B-1----:R-:W-:Y:S02]  /*13a30*/  FFMA.FTZ R2, R28, c[0x0][0x2d0], -R156.reuse ;  /* 0x0000b4001c027a23 */ /* 0x102fe4000001089c */
[----:B------:R-:W-:Y:S02]  /*13a40*/  FMUL.FTZ R28, R3, R140 ;  /* 0x0000008c031c7220 */ /* 0x000fe40000410000 */
[----:B------:R1:W-:Y:S01]  /*13a50*/  MUFU.EX2 R225, R2 ;  /* 0x0000000200e17308 */ /* 0x0003e20000000800 */
[----:B------:R-:W-:Y:S04]  /*13a60*/  IMAD.MOV.U32 R140, RZ, RZ, R119 ;  /* 0x000000ffff8c7224 */ /* 0x000fe800078e0077 */
[-C--:B------:R-:W-:Y:S08]  /*13a70*/  HMMA.16816.F32.BF16 R28, R64, R38.reuse, R28 ;  /* 0x00000026401c723c */ /* 0x080ff0000004181c */
[C---:B------:R-:W-:Y:S07]  /*13a80*/  HMMA.16816.F32.BF16 R32, R72.reuse, R38, R32 ;  /* 0x000000264820723c */ /* 0x040fee0000041820 */
[C---:B------:R-:W-:Y:S02]  /*13a90*/  FMUL.FTZ R38, R68.reuse, R86 ;  /* 0x0000005644267220 */ /* 0x040fe40000410000 */
[----:B------:R-:W-:Y:S02]  /*13aa0*/  FMUL.FTZ R39, R68, R87 ;  /* 0x0000005744277220 */ /* 0x000fe40000410000 */
[----:B------:R-:W-:Y:S01]  /*13ab0*/  LDSM.16.MT88.4 R84, [R212+0x800] ;  /* 0x00080000d454783b */ /* 0x000fe20000004200 */
[----:B-1----:R-:W-:Y:S04]  /*13ac0*/  FFMA.FTZ R2, R161, c[0x0][0x2d0], -R156 ;  /* 0x0000b400a1027a23 */ /* 0x002fe8000001089c */
[-C--:B------:R-:W-:Y:S01]  /*13ad0*/  HMMA.16816.F32.BF16 R36, R72, R52.reuse, R36 ;  /* 0x000000344824723c */ /* 0x080fe20000041824 */
[----:B------:R1:W-:Y:S07]  /*13ae0*/  MUFU.EX2 R207, R2 ;  /* 0x0000000200cf7308 */ /* 0x0003ee0000000800 */
[C---:B------:R-:W-:Y:S07]  /*13af0*/  HMMA.16816.F32.BF16 R40, R64.reuse, R52, R40 ;  /* 0x000000344028723c */ /* 0x040fee0000041828 */
[C---:B------:R-:W-:Y:S02]  /*13b00*/  FMUL.FTZ R53, R69.reuse, R149 ;  /* 0x0000009545357220 */ /* 0x040fe40000410000 */
[----:B------:R-:W-:Y:S03]  /*13b10*/  FMUL.FTZ R52, R69, R148 ;  /* 0x0000009445347220 */ /* 0x000fe60000410000 */
[--C-:B-1----:R-:W-:Y:S04]  /*13b20*/  FFMA.FTZ R2, R162, c[0x0][0x2d0], -R114.reuse ;  /* 0x0000b400a2027a23 */ /* 0x102fe80000010872 */
[----:B------:R1:W-:Y:S02]  /*13b30*/  MUFU.EX2 R206, R2 ;  /* 0x0000000200ce7308 */ /* 0x0003e40000000800 */
[----:B-1----:R-:W-:Y:S08]  /*13b40*/  FFMA.FTZ R2, R172, c[0x0][0x2d0], -R114 ;  /* 0x0000b400ac027a23 */ /* 0x002ff00000010872 */
[----:B------:R1:W-:Y:S02]  /*13b50*/  MUFU.EX2 R205, R2 ;  /* 0x0000000200cd7308 */ /* 0x0003e40000000800 */
[--C-:B-1----:R-:W-:Y:S02]  /*13b60*/  FFMA.FTZ R2, R44, c[0x0][0x2d0], -R156.reuse ;  /* 0x0000b4002c027a23 */ /* 0x102fe4000001089c */
[----:B------:R-:W-:Y:S06]  /*13b70*/  FMUL.FTZ R44, R3, R92 ;  /* 0x0000005c032c7220 */ /* 0x000fec0000410000 */
[----:B------:R1:W-:Y:S01]  /*13b80*/  MUFU.EX2 R204, R2 ;  /* 0x0000000200cc7308 */ /* 0x0003e20000000800 */
[-C--:B------:R-:W-:Y:S08]  /*13b90*/  HMMA.16816.F32.BF16 R44, R64, R54.reuse, R44 ;  /* 0x00000036402c723c */ /* 0x080ff0000004182c */
[C---:B------:R-:W-:Y:S07]  /*13ba0*/  HMMA.16816.F32.BF16 R48, R72.reuse, R54, R48 ;  /* 0x000000364830723c */ /* 0x040fee0000041830 */
[C---:B------:R-:W-:Y:S02]  /*13bb0*/  FMUL.FTZ R55, R68.reuse, R151 ;  /* 0x0000009744377220 */ /* 0x040fe40000410000 */
[----:B------:R-:W-:Y:S03]  /*13bc0*/  FMUL.FTZ R54, R68, R150 ;  /* 0x0000009644367220 */ /* 0x000fe60000410000 */
[----:B-1----:R-:W-:Y:S04]  /*13bd0*/  FFMA.FTZ R2, R163, c[0x0][0x2d0], -R156 ;  /* 0x0000b400a3027a23 */ /* 0x002fe8000001089c */
[-C--:B------:R-:W-:Y:S01]  /*13be0*/  HMMA.16816.F32.BF16 R52, R72, R76.reuse, R52 ;  /* 0x0000004c4834723c */ /* 0x080fe20000041834 */
[----:B------:R1:W-:Y:S07]  /*13bf0*/  MUFU.EX2 R203, R2 ;  /* 0x0000000200cb7308 */ /* 0x0003ee0000000800 */
[C---:B------:R-:W-:Y:S07]  /*13c00*/  HMMA.16816.F32.BF16 R56, R64.reuse, R76, R56 ;  /* 0x0000004c4038723c */ /* 0x040fee0000041838 */
[----:B------:R-:W-:Y:S01]  /*13c10*/  F2FP.BF16.PACK_AB R76, R243, R242 ;  /* 0x000000f2f34c723e */ /* 0x000fe200000010ff */
[-C--:B------:R-:W-:Y:S04]  /*13c20*/  HMMA.16816.F32.BF16 R60, R64, R78.reuse, R60 ;  /* 0x0000004e403c723c */ /* 0x080fe8000004183c */
[----:B---3--:R-:W-:Y:S03]  /*13c30*/  F2FP.BF16.PACK_AB R77, R231, R233 ;  /* 0x000000e9e74d723e */ /* 0x008fe600000010ff */
[C---:B------:R-:W-:Y:S02]  /*13c40*/  FMUL.FTZ R64, R69.reuse, R104 ;  /* 0x0000006845407220 */ /* 0x040fe40000410000 */
[----:B-1----:R-:W-:Y:S02]  /*13c50*/  FFMA.FTZ R2, R80, c[0x0][0x2d0], -R114 ;  /* 0x0000b40050027a23 */ /* 0x002fe40000010872 */
[----:B------:R-:W1:Y:S01]  /*13c60*/  LDSM.16.MT88.4 R80, [R208+0x800] ;  /* 0x00080000d050783b */ /* 0x000e620000004200 */
[----:B------:R-:W-:Y:S01]  /*13c70*/  FMUL.FTZ R65, R69, R105 ;  /* 0x0000006945417220 */ /* 0x000fe20000410000 */
[----:B------:R3:W-:Y:S01]  /*13c80*/  MUFU.EX2 R202, R2 ;  /* 0x0000000200ca7308 */ /* 0x0007e20000000800 */
[C---:B------:R-:W-:Y:S02]  /*13c90*/  FMUL.FTZ R66, R68.reuse, R106 ;  /* 0x0000006a44427220 */ /* 0x040fe40000410000 */
[----:B------:R-:W-:Y:S07]  /*13ca0*/  FMUL.FTZ R67, R68, R107 ;  /* 0x0000006b44437220 */ /* 0x000fee0000410000 */
[----:B------:R-:W-:Y:S04]  /*13cb0*/  HMMA.16816.F32.BF16 R64, R72, R78, R64 ;  /* 0x0000004e4840723c */ /* 0x000fe80000041840 */
[----:B--2---:R-:W-:Y:S01]  /*13cc0*/  ISETP.GT.AND P0, PT, R223, R136, PT ;  /* 0x00000088df00720c */ /* 0x004fe20003f04270 */
[----:B------:R-:W-:Y:S02]  /*13cd0*/  IMAD.MOV.U32 R223, RZ, RZ, R200 ;  /* 0x000000ffffdf7224 */ /* 0x000fe400078e00c8 */
[----:B------:R-:W-:Y:S02]  /*13ce0*/  F2FP.BF16.PACK_AB R72, R128, R127 ;  /* 0x0000007f8048723e */ /* 0x000fe400000010ff */
[----:B------:R-:W-:Y:S03]  /*13cf0*/  F2FP.BF16.PACK_AB R73, R129, R252 ;  /* 0x000000fc8149723e */ /* 0x000fe600000010ff */
[----:B------:R-:W-:Y:S01]  /*13d00*/  F2FP.BF16.PACK_AB R74, R94, R95 ;  /* 0x0000005f5e4a723e */ /* 0x000fe200000010ff */
[----:B---3--:R-:W-:Y:S01]  /*13d10*/  FFMA.FTZ R2, R160, c[0x0][0x2d0], -R114 ;  /* 0x0000b400a0027a23 */ /* 0x008fe20000010872 */
[----:B------:R-:W-:Y:S02]  /*13d20*/  F2FP.BF16.PACK_AB R75, R93, R251 ;  /* 0x000000fb5d4b723e */ /* 0x000fe400000010ff */
[----:B----4-:R-:W-:Y:S01]  /*13d30*/  F2FP.BF16.PACK_AB R78, R228, R229 ;  /* 0x000000e5e44e723e */ /* 0x010fe200000010ff */
[----:B------:R2:W-:Y:S01]  /*13d40*/  MUFU.EX2 R197, R2 ;  /* 0x0000000200c57308 */ /* 0x0005e20000000800 */
[----:B-----5:R-:W-:Y:S03]  /*13d50*/  F2FP.BF16.PACK_AB R79, R226, R227 ;  /* 0x000000e3e24f723e */ /* 0x020fe600000010ff */
[-C--:B-1----:R-:W-:Y:S08]  /*13d60*/  HMMA.16816.F32.BF16 R4, R72, R80.reuse, R4 ;  /* 0x000000504804723c */ /* 0x082ff00000041804 */
[C---:B------:R-:W-:Y:S04]  /*13d70*/  HMMA.16816.F32.BF16 R8, R76.reuse, R80, R8 ;  /* 0x000000504c08723c */ /* 0x040fe80000041808 */
[--C-:B--2---:R-:W-:Y:S04]  /*13d80*/  FFMA.FTZ R2, R173, c[0x0][0x2d0], -R157.reuse ;  /* 0x0000b400ad027a23 */ /* 0x104fe8000001089d */
[-C--:B------:R-:W-:Y:S01]  /*13d90*/  HMMA.16816.F32.BF16 R12, R76, R82.reuse, R12 ;  /* 0x000000524c0c723c */ /* 0x080fe2000004180c */
[----:B------:R1:W-:Y:S07]  /*13da0*/  MUFU.EX2 R92, R2 ;  /* 0x00000002005c7308 */ /* 0x0003ee0000000800 */
[C---:B------:R-:W-:Y:S01]  /*13db0*/  HMMA.16816.F32.BF16 R16, R72.reuse, R82, R16 ;  /* 0x000000524810723c */ /* 0x040fe20000041810 */
[----:B------:R-:W2:Y:S07]  /*13dc0*/  LDSM.16.MT88.4 R80, [R211+0x800] ;  /* 0x00080000d350783b */ /* 0x000eae0000004200 */
[-C--:B------:R-:W-:Y:S08]  /*13dd0*/  HMMA.16816.F32.BF16 R20, R72, R84.reuse, R20 ;  /* 0x000000544814723c */ /* 0x080ff00000041814 */
[C---:B------:R-:W-:Y:S04]  /*13de0*/  HMMA.16816.F32.BF16 R24, R76.reuse, R84, R24 ;  /* 0x000000544c18723c */ /* 0x040fe80000041818 */
[----:B-1----:R-:W-:Y:S03]  /*13df0*/  FFMA.FTZ R2, R174, c[0x0][0x2d0], -R157 ;  /* 0x0000b400ae027a23 */ /* 0x002fe6000001089d */
[----:B------:R-:W-:Y:S01]  /*13e00*/  FFMA.FTZ R84, R190, c[0x0][0x2d0], -R156 ;  /* 0x0000b400be547a23 */ /* 0x000fe2000001089c */
[-C--:B------:R-:W-:Y:S01]  /*13e10*/  HMMA.16816.F32.BF16 R28, R76, R86.reuse, R28 ;  /* 0x000000564c1c723c */ /* 0x080fe2000004181c */
[----:B------:R1:W3:Y:S03]  /*13e20*/  MUFU.EX2 R186, R2 ;  /* 0x0000000200ba7308 */ /* 0x0002e60000000800 */
[----:B------:R-:W-:Y:S04]  /*13e30*/  IMAD.MOV.U32 R190, RZ, RZ, R129 ;  /* 0x000000ffffbe7224 */ /* 0x000fe800078e0081 */
[C---:B------:R-:W-:Y:S03]  /*13e40*/  HMMA.16816.F32.BF16 R32, R72.reuse, R86, R32 ;  /* 0x000000564820723c */ /* 0x040fe60000041820 */
[----:B------:R4:W-:Y:S05]  /*13e50*/  MUFU.EX2 R148, R84 ;  /* 0x0000005400947308 */ /* 0x0009ea0000000800 */
[-C--:B------:R-:W-:Y:S08]  /*13e60*/  HMMA.16816.F32.BF16 R36, R72, R88.reuse, R36 ;  /* 0x000000584824723c */ /* 0x080ff00000041824 */
[C---:B------:R-:W-:Y:S04]  /*13e70*/  HMMA.16816.F32.BF16 R40, R76.reuse, R88, R40 ;  /* 0x000000584c28723c */ /* 0x040fe80000041828 */
[--C-:B-1----:R-:W-:Y:S04]  /*13e80*/  FFMA.FTZ R2, R175, c[0x0][0x2d0], -R158.reuse ;  /* 0x0000b400af027a23 */ /* 0x102fe8000001089e */
[-C--:B------:R-:W-:Y:S01]  /*13e90*/  HMMA.16816.F32.BF16 R44, R76, R90.reuse, R44 ;  /* 0x0000005a4c2c723c */ /* 0x080fe2000004182c */
[----:B------:R1:W-:Y:S01]  /*13ea0*/  MUFU.EX2 R182, R2 ;  /* 0x0000000200b67308 */ /* 0x0003e20000000800 */
[----:B----4-:R-:W4:Y:S06]  /*13eb0*/  LDSM.16.MT88.4 R84, [R208+0x1000] ;  /* 0x00100000d054783b */ /* 0x010f2c0000004200 */
[C---:B------:R-:W-:Y:S02]  /*13ec0*/  HMMA.16816.F32.BF16 R48, R72.reuse, R90, R48 ;  /* 0x0000005a4830723c */ /* 0x040fe40000041830 */
[----:B------:R-:W-:Y:S06]  /*13ed0*/  LDSM.16.MT88.4 R88, [R209+0x1000] ;  /* 0x00100000d158783b */ /* 0x000fec0000004200 */
[-C--:B--2---:R-:W-:Y:S08]  /*13ee0*/  HMMA.16816.F32.BF16 R52, R72, R80.reuse, R52 ;  /* 0x000000504834723c */ /* 0x084ff00000041834 */
[C---:B------:R-:W-:Y:S04]  /*13ef0*/  HMMA.16816.F32.BF16 R56, R76.reuse, R80, R56 ;  /* 0x000000504c38723c */ /* 0x040fe80000041838 */
[--C-:B-1----:R-:W-:Y:S04]  /*13f00*/  FFMA.FTZ R2, R180, c[0x0][0x2d0], -R158.reuse ;  /* 0x0000b400b4027a23 */ /* 0x102fe8000001089e */
[-C--:B------:R-:W-:Y:S01]  /*13f10*/  HMMA.16816.F32.BF16 R60, R76, R82.reuse, R60 ;  /* 0x000000524c3c723c */ /* 0x080fe2000004183c */
[----:B------:R1:W2:Y:S06]  /*13f20*/  MUFU.EX2 R181, R2 ;  /* 0x0000000200b57308 */ /* 0x0002ac0000000800 */
[----:B---3--:R-:W-:Y:S01]  /*13f30*/  F2FP.BF16.PACK_AB R76, R186, R92 ;  /* 0x0000005cba4c723e */ /* 0x008fe200000010ff */
[----:B------:R-:W-:Y:S01]  /*13f40*/  HMMA.16816.F32.BF16 R64, R72, R82, R64 ;  /* 0x000000524840723c */ /* 0x000fe20000041840 */
[----:B------:R-:W3:Y:S06]  /*13f50*/  LDSM.16.MT88.4 R80, [R212+0x1000] ;  /* 0x00100000d450783b */ /* 0x000eec0000004200 */
[----:B------:R-:W-:Y:S02]  /*13f60*/  F2FP.BF16.PACK_AB R72, R207, R225 ;  /* 0x000000e1cf48723e */ /* 0x000fe400000010ff */
[----:B------:R-:W-:Y:S03]  /*13f70*/  F2FP.BF16.PACK_AB R73, R205, R206 ;  /* 0x000000cecd49723e */ /* 0x000fe600000010ff */
[----:B------:R-:W-:Y:S02]  /*13f80*/  F2FP.BF16.PACK_AB R74, R203, R204 ;  /* 0x000000cccb4a723e */ /* 0x000fe400000010ff */
[----:B------:R-:W-:Y:S01]  /*13f90*/  F2FP.BF16.PACK_AB R75, R197, R202 ;  /* 0x000000cac54b723e */ /* 0x000fe200000010ff */
[--C-:B-1----:R-:W-:Y:S01]  /*13fa0*/  FFMA.FTZ R2, R176, c[0x0][0x2d0], -R157.reuse ;  /* 0x0000b400b0027a23 */ /* 0x102fe2000001089d */
[----:B--2---:R-:W-:Y:S05]  /*13fb0*/  F2FP.BF16.PACK_AB R77, R181, R182 ;  /* 0x000000b6b54d723e */ /* 0x004fea00000010ff */
[-C--:B----4-:R-:W-:Y:S01]  /*13fc0*/  HMMA.16816.F32.BF16 R4, R72, R84.reuse, R4 ;  /* 0x000000544804723c */ /* 0x090fe20000041804 */
[----:B------:R1:W-:Y:S02]  /*13fd0*/  MUFU.EX2 R180, R2 ;  /* 0x0000000200b47308 */ /* 0x0003e40000000800 */
[----:B-1----:R-:W-:Y:S08]  /*13fe0*/  FFMA.FTZ R2, R178, c[0x0][0x2d0], -R157 ;  /* 0x0000b400b2027a23 */ /* 0x002ff0000001089d */
[----:B------:R1:W2:Y:S02]  /*13ff0*/  MUFU.EX2 R151, R2 ;  /* 0x0000000200977308 */ /* 0x0002a40000000800 */
[--C-:B-1----:R-:W-:Y:S01]  /*14000*/  FFMA.FTZ R2, R179, c[0x0][0x2d0], -R158.reuse ;  /* 0x0000b400b3027a23 */ /* 0x102fe2000001089e */
[----:B--2---:R-:W-:Y:S07]  /*14010*/  F2FP.BF16.PACK_AB R78, R151, R180 ;  /* 0x000000b4974e723e */ /* 0x004fee00000010ff */
[----:B------:R1:W-:Y:S02]  /*14020*/  MUFU.EX2 R150, R2 ;  /* 0x0000000200967308 */ /* 0x0003e40000000800 */
[----:B-1----:R-:W-:Y:S08]  /*14030*/  FFMA.FTZ R2, R177, c[0x0][0x2d0], -R158 ;  /* 0x0000b400b1027a23 */ /* 0x002ff0000001089e */
[----:B------:R1:W2:Y:S02]  /*14040*/  MUFU.EX2 R149, R2 ;  /* 0x0000000200957308 */ /* 0x0002a40000000800 */
[----:B-1----:R-:W-:Y:S01]  /*14050*/  FFMA.FTZ R2, R191, c[0x0][0x2d0], -R156 ;  /* 0x0000b400bf027a23 */ /* 0x002fe2000001089c */
[----:B--2---:R-:W-:Y:S01]  /*14060*/  F2FP.BF16.PACK_AB R79, R149, R150 ;  /* 0x00000096954f723e */ /* 0x004fe200000010ff */
[----:B------:R-:W-:Y:S06]  /*14070*/  IMAD.MOV.U32 R191, RZ, RZ, R128 ;  /* 0x000000ffffbf7224 */ /* 0x000fec00078e0080 */
[----:B------:R1:W2:Y:S01]  /*14080*/  MUFU.EX2 R179, R2 ;  /* 0x0000000200b37308 */ /* 0x0002a20000000800 */
[C---:B------:R-:W-:Y:S08]  /*14090*/  HMMA.16816.F32.BF16 R8, R76.reuse, R84, R8 ;  /* 0x000000544c08723c */ /* 0x040ff00000041808 */
[-C--:B------:R-:W-:Y:S08]  /*140a0*/  HMMA.16816.F32.BF16 R12, R76, R86.reuse, R12 ;  /* 0x000000564c0c723c */ /* 0x080ff0000004180c */
[C---:B------:R-:W-:Y:S01]  /*140b0*/  HMMA.16816.F32.BF16 R16, R72.reuse, R86, R16 ;  /* 0x000000564810723c */ /* 0x040fe20000041810 */
[----:B------:R-:W4:Y:S03]  /*140c0*/  LDSM.16.MT88.4 R84, [R211+0x1000] ;  /* 0x00100000d354783b */ /* 0x000f260000004200 */
[----:B-1----:R-:W-:Y:S02]  /*140d0*/  FFMA.FTZ R2, R183, c[0x0][0x2d0], -R114 ;  /* 0x0000b400b7027a23 */ /* 0x002fe40000010872 */
[----:B------:R-:W-:Y:S02]  /*140e0*/  IMAD.MOV.U32 R183, RZ, RZ, R127 ;  /* 0x000000ffffb77224 */ /* 0x000fe400078e007f */
[-C--:B---3--:R-:W-:Y:S01]  /*140f0*/  HMMA.16816.F32.BF16 R20, R72, R80.reuse, R20 ;  /* 0x000000504814723c */ /* 0x088fe20000041814 */
[----:B------:R1:W-:Y:S07]  /*14100*/  MUFU.EX2 R178, R2 ;  /* 0x0000000200b27308 */ /* 0x0003ee0000000800 */
[C---:B------:R-:W-:Y:S07]  /*14110*/  HMMA.16816.F32.BF16 R24, R76.reuse, R80, R24 ;  /* 0x000000504c18723c */ /* 0x040fee0000041818 */
[----:B------:R-:W-:Y:S01]  /*14120*/  FFMA.FTZ R80, R237, c[0x0][0x2d0], -R156 ;  /* 0x0000b400ed507a23 */ /* 0x000fe2000001089c */
[-C--:B------:R-:W-:Y:S03]  /*14130*/  HMMA.16816.F32.BF16 R28, R76, R82.reuse, R28 ;  /* 0x000000524c1c723c */ /* 0x080fe6000004181c */
[----:B------:R3:W-:Y:S05]  /*14140*/  MUFU.EX2 R168, R80 ;  /* 0x0000005000a87308 */ /* 0x0007ea0000000800 */
[C---:B------:R-:W-:Y:S04]  /*14150*/  HMMA.16816.F32.BF16 R32, R72.reuse, R82, R32 ;  /* 0x000000524820723c */ /* 0x040fe80000041820 */
[----:B-1----:R-:W-:Y:S02]  /*14160*/  FFMA.FTZ R2, R184, c[0x0][0x2d0], -R114 ;  /* 0x0000b400b8027a23 */ /* 0x002fe40000010872 */
[----:B------:R-:W-:Y:S02]  /*14170*/  IMAD.MOV.U32 R184, RZ, RZ, R126 ;  /* 0x000000ffffb87224 */ /* 0x000fe400078e007e */
[-C--:B------:R-:W-:Y:S01]  /*14180*/  HMMA.16816.F32.BF16 R36, R72, R88.reuse, R36 ;  /* 0x000000584824723c */ /* 0x080fe20000041824 */
[----:B------:R1:W5:Y:S07]  /*14190*/  MUFU.EX2 R177, R2 ;  /* 0x0000000200b17308 */ /* 0x00036e0000000800 */
[C---:B------:R-:W-:Y:S01]  /*141a0*/  HMMA.16816.F32.BF16 R40, R76.reuse, R88, R40 ;  /* 0x000000584c28723c */ /* 0x040fe20000041828 */
[----:B---3--:R-:W3:Y:S07]  /*141b0*/  LDSM.16.MT88.4 R80, [R208+0x1800] ;  /* 0x00180000d050783b */ /* 0x008eee0000004200 */
[-C--:B------:R-:W-:Y:S08]  /*141c0*/  HMMA.16816.F32.BF16 R44, R76, R90.reuse, R44 ;  /* 0x0000005a4c2c723c */ /* 0x080ff0000004182c */
[C---:B------:R-:W-:Y:S01]  /*141d0*/  HMMA.16816.F32.BF16 R48, R72.reuse, R90, R48 ;  /* 0x0000005a4830723c */ /* 0x040fe20000041830 */
[----:B------:R-:W-:Y:S03]  /*141e0*/  LDSM.16.MT88.4 R88, [R209+0x1800] ;  /* 0x00180000d158783b */ /* 0x000fe60000004200 */
[--C-:B-1----:R-:W-:Y:S02]  /*141f0*/  FFMA.FTZ R2, R196, c[0x0][0x2d0], -R156.reuse ;  /* 0x0000b400c4027a23 */ /* 0x102fe4000001089c */
[----:B------:R-:W-:Y:S02]  /*14200*/  IMAD.MOV.U32 R196, RZ, RZ, R125 ;  /* 0x000000ffffc47224 */ /* 0x000fe400078e007d */
[-C--:B----4-:R-:W-:Y:S01]  /*14210*/  HMMA.16816.F32.BF16 R52, R72, R84.reuse, R52 ;  /* 0x000000544834723c */ /* 0x090fe20000041834 */
[----:B------:R1:W-:Y:S07]  /*14220*/  MUFU.EX2 R176, R2 ;  /* 0x0000000200b07308 */ /* 0x0003ee0000000800 */
[C---:B------:R-:W-:Y:S08]  /*14230*/  HMMA.16816.F32.BF16 R56, R76.reuse, R84, R56 ;  /* 0x000000544c38723c */ /* 0x040ff00000041838 */
[-C--:B------:R-:W-:Y:S08]  /*14240*/  HMMA.16816.F32.BF16 R60, R76, R86.reuse, R60 ;  /* 0x000000564c3c723c */ /* 0x080ff0000004183c */
[----:B------:R-:W-:Y:S01]  /*14250*/  HMMA.16816.F32.BF16 R64, R72, R86, R64 ;  /* 0x000000564840723c */ /* 0x000fe20000041840 */
[----:B------:R-:W4:Y:S03]  /*14260*/  LDSM.16.MT88.4 R84, [R212+0x1800] ;  /* 0x00180000d454783b */ /* 0x000f260000004200 */
[----:B-1----:R-:W-:Y:S02]  /*14270*/  FFMA.FTZ R2, R201, c[0x0][0x2d0], -R156 ;  /* 0x0000b400c9027a23 */ /* 0x002fe4000001089c */
[----:B------:R-:W-:Y:S01]  /*14280*/  IMAD.MOV.U32 R201, RZ, RZ, R124 ;  /* 0x000000ffffc97224 */ /* 0x000fe200078e007c */
[----:B--2---:R-:W-:Y:S01]  /*14290*/  F2FP.BF16.PACK_AB R72, R179, R148 ;  /* 0x00000094b348723e */ /* 0x004fe200000010ff */
[----:B------:R1:W2:Y:S01]  /*142a0*/  MUFU.EX2 R175, R2 ;  /* 0x0000000200af7308 */ /* 0x0002a20000000800 */
[----:B-----5:R-:W-:Y:S03]  /*142b0*/  F2FP.BF16.PACK_AB R73, R177, R178 ;  /* 0x000000b2b149723e */ /* 0x020fe600000010ff */
[--C-:B-1----:R-:W-:Y:S01]  /*142c0*/  FFMA.FTZ R2, R193, c[0x0][0x2d0], -R114.reuse ;  /* 0x0000b400c1027a23 */ /* 0x102fe20000010872 */
[----:B--2---:R-:W-:Y:S01]  /*142d0*/  F2FP.BF16.PACK_AB R74, R175, R176 ;  /* 0x000000b0af4a723e */ /* 0x004fe200000010ff */
[----:B------:R-:W-:Y:S04]  /*142e0*/  IMAD.MOV.U32 R193, RZ, RZ, R123 ;  /* 0x000000ffffc17224 */ /* 0x000fe800078e007b */
[----:B------:R1:W-:Y:S02]  /*142f0*/  MUFU.EX2 R174, R2 ;  /* 0x0000000200ae7308 */ /* 0x0003e40000000800 */
[----:B-1----:R-:W-:Y:S02]  /*14300*/  FFMA.FTZ R2, R194, c[0x0][0x2d0], -R114 ;  /* 0x0000b400c2027a23 */ /* 0x002fe40000010872 */
[----:B------:R-:W-:Y:S06]  /*14310*/  IMAD.MOV.U32 R194, RZ, RZ, R122 ;  /* 0x000000ffffc27224 */ /* 0x000fec00078e007a */
[----:B------:R1:W2:Y:S02]  /*14320*/  MUFU.EX2 R173, R2 ;  /* 0x0000000200ad7308 */ /* 0x0002a40000000800 */
[----:B-1----:R-:W-:Y:S01]  /*14330*/  FFMA.FTZ R2, R187, c[0x0][0x2d0], -R157 ;  /* 0x0000b400bb027a23 */ /* 0x002fe2000001089d */
[----:B--2---:R-:W-:Y:S01]  /*14340*/  F2FP.BF16.PACK_AB R75, R173, R174 ;  /* 0x000000aead4b723e */ /* 0x004fe200000010ff */
[----:B------:R-:W-:Y:S06]  /*14350*/  IMAD.MOV.U32 R187, RZ, RZ, R121 ;  /* 0x000000ffffbb7224 */ /* 0x000fec00078e0079 */
[----:B------:R1:W-:Y:S01]  /*14360*/  MUFU.EX2 R103, R2 ;  /* 0x0000000200677308 */ /* 0x0003e20000000800 */
[-C--:B---3--:R-:W-:Y:S03]  /*14370*/  HMMA.16816.F32.BF16 R4, R72, R80.reuse, R4 ;  /* 0x000000504804723c */ /* 0x088fe60000041804 */
[--C-:B-1----:R-:W-:Y:S02]  /*14380*/  FFMA.FTZ R2, R189, c[0x0][0x2d0], -R157.reuse ;  /* 0x0000b400bd027a23 */ /* 0x102fe4000001089d */
[----:B------:R-:W-:Y:S04]  /*14390*/  IMAD.MOV.U32 R189, RZ, RZ, R120 ;  /* 0x000000ffffbd7224 */ /* 0x000fe800078e0078 */
[----:B------:R1:W2:Y:S03]  /*143a0*/  MUFU.EX2 R102, R2 ;  /* 0x0000000200667308 */ /* 0x0002a60000000800 */
[--C-:B-1----:R-:W-:Y:S01]  /*143b0*/  FFMA.FTZ R2, R185, c[0x0][0x2d0], -R158.reuse ;  /* 0x0000b400b9027a23 */ /* 0x102fe2000001089e */
[----:B--2---:R-:W-:Y:S06]  /*143c0*/  F2FP.BF16.PACK_AB R76, R102, R103 ;  /* 0x00000067664c723e */ /* 0x004fec00000010ff */
        /* <DEDUP_REMOVED lines=8> */
[--C-:B-1----:R-:W-:Y:S08]  /*14450*/  FFMA.FTZ R2, R199, c[0x0][0x2d0], -R157.reuse ;  /* 0x0000b400c7027a23 */ /* 0x102ff0000001089d */
[----:B------:R1:W2:Y:S02]  /*14460*/  MUFU.EX2 R171, R2 ;  /* 0x0000000200ab7308 */ /* 0x0002a40000000800 */
[--C-:B-1----:R-:W-:Y:S01]  /*14470*/  FFMA.FTZ R2, R192, c[0x0][0x2d0], -R158.reuse ;  /* 0x0000b400c0027a23 */ /* 0x102fe2000001089e */
[----:B--2---:R-:W-:Y:S01]  /*14480*/  F2FP.BF16.PACK_AB R78, R171, R172 ;  /* 0x000000acab4e723e */ /* 0x004fe200000010ff */
[----:B------:R-:W2:Y:S06]  /*14490*/  LDL.LU R192, [R1] ;  /* 0x0000000001c07983 */ /* 0x000eac0000300800 */
[----:B------:R1:W-:Y:S01]  /*144a0*/  MUFU.EX2 R169, R2 ;  /* 0x0000000200a97308 */ /* 0x0003e20000000800 */
[----:B------:R-:W3:Y:S01]  /*144b0*/  LDL.LU R185, [R1+0x4] ;  /* 0x0000040001b97983 */ /* 0x000ee20000300800 */
[----:B-1----:R-:W-:Y:S08]  /*144c0*/  FFMA.FTZ R2, R195, c[0x0][0x2d0], -R158 ;  /* 0x0000b400c3027a23 */ /* 0x002ff0000001089e */
[----:B------:R1:W5:Y:S02]  /*144d0*/  MUFU.EX2 R170, R2 ;  /* 0x0000000200aa7308 */ /* 0x0003640000000800 */
[----:B-1----:R-:W-:Y:S01]  /*144e0*/  FFMA.FTZ R2, R239, c[0x0][0x2d0], -R156 ;  /* 0x0000b400ef027a23 */ /* 0x002fe2000001089c */
[----:B-----5:R-:W-:Y:S07]  /*144f0*/  F2FP.BF16.PACK_AB R79, R170, R169 ;  /* 0x000000a9aa4f723e */ /* 0x020fee00000010ff */
[----:B------:R1:W5:Y:S01]  /*14500*/  MUFU.EX2 R167, R2 ;  /* 0x0000000200a77308 */ /* 0x0003620000000800 */
[C---:B------:R-:W-:Y:S08]  /*14510*/  HMMA.16816.F32.BF16 R8, R76.reuse, R80, R8 ;  /* 0x000000504c08723c */ /* 0x040ff00000041808 */
[-C--:B------:R-:W-:Y:S08]  /*14520*/  HMMA.16816.F32.BF16 R12, R76, R82.reuse, R12 ;  /* 0x000000524c0c723c */ /* 0x080ff0000004180c */
[C---:B------:R-:W-:Y:S01]  /*14530*/  HMMA.16816.F32.BF16 R16, R72.reuse, R82, R16 ;  /* 0x000000524810723c */ /* 0x040fe20000041810 */
[----:B------:R-:W4:Y:S03]  /*14540*/  LDSM.16.MT88.4 R80, [R211+0x1800] ;  /* 0x00180000d350783b */ /* 0x000f260000004200 */
[--C-:B-1----:R-:W-:Y:S01]  /*14550*/  FFMA.FTZ R2, R230, c[0x0][0x2d0], -R114.reuse ;  /* 0x0000b400e6027a23 */ /* 0x102fe20000010872 */
[----:B-----5:R-:W-:Y:S03]  /*14560*/  F2FP.BF16.PACK_AB R104, R167, R168 ;  /* 0x000000a8a768723e */ /* 0x020fe600000010ff */
[-C--:B----4-:R-:W-:Y:S01]  /*14570*/  HMMA.16816.F32.BF16 R20, R72, R84.reuse, R20 ;  /* 0x000000544814723c */ /* 0x090fe20000041814 */
[----:B------:R1:W-:Y:S07]  /*14580*/  MUFU.EX2 R166, R2 ;  /* 0x0000000200a67308 */ /* 0x0003ee0000000800 */
[C---:B------:R-:W-:Y:S01]  /*14590*/  HMMA.16816.F32.BF16 R24, R76.reuse, R84, R24 ;  /* 0x000000544c18723c */ /* 0x040fe20000041818 */
[----:B------:R-:W4:Y:S04]  /*145a0*/  LDL.LU R85, [R1+0x8] ;  /* 0x0000080001557983 */ /* 0x000f280000300800 */
[----:B------:R-:W5:Y:S03]  /*145b0*/  LDL.LU R84, [R1+0xc] ;  /* 0x00000c0001547983 */ /* 0x000f660000300800 */
[-C--:B------:R-:W-:Y:S08]  /*145c0*/  HMMA.16816.F32.BF16 R28, R76, R86.reuse, R28 ;  /* 0x000000564c1c723c */ /* 0x080ff0000004181c */
[C---:B------:R-:W-:Y:S04]  /*145d0*/  HMMA.16816.F32.BF16 R32, R72.reuse, R86, R32 ;  /* 0x000000564820723c */ /* 0x040fe80000041820 */
[----:B-1----:R-:W-:Y:S04]  /*145e0*/  FFMA.FTZ R2, R232, c[0x0][0x2d0], -R114 ;  /* 0x0000b400e8027a23 */ /* 0x002fe80000010872 */
[-C--:B------:R-:W-:Y:S01]  /*145f0*/  HMMA.16816.F32.BF16 R36, R72, R88.reuse, R36 ;  /* 0x000000584824723c */ /* 0x080fe20000041824 */
[----:B------:R1:W1:Y:S07]  /*14600*/  MUFU.EX2 R164, R2 ;  /* 0x0000000200a47308 */ /* 0x00026e0000000800 */
[C---:B------:R-:W-:Y:S08]  /*14610*/  HMMA.16816.F32.BF16 R40, R76.reuse, R88, R40 ;  /* 0x000000584c28723c */ /* 0x040ff00000041828 */
[-C--:B------:R-:W-:Y:S08]  /*14620*/  HMMA.16816.F32.BF16 R44, R76, R90.reuse, R44 ;  /* 0x0000005a4c2c723c */ /* 0x080ff0000004182c */
[C---:B------:R-:W-:Y:S04]  /*14630*/  HMMA.16816.F32.BF16 R48, R72.reuse, R90, R48 ;  /* 0x0000005a4830723c */ /* 0x040fe80000041830 */
[--C-:B-1----:R-:W-:Y:S01]  /*14640*/  FFMA.FTZ R2, R246, c[0x0][0x2d0], -R156.reuse ;  /* 0x0000b400f6027a23 */ /* 0x102fe2000001089c */
[----:B------:R-:W-:Y:S01]  /*14650*/  F2FP.BF16.PACK_AB R105, R164, R166 ;  /* 0x000000a6a469723e */ /* 0x000fe200000010ff */
[----:B------:R-:W-:Y:S02]  /*14660*/  FFMA.FTZ R156, R248, c[0x0][0x2d0], -R156 ;  /* 0x0000b400f89c7a23 */ /* 0x000fe4000001089c */
[----:B------:R1:W-:Y:S01]  /*14670*/  MUFU.EX2 R165, R2 ;  /* 0x0000000200a57308 */ /* 0x0003e20000000800 */
[-C--:B------:R-:W-:Y:S08]  /*14680*/  HMMA.16816.F32.BF16 R52, R72, R80.reuse, R52 ;  /* 0x000000504834723c */ /* 0x080ff00000041834 */
[C---:B------:R-:W-:Y:S01]  /*14690*/  HMMA.16816.F32.BF16 R56, R76.reuse, R80, R56 ;  /* 0x000000504c38723c */ /* 0x040fe20000041838 */
[----:B------:R-:W1:Y:S07]  /*146a0*/  MUFU.EX2 R163, R156 ;  /* 0x0000009c00a37308 */ /* 0x000e6e0000000800 */
[-C--:B------:R-:W-:Y:S04]  /*146b0*/  HMMA.16816.F32.BF16 R60, R76, R82.reuse, R60 ;  /* 0x000000524c3c723c */ /* 0x080fe8000004183c */
[--C-:B-1----:R-:W-:Y:S04]  /*146c0*/  FFMA.FTZ R2, R240, c[0x0][0x2d0], -R114.reuse ;  /* 0x0000b400f0027a23 */ /* 0x102fe80000010872 */
[----:B------:R-:W-:Y:S01]  /*146d0*/  HMMA.16816.F32.BF16 R64, R72, R82, R64 ;  /* 0x000000524840723c */ /* 0x000fe20000041840 */
[----:B------:R1:W-:Y:S03]  /*146e0*/  MUFU.EX2 R162, R2 ;  /* 0x0000000200a27308 */ /* 0x0003e60000000800 */
[----:B------:R-:W-:Y:S01]  /*146f0*/  FFMA.FTZ R114, R241, c[0x0][0x2d0], -R114 ;  /* 0x0000b400f1727a23 */ /* 0x000fe20000010872 */
[----:B------:R-:W-:Y:S06]  /*14700*/  F2FP.BF16.PACK_AB R106, R163, R165 ;  /* 0x000000a5a36a723e */ /* 0x000fec00000010ff */
[----:B------:R-:W1:Y:S02]  /*14710*/  MUFU.EX2 R161, R114 ;  /* 0x0000007200a17308 */ /* 0x000e640000000800 */
[--C-:B-1----:R-:W-:Y:S08]  /*14720*/  FFMA.FTZ R2, R234, c[0x0][0x2d0], -R157.reuse ;  /* 0x0000b400ea027a23 */ /* 0x102ff0000001089d */
[----:B------:R1:W-:Y:S01]  /*14730*/  MUFU.EX2 R160, R2 ;  /* 0x0000000200a07308 */ /* 0x0003e20000000800 */
[----:B------:R-:W-:Y:S01]  /*14740*/  F2FP.BF16.PACK_AB R107, R161, R162 ;  /* 0x000000a2a16b723e */ /* 0x000fe200000010ff */
[--C-:B-1----:R-:W-:Y:S08]  /*14750*/  FFMA.FTZ R2, R238, c[0x0][0x2d0], -R157.reuse ;  /* 0x0000b400ee027a23 */ /* 0x102ff0000001089d */
[----:B------:R1:W1:Y:S02]  /*14760*/  MUFU.EX2 R159, R2 ;  /* 0x00000002009f7308 */ /* 0x0002640000000800 */
[--C-:B-1----:R-:W-:Y:S01]  /*14770*/  FFMA.FTZ R2, R235, c[0x0][0x2d0], -R158.reuse ;  /* 0x0000b400eb027a23 */ /* 0x102fe2000001089e */
[----:B------:R-:W-:Y:S07]  /*14780*/  F2FP.BF16.PACK_AB R152, R159, R160 ;  /* 0x000000a09f98723e */ /* 0x000fee00000010ff */
[----:B------:R1:W-:Y:S02]  /*14790*/  MUFU.EX2 R114, R2 ;  /* 0x0000000200727308 */ /* 0x0003e40000000800 */
[--C-:B-1----:R-:W-:Y:S08]  /*147a0*/  FFMA.FTZ R2, R236, c[0x0][0x2d0], -R158.reuse ;  /* 0x0000b400ec027a23 */ /* 0x102ff0000001089e */
[----:B------:R1:W1:Y:S02]  /*147b0*/  MUFU.EX2 R156, R2 ;  /* 0x00000002009c7308 */ /* 0x0002640000000800 */
[--C-:B-1----:R-:W-:Y:S01]  /*147c0*/  FFMA.FTZ R2, R250, c[0x0][0x2d0], -R157.reuse ;  /* 0x0000b400fa027a23 */ /* 0x102fe2000001089d */
[----:B------:R-:W-:Y:S01]  /*147d0*/  F2FP.BF16.PACK_AB R153, R156, R114 ;  /* 0x000000729c99723e */ /* 0x000fe200000010ff */
[----:B------:R-:W-:Y:S06]  /*147e0*/  FFMA.FTZ R157, R130, c[0x0][0x2d0], -R157 ;  /* 0x0000b400829d7a23 */ /* 0x000fec000001089d */
[----:B------:R1:W-:Y:S01]  /*147f0*/  MUFU.EX2 R113, R2 ;  /* 0x0000000200717308 */ /* 0x0003e20000000800 */
[----:B------:R-:W2:Y:S09]  /*14800*/  LDSM.16.MT88.4 R128, [R208+0x2000] ;  /* 0x00200000d080783b */ /* 0x000eb20000004200 */
[----:B------:R-:W3:Y:S01]  /*14810*/  MUFU.EX2 R112, R157 ;  /* 0x0000009d00707308 */ /* 0x000ee20000000800 */
[--C-:B-1----:R-:W-:Y:S02]  /*14820*/  FFMA.FTZ R2, R244, c[0x0][0x2d0], -R158.reuse ;  /* 0x0000b400f4027a23 */ /* 0x102fe4000001089e */
[----:B------:R-:W-:Y:S07]  /*14830*/  FFMA.FTZ R158, R71, c[0x0][0x2d0], -R158 ;  /* 0x0000b400479e7a23 */ /* 0x000fee000001089e */
[----:B------:R1:W-:Y:S01]  /*14840*/  MUFU.EX2 R111, R2 ;  /* 0x00000002006f7308 */ /* 0x0003e20000000800 */
[----:B---3--:R-:W-:Y:S09]  /*14850*/  F2FP.BF16.PACK_AB R154, R112, R113 ;  /* 0x00000071709a723e */ /* 0x008ff200000010ff */
[----:B------:R-:W3:Y:S01]  /*14860*/  MUFU.EX2 R71, R158 ;  /* 0x0000009e00477308 */ /* 0x000ee20000000800 */
[-C--:B--2---:R-:W-:Y:S07]  /*14870*/  HMMA.16816.F32.BF16 R116, R104, R128.reuse, R4 ;  /* 0x000000806874723c */ /* 0x084fee0000041804 */
[----:B------:R-:W-:Y:S02]  /*14880*/  FFMA.FTZ R4, R69, R192, R198 ;  /* 0x000000c045047223 */ /* 0x000fe400000100c6 */
[----:B-1----:R-:W-:Y:S03]  /*14890*/  FFMA.FTZ R2, R68, R185, R188 ;  /* 0x000000b944027223 */ /* 0x002fe600000100bc */
[----:B------:R-:W-:Y:S01]  /*148a0*/  FADD.FTZ R5, R142, R4 ;  /* 0x000000048e057221 */ /* 0x000fe20000010000 */
[----:B---3--:R-:W-:Y:S07]  /*148b0*/  F2FP.BF16.PACK_AB R155, R71, R111 ;  /* 0x0000006f479b723e */ /* 0x008fee00000010ff */
[C---:B------:R-:W-:Y:S04]  /*148c0*/  HMMA.16816.F32.BF16 R120, R152.reuse, R128, R8 ;  /* 0x000000809878723c */ /* 0x040fe80000041808 */
[----:B----4-:R-:W-:Y:S04]  /*148d0*/  FFMA.FTZ R3, R3, R85, R143 ;  /* 0x0000005503037223 */ /* 0x010fe8000001008f */
[-C--:B------:R-:W-:Y:S04]  /*148e0*/  HMMA.16816.F32.BF16 R124, R152, R130.reuse, R12 ;  /* 0x00000082987c723c */ /* 0x080fe8000004180c */
[----:B-----5:R-:W-:Y:S02]  /*148f0*/  FFMA.FTZ R6, R0, R84, R245 ;  /* 0x0000005400067223 */ /* 0x020fe400000100f5 */
[----:B------:R-:W-:Y:S02]  /*14900*/  FADD.FTZ R0, R141, R2 ;  /* 0x000000028d007221 */ /* 0x000fe40000010000 */
[----:B------:R-:W-:Y:S01]  /*14910*/  FADD.FTZ R4, R140, R3 ;  /* 0x000000038c047221 */ /* 0x000fe20000010000 */
[C---:B------:R-:W-:Y:S04]  /*14920*/  HMMA.16816.F32.BF16 R128, R104.reuse, R130, R16 ;  /* 0x000000826880723c */ /* 0x040fe80000041810 */
[----:B------:R-:W-:Y:S02]  /*14930*/  FADD.FTZ R3, R247, R6 ;  /* 0x00000006f7037221 */ /* 0x000fe40000010000 */
[----:B------:R-:W-:Y:S02]  /*14940*/  FADD.FTZ R2, R189, R5 ;  /* 0x00000005bd027221 */ /* 0x000fe40000010000 */
[----:B------:R-:W-:Y:S01]  /*14950*/  FADD.FTZ R11, R194, R4 ;  /* 0x00000004c20b7221 */ /* 0x000fe20000010000 */
[-C--:B------:R-:W-:Y:S01]  /*14960*/  HMMA.16816.F32.BF16 R132, R104, R144.reuse, R20 ;  /* 0x000000906884723c */ /* 0x080fe20000041814 */
[----:B------:R-:W1:Y:S02]  /*14970*/  LDSM.16.MT88.4 R4, [R211+0x2000] ;  /* 0x00200000d304783b */ /* 0x000e640000004200 */
        /* <DEDUP_REMOVED lines=86> */
[----:B------:R-:W-:Y:S03]  /*14ee0*/  IMAD.MOV.U32 R112, RZ, RZ, R108 ;  /* 0x000000ffff707224 */ /* 0x000fe600078e006c */
[----:B------:R2:W-:Y:S01]  /*14ef0*/  STL [R1+0xc], R0 ;  /* 0x00000c0001007387 */ /* 0x0005e20000100800 */
[----:B-1----:R-:W-:Y:S01]  /*14f00*/  IMAD.MOV.U32 R3, RZ, RZ, R110 ;  /* 0x000000ffff037224 */ /* 0x002fe200078e006e */
[----:B------:R-:W-:-:S05]  /*14f10*/  @P0 BRA `(.L_x_1484) ;  /* 0xffffc25000000947 */ /* 0x000fca000383ffff */
.L_x_1483:
[----:B-12---:R-:W2:Y:S02]  /*14f20*/  LDL R0, [R1+0x10] ;  /* 0x0000100001007983 */ /* 0x006ea40000100800 */
[----:B--2---:R-:W-:-:S13]  /*14f30*/  ISETP.GE.AND P0, PT, R200, R0, PT ;  /* 0x00000000c800720c */ /* 0x004fda0003f06270 */
[----:B------:R-:W-:Y:S05]  /*14f40*/  @!P0 BRA `(.L_x_1485) ;  /* 0x00002f7000008947 */ /* 0x000fea0003800000 */
[----:B------:R-:W-:Y:S01]  /*14f50*/  IMAD.MOV.U32 R3, RZ, RZ, R109 ;  /* 0x000000ffff037224 */ /* 0x000fe200078e006d */
[----:B------:R-:W-:Y:S01]  /*14f60*/  MOV R114, R70 ;  /* 0x0000004600727202 */ /* 0x000fe20000000f00 */
[----:B------:R-:W-:Y:S01]  /*14f70*/  IMAD.MOV.U32 R0, RZ, RZ, R110 ;  /* 0x000000ffff007224 */ /* 0x000fe200078e006e */
[----:B------:R-:W-:Y:S02]  /*14f80*/  MOV R111, R108 ;  /* 0x0000006c006f7202 */ /* 0x000fe40000000f00 */
.L_x_1486:
[----:B------:R-:W2:Y:S01]  /*14f90*/  LDL R2, [R1+0x1c] ;  /* 0x00001c0001027983 */ /* 0x000ea20000100800 */
[----:B------:R-:W-:Y:S04]  /*14fa0*/  DEPBAR.LE SB0, 0x0 ;  /* 0x000080000000791a */ /* 0x000fe80000000000 */
[----:B------:R-:W3:Y:S01]  /*14fb0*/  LDL R72, [R1+0x30] ;  /* 0x0000300001487983 */ /* 0x000ee20000100800 */
[----:B------:R-:W-:Y:S01]  /*14fc0*/  WARPSYNC 0xffffffff ;  /* 0xffffffff00007948 */ /* 0x000fe20003800000 */
[----:B------:R-:W-:Y:S01]  /*14fd0*/  IMAD.WIDE.U32 R68, R200, c[0x0][0x208], RZ ;  /* 0x00008200c8447a25 */ /* 0x000fe200078e00ff */
[----:B------:R-:W-:Y:S01]  /*14fe0*/  MOV R110, c[0x0][0x208] ;  /* 0x00008200006e7a02 */ /* 0x000fe20000000f00 */
[----:B------:R-:W4:Y:S01]  /*14ff0*/  LDL.64 R70, [R1+0x20] ;  /* 0x0000200001467983 */ /* 0x000f220000100a00 */
[----:B------:R-:W-:Y:S02]  /*15000*/  MOV R74, 0x5 ;  /* 0x00000005004a7802 */ /* 0x000fe40000000f00 */
[C---:B------:R-:W-:Y:S02]  /*15010*/  SHF.L.U32 R190, R110.reuse, 0x5, RZ ;  /* 0x000000056ebe7819 */ /* 0x040fe400000006ff */
[----:B------:R-:W-:Y:S01]  /*15020*/  SHF.L.U64.HI R110, R110, R74, c[0x0][0x20c] ;  /* 0x000083006e6e7619 */ /* 0x000fe2000001024a */
[----:B------:R-:W-:Y:S08]  /*15030*/  BAR.SYNC.DEFER_BLOCKING 0x0 ;  /* 0x0000000000007b1d */ /* 0x000ff00000010000 */
[----:B------:R-:W-:Y:S08]  /*15040*/  LDSM.16.M88.4 R80, [R214] ;  /* 0x00000000d650783b */ /* 0x000ff00000000200 */
        /* <DEDUP_REMOVED lines=17> */
[----:B------:R-:W1:Y:S03]  /*15160*/  LDSM.16.M88.4 R172, [R222] ;  /* 0x00000000deac783b */ /* 0x000e660000000200 */
[-C--:B------:R-:W-:Y:S05]  /*15170*/  HMMA.16816.F32.BF16 R28, R76, R34.reuse, RZ ;  /* 0x000000224c1c723c */ /* 0x080fea00000418ff */
[----:B------:R-:W1:Y:S03]  /*15180*/  LDSM.16.M88.4 R176, [R221] ;  /* 0x00000000ddb0783b */ /* 0x000e660000000200 */
[C---:B------:R-:W-:Y:S05]  /*15190*/  HMMA.16816.F32.BF16 R32, R80.reuse, R34, RZ ;  /* 0x000000225020723c */ /* 0x040fea00000418ff */
[----:B------:R-:W2:Y:S03]  /*151a0*/  LDSM.16.M88.4 R180, [R220] ;  /* 0x00000000dcb4783b */ /* 0x000ea60000000200 */
[-C--:B------:R-:W-:Y:S05]  /*151b0*/  HMMA.16816.F32.BF16 R36, R80, R48.reuse, RZ ;  /* 0x000000305024723c */ /* 0x080fea00000418ff */
[----:B------:R-:W2:Y:S03]  /*151c0*/  LDSM.16.M88.4 R184, [R219] ;  /* 0x00000000dbb8783b */ /* 0x000ea60000000200 */
[C---:B------:R-:W-:Y:S05]  /*151d0*/  HMMA.16816.F32.BF16 R40, R76.reuse, R48, RZ ;  /* 0x000000304c28723c */ /* 0x040fea00000418ff */
[----:B------:R-:W4:Y:S04]  /*151e0*/  LDL R201, [R1+0x34] ;  /* 0x0000340001c97983 */ /* 0x000f280000100800 */
[----:B------:R-:W4:Y:S01]  /*151f0*/  LDL.LU R243, [R1] ;  /* 0x0000000001f37983 */ /* 0x000f220000300800 */
[-C--:B------:R-:W-:Y:S03]  /*15200*/  HMMA.16816.F32.BF16 R44, R76, R50.reuse, RZ ;  /* 0x000000324c2c723c */ /* 0x080fe600000418ff */
[----:B------:R-:W4:Y:S04]  /*15210*/  LDL.LU R242, [R1+0x4] ;  /* 0x0000040001f27983 */ /* 0x000f280000300800 */
[----:B------:R-:W4:Y:S01]  /*15220*/  LDL.LU R241, [R1+0x8] ;  /* 0x0000080001f17983 */ /* 0x000f220000300800 */
[C---:B------:R-:W-:Y:S03]  /*15230*/  HMMA.16816.F32.BF16 R48, R80.reuse, R50, RZ ;  /* 0x000000325030723c */ /* 0x040fe600000418ff */
[----:B------:R-:W4:Y:S05]  /*15240*/  LDL.LU R240, [R1+0xc] ;  /* 0x00000c0001f07983 */ /* 0x000f2a0000300800 */
[-C--:B-1----:R-:W-:Y:S08]  /*15250*/  HMMA.16816.F32.BF16 R52, R80, R64.reuse, RZ ;  /* 0x000000405034723c */ /* 0x082ff000000418ff */
[C---:B------:R-:W-:Y:S08]  /*15260*/  HMMA.16816.F32.BF16 R56, R76.reuse, R64, RZ ;  /* 0x000000404c38723c */ /* 0x040ff000000418ff */
[-C--:B------:R-:W-:Y:S08]  /*15270*/  HMMA.16816.F32.BF16 R60, R76, R66.reuse, RZ ;  /* 0x000000424c3c723c */ /* 0x080ff000000418ff */
[C---:B------:R-:W-:Y:S02]  /*15280*/  HMMA.16816.F32.BF16 R64, R80.reuse, R66, RZ ;  /* 0x000000425040723c */ /* 0x040fe400000418ff */
[----:B--2---:R-:W-:Y:S02]  /*15290*/  LOP3.LUT P4, RZ, R2, 0x1, RZ, 0xc0, !PT ;  /* 0x0000000102ff7812 */ /* 0x004fe4000788c0ff */
[----:B------:R-:W-:Y:S02]  /*152a0*/  SHF.R.S32.HI R2, RZ, 0x1f, R200 ;  /* 0x0000001fff027819 */ /* 0x000fe400000114c8 */
[----:B---3--:R-:W-:Y:S03]  /*152b0*/  MOV R73, R72 ;  /* 0x0000004800497202 */ /* 0x008fe60000000f00 */
[----:B------:R-:W-:Y:S03]  /*152c0*/  IMAD R2, R2, c[0x0][0x208], RZ ;  /* 0x0000820002027a24 */ /* 0x000fe600078e02ff */
[----:B----4-:R-:W-:Y:S01]  /*152d0*/  MOV R72, R70 ;  /* 0x0000004600487202 */ /* 0x010fe20000000f00 */
[----:B------:R-:W-:Y:S04]  /*152e0*/  IMAD R2, R200, c[0x0][0x20c], R2 ;  /* 0x00008300c8027a24 */ /* 0x000fe800078e0202 */
[----:B------:R-:W-:Y:S01]  /*152f0*/  IMAD.WIDE.U32 R72, R68, 0x50, R72 ;  /* 0x0000005044487825 */ /* 0x000fe200078e0048 */
[----:B------:R-:W-:Y:S02]  /*15300*/  IADD3 R2, R69, R2, RZ ;  /* 0x0000000245027210 */ /* 0x000fe40007ffe0ff */
[-C--:B-----5:R-:W-:Y:S02]  /*15310*/  HMMA.16816.F32.BF16 R68, R80, R156.reuse, RZ ;  /* 0x0000009c5044723c */ /* 0x0a0fe400000418ff */
[----:B------:R-:W-:Y:S01]  /*15320*/  LEA R112, P0, R72, c[0x0][0x1f8], 0x1 ;  /* 0x00007e0048707a11 */ /* 0x000fe200078008ff */
[----:B------:R-:W-:Y:S05]  /*15330*/  IMAD R2, R2, 0x50, RZ ;  /* 0x0000005002027824 */ /* 0x000fea00078e02ff */
[----:B------:R-:W-:Y:S04]  /*15340*/  IADD3 R2, R73, R2, RZ ;  /* 0x0000000249027210 */ /* 0x000fe80007ffe0ff */
[----:B------:R-:W-:Y:S02]  /*15350*/  LEA.HI.X R113, R72, c[0x0][0x1fc], R2, 0x1, P0 ;  /* 0x00007f0048717a11 */ /* 0x000fe400000f0c02 */
[C---:B------:R-:W-:Y:S02]  /*15360*/  HMMA.16816.F32.BF16 R72, R76.reuse, R156, RZ ;  /* 0x0000009c4c48723c */ /* 0x040fe400000418ff */
[----:B------:R-:W-:Y:S01]  /*15370*/  IADD3 R108, P0, R112, R190, RZ ;  /* 0x000000be706c7210 */ /* 0x000fe20007f1e0ff */
[----:B------:R-:W-:Y:S01]  /*15380*/  @!PT LDS RZ, [RZ] ;  /* 0x00000000fffff984 */ /* 0x000fe20000000800 */
[----:B------:R-:W-:Y:S01]  /*15390*/  @!PT LDS RZ, [RZ] ;  /* 0x00000000fffff984 */ /* 0x000fe20000000800 */
[----:B------:R-:W-:Y:S01]  /*153a0*/  @!PT LDS RZ, [RZ] ;  /* 0x00000000fffff984 */ /* 0x000fe20000000800 */
[----:B------:R1:W-:Y:S03]  /*153b0*/  LDGSTS.E.BYPASS.LTC128B.128 [R224+0x100], [R112.64], !P4 ;  /* 0x0010000070e07fae */ /* 0x0003e6000e101d48 */
[----:B------:R-:W-:Y:S02]  /*153c0*/  IADD3.X R109, R113, R110, RZ, P0, !PT ;  /* 0x0000006e716d7210 */ /* 0x000fe400007fe4ff */
[-C--:B------:R-:W-:Y:S01]  /*153d0*/  HMMA.16816.F32.BF16 R76, R76, R158.reuse, RZ ;  /* 0x0000009e4c4c723c */ /* 0x080fe200000418ff */
[----:B------:R-:W-:Y:S02]  /*153e0*/  IADD3 R188, P2, R108, R190, RZ ;  /* 0x000000be6cbc7210 */ /* 0x000fe40007f5e0ff */
[----:B------:R2:W-:Y:S02]  /*153f0*/  LDGSTS.E.BYPASS.LTC128B.128 [R224+0x900], [R108.64], !P4 ;  /* 0x009000006ce07fae */ /* 0x0005e4000e101d48 */
[----:B------:R-:W-:Y:S02]  /*15400*/  IADD3.X R189, R109, R110, RZ, P2, !PT ;  /* 0x0000006e6dbd7210 */ /* 0x000fe400017fe4ff */
[----:B------:R-:W-:Y:S01]  /*15410*/  IADD3 R156, P1, R188, R190, RZ ;  /* 0x000000bebc9c7210 */ /* 0x000fe20007f3e0ff */
[----:B------:R-:W-:Y:S03]  /*15420*/  HMMA.16816.F32.BF16 R80, R80, R158, RZ ;  /* 0x0000009e5050723c */ /* 0x000fe600000418ff */
[----:B------:R3:W-:Y:S01]  /*15430*/  LDGSTS.E.BYPASS.LTC128B.128 [R224+0x1100], [R188.64], !P4 ;  /* 0x01100000bce07fae */ /* 0x0007e2000e101d48 */
[----:B------:R-:W-:Y:S04]  /*15440*/  IADD3.X R157, R189, R110, RZ, P1, !PT ;  /* 0x0000006ebd9d7210 */ /* 0x000fe80000ffe4ff */
[-C--:B------:R-:W-:Y:S03]  /*15450*/  HMMA.16816.F32.BF16 R4, R160, R164.reuse, R4 ;  /* 0x000000a4a004723c */ /* 0x080fe60000041804 */
        /* <DEDUP_REMOVED lines=211> */
[----:B----4-:R-:W-:Y:S02]  /*16190*/  FMUL.FTZ R86, R112, R86 ;  /* 0x0000005670567220 */ /* 0x010fe40000410000 */
[----:B------:R-:W-:Y:S01]  /*161a0*/  FMUL.FTZ R2, R2, c[0x0][0x2d0] ;  /* 0x0000b40002027a20 */ /* 0x000fe20000410000 */
[----:B------:R2:W-:Y:S01]  /*161b0*/  MUFU.EX2 R193, R39 ;  /* 0x0000002700c17308 */ /* 0x0005e20000000800 */
[C---:B------:R-:W-:Y:S02]  /*161c0*/  FMUL.FTZ R87, R112.reuse, R87 ;  /* 0x0000005770577220 */ /* 0x040fe40000410000 */
[C---:B------:R-:W-:Y:S02]  /*161d0*/  FMUL.FTZ R98, R112.reuse, R98 ;  /* 0x0000006270627220 */ /* 0x040fe40000410000 */
[C---:B------:R-:W-:Y:S02]  /*161e0*/  FMUL.FTZ R99, R112.reuse, R99 ;  /* 0x0000006370637220 */ /* 0x040fe40000410000 */
[C---:B-----5:R-:W-:Y:S02]  /*161f0*/  FMUL.FTZ R38, R112.reuse, R150 ;  /* 0x0000009670267220 */ /* 0x060fe40000410000 */
        /* <DEDUP_REMOVED lines=103> */
[----:B------:R1:W-:Y:S02]  /*16870*/  MUFU.EX2 R225, R8 ;  /* 0x0000000800e17308 */ /* 0x0003e40000000800 */
        /* <DEDUP_REMOVED lines=14> */
[----:B---3--:R-:W-:Y:S01]  /*16960*/  FMUL.FTZ R32, R113, R144 ;  /* 0x0000009071207220 */ /* 0x008fe20000410000 */
[-C--:B------:R-:W-:Y:S01]  /*16970*/  @P0 IADD3.X R9, R11, R12.reuse, RZ, P3, !PT ;  /* 0x0000000c0b090210 */ /* 0x080fe20001ffe4ff */
[----:B------:R1:W-:Y:S01]  /*16980*/  MUFU.EX2 R207, R7 ;  /* 0x0000000700cf7308 */ /* 0x0003e20000000800 */
[----:B------:R3:W-:Y:S01]  /*16990*/  @P0 LDGSTS.E.BYPASS.LTC128B.128 [R224+0x2900], [R10.64], !P4 ;  /* 0x029000000ae00fae */ /* 0x0007e2000e101d48 */
[----:B------:R-:W-:Y:S01]  /*169a0*/  @P0 IADD3 R4, P2, R6, R5, RZ ;  /* 0x0000000506040210 */ /* 0x000fe20007f5e0ff */
[----:B-----5:R-:W-:Y:S02]  /*169b0*/  FFMA.FTZ R36, R49, c[0x0][0x2d0], -R161 ;  /* 0x0000b40031247a23 */ /* 0x020fe400000108a1 */
[----:B------:R-:W-:Y:S04]  /*169c0*/  FMUL.FTZ R49, R111, R153 ;  /* 0x000000996f317220 */ /* 0x000fe80000410000 */
[----:B------:R5:W-:Y:S01]  /*169d0*/  @P0 LDGSTS.E.BYPASS.LTC128B.128 [R224+0x3100], [R8.64], !P4 ;  /* 0x0310000008e00fae */ /* 0x000be2000e101d48 */
[----:B------:R2:W-:Y:S01]  /*169e0*/  MUFU.EX2 R195, R36 ;  /* 0x0000002400c37308 */ /* 0x0005e20000000800 */
[-C--:B-1----:R-:W-:Y:S02]  /*169f0*/  @P0 IADD3.X R7, R9, R12.reuse, RZ, P1, !PT ;  /* 0x0000000c09070210 */ /* 0x082fe40000ffe4ff */
[----:B---3--:R-:W-:Y:S04]  /*16a00*/  @P0 IADD3 R10, P1, R4, R5, RZ ;  /* 0x00000005040a0210 */ /* 0x008fe80007f3e0ff */
[----:B------:R1:W-:Y:S01]  /*16a10*/  @P0 LDGSTS.E.BYPASS.LTC128B.128 [R224+0x3900], [R6.64], !P4 ;  /* 0x0390000006e00fae */ /* 0x0003e2000e101d48 */
[----:B------:R-:W-:Y:S01]  /*16a20*/  @P0 IADD3.X R5, R7, R12, RZ, P2, !PT ;  /* 0x0000000c07050210 */ /* 0x000fe200017fe4ff */
[--C-:B------:R-:W-:Y:S02]  /*16a30*/  FFMA.FTZ R11, R23, c[0x0][0x2d0], -R160.reuse ;  /* 0x0000b400170b7a23 */ /* 0x100fe400000108a0 */
[----:B--2---:R-:W-:Y:S02]  /*16a40*/  FMUL.FTZ R36, R113, R148 ;  /* 0x0000009471247220 */ /* 0x004fe40000410000 */
[----:B------:R2:W-:Y:S01]  /*16a50*/  MUFU.EX2 R206, R11 ;  /* 0x0000000b00ce7308 */ /* 0x0005e20000000800 */
[----:B-----5:R-:W-:Y:S01]  /*16a60*/  FMUL.FTZ R8, R111, R120 ;  /* 0x000000786f087220 */ /* 0x020fe20000410000 */
[----:B------:R3:W-:Y:S01]  /*16a70*/  @P0 LDGSTS.E.BYPASS.LTC128B.128 [R224+0x4100], [R4.64], !P4 ;  /* 0x0410000004e00fae */ /* 0x0007e2000e101d48 */
[----:B------:R-:W-:Y:S01]  /*16a80*/  F2FP.BF16.PACK_AB R120, R227, R226 ;  /* 0x000000e2e378723e */ /* 0x000fe200000010ff */
[----:B------:R-:W-:Y:S01]  /*16a90*/  FMUL.FTZ R9, R111, R121 ;  /* 0x000000796f097220 */ /* 0x000fe20000410000 */
[----:B----4-:R-:W-:Y:S05]  /*16aa0*/  F2FP.BF16.PACK_AB R121, R168, R167 ;  /* 0x000000a7a879723e */ /* 0x010fea00000010ff */
[----:B------:R-:W-:Y:S01]  /*16ab0*/  MUFU.EX2 R148, R46 ;  /* 0x0000002e00947308 */ /* 0x000fe20000000800 */
[----:B-1----:R-:W-:Y:S02]  /*16ac0*/  FFMA.FTZ R6, R34, c[0x0][0x2d0], -R160 ;  /* 0x0000b40022067a23 */ /* 0x002fe400000108a0 */
[C---:B------:R-:W-:Y:S01]  /*16ad0*/  FMUL.FTZ R7, R112.reuse, R119 ;  /* 0x0000007770077220 */ /* 0x040fe20000410000 */
[----:B--2---:R-:W-:Y:S06]  /*16ae0*/  @P0 IADD3.X R11, R5, R12, RZ, P1, !PT ;  /* 0x0000000c050b0210 */ /* 0x004fec0000ffe4ff */
[----:B------:R1:W-:Y:S01]  /*16af0*/  MUFU.EX2 R204, R6 ;  /* 0x0000000600cc7308 */ /* 0x0003e20000000800 */
[----:B------:R-:W-:Y:S01]  /*16b00*/  F2FP.BF16.PACK_AB R119, R235, R234 ;  /* 0x000000eaeb77723e */ /* 0x000fe200000010ff */
[----:B------:R-:W-:Y:S02]  /*16b10*/  FFMA.FTZ R12, R29, c[0x0][0x2d0], -R162 ;  /* 0x0000b4001d0c7a23 */ /* 0x000fe400000108a2 */
[----:B---3--:R-:W-:Y:S01]  /*16b20*/  FFMA.FTZ R4, R35, c[0x0][0x2d0], -R160 ;  /* 0x0000b40023047a23 */ /* 0x008fe200000108a0 */
[----:B------:R2:W-:Y:S01]  /*16b30*/  @P0 LDGSTS.E.BYPASS.LTC128B.128 [R224+0x4900], [R10.64], !P4 ;  /* 0x049000000ae00fae */ /* 0x0005e2000e101d48 */
[----:B------:R-:W-:Y:S01]  /*16b40*/  FMUL.FTZ R5, R113, R117 ;  /* 0x0000007571057220 */ /* 0x000fe20000410000 */
[----:B------:R-:W-:Y:S01]  /*16b50*/  F2FP.BF16.PACK_AB R117, R233, R232 ;  /* 0x000000e8e975723e */ /* 0x000fe200000010ff */
[----:B------:R-:W-:Y:S02]  /*16b60*/  FMUL.FTZ R29, R111, R141 ;  /* 0x0000008d6f1d7220 */ /* 0x000fe40000410000 */
[----:B------:R3:W-:Y:S01]  /*16b70*/  MUFU.EX2 R205, R4 ;  /* 0x0000000400cd7308 */ /* 0x0007e20000000800 */
        /* <DEDUP_REMOVED lines=60> */
[----:B-----5:R-:W-:Y:S01]  /*16f40*/  F2FP.BF16.PACK_AB R120, R202, R199 ;  /* 0x000000c7ca78723e */ /* 0x020fe200000010ff */
[----:B------:R-:W-:Y:S01]  /*16f50*/  HMMA.16816.F32.BF16 R104, R116, R130, R104 ;  /* 0x000000827468723c */ /* 0x000fe20000041868 */
[----:B------:R-:W3:Y:S03]  /*16f60*/  LDSM.16.MT88.4 R128, [R212+0x800] ;  /* 0x00080000d480783b */ /* 0x000ee60000004200 */
[----:B--2---:R-:W-:Y:S02]  /*16f70*/  F2FP.BF16.PACK_AB R122, R201, R203 ;  /* 0x000000cbc97a723e */ /* 0x004fe400000010ff */
        /* <DEDUP_REMOVED lines=117> */
[----:B------:R3:W4:Y:S05]  /*176d0*/  MUFU.EX2 R64, R52 ;  /* 0x0000003400407308 */ /* 0x00072a0000000800 */
[-C--:B------:R-:W-:Y:S08]  /*176e0*/  HMMA.16816.F32.BF16 R84, R40, R56.reuse, R84 ;  /* 0x000000382854723c */ /* 0x080ff00000041854 */
[C---:B------:R-:W-:Y:S01]  /*176f0*/  HMMA.16816.F32.BF16 R88, R44.reuse, R56, R88 ;  /* 0x000000382c58723c */ /* 0x040fe20000041858 */
[----:B-1----:R-:W1:Y:S03]  /*17700*/  LDSM.16.MT88.4 R60, [R211+0x1800] ;  /* 0x00180000d33c783b */ /* 0x002e660000004200 */
[----:B--2---:R-:W-:Y:S04]  /*17710*/  F2FP.BF16.PACK_AB R153, R65, R66 ;  /* 0x000000424199723e */ /* 0x004fe800000010ff */
[-C--:B------:R-:W-:Y:S04]  /*17720*/  HMMA.16816.F32.BF16 R92, R44, R58.reuse, R92 ;  /* 0x0000003a2c5c723c */ /* 0x080fe8000004185c */
[--C-:B---3--:R-:W-:Y:S01]  /*17730*/  FFMA.FTZ R52, R78, c[0x0][0x2d0], -R3.reuse ;  /* 0x0000b4004e347a23 */ /* 0x108fe20000010803 */
[----:B----4-:R-:W-:Y:S01]  /*17740*/  F2FP.BF16.PACK_AB R154, R64, R67 ;  /* 0x00000043409a723e */ /* 0x010fe200000010ff */
[----:B------:R-:W-:Y:S02]  /*17750*/  FFMA.FTZ R3, R79, c[0x0][0x2d0], -R3 ;  /* 0x0000b4004f037a23 */ /* 0x000fe40000010803 */
        /* <DEDUP_REMOVED lines=27> */
[C---:B------:R-:W-:Y:S01]  /*17910*/  HMMA.16816.F32.BF16 R128, R40.reuse, R130, R16 ;  /* 0x000000822880723c */ /* 0x040fe20000041810 */
[----:B------:R-:W2:Y:S03]  /*17920*/  LDSM.16.MT88.4 R4, [R211+0x2000] ;  /* 0x00200000d304783b */ /* 0x000ea60000004200 */
        /* <DEDUP_REMOVED lines=80> */
[----:B------:R-:W-:Y:S01]  /*17e30*/  MOV R70, R2 ;  /* 0x0000000200467202 */ /* 0x000fe20000000f00 */
        /* <DEDUP_REMOVED lines=8> */
.L_x_1485:
[----:B------:R-:W-:Y:S02]  /*17ec0*/  MOV R11, 0x1f ;  /* 0x0000001f000b7802 */ /* 0x000fe40000000f00 */
[----:B------:R-:W-:Y:S01]  /*17ed0*/  MOV R10, 0xffffffff ;  /* 0xffffffff000a7802 */ /* 0x000fe20000000f00 */
[----:B------:R-:W-:Y:S05]  /*17ee0*/  BRA.DIV ~URZ, `(.L_x_1487) ;  /* 0x000052727f007947 */ /* 0x000fea000b800000 */
[----:B------:R-:W2:Y:S04]  /*17ef0*/  LDL R0, [R1] ;  /* 0x0000000001007983 */ /* 0x000ea80000100800 */
[----:B--2---:R1:W2:Y:S02]  /*17f00*/  SHFL.BFLY PT, R2, R0, 0x2, 0x1f ;  /* 0x0c401f0000027f89 */ /* 0x0042a400000e0000 */
.L_x_1573:
[----:B-1----:R-:W3:Y:S02]  /*17f10*/  LDL.LU R0, [R1] ;  /* 0x0000000001007983 */ /* 0x002ee40000300800 */
[----:B--23--:R-:W-:Y:S01]  /*17f20*/  FADD.FTZ R2, R2, R0 ;  /* 0x0000000002027221 */ /* 0x00cfe20000010000 */
[----:B------:R-:W-:Y:S05]  /*17f30*/  BRA.DIV ~URZ, `(.L_x_1488) ;  /* 0x000052827f007947 */ /* 0x000fea000b800000 */
[----:B------:R-:W2:Y:S04]  /*17f40*/  LDL.LU R10, [R1+0x4] ;  /* 0x00000400010a7983 */ /* 0x000ea80000300800 */
[----:B------:R-:W3:Y:S04]  /*17f50*/  LDL.LU R7, [R1+0x8] ;  /* 0x0000080001077983 */ /* 0x000ee80000300800 */
[----:B------:R-:W4:Y:S04]  /*17f60*/  LDL.LU R9, [R1+0xc] ;  /* 0x00000c0001097983 */ /* 0x000f280000300800 */
[----:B------:R-:W1:Y:S02]  /*17f70*/  SHFL.BFLY PT, R4, R2, 0x1, 0x1f ;  /* 0x0c201f0002047f89 */ /* 0x000e6400000e0000 */
[----:B-1----:R-:W-:-:S02]  /*17f80*/  FADD.FTZ R2, R2, R4 ;  /* 0x0000000402027221 */ /* 0x002fc40000010000 */
[----:B--2---:R-:W1:Y:S04]  /*17f90*/  SHFL.BFLY PT, R0, R10, 0x2, 0x1f ;  /* 0x0c401f000a007f89 */ /* 0x004e6800000e0000 */
[----:B---3--:R-:W2:Y:S04]  /*17fa0*/  SHFL.BFLY PT, R3, R7, 0x2, 0x1f ;  /* 0x0c401f0007037f89 */ /* 0x008ea800000e0000 */
[----:B----4-:R-:W3:Y:S01]  /*17fb0*/  SHFL.BFLY PT, R6, R9, 0x2, 0x1f ;  /* 0x0c401f0009067f89 */ /* 0x010ee200000e0000 */
[----:B-1----:R-:W-:Y:S02]  /*17fc0*/  FADD.FTZ R0, R0, R10 ;  /* 0x0000000a00007221 */ /* 0x002fe40000010000 */
[----:B--2---:R-:W-:-:S03]  /*17fd0*/  FADD.FTZ R3, R3, R7 ;  /* 0x0000000703037221 */ /* 0x004fc60000010000 */
[----:B------:R-:W1:Y:S01]  /*17fe0*/  SHFL.BFLY PT, R5, R0, 0x1, 0x1f ;  /* 0x0c201f0000057f89 */ /* 0x000e6200000e0000 */
[----:B---3--:R-:W-:-:S03]  /*17ff0*/  FADD.FTZ R6, R6, R9 ;  /* 0x0000000906067221 */ /* 0x008fc60000010000 */
[----:B------:R-:W2:Y:S04]  /*18000*/  SHFL.BFLY PT, R7, R3, 0x1, 0x1f ;  /* 0x0c201f0003077f89 */ /* 0x000ea800000e0000 */
[----:B------:R3:W4:Y:S01]  /*18010*/  SHFL.BFLY PT, R8, R6, 0x1, 0x1f ;  /* 0x0c201f0006087f89 */ /* 0x00072200000e0000 */
[----:B-1----:R-:W-:Y:S02]  /*18020*/  FADD.FTZ R4, R0, R5 ;  /* 0x0000000500047221 */ /* 0x002fe40000010000 */
[----:B--2---:R-:W-:Y:S02]  /*18030*/  FADD.FTZ R5, R3, R7 ;  /* 0x0000000703057221 */ /* 0x004fe40000010000 */
.L_x_1574:
[----:B------:R-:W-:Y:S01]  /*18040*/  FSETP.NE.FTZ.AND P3, PT, R2, RZ, PT ;  /* 0x000000ff0200720b */ /* 0x000fe20003f75000 */
[----:B---34-:R-:W-:Y:S01]  /*18050*/  FADD.FTZ R6, R8, R6 ;  /* 0x0000000608067221 */ /* 0x018fe20000010000 */
[----:B------:R-:W-:Y:S02]  /*18060*/  MOV R0, RZ ;  /* 0x000000ff00007202 */ /* 0x000fe40000000f00 */
[----:B------:R-:W-:-:S02]  /*18070*/  FSETP.NE.FTZ.AND P2, PT, R4, RZ, PT ;  /* 0x000000ff0400720b */ /* 0x000fc40003f55000 */
[----:B------:R-:W-:Y:S02]  /*18080*/  FSETP.NE.FTZ.AND P1, PT, R5, RZ, PT ;  /* 0x000000ff0500720b */ /* 0x000fe40003f35000 */
[----:B------:R-:W-:Y:S02]  /*18090*/  FSETP.NE.FTZ.AND P0, PT, R6, RZ, PT ;  /* 0x000000ff0600720b */ /* 0x000fe40003f15000 */
[----:B------:R-:W-:Y:S02]  /*180a0*/  MOV R27, 0xff800000 ;  /* 0xff800000001b7802 */ /* 0x000fe40000000f00 */
[----:B------:R-:W-:Y:S01]  /*180b0*/  MOV R23, 0xff800000 ;  /* 0xff80000000177802 */ /* 0x000fe20000000f00 */
[----:B------:R-:W1:Y:S01]  /*180c0*/  @P3 MUFU.RCP R0, R2 ;  /* 0x0000000200003308 */ /* 0x000e620000001000 */
[----:B------:R-:W-:Y:S02]  /*180d0*/  MOV R19, 0xff800000 ;  /* 0xff80000000137802 */ /* 0x000fe40000000f00 */
[----:B------:R-:W-:-:S03]  /*180e0*/  MOV R22, 0xff800000 ;  /* 0xff80000000167802 */ /* 0x000fc60000000f00 */
[----:B------:R-:W-:Y:S02]  /*180f0*/  @P1 MOV R10, 0x3f317218 ;  /* 0x3f317218000a1802 */ /* 0x000fe40000000f00 */
[----:B------:R2:W-:Y:S01]  /*18100*/  @P3 MUFU.LG2 R9, R2 ;  /* 0x0000000200093308 */ /* 0x0005e20000000c00 */
[----:B-1----:R-:W-:-:S07]  /*18110*/  FMUL.FTZ R74, R0, R128 ;  /* 0x00000080004a7220 */ /* 0x002fce0000410000 */
[----:B------:R-:W-:Y:S01]  /*18120*/  @P2 MUFU.LG2 R7, R4 ;  /* 0x0000000400072308 */ /* 0x000fe20000000c00 */
[C---:B------:R-:W-:Y:S02]  /*18130*/  FMUL.FTZ R75, R0.reuse, R129 ;  /* 0x00000081004b7220 */ /* 0x040fe40000410000 */
[C---:B------:R-:W-:Y:S02]  /*18140*/  FMUL.FTZ R68, R0.reuse, R84 ;  /* 0x0000005400447220 */ /* 0x040fe40000410000 */
[C---:B------:R-:W-:Y:S01]  /*18150*/  FMUL.FTZ R69, R0.reuse, R85 ;  /* 0x0000005500457220 */ /* 0x040fe20000410000 */
[----:B--2---:R-:W-:Y:S01]  /*18160*/  CS2R R2, SRZ ;  /* 0x0000000000027805 */ /* 0x004fe2000001ff00 */
[C---:B------:R-:W-:Y:S02]  /*18170*/  FMUL.FTZ R72, R0.reuse, R116 ;  /* 0x0000007400487220 */ /* 0x040fe40000410000 */
[C---:B------:R-:W-:Y:S02]  /*18180*/  FMUL.FTZ R73, R0.reuse, R117 ;  /* 0x0000007500497220 */ /* 0x040fe40000410000 */
[C---:B------:R-:W-:Y:S01]  /*18190*/  FMUL.FTZ R76, R0.reuse, R132 ;  /* 0x00000084004c7220 */ /* 0x040fe20000410000 */
[----:B------:R1:W2:Y:S01]  /*181a0*/  @P2 MUFU.RCP R3, R4 ;  /* 0x0000000400032308 */ /* 0x0002a20000001000 */
[----:B------:R-:W-:-:S02]  /*181b0*/  FMUL.FTZ R77, R0, R133 ;  /* 0x00000085004d7220 */ /* 0x000fc40000410000 */
[C---:B------:R-:W-:Y:S02]  /*181c0*/  FMUL.FTZ R78, R0.reuse, R144 ;  /* 0x00000090004e7220 */ /* 0x040fe40000410000 */
[C---:B------:R-:W-:Y:S02]  /*181d0*/  FMUL.FTZ R79, R0.reuse, R145 ;  /* 0x00000091004f7220 */ /* 0x040fe40000410000 */
[C---:B------:R-:W-:Y:S01]  /*181e0*/  FMUL.FTZ R128, R0.reuse, R96 ;  /* 0x0000006000807220 */ /* 0x040fe20000410000 */
[----:B------:R-:W-:Y:S01]  /*181f0*/  @P1 MUFU.RCP R2, R5 ;  /* 0x0000000500021308 */ /* 0x000fe20000001000 */
[C---:B------:R-:W-:Y:S02]  /*18200*/  FMUL.FTZ R129, R0.reuse, R97 ;  /* 0x0000006100817220 */ /* 0x040fe40000410000 */
[C---:B------:R-:W-:Y:S02]  /*18210*/  FMUL.FTZ R84, R0.reuse, R148 ;  /* 0x0000009400547220 */ /* 0x040fe40000410000 */
[----:B------:R-:W-:-:S02]  /*18220*/  FMUL.FTZ R85, R0, R149 ;  /* 0x0000009500557220 */ /* 0x000fc40000410000 */
[C---:B------:R-:W-:Y:S01]  /*18230*/  FMUL.FTZ R64, R0.reuse, R104 ;  /* 0x0000006800407220 */ /* 0x040fe20000410000 */
[----:B-1----:R-:W-:Y:S01]  /*18240*/  @P2 MOV R4, 0x3f317218 ;  /* 0x3f31721800042802 */ /* 0x002fe20000000f00 */
[----:B------:R-:W-:Y:S02]  /*18250*/  FMUL.FTZ R65, R0, R105 ;  /* 0x0000006900417220 */ /* 0x000fe40000410000 */
[----:B------:R-:W1:Y:S01]  /*18260*/  @P1 MUFU.LG2 R0, R5 ;  /* 0x0000000500001308 */ /* 0x000e620000000c00 */
[C---:B--2---:R-:W-:Y:S02]  /*18270*/  FMUL.FTZ R96, R3.reuse, R118 ;  /* 0x0000007603607220 */ /* 0x044fe40000410000 */
[----:B------:R-:W-:Y:S02]  /*18280*/  FMUL.FTZ R97, R3, R119 ;  /* 0x0000007703617220 */ /* 0x000fe40000410000 */
[----:B------:R-:W-:Y:S02]  /*18290*/  @P2 FMUL.FTZ R8, R7, 0.69314718246459960938 ;  /* 0x3f31721807082820 */ /* 0x000fe40000410000 */
[----:B------:R-:W-:-:S02]  /*182a0*/  FMUL.FTZ R118, R3, R86 ;  /* 0x0000005603767220 */ /* 0x000fc40000410000 */
        /* <DEDUP_REMOVED lines=33> */
[----:B------:R-:W1:Y:S01]  /*184c0*/  @P0 MUFU.LG2 R2, R6 ;  /* 0x0000000600020308 */ /* 0x000e620000000c00 */
[----:B------:R-:W-:Y:S02]  /*184d0*/  @P3 FMUL.FTZ R5, R3, c[0x0][0x2d0] ;  /* 0x0000b40003053a20 */ /* 0x000fe40000410000 */
[----:B------:R-:W-:Y:S02]  /*184e0*/  @P1 FMUL.FTZ R3, R10, c[0x0][0x2d0] ;  /* 0x0000b4000a031a20 */ /* 0x000fe40000410000 */
[----:B------:R-:W-:Y:S02]  /*184f0*/  @P2 FMUL.FTZ R4, R4, c[0x0][0x2d0] ;  /* 0x0000b40004042a20 */ /* 0x000fe40000410000 */
[----:B------:R-:W-:Y:S01]  /*18500*/  @P1 FFMA.FTZ R27, R3, R108, R7 ;  /* 0x0000006c031b1223 */ /* 0x000fe20000010007 */
[----:B------:R-:W-:Y:S01]  /*18510*/  @P0 MOV R3, 0x3f317218 ;  /* 0x3f31721800030802 */ /* 0x000fe20000000f00 */
[----:B------:R-:W-:Y:S01]  /*18520*/  @P2 FFMA.FTZ R23, R4, R109, R8 ;  /* 0x0000006d04172223 */ /* 0x000fe20000010008 */
[----:B------:R-:W-:Y:S01]  /*18530*/  MOV R4, 0x1 ;  /* 0x0000000100047802 */ /* 0x000fe20000000f00 */
[----:B------:R-:W-:-:S02]  /*18540*/  @P3 FMUL.FTZ R9, R9, 0.69314718246459960938 ;  /* 0x3f31721809093820 */ /* 0x000fc40000410000 */
[----:B------:R-:W-:Y:S02]  /*18550*/  @P0 FMUL.FTZ R3, R3, c[0x0][0x2d0] ;  /* 0x0000b40003030a20 */ /* 0x000fe40000410000 */
[----:B------:R-:W-:Y:S02]  /*18560*/  @P3 FFMA.FTZ R22, R5, R110, R9 ;  /* 0x0000006e05163223 */ /* 0x000fe40000010009 */
[----:B-1----:R-:W-:Y:S02]  /*18570*/  @P0 FMUL.FTZ R2, R2, 0.69314718246459960938 ;  /* 0x3f31721802020820 */ /* 0x002fe40000410000 */
[----:B------:R-:W-:Y:S02]  /*18580*/  FMUL.FTZ R34, R0, R122 ;  /* 0x0000007a00227220 */ /* 0x000fe40000410000 */
[--C-:B------:R-:W-:Y:S01]  /*18590*/  @P0 FFMA.FTZ R19, R3, R70, R2.reuse ;  /* 0x0000004603130223 */ /* 0x100fe20000010002 */
[----:B------:R-:W-:Y:S01]  /*185a0*/  PRMT R2, R4, 0x7610, R2 ;  /* 0x0000761004027816 */ /* 0x000fe20000000002 */
        /* <DEDUP_REMOVED lines=14> */
[----:B------:R-:W-:Y:S02]  /*18690*/  FMUL.FTZ R31, R0, R155 ;  /* 0x0000009b001f7220 */ /* 0x000fe40000410000 */
.L_x_1416:
[----:B------:R2:W5:Y:S01]  /*186a0*/  LDL R6, [R1+0x40] ;  /* 0x0000400001067983 */ /* 0x0005620000100800 */
[----:B------:R-:W-:Y:S03]  /*186b0*/  BSSY B0, `(.L_x_1489) ;  /* 0x0000012000007945 */ /* 0x000fe60003800000 */
[----:B------:R-:W3:Y:S02]  /*186c0*/  S2R R29, SR_TID.X ;  /* 0x00000000001d7919 */ /* 0x000ee40000002100 */
[----:B---3--:R-:W-:-:S13]  /*186d0*/  LOP3.LUT P0, RZ, R29, 0x7f, RZ, 0xc0, !PT ;  /* 0x0000007f1dff7812 */ /* 0x008fda000780c0ff */
[----:B------:R-:W-:Y:S05]  /*186e0*/  @P0 BRA `(.L_x_1490) ;  /* 0x000000e000000947 */ /* 0x000fea0003800000 */
[----:B--2---:R-:W2:Y:S01]  /*186f0*/  S2R R4, SR_LANEID ;  /* 0x0000000000047919 */ /* 0x004ea20000000000 */
[----:B------:R-:W-:Y:S01]  /*18700*/  VOTEU.ANY UR4, UPT, PT ;  /* 0x0000000000047886 */ /* 0x000fe200038e0100 */
[----:B------:R-:W-:Y:S01]  /*18710*/  IMAD.MOV.U32 R5, RZ, RZ, c[0x0][0x564] ;  /* 0x00015900ff057624 */ /* 0x000fe200078e00ff */
[----:B-1----:R-:W2:Y:S08]  /*18720*/  FLO.U32 R3, UR4 ;  /* 0x0000000400037d00 */ /* 0x002eb000080e0000 */
        /* <DEDUP_REMOVED lines=10> */
.L_x_1490:
[----:B--2---:R-:W-:Y:S05]  /*187d0*/  BSYNC B0 ;  /* 0x0000000000007941 */ /* 0x004fea0003800000 */
.L_x_1489:
[----:B------:R-:W2:Y:S01]  /*187e0*/  LDL R80, [R1+0x50] ;  /* 0x0000500001507983 */ /* 0x000ea20000100800 */
[----:B------:R-:W-:Y:S01]  /*187f0*/  SHF.R.S32.HI R4, RZ, 0x1f, R29 ;  /* 0x0000001fff047819 */ /* 0x000fe2000001141d */
[----:B------:R-:W-:Y:S01]  /*18800*/  BSSY B1, `(.L_x_1491) ;  /* 0x00002dc000017945 */ /* 0x000fe20003800000 */
[----:B------:R-:W-:Y:S01]  /*18810*/  PRMT R0, R2, 0x9910, RZ ;  /* 0x0000991002007816 */ /* 0x000fe200000000ff */
[----:B-----5:R-:W-:Y:S01]  /*18820*/  IMAD.MOV.U32 R45, RZ, RZ, R6 ;  /* 0x000000ffff2d7224 */ /* 0x020fe200078e0006 */
[----:B-1----:R-:W-:Y:S02]  /*18830*/  LEA.HI R3, R4, R29, RZ, 0x3 ;  /* 0x0000001d04037211 */ /* 0x002fe400078f18ff */
[----:B------:R-:W-:Y:S02]  /*18840*/  ISETP.NE.AND P0, PT, R0, RZ, PT ;  /* 0x000000ff0000720c */ /* 0x000fe40003f05270 */
[----:B------:R-:W-:Y:S02]  /*18850*/  LOP3.LUT R2, R3, 0xfffffff8, RZ, 0xc0, !PT ;  /* 0xfffffff803027812 */ /* 0x000fe400078ec0ff */
[----:B------:R-:W-:-:S03]  /*18860*/  SHF.R.S32.HI R44, RZ, 0x3, R3 ;  /* 0x00000003ff2c7819 */ /* 0x000fc60000011403 */
[----:B------:R-:W-:-:S04]  /*18870*/  IMAD.IADD R2, R29, 0x1, -R2 ;  /* 0x000000011d027824 */ /* 0x000fc800078e0a02 */
[C---:B------:R-:W-:Y:S02]  /*18880*/  IMAD.SHL.U32 R0, R2.reuse, 0x8, RZ ;  /* 0x0000000802007824 */ /* 0x040fe400078e00ff */
[----:B------:R-:W-:-:S03]  /*18890*/  IMAD R25, R2, 0x10, R44 ;  /* 0x0000001002197824 */ /* 0x000fc600078e022c */
[----:B------:R-:W-:Y:S02]  /*188a0*/  SHF.R.S32.HI R70, RZ, 0x1f, R0 ;  /* 0x0000001fff467819 */ /* 0x000fe40000011400 */
[----:B--2---:R-:W-:Y:S01]  /*188b0*/  SHF.R.S32.HI R12, RZ, 0x1f, R80 ;  /* 0x0000001fff0c7819 */ /* 0x004fe20000011450 */
[----:B------:R-:W-:Y:S05]  /*188c0*/  @!P0 BRA `(.L_x_1492) ;  /* 0x0000218000008947 */ /* 0x000fea0003800000 */
[CC--:B------:R-:W-:Y:S01]  /*188d0*/  LEA.HI R5, R4.reuse, R29.reuse, RZ, 0x2 ;  /* 0x0000001d04057211 */ /* 0x0c0fe200078f10ff */
[----:B------:R-:W2:Y:S01]  /*188e0*/  LDL.LU R14, [R1+0x48] ;  /* 0x00004800010e7983 */ /* 0x000ea20000300800 */
[----:B------:R-:W-:Y:S01]  /*188f0*/  LEA.HI R26, R4, R29, RZ, 0x5 ;  /* 0x0000001d041a7211 */ /* 0x000fe200078f28ff */
[----:B------:R-:W-:Y:S01]  /*18900*/  WARPSYNC 0xffffffff ;  /* 0xffffffff00007948 */ /* 0x000fe20003800000 */
[--C-:B------:R-:W-:Y:S01]  /*18910*/  SHF.R.S32.HI R3, RZ, 0x2, R5.reuse ;  /* 0x00000002ff037819 */ /* 0x100fe20000011405 */
[----:B------:R-:W-:Y:S01]  /*18920*/  IMAD.MOV.U32 R11, RZ, RZ, -0x10 ;  /* 0xfffffff0ff0b7424 */ /* 0x000fe200078e00ff */
[----:B------:R-:W-:Y:S01]  /*18930*/  SHF.R.S32.HI R2, RZ, 0x1f, R5 ;  /* 0x0000001fff027819 */ /* 0x000fe20000011405 */
[----:B------:R-:W-:Y:S01]  /*18940*/  IMAD.MOV.U32 R8, RZ, RZ, 0x20 ;  /* 0x00000020ff087424 */ /* 0x000fe200078e00ff */
[----:B------:R-:W-:Y:S01]  /*18950*/  LOP3.LUT R5, R5, 0xfffffffc, RZ, 0xc0, !PT ;  /* 0xfffffffc05057812 */ /* 0x000fe200078ec0ff */
[----:B------:R-:W-:Y:S01]  /*18960*/  IMAD.MOV.U32 R13, RZ, RZ, c[0x0][0x388] ;  /* 0x0000e200ff0d7624 */ /* 0x000fe200078e00ff */
[----:B------:R-:W-:-:S02]  /*18970*/  LEA.HI R2, R2, R3, RZ, 0x3 ;  /* 0x0000000302027211 */ /* 0x000fc400078f18ff */
        /* <DEDUP_REMOVED lines=21> */
[----:B------:R-:W-:Y:S02]  /*18ad0*/  F2FP.BF16.PACK_AB R6, R97, R96 ;  /* 0x000000606106723e */ /* 0x000fe400000010ff */
[----:B------:R-:W-:Y:S02]  /*18ae0*/  ISETP.NE.U32.AND P0, PT, RZ, c[0x0][0x508], PT ;  /* 0x00014200ff007a0c */ /* 0x000fe40003f05070 */
        /* <DEDUP_REMOVED lines=8> */
[----:B---3--:R-:W-:Y:S01]  /*18b70*/  IMAD.MOV.U32 R6, RZ, RZ, 0x40 ;  /* 0x00000040ff067424 */ /* 0x008fe200078e00ff */
[----:B----4-:R-:W-:-:S02]  /*18b80*/  F2FP.BF16.PACK_AB R3, R35, R34 ;  /* 0x000000222303723e */ /* 0x010fc400000010ff */
[----:B------:R-:W-:-:S03]  /*18b90*/  F2FP.BF16.PACK_AB R5, R51, R50 ;  /* 0x000000323305723e */ /* 0x000fc600000010ff */
[----:B------:R1:W-:Y:S04]  /*18ba0*/  STS [R2+0x2400], R3 ;  /* 0x0024000302007388 */ /* 0x0003e80000000800 */
[----:B------:R3:W-:Y:S04]  /*18bb0*/  STS [R2+0x2000], R5 ;  /* 0x0020000502007388 */ /* 0x0007e80000000800 */
[----:B------:R4:W-:Y:S04]  /*18bc0*/  STS [R4+0x2000], R7 ;  /* 0x0020000704007388 */ /* 0x0009e80000000800 */
[----:B------:R4:W-:Y:S01]  /*18bd0*/  STS [R4+0x2400], R10 ;  /* 0x0024000a04007388 */ /* 0x0009e20000000800 */
[----:B-1----:R-:W-:-:S02]  /*18be0*/  SEL R3, R6, 0xffffffc0, !P2 ;  /* 0xffffffc006037807 */ /* 0x002fc40005000000 */
[----:B------:R-:W-:Y:S02]  /*18bf0*/  SEL R6, R8, 0xffffffe0, !P1 ;  /* 0xffffffe008067807 */ /* 0x000fe40004800000 */
[----:B------:R-:W-:Y:S01]  /*18c00*/  F2FP.BF16.PACK_AB R8, R113, R112 ;  /* 0x000000707108723e */ /* 0x000fe200000010ff */
[C---:B------:R-:W-:Y:S01]  /*18c10*/  IMAD.IADD R3, R2.reuse, 0x1, R3 ;  /* 0x0000000102037824 */ /* 0x040fe200078e0203 */
[----:B------:R-:W-:Y:S01]  /*18c20*/  ISETP.NE.U32.AND P2, PT, RZ, c[0x0][0x500], PT ;  /* 0x00014000ff007a0c */ /* 0x000fe20003f45070 */
[--C-:B---3--:R-:W-:Y:S01]  /*18c30*/  IMAD.IADD R5, R2, 0x1, R6.reuse ;  /* 0x0000000102057824 */ /* 0x108fe200078e0206 */
[----:B----4-:R-:W-:Y:S01]  /*18c40*/  F2FP.BF16.PACK_AB R7, R79, R78 ;  /* 0x0000004e4f07723e */ /* 0x010fe200000010ff */
[----:B------:R-:W-:Y:S01]  /*18c50*/  IMAD.IADD R2, R4, 0x1, R6 ;  /* 0x0000000104027824 */ /* 0x000fe200078e0206 */
[----:B------:R-:W-:Y:S02]  /*18c60*/  ISETP.NE.AND.EX P2, PT, RZ, c[0x0][0x504], PT, P2 ;  /* 0x00014100ff007a0c */ /* 0x000fe40003f45320 */
[----:B------:R-:W-:Y:S01]  /*18c70*/  F2FP.BF16.PACK_AB R4, R117, R116 ;  /* 0x000000747504723e */ /* 0x000fe200000010ff */
[----:B------:R1:W-:Y:S01]  /*18c80*/  STS [R5], R9 ;  /* 0x0000000905007388 */ /* 0x0003e20000000800 */
[----:B------:R-:W-:-:S03]  /*18c90*/  ISETP.NE.AND.EX P1, PT, RZ, c[0x0][0x50c], PT, P0 ;  /* 0x00014300ff007a0c */ /* 0x000fc60003f25300 */
[----:B------:R3:W-:Y:S04]  /*18ca0*/  STS [R5+0x400], R8 ;  /* 0x0004000805007388 */ /* 0x0007e80000000800 */
[----:B------:R4:W-:Y:S04]  /*18cb0*/  STS [R2+0x400], R4 ;  /* 0x0004000402007388 */ /* 0x0009e80000000800 */
[----:B------:R4:W-:Y:S01]  /*18cc0*/  STS [R2], R7 ;  /* 0x0000000702007388 */ /* 0x0009e20000000800 */
[----:B-1----:R-:W-:Y:S02]  /*18cd0*/  F2FP.BF16.PACK_AB R9, R41, R40 ;  /* 0x000000282909723e */ /* 0x002fe400000010ff */
[----:B---3--:R-:W-:-:S03]  /*18ce0*/  F2FP.BF16.PACK_AB R8, R61, R60 ;  /* 0x0000003c3d08723e */ /* 0x008fc600000010ff */
[----:B------:R-:W-:Y:S01]  /*18cf0*/  STS [R5+0x2000], R9 ;  /* 0x0020000905007388 */ /* 0x000fe20000000800 */
[----:B----4-:R-:W-:-:S03]  /*18d00*/  F2FP.BF16.PACK_AB R4, R59, R58 ;  /* 0x0000003a3b04723e */ /* 0x010fc600000010ff */
[----:B------:R1:W-:Y:S01]  /*18d10*/  STS [R5+0x2400], R8 ;  /* 0x0024000805007388 */ /* 0x0003e20000000800 */
[----:B------:R-:W-:-:S03]  /*18d20*/  F2FP.BF16.PACK_AB R7, R43, R42 ;  /* 0x0000002a2b07723e */ /* 0x000fc600000010ff */
[----:B------:R3:W-:Y:S04]  /*18d30*/  STS [R2+0x2400], R4 ;  /* 0x0024000402007388 */ /* 0x0007e80000000800 */
[----:B------:R4:W-:Y:S01]  /*18d40*/  STS [R2+0x2000], R7 ;  /* 0x0020000702007388 */ /* 0x0009e20000000800 */
[----:B-1----:R-:W-:Y:S02]  /*18d50*/  F2FP.BF16.PACK_AB R5, R69, R68 ;  /* 0x000000444505723e */ /* 0x002fe400000010ff */
[----:B------:R-:W-:Y:S02]  /*18d60*/  F2FP.BF16.PACK_AB R8, R129, R128 ;  /* 0x000000808108723e */ /* 0x000fe400000010ff */
[----:B---3--:R-:W-:Y:S01]  /*18d70*/  F2FP.BF16.PACK_AB R4, R119, R118 ;  /* 0x000000767704723e */ /* 0x008fe200000010ff */
[----:B------:R1:W-:Y:S01]  /*18d80*/  STS [R3], R5 ;  /* 0x0000000503007388 */ /* 0x0003e20000000800 */
[----:B----4-:R-:W-:Y:S01]  /*18d90*/  IMAD.IADD R2, R11, 0x1, R3 ;  /* 0x000000010b027824 */ /* 0x010fe200078e0203 */
[----:B------:R-:W-:-:S02]  /*18da0*/  F2FP.BF16.PACK_AB R7, R99, R98 ;  /* 0x000000626307723e */ /* 0x000fc400000010ff */
[----:B------:R3:W-:Y:S04]  /*18db0*/  STS [R3+0x400], R4 ;  /* 0x0004000403007388 */ /* 0x0007e80000000800 */
[----:B------:R-:W-:Y:S04]  /*18dc0*/  STS [R2], R8 ;  /* 0x0000000802007388 */ /* 0x000fe80000000800 */
[----:B------:R4:W-:Y:S01]  /*18dd0*/  STS [R2+0x400], R7 ;  /* 0x0004000702007388 */ /* 0x0009e20000000800 */
[----:B-1----:R-:W-:Y:S02]  /*18de0*/  F2FP.BF16.PACK_AB R5, R57, R56 ;  /* 0x000000383905723e */ /* 0x002fe400000010ff */
[----:B---3--:R-:W-:-:S03]  /*18df0*/  F2FP.BF16.PACK_AB R4, R55, R54 ;  /* 0x000000363704723e */ /* 0x008fc600000010ff */
[----:B------:R1:W-:Y:S04]  /*18e00*/  STS [R3+0x2000], R5 ;  /* 0x0020000503007388 */ /* 0x0003e80000000800 */
[----:B------:R3:W-:Y:S01]  /*18e10*/  STS [R3+0x2400], R4 ;  /* 0x0024000403007388 */ /* 0x0007e20000000800 */
[----:B----4-:R-:W-:-:S05]  /*18e20*/  F2FP.BF16.PACK_AB R7, R53, R52 ;  /* 0x000000343507723e */ /* 0x010fca00000010ff */
[----:B------:R-:W-:Y:S01]  /*18e30*/  STS [R2+0x2000], R7 ;  /* 0x0020000702007388 */ /* 0x000fe20000000800 */
[----:B-1----:R-:W-:Y:S02]  /*18e40*/  F2FP.BF16.PACK_AB R5, R49, R48 ;  /* 0x000000303105723e */ /* 0x002fe400000010ff */
[----:B---3--:R-:W-:Y:S01]  /*18e50*/  F2FP.BF16.PACK_AB R4, R85, R84 ;  /* 0x000000545504723e */ /* 0x008fe200000010ff */
[C---:B------:R-:W-:Y:S02]  /*18e60*/  IMAD.IADD R3, R6.reuse, 0x1, R3 ;  /* 0x0000000106037824 */ /* 0x040fe400078e0203 */
[----:B------:R1:W-:Y:S01]  /*18e70*/  STS [R2+0x2400], R5 ;  /* 0x0024000502007388 */ /* 0x0003e20000000800 */
[----:B------:R-:W-:Y:S02]  /*18e80*/  IMAD.IADD R6, R6, 0x1, R2 ;  /* 0x0000000106067824 */ /* 0x000fe400078e0202 */
[----:B------:R-:W-:Y:S01]  /*18e90*/  IMAD.IADD R8, R11, 0x1, R3 ;  /* 0x000000010b087824 */ /* 0x000fe200078e0203 */
[----:B------:R3:W-:Y:S01]  /*18ea0*/  STS [R3], R4 ;  /* 0x0000000403007388 */ /* 0x0007e20000000800 */
[----:B-1----:R-:W-:-:S02]  /*18eb0*/  F2FP.BF16.PACK_AB R2, R65, R64 ;  /* 0x000000404102723e */ /* 0x002fc400000010ff */
[----:B------:R-:W-:Y:S02]  /*18ec0*/  F2FP.BF16.PACK_AB R5, R67, R66 ;  /* 0x000000424305723e */ /* 0x000fe400000010ff */
[----:B---3--:R-:W-:-:S05]  /*18ed0*/  F2FP.BF16.PACK_AB R4, R87, R86 ;  /* 0x000000565704723e */ /* 0x008fca00000010ff */
[----:B------:R1:W-:Y:S04]  /*18ee0*/  STS [R3+0x400], R4 ;  /* 0x0004000403007388 */ /* 0x0003e80000000800 */
[----:B------:R3:W-:Y:S04]  /*18ef0*/  STS [R6], R2 ;  /* 0x0000000206007388 */ /* 0x0007e80000000800 */
[----:B------:R4:W-:Y:S01]  /*18f00*/  STS [R8+0x400], R5 ;  /* 0x0004000508007388 */ /* 0x0009e20000000800 */
[----:B-1----:R-:W-:Y:S02]  /*18f10*/  F2FP.BF16.PACK_AB R4, R47, R46 ;  /* 0x0000002e2f04723e */ /* 0x002fe400000010ff */
[----:B---3--:R-:W-:-:S03]  /*18f20*/  F2FP.BF16.PACK_AB R2, R37, R36 ;  /* 0x000000242502723e */ /* 0x008fc600000010ff */
[----:B------:R1:W-:Y:S01]  /*18f30*/  STS [R3+0x2000], R4 ;  /* 0x0020000403007388 */ /* 0x0003e20000000800 */
[----:B----4-:R-:W-:-:S03]  /*18f40*/  F2FP.BF16.PACK_AB R5, R33, R32 ;  /* 0x000000202105723e */ /* 0x010fc600000010ff */
[----:B------:R3:W-:Y:S04]  /*18f50*/  STS [R3+0x2400], R2 ;  /* 0x0024000203007388 */ /* 0x0007e80000000800 */
[----:B------:R4:W-:Y:S01]  /*18f60*/  STS [R6+0x2000], R5 ;  /* 0x0020000506007388 */ /* 0x0009e20000000800 */
[----:B-1----:R-:W-:Y:S02]  /*18f70*/  @P1 LEA R4, P0, R80, c[0x0][0x508], 0x2 ;  /* 0x0001420050041a11 */ /* 0x002fe400078010ff */
[----:B---3--:R-:W-:Y:S01]  /*18f80*/  F2FP.BF16.PACK_AB R2, R31, R30 ;  /* 0x0000001e1f02723e */ /* 0x008fe200000010ff */
[----:B------:R-:W-:Y:S02]  /*18f90*/  IMAD.MOV.U32 R3, RZ, RZ, RZ ;  /* 0x000000ffff037224 */ /* 0x000fe400078e00ff */
[----:B----4-:R-:W-:-:S02]  /*18fa0*/  IMAD.MOV.U32 R6, RZ, RZ, 0x4 ;  /* 0x00000004ff067424 */ /* 0x010fc400078e00ff */
[----:B------:R1:W-:Y:S01]  /*18fb0*/  STS [R8+0x2400], R2 ;  /* 0x0024000208007388 */ /* 0x0003e20000000800 */
[C---:B------:R-:W-:Y:S01]  /*18fc0*/  @P1 LEA.HI.X R5, R80.reuse, c[0x0][0x50c], R12, 0x2, P0 ;  /* 0x0001430050051a11 */ /* 0x040fe200000f140c */
[----:B------:R-:W-:Y:S02]  /*18fd0*/  IMAD.WIDE R6, R80, R6, c[0x0][0x500] ;  /* 0x0001400050067625 */ /* 0x000fe400078e0206 */
[----:B------:R-:W-:Y:S06]  /*18fe0*/  BAR.SYNC.DEFER_BLOCKING 0x1, 0x80 ;  /* 0x0042000000007b1d */ /* 0x000fec0000010000 */
[----:B------:R1:W5:Y:S01]  /*18ff0*/  @P2 LDG.E R3, [R6.64] ;  /* 0x0000000806032981 */ /* 0x000362000c1e1900 */
[----:B--2---:R-:W-:-:S03]  /*19000*/  ISETP.NE.AND P0, PT, R14, RZ, PT ;  /* 0x000000ff0e00720c */ /* 0x004fc60003f05270 */
[----:B------:R2:W5:Y:S02]  /*19010*/  @P1 LDG.E R13, [R4.64] ;  /* 0x00000008040d1981 */ /* 0x000564000c1e1900 */
[----:B--2---:R-:W-:Y:S01]  /*19020*/  SEL R4, R14, c[0x0][0x3d4], P0 ;  /* 0x0000f5000e047a07 */ /* 0x004fe20000000000 */
[----:B------:R-:W-:Y:S05]  /*19030*/  @P1 BRA `(.L_x_1493) ;  /* 0x0000004000001947 */ /* 0x000fea0003800000 */
[----:B-1----:R-:W-:Y:S05]  /*19040*/  @!P2 BRA `(.L_x_1493) ;  /* 0x000000300000a947 */ /* 0x002fea0003800000 */
[----:B------:R1:W2:Y:S04]  /*19050*/  LDG.E R2, [R6.64] ;  /* 0x0000000806027981 */ /* 0x0002a8000c1e1900 */
[----:B-1----:R-:W2:Y:S02]  /*19060*/  LDG.E R6, [R6.64+0x4] ;  /* 0x0000040806067981 */ /* 0x002ea4000c1e1900 */
[----:B--2--5:R-:W-:Y:S02]  /*19070*/  IADD3 R13, -R2, R6, RZ ;  /* 0x00000006020d7210 */ /* 0x024fe40007ffe1ff */
.L_x_1493:
[----:B-1----:R-:W2:Y:S04]  /*19080*/  LDL R5, [R1+0x5c] ;  /* 0x00005c0001057983 */ /* 0x002ea80000100800 */
[----:B------:R-:W2:Y:S04]  /*19090*/  LDL R71, [R1+0x3c] ;  /* 0x00003c0001477983 */ /* 0x000ea80000100800 */
[----:B------:R-:W3:Y:S04]  /*190a0*/  LDL R28, [R1+0x58] ;  /* 0x00005800011c7983 */ /* 0x000ee80000100800 */
[----:B------:R-:W4:Y:S01]  /*190b0*/  LDL R18, [R1+0x60] ;  /* 0x0000600001127983 */ /* 0x000f220000100800 */
[----:B------:R-:W-:Y:S01]  /*190c0*/  IMAD.MOV.U32 R6, RZ, RZ, 0x368 ;  /* 0x00000368ff067424 */ /* 0x000fe200078e00ff */
[----:B------:R-:W-:-:S04]  /*190d0*/  ISETP.GT.AND P2, PT, R4, 0x1, PT ;  /* 0x000000010400780c */ /* 0x000fc80003f44270 */
[----:B------:R-:W-:-:S04]  /*190e0*/  SEL R6, R6, 0x328, P2 ;  /* 0x0000032806067807 */ /* 0x000fc80001000000 */
[----:B------:R-:W1:Y:S08]  /*190f0*/  LDC.64 R8, c[0x0][R6+0x170] ;  /* 0x00005c0006087b82 */ /* 0x000e700000000a00 */
[----:B------:R-:W3:Y:S08]  /*19100*/  LDC.64 R14, c[0x0][R6+0x168] ;  /* 0x00005a00060e7b82 */ /* 0x000ef00000000a00 */
[----:B------:R1:W2:Y:S08]  /*19110*/  LDC.64 R16, c[0x0][R6+0x178] ;  /* 0x00005e0006107b82 */ /* 0x0002b00000000a00 */
[----:B------:R1:W2:Y:S01]  /*19120*/  LDC.64 R20, c[0x0][R6+0x160] ;  /* 0x0000580006147b82 */ /* 0x0002a20000000a00 */
[----:B------:R-:W-:Y:S01]  /*19130*/  ISETP.NE.U32.AND P0, PT, RZ, c[0x0][0x500], PT ;  /* 0x00014000ff007a0c */ /* 0x000fe20003f05070 */
[----:B------:R-:W-:-:S03]  /*19140*/  IMAD.MOV.U32 R2, RZ, RZ, c[0x0][0x4e8] ;  /* 0x00013a00ff027624 */ /* 0x000fc600078e00ff */
[----:B------:R-:W-:Y:S02]  /*19150*/  ISETP.NE.AND.EX P0, PT, RZ, c[0x0][0x504], PT, P0 ;  /* 0x00014100ff007a0c */ /* 0x000fe40003f05300 */
[----:B------:R-:W-:Y:S02]  /*19160*/  ISETP.NE.AND P5, PT, R2, 0x1, PT ;  /* 0x000000010200780c */ /* 0x000fe40003fa5270 */
[----:B------:R-:W-:-:S05]  /*19170*/  SEL R2, R80, RZ, !P0 ;  /* 0x000000ff50027207 */ /* 0x000fca0004000000 */
[----:B-1----:R-:W-:Y:S02]  /*19180*/  IMAD R4, R9, R2, RZ ;  /* 0x0000000209047224 */ /* 0x002fe400078e02ff */
[----:B--2---:R-:W-:Y:S01]  /*19190*/  IMAD.IADD R7, R5, 0x1, R71 ;  /* 0x0000000105077824 */ /* 0x004fe200078e0247 */
[----:B------:R-:W-:-:S05]  /*191a0*/  SEL R5, R12, RZ, !P0 ;  /* 0x000000ff0c057207 */ /* 0x000fca0004000000 */
[----:B------:R-:W-:Y:S02]  /*191b0*/  IMAD R12, R8, R5, R4 ;  /* 0x00000005080c7224 */ /* 0x000fe400078e0204 */
[----:B------:R-:W-:-:S04]  /*191c0*/  @P5 IMAD.HI.U32 R5, R7, c[0x0][0x4ec], RZ ;  /* 0x00013b0007055a27 */ /* 0x000fc800078e00ff */
[----:B------:R-:W-:-:S04]  /*191d0*/  IMAD.WIDE.U32 R8, R8, R2, RZ ;  /* 0x0000000208087225 */ /* 0x000fc800078e00ff */
        /* <DEDUP_REMOVED lines=8> */
[----:B------:R-:W-:Y:S02]  /*19260*/  IMAD.IADD R12, R9, 0x1, R12 ;  /* 0x00000001090c7824 */ /* 0x000fe400078e020c */
[----:B------:R-:W-:-:S02]  /*19270*/  IMAD.MOV R6, RZ, RZ, -R4 ;  /* 0x000000ffff067224 */ /* 0x000fc400078e0a04 */
        /* <DEDUP_REMOVED lines=9> */
[----:B------:R-:W-:-:S03]  /*19310*/  IADD3.X R9, R6, R12, R11, P1, P0 ;  /* 0x0000000c06097210 */ /* 0x000fc60000fe040b */
[C---:B------:R-:W-:Y:S02]  /*19320*/  IMAD R11, R20.reuse, R10, R4 ;  /* 0x0000000a140b7224 */ /* 0x040fe400078e0204 */
[----:B------:R-:W-:Y:S02]  /*19330*/  IMAD.WIDE.U32 R4, R20, R5, R8 ;  /* 0x0000000514047225 */ /* 0x000fe400078e0008 */
[----:B------:R-:W2:Y:S01]  /*19340*/  LDL.LU R20, [R1+0x1c] ;  /* 0x00001c0001147983 */ /* 0x000ea20000300800 */
[----:B------:R-:W-:Y:S02]  /*19350*/  LOP3.LUT R12, R26, 0xffffffe0, RZ, 0xc0, !PT ;  /* 0xffffffe01a0c7812 */ /* 0x000fe400078ec0ff */
        /* <DEDUP_REMOVED lines=15> */
[----:B------:R-:W-:Y:S02]  /*19450*/  SHFL.IDX PT, R16, R6, RZ, 0x1c1f ;  /* 0x001c1fff06107589 */ /* 0x000fe400000e0000 */
[----:B------:R-:W-:Y:S02]  /*19460*/  IMAD R9, R10, 0x10, R9 ;  /* 0x000000100a097824 */ /* 0x000fe400078e0209 */
[----:B------:R-:W1:Y:S01]  /*19470*/  SHFL.IDX PT, R17, R5, RZ, 0x1c1f ;  /* 0x001c1fff05117589 */ /* 0x000e6200000e0000 */
[----:B------:R-:W-:-:S03]  /*19480*/  IMAD R4, R13, c[0x0][0x4e8], RZ ;  /* 0x00013a000d047a24 */ /* 0x000fc600078e02ff */
[----:B------:R-:W-:Y:S04]  /*19490*/  SHFL.IDX PT, R14, R6, 0x1, 0x1c1f ;  /* 0x003c1f00060e7f89 */ /* 0x000fe800000e0000 */
[----:B------:R-:W3:Y:S04]  /*194a0*/  SHFL.IDX PT, R15, R5, 0x1, 0x1c1f ;  /* 0x003c1f00050f7f89 */ /* 0x000ee800000e0000 */
[----:B------:R-:W-:Y:S04]  /*194b0*/  SHFL.IDX PT, R13, R5, 0x2, 0x1c1f ;  /* 0x005c1f00050d7f89 */ /* 0x000fe800000e0000 */
[----:B------:R4:W-:Y:S01]  /*194c0*/  SHFL.IDX PT, R11, R5, 0x3, 0x1c1f ;  /* 0x007c1f00050b7f89 */ /* 0x0009e200000e0000 */
[----:B------:R-:W-:-:S03]  /*194d0*/  LOP3.LUT P0, RZ, R8, 0x3, RZ, 0xc0, !PT ;  /* 0x0000000308ff7812 */ /* 0x000fc6000780c0ff */
[----:B------:R-:W1:Y:S01]  /*194e0*/  SHFL.IDX PT, R12, R6, 0x2, 0x1c1f ;  /* 0x005c1f00060c7f89 */ /* 0x000e6200000e0000 */
[----:B----4-:R-:W-:-:S05]  /*194f0*/  IMAD.IADD R5, R9, 0x1, R71 ;  /* 0x0000000109057824 */ /* 0x010fca00078e0247 */
[C---:B------:R-:W-:Y:S02]  /*19500*/  IADD3 R9, R5.reuse, 0x8, RZ ;  /* 0x0000000805097810 */ /* 0x040fe40007ffe0ff */
[CC--:B------:R-:W-:Y:S02]  /*19510*/  ISETP.GE.OR P4, PT, R5.reuse, R4.reuse, P0 ;  /* 0x000000040500720c */ /* 0x0c0fe40000786670 */
[----:B------:R-:W-:Y:S02]  /*19520*/  IADD3 R8, R5, 0x40, RZ ;  /* 0x0000004005087810 */ /* 0x000fe40007ffe0ff */
[-C--:B------:R-:W-:Y:S02]  /*19530*/  ISETP.GE.OR P3, PT, R9, R4.reuse, P0 ;  /* 0x000000040900720c */ /* 0x080fe40000766670 */
[CC--:B------:R-:W-:Y:S01]  /*19540*/  ISETP.GE.OR P1, PT, R8.reuse, R4.reuse, P0 ;  /* 0x000000040800720c */ /* 0x0c0fe20000726670 */
[----:B------:R4:W4:Y:S06]  /*19550*/  SHFL.IDX PT, R10, R6, 0x3, 0x1c1f ;  /* 0x007c1f00060a7f89 */ /* 0x00092c00000e0000 */
[----:B-1----:R1:W-:Y:S04]  /*19560*/  @!P4 ST.E [R16.64], R22 ;  /* 0x000000161000c985 */ /* 0x0023e8000c101908 */
[----:B---3--:R1:W-:Y:S01]  /*19570*/  @!P3 ST.E [R14.64], R23 ;  /* 0x000000170e00b985 */ /* 0x0083e2000c101908 */
[----:B------:R-:W-:-:S03]  /*19580*/  ISETP.GE.AND P3, PT, R8, R4, PT ;  /* 0x000000040800720c */ /* 0x000fc60003f66270 */
[----:B------:R1:W-:Y:S01]  /*19590*/  @!P1 ST.E [R12.64], R27 ;  /* 0x0000001b0c009985 */ /* 0x0003e2000c101908 */
[----:B----4-:R-:W-:-:S04]  /*195a0*/  IADD3 R6, R5, 0x48, RZ ;  /* 0x0000004805067810 */ /* 0x010fc80007ffe0ff */
[CC--:B------:R-:W-:Y:S02]  /*195b0*/  ISETP.GE.AND P1, PT, R6.reuse, R4.reuse, PT ;  /* 0x000000040600720c */ /* 0x0c0fe40003f26270 */
[-C--:B------:R-:W-:Y:S02]  /*195c0*/  ISETP.GE.OR P0, PT, R6, R4.reuse, P0 ;  /* 0x000000040600720c */ /* 0x080fe40000706670 */
[----:B------:R-:W-:-:S11]  /*195d0*/  ISETP.GE.AND P6, PT, R9, R4, PT ;  /* 0x000000040900720c */ /* 0x000fd60003fc6270 */
[----:B------:R1:W-:Y:S01]  /*195e0*/  @!P0 ST.E [R10.64], R19 ;  /* 0x000000130a008985 */ /* 0x0003e2000c101908 */
[----:B------:R-:W-:Y:S02]  /*195f0*/  ISETP.GE.AND P0, PT, R5, R4, PT ;  /* 0x000000040500720c */ /* 0x000fe40003f06270 */
[----:B--2---:R-:W-:-:S04]  /*19600*/  LOP3.LUT R20, R20, 0xfffffffd, RZ, 0xc0, !PT ;  /* 0xfffffffd14147812 */ /* 0x004fc800078ec0ff */
[----:B------:R-:W-:-:S04]  /*19610*/  LOP3.LUT R20, R20, 0xfffffffe, RZ, 0xc0, !PT ;  /* 0xfffffffe14147812 */ /* 0x000fc800078ec0ff */
[----:B------:R-:W-:-:S04]  /*19620*/  @P3 LOP3.LUT R20, R20, 0x1, RZ, 0xfc, !PT ;  /* 0x0000000114143812 */ /* 0x000fc800078efcff */
[----:B------:R-:W-:-:S05]  /*19630*/  @P1 LOP3.LUT R20, R20, 0x2, RZ, 0xfc, !PT ;  /* 0x0000000214141812 */ /* 0x000fca00078efcff */
[----:B------:R1:W-:Y:S01]  /*19640*/  STL [R1+0x1c], R20 ;  /* 0x00001c1401007387 */ /* 0x0003e20000100800 */
        /* <DEDUP_REMOVED lines=41> */
.L_x_1575:
[----:B------:R-:W-:Y:S05]  /*198e0*/  BRA.DIV ~URZ, `(.L_x_1496) ;  /* 0x00003bb27f007947 */ /* 0x000fea000b800000 */
[----:B------:R4:W2:Y:S02]  /*198f0*/  SHFL.IDX PT, R2, R7, RZ, 0x181f ;  /* 0x00181fff07027589 */ /* 0x0008a400000e0000 */
.L_x_1576:
        /* <DEDUP_REMOVED lines=8> */
.L_x_1577:
[----:B------:R-:W-:-:S04]  /*19980*/  IADD3 R3, R5, 0x10, RZ ;  /* 0x0000001005037810 */ /* 0x000fc80007ffe0ff */
[----:B------:R-:W-:-:S13]  /*19990*/  ISETP.GE.OR P0, PT, R3, R4, P2 ;  /* 0x000000040300720c */ /* 0x000fda0001706670 */
[----:B--2---:R-:W-:-:S04]  /*199a0*/  @!P0 LEA R2, P1, R0, R2, 0x1 ;  /* 0x0000000200028211 */ /* 0x004fc800078208ff */
[----:B------:R-:W-:-:S05]  /*199b0*/  @!P0 LEA.HI.X R3, R0, R8, R70, 0x1, P1 ;  /* 0x0000000800038211 */ /* 0x000fca00008f0c46 */
[----:B------:R2:W-:Y:S01]  /*199c0*/  @!P0 ST.E.128 [R2.64], R16 ;  /* 0x0000001002008985 */ /* 0x0005e2000c101d08 */
[----:B------:R-:W-:Y:S05]  /*199d0*/  BRA.DIV ~URZ, `(.L_x_1498) ;  /* 0x00003c027f007947 */ /* 0x000fea000b800000 */
[----:B------:R2:W3:Y:S02]  /*199e0*/  SHFL.IDX PT, R8, R6, 0x2, 0x181f ;  /* 0x00581f0006087f89 */ /* 0x0004e400000e0000 */
.L_x_1578:
[----:B------:R-:W-:Y:S05]  /*199f0*/  BRA.DIV ~URZ, `(.L_x_1499) ;  /* 0x00003c527f007947 */ /* 0x000fea000b800000 */
[----:B--2---:R2:W4:Y:S02]  /*19a00*/  SHFL.IDX PT, R2, R7, 0x2, 0x181f ;  /* 0x00581f0007027f89 */ /* 0x00452400000e0000 */
.L_x_1579:
        /* <DEDUP_REMOVED lines=8> */
.L_x_1580:
[----:B------:R-:W-:-:S04]  /*19a90*/  IADD3 R3, R5, 0x30, RZ ;  /* 0x0000003005037810 */ /* 0x000fc80007ffe0ff */
[----:B------:R-:W-:-:S13]  /*19aa0*/  ISETP.GE.OR P0, PT, R3, R4, P2 ;  /* 0x000000040300720c */ /* 0x000fda0001706670 */
[----:B---3--:R-:W-:-:S04]  /*19ab0*/  @!P0 LEA R2, P1, R0, R2, 0x1 ;  /* 0x0000000200028211 */ /* 0x008fc800078208ff */
[----:B--2---:R-:W-:-:S05]  /*19ac0*/  @!P0 LEA.HI.X R3, R0, R8, R70, 0x1, P1 ;  /* 0x0000000800038211 */ /* 0x004fca00008f0c46 */
[----:B-1----:R1:W-:Y:S01]  /*19ad0*/  @!P0 ST.E.128 [R2.64], R24 ;  /* 0x0000001802008985 */ /* 0x0023e2000c101d08 */
[----:B------:R-:W-:Y:S05]  /*19ae0*/  BRA.DIV ~URZ, `(.L_x_1501) ;  /* 0x00003ca27f007947 */ /* 0x000fea000b800000 */
[----:B------:R2:W3:Y:S02]  /*19af0*/  SHFL.IDX PT, R8, R6, 0x4, 0x181f ;  /* 0x00981f0006087f89 */ /* 0x0004e400000e0000 */
.L_x_1581:
[----:B------:R-:W-:Y:S05]  /*19b00*/  BRA.DIV ~URZ, `(.L_x_1502) ;  /* 0x00003cf27f007947 */ /* 0x000fea000b800000 */
[----:B-1----:R1:W2:Y:S02]  /*19b10*/  SHFL.IDX PT, R2, R7, 0x4, 0x181f ;  /* 0x00981f0007027f89 */ /* 0x0022a400000e0000 */
.L_x_1582:
        /* <DEDUP_REMOVED lines=8> */
.L_x_1583:
[----:B------:R-:W-:-:S04]  /*19ba0*/  IADD3 R3, R5, 0x50, RZ ;  /* 0x0000005005037810 */ /* 0x000fc80007ffe0ff */
[----:B------:R-:W-:-:S13]  /*19bb0*/  ISETP.GE.OR P0, PT, R3, R4, P2 ;  /* 0x000000040300720c */ /* 0x000fda0001706670 */
[----:B--2---:R-:W-:-:S04]  /*19bc0*/  @!P0 LEA R2, P1, R0, R2, 0x1 ;  /* 0x0000000200028211 */ /* 0x004fc800078208ff */
[----:B-1----:R-:W-:-:S05]  /*19bd0*/  @!P0 LEA.HI.X R3, R0, R8, R70, 0x1, P1 ;  /* 0x0000000800038211 */ /* 0x002fca00008f0c46 */
[----:B------:R1:W-:Y:S01]  /*19be0*/  @!P0 ST.E.128 [R2.64], R32 ;  /* 0x0000002002008985 */ /* 0x0003e2000c101d08 */
[----:B------:R-:W-:Y:S05]  /*19bf0*/  BRA.DIV ~URZ, `(.L_x_1504) ;  /* 0x00003d427f007947 */ /* 0x000fea000b800000 */
[----:B------:R2:W1:Y:S02]  /*19c00*/  SHFL.IDX PT, R8, R6, 0x6, 0x181f ;  /* 0x00d81f0006087f89 */ /* 0x00046400000e0000 */
.L_x_1584:
[----:B------:R-:W-:Y:S05]  /*19c10*/  BRA.DIV ~URZ, `(.L_x_1505) ;  /* 0x00003d927f007947 */ /* 0x000fea000b800000 */
[----:B-1----:R1:W2:Y:S02]  /*19c20*/  SHFL.IDX PT, R2, R7, 0x6, 0x181f ;  /* 0x00d81f0007027f89 */ /* 0x0022a400000e0000 */
.L_x_1585:
        /* <DEDUP_REMOVED lines=8> */
.L_x_1586:
[----:B------:R-:W-:-:S04]  /*19cb0*/  IADD3 R2, R5, 0x70, RZ ;  /* 0x0000007005027810 */ /* 0x000fc80007ffe0ff */
[----:B------:R-:W-:-:S13]  /*19cc0*/  ISETP.GE.OR P0, PT, R2, R4, P2 ;  /* 0x000000040200720c */ /* 0x000fda0001706670 */
[----:B------:R-:W-:Y:S05]  /*19cd0*/  @P0 BRA `(.L_x_1507) ;  /* 0x000018e000000947 */ /* 0x000fea0003800000 */
[----:B----4-:R-:W-:-:S04]  /*19ce0*/  LEA R2, P0, R0, R3, 0x1 ;  /* 0x0000000300027211 */ /* 0x010fc800078008ff */
[----:B---3--:R-:W-:-:S05]  /*19cf0*/  LEA.HI.X R3, R0, R6, R70, 0x1, P0 ;  /* 0x0000000600037211 */ /* 0x008fca00000f0c46 */
[----:B------:R3:W-:Y:S01]  /*19d00*/  ST.E.128 [R2.64], R40 ;  /* 0x0000002802007985 */ /* 0x0007e2000c101d08 */
[----:B------:R-:W-:Y:S05]  /*19d10*/  BRA `(.L_x_1507) ;  /* 0x000018a000007947 */ /* 0x000fea0003800000 */
.L_x_1494:
        /* <DEDUP_REMOVED lines=34> */
.L_x_1587:
[----:B------:R-:W-:Y:S05]  /*19f40*/  BRA.DIV ~URZ, `(.L_x_1509) ;  /* 0x00003c127f007947 */ /* 0x000fea000b800000 */
[----:B------:R3:W4:Y:S02]  /*19f50*/  SHFL.IDX PT, R2, R19, RZ, 0x1c1f ;  /* 0x001c1fff13027589 */ /* 0x00072400000e0000 */
.L_x_1588:
        /* <DEDUP_REMOVED lines=50> */
.L_x_1511:
[----:B------:R-:W-:Y:S05]  /*1a280*/  BSYNC B0 ;  /* 0x0000000000007941 */ /* 0x000fea0003800000 */
.L_x_1510:
[----:B------:R-:W-:Y:S05]  /*1a290*/  BRA.DIV ~URZ, `(.L_x_1512) ;  /* 0x000039327f007947 */ /* 0x000fea000b800000 */
[----:B--2---:R2:W1:Y:S04]  /*1a2a0*/  SHFL.IDX PT, R12, R13, 0x1, 0x1c1f ;  /* 0x003c1f000d0c7f89 */ /* 0x00446800000e0000 */
[----:B----4-:R2:W4:Y:S02]  /*1a2b0*/  SHFL.IDX PT, R2, R19, 0x1, 0x1c1f ;  /* 0x003c1f0013027f89 */ /* 0x01052400000e0000 */
.L_x_1589:
        /* <DEDUP_REMOVED lines=12> */
[----:B------:R-:W-:Y:S02]  /*1a380*/  @!P2 LEA R14, P1, R6, R2, 0x2 ;  /* 0x00000002060ea211 */ /* 0x000fe400078210ff */
        /* <DEDUP_REMOVED lines=22> */
.L_x_1514:
[----:B------:R-:W-:Y:S05]  /*1a4f0*/  BSYNC B0 ;  /* 0x0000000000007941 */ /* 0x000fea0003800000 */
.L_x_1513:
[----:B------:R-:W-:Y:S05]  /*1a500*/  BRA.DIV ~URZ, `(.L_x_1515) ;  /* 0x000037927f007947 */ /* 0x000fea000b800000 */
[----:B-1----:R1:W2:Y:S02]  /*1a510*/  SHFL.IDX PT, R12, R13, 0x2, 0x1c1f ;  /* 0x005c1f000d0c7f89 */ /* 0x0022a400000e0000 */
.L_x_1590:
[----:B------:R-:W-:Y:S05]  /*1a520*/  BRA.DIV ~URZ, `(.L_x_1516) ;  /* 0x000037e27f007947 */ /* 0x000fea000b800000 */
[----:B----4-:R4:W1:Y:S02]  /*1a530*/  SHFL.IDX PT, R2, R19, 0x2, 0x1c1f ;  /* 0x005c1f0013027f89 */ /* 0x01086400000e0000 */
.L_x_1591:
        /* <DEDUP_REMOVED lines=23> */
[C---:B--2---:R-:W-:Y:S02]  /*1a6b0*/  @!P5 LEA R10, P6, R4.reuse, R2, 0x2 ;  /* 0x00000002040ad211 */ /* 0x044fe400078c10ff */
        /* <DEDUP_REMOVED lines=13> */
.L_x_1518:
[----:B------:R-:W-:Y:S05]  /*1a790*/  BSYNC B0 ;  /* 0x0000000000007941 */ /* 0x000fea0003800000 */
.L_x_1517:
[----:B------:R-:W-:Y:S05]  /*1a7a0*/  BRA.DIV ~URZ, `(.L_x_1519) ;  /* 0x000035d27f007947 */ /* 0x000fea000b800000 */
[----:B--2---:R2:W3:Y:S04]  /*1a7b0*/  SHFL.IDX PT, R12, R13, 0x3, 0x1c1f ;  /* 0x007c1f000d0c7f89 */ /* 0x0044e800000e0000 */
[----:B-1----:R2:W1:Y:S02]  /*1a7c0*/  SHFL.IDX PT, R2, R19, 0x3, 0x1c1f ;  /* 0x007c1f0013027f89 */ /* 0x00246400000e0000 */
.L_x_1592:
[----:B------:R-:W5:Y:S02]  /*1a7d0*/  LDL R3, [R1+0x1c] ;  /* 0x00001c0001037983 */ /* 0x000f640000100800 */
[----:B-----5:R-:W-:-:S13]  /*1a7e0*/  LOP3.LUT P0, RZ, R3, 0x2, RZ, 0xc0, !PT ;  /* 0x0000000203ff7812 */ /* 0x020fda000780c0ff */
[----:B------:R-:W-:Y:S05]  /*1a7f0*/  @P0 BRA `(.L_x_1507) ;  /* 0x00000dc000000947 */ /* 0x000fea0003800000 */
[----:B------:R-:W5:Y:S01]  /*1a800*/  LDL R3, [R1+0x38] ;  /* 0x0000380001037983 */ /* 0x000f620000100800 */
[----:B------:R-:W-:Y:S02]  /*1a810*/  ISETP.GE.AND P4, PT, R6, c[0x0][0x3c8], PT ;  /* 0x0000f20006007a0c */ /* 0x000fe40003f86270 */
[----:B------:R-:W-:Y:S02]  /*1a820*/  ISETP.GE.AND P5, PT, R8, c[0x0][0x3c8], PT ;  /* 0x0000f20008007a0c */ /* 0x000fe40003fa6270 */
[----:B------:R-:W-:Y:S02]  /*1a830*/  ISETP.GE.AND P3, PT, R4, c[0x0][0x3c8], PT ;  /* 0x0000f20004007a0c */ /* 0x000fe40003f66270 */
[----:B------:R-:W-:-:S07]  /*1a840*/  ISETP.GE.AND P2, PT, R9, c[0x0][0x3c8], PT ;  /* 0x0000f20009007a0c */ /* 0x000fce0003f46270 */
[----:B-1----:R-:W-:Y:S02]  /*1a850*/  @!P4 LEA R16, P6, R6, R2, 0x2 ;  /* 0x000000020610c211 */ /* 0x002fe400078c10ff */
[----:B-----5:R-:W-:-:S13]  /*1a860*/  ISETP.GE.AND P0, PT, R3, c[0x0][0x3c8], PT ;  /* 0x0000f20003007a0c */ /* 0x020fda0003f06270 */
[----:B------:R-:W-:-:S04]  /*1a870*/  @!P0 LEA R10, P1, R3, R2, 0x2 ;  /* 0x00000002030a8211 */ /* 0x000fc800078210ff */
[----:B---3--:R-:W-:Y:S02]  /*1a880*/  @!P0 LEA.HI.X R11, R3, R12, R18, 0x2, P1 ;  /* 0x0000000c030b8211 */ /* 0x008fe400008f1412 */
[----:B------:R-:W-:Y:S02]  /*1a890*/  P2R R3, PR, RZ, 0x40 ;  /* 0x00000040ff037803 */ /* 0x000fe40000000000 */
[----:B------:R-:W-:Y:S01]  /*1a8a0*/  ISETP.GE.AND P1, PT, R5, c[0x0][0x3c8], PT ;  /* 0x0000f20005007a0c */ /* 0x000fe20003f26270 */
[----:B------:R1:W-:Y:S01]  /*1a8b0*/  @!P0 ST.E.64 [R10.64], R34 ;  /* 0x000000220a008985 */ /* 0x0003e2000c101b08 */
[-C--:B------:R-:W-:Y:S02]  /*1a8c0*/  @!P5 LEA R18, P0, R8, R2.reuse, 0x2 ;  /* 0x000000020812d211 */ /* 0x080fe400078010ff */
[----:B------:R-:W-:Y:S02]  /*1a8d0*/  @!P3 LEA R14, P6, R4, R2, 0x2 ;  /* 0x00000002040eb211 */ /* 0x000fe400078c10ff */
[----:B--2-4-:R-:W-:-:S02]  /*1a8e0*/  @!P5 LEA.HI.X R19, R8, R12, R20, 0x2, P0 ;  /* 0x0000000c0813d211 */ /* 0x014fc400000f1414 */
[----:B------:R-:W-:Y:S02]  /*1a8f0*/  ISETP.NE.AND P0, PT, R3, RZ, PT ;  /* 0x000000ff0300720c */ /* 0x000fe40003f05270 */
[-C--:B------:R-:W-:Y:S01]  /*1a900*/  @!P3 LEA.HI.X R15, R4, R12.reuse, R22, 0x2, P6 ;  /* 0x0000000c040fb211 */ /* 0x080fe200030f1416 */
        /* <DEDUP_REMOVED lines=20> */
.L_x_1492:
[----:B------:R-:W2:Y:S04]  /*1aa50*/  LDL.LU R3, [R1+0x48] ;  /* 0x0000480001037983 */ /* 0x000ea80000300800 */
[----:B------:R-:W3:Y:S01]  /*1aa60*/  LDL R8, [R1+0x50] ;  /* 0x0000500001087983 */ /* 0x000ee20000100800 */
        /* <DEDUP_REMOVED lines=19> */
.L_x_1520:
        /* <DEDUP_REMOVED lines=57> */
.L_x_1522:
[----:B------:R-:W-:Y:S05]  /*1af30*/  BSYNC B0 ;  /* 0x0000000000007941 */ /* 0x000fea0003800000 */
.L_x_1521:
        /* <DEDUP_REMOVED lines=38> */
.L_x_1593:
[----:B------:R-:W-:Y:S05]  /*1b1a0*/  BRA.DIV ~URZ, `(.L_x_1524) ;  /* 0x00002d127f007947 */ /* 0x000fea000b800000 */
[----:B------:R3:W4:Y:S02]  /*1b1b0*/  SHFL.IDX PT, R2, R7, RZ, 0x181f ;  /* 0x00181fff07027589 */ /* 0x00072400000e0000 */
.L_x_1594:
        /* <DEDUP_REMOVED lines=8> */
.L_x_1595:
[----:B------:R-:W-:-:S04]  /*1b240*/  IADD3 R3, R4, 0x10, RZ ;  /* 0x0000001004037810 */ /* 0x000fc80007ffe0ff */
[----:B------:R-:W-:-:S13]  /*1b250*/  ISETP.GE.OR P0, PT, R3, R5, P2 ;  /* 0x000000050300720c */ /* 0x000fda0001706670 */
[----:B--2---:R-:W-:-:S04]  /*1b260*/  @!P0 LEA R2, P1, R0, R2, 0x1 ;  /* 0x0000000200028211 */ /* 0x004fc800078208ff */
[----:B-1----:R-:W-:-:S05]  /*1b270*/  @!P0 LEA.HI.X R3, R0, R8, R70, 0x1, P1 ;  /* 0x0000000800038211 */ /* 0x002fca00008f0c46 */
[----:B------:R1:W-:Y:S01]  /*1b280*/  @!P0 ST.E.128 [R2.64], RZ ;  /* 0x000000ff02008985 */ /* 0x0003e2000c101d08 */
[----:B------:R-:W-:Y:S05]  /*1b290*/  BRA.DIV ~URZ, `(.L_x_1526) ;  /* 0x00002d627f007947 */ /* 0x000fea000b800000 */
[----:B------:R2:W1:Y:S02]  /*1b2a0*/  SHFL.IDX PT, R8, R6, 0x2, 0x181f ;  /* 0x00581f0006087f89 */ /* 0x00046400000e0000 */
.L_x_1596:
[----:B------:R-:W-:Y:S05]  /*1b2b0*/  BRA.DIV ~URZ, `(.L_x_1527) ;  /* 0x00002db27f007947 */ /* 0x000fea000b800000 */
[----:B-1----:R1:W2:Y:S02]  /*1b2c0*/  SHFL.IDX PT, R2, R7, 0x2, 0x181f ;  /* 0x00581f0007027f89 */ /* 0x0022a400000e0000 */
.L_x_1597:
        /* <DEDUP_REMOVED lines=8> */
.L_x_1598:
[----:B------:R-:W-:-:S04]  /*1b350*/  IADD3 R3, R4, 0x30, RZ ;  /* 0x0000003004037810 */ /* 0x000fc80007ffe0ff */
[----:B------:R-:W-:-:S13]  /*1b360*/  ISETP.GE.OR P0, PT, R3, R5, P2 ;  /* 0x000000050300720c */ /* 0x000fda0001706670 */
[----:B--2---:R-:W-:-:S04]  /*1b370*/  @!P0 LEA R2, P1, R0, R2, 0x1 ;  /* 0x0000000200028211 */ /* 0x004fc800078208ff */
[----:B------:R-:W-:-:S05]  /*1b380*/  @!P0 LEA.HI.X R3, R0, R8, R70, 0x1, P1 ;  /* 0x0000000800038211 */ /* 0x000fca00008f0c46 */
[----:B------:R2:W-:Y:S01]  /*1b390*/  @!P0 ST.E.128 [R2.64], RZ ;  /* 0x000000ff02008985 */ /* 0x0005e2000c101d08 */
[----:B------:R-:W-:Y:S05]  /*1b3a0*/  BRA.DIV ~URZ, `(.L_x_1529) ;  /* 0x00002e027f007947 */ /* 0x000fea000b800000 */
[----:B------:R1:W2:Y:S02]  /*1b3b0*/  SHFL.IDX PT, R8, R6, 0x4, 0x181f ;  /* 0x00981f0006087f89 */ /* 0x0002a400000e0000 */
.L_x_1599:
[----:B------:R-:W-:Y:S05]  /*1b3c0*/  BRA.DIV ~URZ, `(.L_x_1530) ;  /* 0x00002e527f007947 */ /* 0x000fea000b800000 */
[----:B--2---:R2:W1:Y:S02]  /*1b3d0*/  SHFL.IDX PT, R2, R7, 0x4, 0x181f ;  /* 0x00981f0007027f89 */ /* 0x00446400000e0000 */
.L_x_1600:
        /* <DEDUP_REMOVED lines=8> */
.L_x_1601:
[----:B------:R-:W-:-:S04]  /*1b460*/  IADD3 R3, R4, 0x50, RZ ;  /* 0x0000005004037810 */ /* 0x000fc80007ffe0ff */
[----:B------:R-:W-:-:S13]  /*1b470*/  ISETP.GE.OR P0, PT, R3, R5, P2 ;  /* 0x000000050300720c */ /* 0x000fda0001706670 */
[----:B---3--:R-:W-:-:S04]  /*1b480*/  @!P0 LEA R2, P1, R0, R2, 0x1 ;  /* 0x0000000200028211 */ /* 0x008fc800078208ff */
[----:B--2---:R-:W-:-:S05]  /*1b490*/  @!P0 LEA.HI.X R3, R0, R8, R70, 0x1, P1 ;  /* 0x0000000800038211 */ /* 0x004fca00008f0c46 */
[----:B------:R2:W-:Y:S01]  /*1b4a0*/  @!P0 ST.E.128 [R2.64], RZ ;  /* 0x000000ff02008985 */ /* 0x0005e2000c101d08 */
[----:B------:R-:W-:Y:S05]  /*1b4b0*/  BRA.DIV ~URZ, `(.L_x_1532) ;  /* 0x00002ea27f007947 */ /* 0x000fea000b800000 */
[----:B------:R3:W1:Y:S02]  /*1b4c0*/  SHFL.IDX PT, R8, R6, 0x6, 0x181f ;  /* 0x00d81f0006087f89 */ /* 0x00066400000e0000 */
.L_x_1602:
[----:B------:R-:W-:Y:S05]  /*1b4d0*/  BRA.DIV ~URZ, `(.L_x_1533) ;  /* 0x00002ef27f007947 */ /* 0x000fea000b800000 */
[----:B--2---:R2:W3:Y:S02]  /*1b4e0*/  SHFL.IDX PT, R2, R7, 0x6, 0x181f ;  /* 0x00d81f0007027f89 */ /* 0x0044e400000e0000 */
.L_x_1603:
        /* <DEDUP_REMOVED lines=8> */
.L_x_1604:
[----:B------:R-:W-:-:S04]  /*1b570*/  IADD3 R4, R4, 0x70, RZ ;  /* 0x0000007004047810 */ /* 0x000fc80007ffe0ff */
[----:B------:R-:W-:-:S13]  /*1b580*/  ISETP.GE.OR P0, PT, R4, R5, P2 ;  /* 0x000000050400720c */ /* 0x000fda0001706670 */
[----:B----4-:R-:W-:-:S04]  /*1b590*/  @!P0 LEA R2, P1, R0, R2, 0x1 ;  /* 0x0000000200028211 */ /* 0x010fc800078208ff */
[----:B---3--:R-:W-:-:S05]  /*1b5a0*/  @!P0 LEA.HI.X R3, R0, R6, R70, 0x1, P1 ;  /* 0x0000000600038211 */ /* 0x008fca00008f0c46 */
[----:B------:R3:W-:Y:S04]  /*1b5b0*/  @!P0 ST.E.128 [R2.64], RZ ;  /* 0x000000ff02008985 */ /* 0x0007e8000c101d08 */
.L_x_1507:
[----:B------:R-:W-:Y:S05]  /*1b5c0*/  BSYNC B1 ;  /* 0x0000000000017941 */ /* 0x000fea0003800000 */
.L_x_1491:
        /* <DEDUP_REMOVED lines=15> */
.L_x_1605:
[----:B------:R-:W-:Y:S05]  /*1b6c0*/  BRA.DIV ~URZ, `(.L_x_1537) ;  /* 0x00002eb27f007947 */ /* 0x000fea000b800000 */
[----:B------:R3:W1:Y:S02]  /*1b6d0*/  SHFL.IDX PT, R8, R45, 0x1, 0x1f ;  /* 0x00201f002d087f89 */ /* 0x00066400000e0000 */
.L_x_1606:
        /* <DEDUP_REMOVED lines=19> */
.L_x_1607:
        /* <DEDUP_REMOVED lines=16> */
.L_x_1608:
[----:B----4-:R-:W-:Y:S01]  /*1b910*/  IMAD R0, R0, c[0x0][0x538], RZ ;  /* 0x00014e0000007a24 */ /* 0x010fe200078e02ff */
[----:B------:R-:W-:Y:S04]  /*1b920*/  BSSY B1, `(.L_x_1540) ;  /* 0x00000ce000017945 */ /* 0x000fe80003800000 */
[----:B-1----:R-:W-:-:S04]  /*1b930*/  IADD3 R8, R0, R8, RZ ;  /* 0x0000000800087210 */ /* 0x002fc80007ffe0ff */
[----:B--2---:R-:W-:-:S13]  /*1b940*/  ISETP.GT.AND P0, PT, R8, R9, PT ;  /* 0x000000090800720c */ /* 0x004fda0003f04270 */
[----:B------:R-:W-:Y:S05]  /*1b950*/  @P0 BRA `(.L_x_1541) ;  /* 0x0000025000000947 */ /* 0x000fea0003800000 */
.L_x_1545:
        /* <DEDUP_REMOVED lines=17> */
.L_x_1609:
        /* <DEDUP_REMOVED lines=16> */
.L_x_1610:
[----:B--2---:R-:W-:-:S05]  /*1bb70*/  IMAD R0, R0, c[0x0][0x538], RZ ;  /* 0x00014e0000007a24 */ /* 0x004fca00078e02ff */
[----:B------:R-:W-:-:S04]  /*1bb80*/  IADD3 R8, R0, R8, RZ ;  /* 0x0000000800087210 */ /* 0x000fc80007ffe0ff */
[----:B------:R-:W-:-:S13]  /*1bb90*/  ISETP.GT.AND P0, PT, R8, R9, PT ;  /* 0x000000090800720c */ /* 0x000fda0003f04270 */
[----:B-1----:R-:W-:Y:S05]  /*1bba0*/  @!P0 BRA `(.L_x_1545) ;  /* 0xfffffdb000008947 */ /* 0x002fea000383ffff */
.L_x_1541:
[----:B------:R-:W-:-:S05]  /*1bbb0*/  IADD3 R8, -R0, R8, RZ ;  /* 0x0000000800087210 */ /* 0x000fca0007ffe1ff */
[----:B------:R-:W-:-:S05]  /*1bbc0*/  IMAD R0, R4, c[0x0][0x538], R8 ;  /* 0x00014e0004007a24 */ /* 0x000fca00078e0208 */
[----:B------:R-:W-:Y:S01]  /*1bbd0*/  ISETP.GT.AND P0, PT, R0, R9, PT ;  /* 0x000000090000720c */ /* 0x000fe20003f04270 */
[----:B------:R-:W-:-:S12]  /*1bbe0*/  BRA.DIV ~URZ, `(.L_x_1546) ;  /* 0x00002df27f007947 */ /* 0x000fd8000b800000 */
[----:B------:R-:W-:-:S03]  /*1bbf0*/  VOTE.ANY R5, PT, !P0 ;  /* 0x0000000000057806 */ /* 0x000fc600040e0100 */
.L_x_1611:
[----:B------:R-:W2:Y:S01]  /*1bc00*/  LDL.LU R2, [R1+0x4c] ;  /* 0x00004c0001027983 */ /* 0x000ea20000300800 */
[----:B------:R-:W2:Y:S02]  /*1bc10*/  POPC R0, R5 ;  /* 0x0000000500007309 */ /* 0x000ea40000000000 */
[----:B--2---:R-:W-:-:S05]  /*1bc20*/  IADD3 R2, R0, R2, RZ ;  /* 0x0000000200027210 */ /* 0x004fca0007ffe0ff */
[----:B------:R1:W-:Y:S01]  /*1bc30*/  STL [R1+0x4c], R2 ;  /* 0x00004c0201007387 */ /* 0x0003e20000100800 */
[----:B------:R-:W-:Y:S05]  /*1bc40*/  BRA.DIV ~URZ, `(.L_x_1547) ;  /* 0x00002de27f007947 */ /* 0x000fea000b800000 */
[----:B------:R2:W4:Y:S04]  /*1bc50*/  SHFL.IDX PT, R12, R6, R0, 0x1f ;  /* 0x00001f00060c7589 */ /* 0x00052800000e0000 */
[----:B------:R2:W1:Y:S02]  /*1bc60*/  SHFL.IDX PT, R7, R7, R0, 0x1f ;  /* 0x00001f0007077589 */ /* 0x00046400000e0000 */
.L_x_1612:
[----:B------:R-:W-:Y:S01]  /*1bc70*/  ISETP.NE.AND P0, PT, R5, RZ, PT ;  /* 0x000000ff0500720c */ /* 0x000fe20003f05270 */
[----:B------:R-:W-:-:S12]  /*1bc80*/  BSSY B0, `(.L_x_1548) ;  /* 0x0000005000007945 */ /* 0x000fd80003800000 */
[----:B------:R-:W-:Y:S05]  /*1bc90*/  @!P0 BRA `(.L_x_1549) ;  /* 0x0000003000008947 */ /* 0x000fea0003800000 */
[----:B--2---:R-:W-:Y:S01]  /*1bca0*/  IADD3 R0, R0, -0x1, RZ ;  /* 0xffffffff00007810 */ /* 0x004fe20007ffe0ff */
[----:B------:R-:W-:Y:S05]  /*1bcb0*/  BRA.DIV ~URZ, `(.L_x_1550) ;  /* 0x00002e427f007947 */ /* 0x000fea000b800000 */
[----:B------:R2:W3:Y:S02]  /*1bcc0*/  SHFL.IDX PT, R13, R4, R0, 0x1f ;  /* 0x00001f00040d7589 */ /* 0x0004e400000e0000 */
.L_x_1549:
[----:B------:R-:W-:Y:S05]  /*1bcd0*/  BSYNC B0 ;  /* 0x0000000000007941 */ /* 0x000fea0003800000 */
.L_x_1548:
        /* <DEDUP_REMOVED lines=68> */
.L_x_1552:
        /* <DEDUP_REMOVED lines=68> */
.L_x_1553:
[----:B------:R-:W-:Y:S05]  /*1c560*/  BSYNC B0 ;  /* 0x0000000000007941 */ /* 0x000fea0003800000 */
.L_x_1551:
[----:B------:R-:W-:-:S04]  /*1c570*/  LOP3.LUT R2, RZ, R2, RZ, 0x33, !PT ;  /* 0x00000002ff027212 */ /* 0x000fc800078e33ff */
[----:B-1----:R-:W-:-:S05]  /*1c580*/  IADD3 R0, R2, R12, RZ ;  /* 0x0000000c02007210 */ /* 0x002fca0007ffe0ff */
[----:B------:R1:W-:Y:S01]  /*1c590*/  STL [R1+0x44], R0 ;  /* 0x0000440001007387 */ /* 0x0003e20000100800 */
[----:B------:R-:W-:Y:S05]  /*1c5a0*/  BRA `(.L_x_1554) ;  /* 0x0000005000007947 */ /* 0x000fea0003800000 */
.L_x_1542:
[----:B------:R-:W-:Y:S01]  /*1c5b0*/  MOV R0, c[0x0][0x53c] ;  /* 0x00014f0000007a02 */ /* 0x000fe20000000f00 */
[----:B------:R1:W-:Y:S04]  /*1c5c0*/  STL [R1+0x40], R9 ;  /* 0x0000400901007387 */ /* 0x0003e80000100800 */
[----:B------:R1:W-:Y:S04]  /*1c5d0*/  STL [R1+0x44], RZ ;  /* 0x000044ff01007387 */ /* 0x0003e80000100800 */
[----:B------:R1:W-:Y:S04]  /*1c5e0*/  STL [R1+0x48], RZ ;  /* 0x000048ff01007387 */ /* 0x0003e80000100800 */
[----:B------:R1:W-:Y:S02]  /*1c5f0*/  STL [R1+0x4c], R0 ;  /* 0x00004c0001007387 */ /* 0x0003e40000100800 */
.L_x_1554:
[----:B------:R-:W-:Y:S05]  /*1c600*/  BSYNC B1 ;  /* 0x0000000000017941 */ /* 0x000fea0003800000 */
.L_x_1540:
        /* <DEDUP_REMOVED lines=9> */
.L_x_1535:
[----:B-1----:R-:W3:Y:S02]  /*1c6a0*/  LDL R0, [R1+0x4c] ;  /* 0x00004c0001007983 */ /* 0x002ee40000100800 */
[----:B---3--:R-:W-:-:S13]  /*1c6b0*/  ISETP.GE.AND P0, PT, R0, c[0x0][0x53c], PT ;  /* 0x00014f0000007a0c */ /* 0x008fda0003f06270 */
[----:B--2-4-:R-:W-:Y:S01]  /*1c6c0*/  @P0 CALL.REL.NOINC `(.L_x_1555) ;  /* 0x0000001000000944 */ /* 0x014fe20003c00000 */
[----:B------:R-:W-:Y:S05]  /*1c6d0*/  BRA `(.L_x_1556) ;  /* 0xfffe501000007947 */ /* 0x000fea000383ffff */
.L_x_1555:
[----:B------:R-:W-:Y:S05]  /*1c6e0*/  EXIT ;  /* 0x000000000000794d */ /* 0x000fea0003800000 */
.L_x_1361:
[----:B------:R-:W-:Y:S01]  /*1c6f0*/  IMAD.MOV.U32 R0, RZ, RZ, R5 ;  /* 0x000000ffff007224 */ /* 0x000fe200078e0005 */
[----:B------:R-:W-:Y:S02]  /*1c700*/  MOV R2, 0x1 ;  /* 0x0000000100027802 */ /* 0x000fe40000000f00 */
[----:B------:R-:W-:Y:S02]  /*1c710*/  MOV R3, 0x1c730 ;  /* 0x0001c73000037802 */ /* 0x000fe40000000f00 */
[----:B------:R-:W-:Y:S05]  /*1c720*/  CALL.REL.NOINC `($__internal_24_$__cuda_sm70_shflsync_up_p) ;  /* 0x000024e000007944 */ /* 0x000fea0003c00000 */
[----:B------:R-:W-:Y:S01]  /*1c730*/  MOV R0, R4 ;  /* 0x0000000400007202 */ /* 0x000fe20000000f00 */
[----:B------:R-:W-:Y:S05]  /*1c740*/  BRA `(.L_x_1557) ;  /* 0xfffe3d1000007947 */ /* 0x000fea000383ffff */
.L_x_1362:
[----:B------:R-:W-:Y:S01]  /*1c750*/  IMAD.MOV.U32 R0, RZ, RZ, R5 ;  /* 0x000000ffff007224 */ /* 0x000fe200078e0005 */
[----:B------:R-:W-:Y:S02]  /*1c760*/  MOV R2, 0x2 ;  /* 0x0000000200027802 */ /* 0x000fe40000000f00 */
[----:B------:R-:W-:Y:S02]  /*1c770*/  MOV R3, 0x1c790 ;  /* 0x0001c79000037802 */ /* 0x000fe40000000f00 */
[----:B------:R-:W-:Y:S05]  /*1c780*/  CALL.REL.NOINC `($__internal_24_$__cuda_sm70_shflsync_up_p) ;  /* 0x0000248000007944 */ /* 0x000fea0003c00000 */
[----:B------:R-:W-:Y:S01]  /*1c790*/  SEL R0, R4, RZ, P4 ;  /* 0x000000ff04007207 */ /* 0x000fe20002000000 */
[----:B------:R-:W-:Y:S01]  /*1c7a0*/  IMAD.MOV.U32 R2, RZ, RZ, 0x4 ;  /* 0x00000004ff027424 */ /* 0x000fe200078e00ff */
[----:B------:R-:W-:-:S03]  /*1c7b0*/  MOV R3, 0x1c7e0 ;  /* 0x0001c7e000037802 */ /* 0x000fc60000000f00 */
[----:B------:R-:W-:Y:S02]  /*1c7c0*/  IMAD.IADD R0, R5, 0x1, R0 ;  /* 0x0000000105007824 */ /* 0x000fe400078e0200 */
        /* <DEDUP_REMOVED lines=13> */
[----:B------:R-:W-:Y:S02]  /*1c8a0*/  MOV R3, 0x1f ;  /* 0x0000001f00037802 */ /* 0x000fe40000000f00 */
[----:B------:R-:W-:Y:S01]  /*1c8b0*/  MOV R2, 0x1c8f0 ;  /* 0x0001c8f000027802 */ /* 0x000fe20000000f00 */
[----:B------:R-:W-:-:S04]  /*1c8c0*/  IMAD.IADD R4, R0, 0x1, R4 ;  /* 0x0000000100047824 */ /* 0x000fc800078e0204 */
[----:B------:R-:W-:Y:S02]  /*1c8d0*/  IMAD.MOV.U32 R11, RZ, RZ, R4 ;  /* 0x000000ffff0b7224 */ /* 0x000fe400078e0004 */
[----:B------:R-:W-:Y:S05]  /*1c8e0*/  CALL.REL.NOINC `($__internal_23_$__cuda_sm70_shflsync_idx_p) ;  /* 0x000022d000007944 */ /* 0x000fea0003c00000 */
[----:B------:R-:W-:Y:S01]  /*1c8f0*/  MOV R0, R10 ;  /* 0x0000000a00007202 */ /* 0x000fe20000000f00 */
[----:B------:R-:W-:Y:S05]  /*1c900*/  BRA `(.L_x_1558) ;  /* 0xfffe3c5000007947 */ /* 0x000fea000383ffff */
.L_x_1364:
[----:B------:R-:W-:Y:S02]  /*1c910*/  SEL R0, RZ, 0x1, P0 ;  /* 0x00000001ff007807 */ /* 0x000fe40000000000 */
[----:B------:R-:W-:Y:S02]  /*1c920*/  MOV R2, 0x1c940 ;  /* 0x0001c94000027802 */ /* 0x000fe40000000f00 */
[----:B------:R-:W-:Y:S05]  /*1c930*/  CALL.REL.NOINC `($__internal_25_$__cuda_sm70_votesync_ballot) ;  /* 0x0000234000007944 */ /* 0x000fea0003c00000 */
[----:B------:R-:W-:Y:S01]  /*1c940*/  MOV R6, R0 ;  /* 0x0000000000067202 */ /* 0x000fe20000000f00 */
[----:B------:R-:W-:Y:S05]  /*1c950*/  BRA `(.L_x_1559) ;  /* 0xfffe3c9000007947 */ /* 0x000fea000383ffff */
.L_x_1365:
[----:B------:R-:W-:Y:S01]  /*1c960*/  IMAD.MOV.U32 R11, RZ, RZ, R9 ;  /* 0x000000ffff0b7224 */ /* 0x000fe200078e0009 */
[----:B------:R-:W-:Y:S01]  /*1c970*/  MOV R10, R0 ;  /* 0x00000000000a7202 */ /* 0x000fe20000000f00 */
[----:B------:R-:W-:Y:S01]  /*1c980*/  IMAD.MOV.U32 R3, RZ, RZ, 0x1f ;  /* 0x0000001fff037424 */ /* 0x000fe200078e00ff */
[----:B-1----:R-:W-:Y:S02]  /*1c990*/  MOV R2, 0x1c9b0 ;  /* 0x0001c9b000027802 */ /* 0x002fe40000000f00 */
[----:B------:R-:W-:Y:S05]  /*1c9a0*/  CALL.REL.NOINC `($__internal_23_$__cuda_sm70_shflsync_idx_p) ;  /* 0x0000221000007944 */ /* 0x000fea0003c00000 */
[----:B------:R-:W-:Y:S01]  /*1c9b0*/  IMAD.MOV.U32 R13, RZ, RZ, R10 ;  /* 0x000000ffff0d7224 */ /* 0x000fe200078e000a */
[----:B------:R-:W-:Y:S01]  /*1c9c0*/  MOV R11, R8 ;  /* 0x00000008000b7202 */ /* 0x000fe20000000f00 */
[----:B------:R-:W-:Y:S01]  /*1c9d0*/  IMAD.MOV.U32 R5, RZ, RZ, RZ ;  /* 0x000000ffff057224 */ /* 0x000fe200078e00ff */
[----:B------:R-:W-:Y:S01]  /*1c9e0*/  MOV R10, R0 ;  /* 0x00000000000a7202 */ /* 0x000fe20000000f00 */
[----:B------:R-:W-:Y:S01]  /*1c9f0*/  IMAD.MOV.U32 R3, RZ, RZ, 0x1f ;  /* 0x0000001fff037424 */ /* 0x000fe200078e00ff */
[----:B------:R-:W-:-:S02]  /*1ca00*/  MOV R2, 0x1ca20 ;  /* 0x0001ca2000027802 */ /* 0x000fc40000000f00 */
[----:B------:R-:W-:Y:S05]  /*1ca10*/  CALL.REL.NOINC `($__internal_23_$__cuda_sm70_shflsync_idx_p) ;  /* 0x000021a000007944 */ /* 0x000fea0003c00000 */
[----:B------:R-:W-:Y:S01]  /*1ca20*/  MOV R9, R10 ;  /* 0x0000000a00097202 */ /* 0x000fe20000000f00 */
[----:B------:R-:W-:Y:S05]  /*1ca30*/  BRA `(.L_x_1560) ;  /* 0xfffe3c2000007947 */ /* 0x000fea000383ffff */
.L_x_1368:
[----:B------:R-:W-:Y:S01]  /*1ca40*/  IMAD.MOV.U32 R11, RZ, RZ, R4 ;  /* 0x000000ffff0b7224 */ /* 0x000fe200078e0004 */
[----:B------:R-:W-:-:S02]  /*1ca50*/  MOV R3, 0x1f ;  /* 0x0000001f00037802 */ /* 0x000fc40000000f00 */
[----:B-1----:R-:W-:Y:S02]  /*1ca60*/  MOV R2, 0x1ca80 ;  /* 0x0001ca8000027802 */ /* 0x002fe40000000f00 */
[----:B--234-:R-:W-:Y:S05]  /*1ca70*/  CALL.REL.NOINC `($__internal_23_$__cuda_sm70_shflsync_idx_p) ;  /* 0x0000214000007944 */ /* 0x01cfea0003c00000 */
[----:B------:R-:W-:Y:S01]  /*1ca80*/  MOV R5, R10 ;  /* 0x0000000a00057202 */ /* 0x000fe20000000f00 */
[----:B------:R-:W-:Y:S05]  /*1ca90*/  BRA `(.L_x_1367) ;  /* 0xfffe3c2000007947 */ /* 0x000fea000383ffff */
.L_x_1417:
[----:B------:R-:W-:Y:S01]  /*1caa0*/  IMAD.MOV.U32 R11, RZ, RZ, R5 ;  /* 0x000000ffff0b7224 */ /* 0x000fe200078e0005 */
[----:B------:R-:W-:Y:S01]  /*1cab0*/  MOV R10, RZ ;  /* 0x000000ff000a7202 */ /* 0x000fe20000000f00 */
[----:B------:R-:W-:Y:S01]  /*1cac0*/  IMAD.MOV.U32 R3, RZ, RZ, 0x181f ;  /* 0x0000181fff037424 */ /* 0x000fe200078e00ff */
[----:B-1----:R-:W-:Y:S02]  /*1cad0*/  MOV R2, 0x1caf0 ;  /* 0x0001caf000027802 */ /* 0x002fe40000000f00 */
[----:B-----5:R-:W-:Y:S05]  /*1cae0*/  CALL.REL.NOINC `($__internal_23_$__cuda_sm70_shflsync_idx_p) ;  /* 0x000020d000007944 */ /* 0x020fea0003c00000 */
[----:B------:R-:W-:Y:S01]  /*1caf0*/  MOV R7, R10 ;  /* 0x0000000a00077202 */ /* 0x000fe20000000f00 */
[----:B------:R-:W-:Y:S05]  /*1cb00*/  BRA `(.L_x_1561) ;  /* 0xfffeb84000007947 */ /* 0x000fea000383ffff */
.L_x_1418:
[----:B------:R-:W-:Y:S01]  /*1cb10*/  IMAD.MOV.U32 R11, RZ, RZ, R6 ;  /* 0x000000ffff0b7224 */ /* 0x000fe200078e0006 */
[----:B------:R-:W-:Y:S01]  /*1cb20*/  MOV R10, RZ ;  /* 0x000000ff000a7202 */ /* 0x000fe20000000f00 */
[----:B------:R-:W-:Y:S01]  /*1cb30*/  IMAD.MOV.U32 R3, RZ, RZ, 0x181f ;  /* 0x0000181fff037424 */ /* 0x000fe200078e00ff */
[----:B-1----:R-:W-:Y:S02]  /*1cb40*/  MOV R2, 0x1cb60 ;  /* 0x0001cb6000027802 */ /* 0x002fe40000000f00 */
[----:B--23-5:R-:W-:Y:S05]  /*1cb50*/  CALL.REL.NOINC `($__internal_23_$__cuda_sm70_shflsync_idx_p) ;  /* 0x0000206000007944 */ /* 0x02cfea0003c00000 */
[----:B------:R-:W-:Y:S01]  /*1cb60*/  MOV R2, R10 ;  /* 0x0000000a00027202 */ /* 0x000fe20000000f00 */
[----:B------:R-:W-:Y:S05]  /*1cb70*/  BRA `(.L_x_1562) ;  /* 0xfffeb7f000007947 */ /* 0x000fea000383ffff */
.L_x_1421:
[----:B------:R-:W-:Y:S01]  /*1cb80*/  IMAD.MOV.U32 R11, RZ, RZ, R5 ;  /* 0x000000ffff0b7224 */ /* 0x000fe200078e0005 */
[----:B------:R-:W-:Y:S01]  /*1cb90*/  MOV R10, 0x1 ;  /* 0x00000001000a7802 */ /* 0x000fe20000000f00 */
[----:B--2---:R-:W-:Y:S01]  /*1cba0*/  IMAD.MOV.U32 R3, RZ, RZ, 0x181f ;  /* 0x0000181fff037424 */ /* 0x004fe200078e00ff */
[----:B----4-:R-:W-:-:S02]  /*1cbb0*/  MOV R2, 0x1cbd0 ;  /* 0x0001cbd000027802 */ /* 0x010fc40000000f00 */
[----:B-1-3-5:R-:W-:Y:S05]  /*1cbc0*/  CALL.REL.NOINC `($__internal_23_$__cuda_sm70_shflsync_idx_p) ;  /* 0x00001ff000007944 */ /* 0x02afea0003c00000 */
[----:B------:R-:W-:Y:S01]  /*1cbd0*/  IMAD.MOV.U32 R7, RZ, RZ, R10 ;  /* 0x000000ffff077224 */ /* 0x000fe200078e000a */
[----:B------:R-:W-:Y:S01]  /*1cbe0*/  MOV R10, 0x1 ;  /* 0x00000001000a7802 */ /* 0x000fe20000000f00 */
[----:B------:R-:W-:Y:S01]  /*1cbf0*/  IMAD.MOV.U32 R11, RZ, RZ, R6 ;  /* 0x000000ffff0b7224 */ /* 0x000fe200078e0006 */
[----:B------:R-:W-:-:S02]  /*1cc00*/  MOV R3, 0x181f ;  /* 0x0000181f00037802 */ /* 0x000fc40000000f00 */
[----:B------:R-:W-:Y:S02]  /*1cc10*/  MOV R2, 0x1cc30 ;  /* 0x0001cc3000027802 */ /* 0x000fe40000000f00 */
[----:B------:R-:W-:Y:S05]  /*1cc20*/  CALL.REL.NOINC `($__internal_23_$__cuda_sm70_shflsync_idx_p) ;  /* 0x00001f9000007944 */ /* 0x000fea0003c00000 */
[----:B------:R-:W-:Y:S01]  /*1cc30*/  MOV R2, R10 ;  /* 0x0000000a00027202 */ /* 0x000fe20000000f00 */
[----:B------:R-:W-:Y:S05]  /*1cc40*/  BRA `(.L_x_1563) ;  /* 0xfffeb81000007947 */ /* 0x000fea000383ffff */
.L_x_1424:
[----:B------:R-:W-:Y:S01]  /*1cc50*/  IMAD.MOV.U32 R11, RZ, RZ, R5 ;  /* 0x000000ffff0b7224 */ /* 0x000fe200078e0005 */
[----:B------:R-:W-:Y:S01]  /*1cc60*/  MOV R10, 0x2 ;  /* 0x00000002000a7802 */ /* 0x000fe20000000f00 */
[----:B-1----:R-:W-:Y:S01]  /*1cc70*/  IMAD.MOV.U32 R3, RZ, RZ, 0x181f ;  /* 0x0000181fff037424 */ /* 0x002fe200078e00ff */
[----:B--2---:R-:W-:Y:S02]  /*1cc80*/  MOV R2, 0x1cca0 ;  /* 0x0001cca000027802 */ /* 0x004fe40000000f00 */
[----:B---3-5:R-:W-:Y:S05]  /*1cc90*/  CALL.REL.NOINC `($__internal_23_$__cuda_sm70_shflsync_idx_p) ;  /* 0x00001f2000007944 */ /* 0x028fea0003c00000 */
[----:B------:R-:W-:Y:S01]  /*1cca0*/  MOV R7, R10 ;  /* 0x0000000a00077202 */ /* 0x000fe20000000f00 */
[----:B------:R-:W-:Y:S05]  /*1ccb0*/  BRA `(.L_x_1564) ;  /* 0xfffeb87000007947 */ /* 0x000fea000383ffff */
.L_x_1425:
[----:B------:R-:W-:Y:S01]  /*1ccc0*/  IMAD.MOV.U32 R11, RZ, RZ, R6 ;  /* 0x000000ffff0b7224 */ /* 0x000fe200078e0006 */
[----:B------:R-:W-:Y:S01]  /*1ccd0*/  MOV R10, 0x2 ;  /* 0x00000002000a7802 */ /* 0x000fe20000000f00 */
[----:B------:R-:W-:Y:S01]  /*1cce0*/  IMAD.MOV.U32 R3, RZ, RZ, 0x181f ;  /* 0x0000181fff037424 */ /* 0x000fe200078e00ff */
[----:B--2---:R-:W-:Y:S02]  /*1ccf0*/  MOV R2, 0x1cd10 ;  /* 0x0001cd1000027802 */ /* 0x004fe40000000f00 */
[----:B-1-345:R-:W-:Y:S05]  /*1cd00*/  CALL.REL.NOINC `($__internal_23_$__cuda_sm70_shflsync_idx_p) ;  /* 0x00001eb000007944 */ /* 0x03afea0003c00000 */
[----:B------:R-:W-:Y:S01]  /*1cd10*/  MOV R2, R10 ;  /* 0x0000000a00027202 */ /* 0x000fe20000000f00 */
[----:B------:R-:W-:Y:S05]  /*1cd20*/  BRA `(.L_x_1565) ;  /* 0xfffeb82000007947 */ /* 0x000fea000383ffff */
.L_x_1428:
[----:B------:R-:W-:Y:S01]  /*1cd30*/  IMAD.MOV.U32 R11, RZ, RZ, R5 ;  /* 0x000000ffff0b7224 */ /* 0x000fe200078e0005 */
[----:B------:R-:W-:Y:S01]  /*1cd40*/  MOV R10, 0x3 ;  /* 0x00000003000a7802 */ /* 0x000fe20000000f00 */
[----:B-1----:R-:W-:Y:S01]  /*1cd50*/  IMAD.MOV.U32 R3, RZ, RZ, 0x181f ;  /* 0x0000181fff037424 */ /* 0x002fe200078e00ff */
[----:B------:R-:W-:-:S02]  /*1cd60*/  MOV R2, 0x1cd80 ;  /* 0x0001cd8000027802 */ /* 0x000fc40000000f00 */
[----:B--2345:R-:W-:Y:S05]  /*1cd70*/  CALL.REL.NOINC `($__internal_23_$__cuda_sm70_shflsync_idx_p) ;  /* 0x00001e4000007944 */ /* 0x03cfea0003c00000 */
        /* <DEDUP_REMOVED lines=8> */
.L_x_1431:
[----:B------:R-:W-:Y:S01]  /*1ce00*/  IMAD.MOV.U32 R11, RZ, RZ, R5 ;  /* 0x000000ffff0b7224 */ /* 0x000fe200078e0005 */
[----:B------:R-:W-:Y:S01]  /*1ce10*/  MOV R10, 0x4 ;  /* 0x00000004000a7802 */ /* 0x000fe20000000f00 */
[----:B-1----:R-:W-:Y:S01]  /*1ce20*/  IMAD.MOV.U32 R3, RZ, RZ, 0x181f ;  /* 0x0000181fff037424 */ /* 0x002fe200078e00ff */
[----:B------:R-:W-:Y:S02]  /*1ce30*/  MOV R2, 0x1ce50 ;  /* 0x0001ce5000027802 */ /* 0x000fe40000000f00 */
[----:B--2345:R-:W-:Y:S05]  /*1ce40*/  CALL.REL.NOINC `($__internal_23_$__cuda_sm70_shflsync_idx_p) ;  /* 0x00001d7000007944 */ /* 0x03cfea0003c00000 */
[----:B------:R-:W-:Y:S01]  /*1ce50*/  MOV R7, R10 ;  /* 0x0000000a00077202 */ /* 0x000fe20000000f00 */
[----:B------:R-:W-:Y:S05]  /*1ce60*/  BRA `(.L_x_1567) ;  /* 0xfffeb89000007947 */ /* 0x000fea000383ffff */
.L_x_1432:
[----:B------:R-:W-:Y:S01]  /*1ce70*/  IMAD.MOV.U32 R11, RZ, RZ, R6 ;  /* 0x000000ffff0b7224 */ /* 0x000fe200078e0006 */
[----:B------:R-:W-:Y:S01]  /*1ce80*/  MOV R10, 0x4 ;  /* 0x00000004000a7802 */ /* 0x000fe20000000f00 */
[----:B-1----:R-:W-:Y:S01]  /*1ce90*/  IMAD.MOV.U32 R3, RZ, RZ, 0x181f ;  /* 0x0000181fff037424 */ /* 0x002fe200078e00ff */
[----:B------:R-:W-:Y:S02]  /*1cea0*/  MOV R2, 0x1cec0 ;  /* 0x0001cec000027802 */ /* 0x000fe40000000f00 */
[----:B--2345:R-:W-:Y:S05]  /*1ceb0*/  CALL.REL.NOINC `($__internal_23_$__cuda_sm70_shflsync_idx_p) ;  /* 0x00001d0000007944 */ /* 0x03cfea0003c00000 */
[----:B------:R-:W-:Y:S01]  /*1cec0*/  MOV R2, R10 ;  /* 0x0000000a00027202 */ /* 0x000fe20000000f00 */
[----:B------:R-:W-:Y:S05]  /*1ced0*/  BRA `(.L_x_1568) ;  /* 0xfffeb84000007947 */ /* 0x000fea000383ffff */
.L_x_1435:
[----:B------:R-:W-:Y:S01]  /*1cee0*/  IMAD.MOV.U32 R11, RZ, RZ, R5 ;  /* 0x000000ffff0b7224 */ /* 0x000fe200078e0005 */
[----:B------:R-:W-:Y:S01]  /*1cef0*/  MOV R10, 0x5 ;  /* 0x00000005000a7802 */ /* 0x000fe20000000f00 */
[----:B--2---:R-:W-:Y:S01]  /*1cf00*/  IMAD.MOV.U32 R3, RZ, RZ, 0x181f ;  /* 0x0000181fff037424 */ /* 0x004fe200078e00ff */
[----:B------:R-:W-:-:S02]  /*1cf10*/  MOV R2, 0x1cf30 ;  /* 0x0001cf3000027802 */ /* 0x000fc40000000f00 */
[----:B-1-345:R-:W-:Y:S05]  /*1cf20*/  CALL.REL.NOINC `($__internal_23_$__cuda_sm70_shflsync_idx_p) ;  /* 0x00001c9000007944 */ /* 0x03afea0003c00000 */
        /* <DEDUP_REMOVED lines=8> */
.L_x_1438:
[----:B------:R-:W-:Y:S01]  /*1cfb0*/  IMAD.MOV.U32 R11, RZ, RZ, R5 ;  /* 0x000000ffff0b7224 */ /* 0x000fe200078e0005 */
[----:B------:R-:W-:Y:S01]  /*1cfc0*/  MOV R10, 0x6 ;  /* 0x00000006000a7802 */ /* 0x000fe20000000f00 */
[----:B-1----:R-:W-:Y:S01]  /*1cfd0*/  IMAD.MOV.U32 R3, RZ, RZ, 0x181f ;  /* 0x0000181fff037424 */ /* 0x002fe200078e00ff */
[----:B--2---:R-:W-:Y:S02]  /*1cfe0*/  MOV R2, 0x1d000 ;  /* 0x0001d00000027802 */ /* 0x004fe40000000f00 */
[----:B---345:R-:W-:Y:S05]  /*1cff0*/  CALL.REL.NOINC `($__internal_23_$__cuda_sm70_shflsync_idx_p) ;  /* 0x00001bc000007944 */ /* 0x038fea0003c00000 */
[----:B------:R-:W-:Y:S01]  /*1d000*/  MOV R7, R10 ;  /* 0x0000000a00077202 */ /* 0x000fe20000000f00 */
[----:B------:R-:W-:Y:S05]  /*1d010*/  BRA `(.L_x_1570) ;  /* 0xfffeb8b000007947 */ /* 0x000fea000383ffff */
.L_x_1439:
[----:B------:R-:W-:Y:S01]  /*1d020*/  IMAD.MOV.U32 R11, RZ, RZ, R6 ;  /* 0x000000ffff0b7224 */ /* 0x000fe200078e0006 */
[----:B------:R-:W-:Y:S01]  /*1d030*/  MOV R10, 0x6 ;  /* 0x00000006000a7802 */ /* 0x000fe20000000f00 */
[----:B------:R-:W-:Y:S01]  /*1d040*/  IMAD.MOV.U32 R3, RZ, RZ, 0x181f ;  /* 0x0000181fff037424 */ /* 0x000fe200078e00ff */
[----:B--2---:R-:W-:Y:S02]  /*1d050*/  MOV R2, 0x1d070 ;  /* 0x0001d07000027802 */ /* 0x004fe40000000f00 */
[----:B-1-345:R-:W-:Y:S05]  /*1d060*/  CALL.REL.NOINC `($__internal_23_$__cuda_sm70_shflsync_idx_p) ;  /* 0x00001b5000007944 */ /* 0x03afea0003c00000 */
[----:B------:R-:W-:Y:S01]  /*1d070*/  MOV R2, R10 ;  /* 0x0000000a00027202 */ /* 0x000fe20000000f00 */
[----:B------:R-:W-:Y:S05]  /*1d080*/  BRA `(.L_x_1571) ;  /* 0xfffeb86000007947 */ /* 0x000fea000383ffff */
.L_x_1442:
        /* <DEDUP_REMOVED lines=13> */
.L_x_1487:
[----:B------:R1:W5:Y:S01]  /*1d160*/  LDL R0, [R1] ;  /* 0x0000000001007983 */ /* 0x0003620000100800 */
[----:B------:R-:W-:Y:S02]  /*1d170*/  MOV R7, 0x2 ;  /* 0x0000000200077802 */ /* 0x000fe40000000f00 */
[----:B------:R-:W-:Y:S02]  /*1d180*/  MOV R3, 0x1d1a0 ;  /* 0x0001d1a000037802 */ /* 0x000fe40000000f00 */
[----:B-1---5:R-:W-:Y:S05]  /*1d190*/  CALL.REL.NOINC `($__internal_22_$__cuda_sm70_shflsync_bfly_p) ;  /* 0x000019d000007944 */ /* 0x022fea0003c00000 */
[----:B--2---:R-:W-:Y:S01]  /*1d1a0*/  MOV R2, R0 ;  /* 0x0000000000027202 */ /* 0x004fe20000000f00 */
[----:B-1----:R-:W-:Y:S05]  /*1d1b0*/  BRA `(.L_x_1573) ;  /* 0xffffad5000007947 */ /* 0x002fea000383ffff */
.L_x_1488:
[----:B------:R-:W-:Y:S01]  /*1d1c0*/  IMAD.MOV.U32 R0, RZ, RZ, R2 ;  /* 0x000000ffff007224 */ /* 0x000fe200078e0002 */
[----:B------:R-:W-:Y:S02]  /*1d1d0*/  MOV R7, 0x1 ;  /* 0x0000000100077802 */ /* 0x000fe40000000f00 */
[----:B------:R-:W-:Y:S02]  /*1d1e0*/  MOV R3, 0x1d200 ;  /* 0x0001d20000037802 */ /* 0x000fe40000000f00 */
[----:B------:R-:W-:Y:S05]  /*1d1f0*/  CALL.REL.NOINC `($__internal_22_$__cuda_sm70_shflsync_bfly_p) ;  /* 0x0000197000007944 */ /* 0x000fea0003c00000 */
[----:B--2---:R-:W-:Y:S02]  /*1d200*/  FADD.FTZ R2, R2, R0 ;  /* 0x0000000002027221 */ /* 0x004fe40000010000 */
[----:B------:R2:W5:Y:S01]  /*1d210*/  LDL R0, [R1+0x4] ;  /* 0x0000040001007983 */ /* 0x0005620000100800 */
[----:B-1----:R-:W-:-:S02]  /*1d220*/  MOV R7, 0x2 ;  /* 0x0000000200077802 */ /* 0x002fc40000000f00 */
[----:B------:R-:W-:Y:S02]  /*1d230*/  MOV R3, 0x1d250 ;  /* 0x0001d25000037802 */ /* 0x000fe40000000f00 */
[----:B--2--5:R-:W-:Y:S05]  /*1d240*/  CALL.REL.NOINC `($__internal_22_$__cuda_sm70_shflsync_bfly_p) ;  /* 0x0000192000007944 */ /* 0x024fea0003c00000 */
[----:B------:R-:W3:Y:S01]  /*1d250*/  LDL.LU R3, [R1+0x4] ;  /* 0x0000040001037983 */ /* 0x000ee20000300800 */
[----:B-1----:R-:W-:Y:S01]  /*1d260*/  MOV R7, 0x1 ;  /* 0x0000000100077802 */ /* 0x002fe20000000f00 */
[----:B--23--:R-:W-:Y:S01]  /*1d270*/  FADD.FTZ R5, R3, R0 ;  /* 0x0000000003057221 */ /* 0x00cfe20000010000 */
[----:B------:R-:W-:-:S04]  /*1d280*/  MOV R3, 0x1d2b0 ;  /* 0x0001d2b000037802 */ /* 0x000fc80000000f00 */
[----:B------:R-:W-:Y:S02]  /*1d290*/  MOV R0, R5 ;  /* 0x0000000500007202 */ /* 0x000fe40000000f00 */
[----:B------:R-:W-:Y:S05]  /*1d2a0*/  CALL.REL.NOINC `($__internal_22_$__cuda_sm70_shflsync_bfly_p) ;  /* 0x000018c000007944 */ /* 0x000fea0003c00000 */
[----:B--2---:R-:W-:Y:S02]  /*1d2b0*/  FADD.FTZ R4, R5, R0 ;  /* 0x0000000005047221 */ /* 0x004fe40000010000 */
[----:B------:R2:W5:Y:S01]  /*1d2c0*/  LDL R0, [R1+0x8] ;  /* 0x0000080001007983 */ /* 0x0005620000100800 */
[----:B-1----:R-:W-:Y:S02]  /*1d2d0*/  MOV R7, 0x2 ;  /* 0x0000000200077802 */ /* 0x002fe40000000f00 */
        /* <DEDUP_REMOVED lines=19> */
[----:B--2---:R-:W-:Y:S01]  /*1d410*/  MOV R8, R0 ;  /* 0x0000000000087202 */ /* 0x004fe20000000f00 */
[----:B-1----:R-:W-:Y:S05]  /*1d420*/  BRA `(.L_x_1574) ;  /* 0xffffac1000007947 */ /* 0x002fea000383ffff */
.L_x_1495:
[----:B--234-:R-:W-:Y:S01]  /*1d430*/  IMAD.MOV.U32 R11, RZ, RZ, R6 ;  /* 0x000000ffff0b7224 */ /* 0x01cfe200078e0006 */
[----:B------:R-:W-:Y:S01]  /*1d440*/  MOV R10, RZ ;  /* 0x000000ff000a7202 */ /* 0x000fe20000000f00 */
[----:B------:R-:W-:Y:S01]  /*1d450*/  IMAD.MOV.U32 R3, RZ, RZ, 0x181f ;  /* 0x0000181fff037424 */ /* 0x000fe200078e00ff */
[----:B------:R-:W-:Y:S02]  /*1d460*/  MOV R2, 0x1d480 ;  /* 0x0001d48000027802 */ /* 0x000fe40000000f00 */
[----:B-1----:R-:W-:Y:S05]  /*1d470*/  CALL.REL.NOINC `($__internal_23_$__cuda_sm70_shflsync_idx_p) ;  /* 0x0000174000007944 */ /* 0x002fea0003c00000 */
[----:B------:R-:W-:Y:S01]  /*1d480*/  MOV R8, R10 ;  /* 0x0000000a00087202 */ /* 0x000fe20000000f00 */
[----:B------:R-:W-:Y:S05]  /*1d490*/  BRA `(.L_x_1575) ;  /* 0xffffc44000007947 */ /* 0x000fea000383ffff */
.L_x_1496:
[----:B------:R-:W-:Y:S01]  /*1d4a0*/  IMAD.MOV.U32 R11, RZ, RZ, R7 ;  /* 0x000000ffff0b7224 */ /* 0x000fe200078e0007 */
[----:B------:R-:W-:Y:S01]  /*1d4b0*/  MOV R10, RZ ;  /* 0x000000ff000a7202 */ /* 0x000fe20000000f00 */
[----:B------:R-:W-:Y:S01]  /*1d4c0*/  IMAD.MOV.U32 R3, RZ, RZ, 0x181f ;  /* 0x0000181fff037424 */ /* 0x000fe200078e00ff */
[----:B------:R-:W-:Y:S02]  /*1d4d0*/  MOV R2, 0x1d4f0 ;  /* 0x0001d4f000027802 */ /* 0x000fe40000000f00 */
[----:B-123--:R-:W-:Y:S05]  /*1d4e0*/  CALL.REL.NOINC `($__internal_23_$__cuda_sm70_shflsync_idx_p) ;  /* 0x000016d000007944 */ /* 0x00efea0003c00000 */
[----:B------:R-:W-:Y:S01]  /*1d4f0*/  MOV R2, R10 ;  /* 0x0000000a00027202 */ /* 0x000fe20000000f00 */
[----:B------:R-:W-:Y:S05]  /*1d500*/  BRA `(.L_x_1576) ;  /* 0xffffc3f000007947 */ /* 0x000fea000383ffff */
.L_x_1497:
[----:B------:R-:W-:Y:S01]  /*1d510*/  IMAD.MOV.U32 R11, RZ, RZ, R6 ;  /* 0x000000ffff0b7224 */ /* 0x000fe200078e0006 */
[----:B------:R-:W-:Y:S01]  /*1d520*/  MOV R10, 0x1 ;  /* 0x00000001000a7802 */ /* 0x000fe20000000f00 */
[----:B--2---:R-:W-:Y:S01]  /*1d530*/  IMAD.MOV.U32 R3, RZ, RZ, 0x181f ;  /* 0x0000181fff037424 */ /* 0x004fe200078e00ff */
[----:B------:R-:W-:-:S02]  /*1d540*/  MOV R2, 0x1d560 ;  /* 0x0001d56000027802 */ /* 0x000fc40000000f00 */
[----:B-1--4-:R-:W-:Y:S05]  /*1d550*/  CALL.REL.NOINC `($__internal_23_$__cuda_sm70_shflsync_idx_p) ;  /* 0x0000166000007944 */ /* 0x012fea0003c00000 */
        /* <DEDUP_REMOVED lines=8> */
.L_x_1498:
[----:B------:R-:W-:Y:S01]  /*1d5e0*/  IMAD.MOV.U32 R11, RZ, RZ, R6 ;  /* 0x000000ffff0b7224 */ /* 0x000fe200078e0006 */
[----:B------:R-:W-:Y:S01]  /*1d5f0*/  MOV R10, 0x2 ;  /* 0x00000002000a7802 */ /* 0x000fe20000000f00 */
[----:B--2---:R-:W-:Y:S01]  /*1d600*/  IMAD.MOV.U32 R3, RZ, RZ, 0x181f ;  /* 0x0000181fff037424 */ /* 0x004fe200078e00ff */
[----:B------:R-:W-:Y:S02]  /*1d610*/  MOV R2, 0x1d630 ;  /* 0x0001d63000027802 */ /* 0x000fe40000000f00 */
[----:B-1-34-:R-:W-:Y:S05]  /*1d620*/  CALL.REL.NOINC `($__internal_23_$__cuda_sm70_shflsync_idx_p) ;  /* 0x0000159000007944 */ /* 0x01afea0003c00000 */
[----:B------:R-:W-:Y:S01]  /*1d630*/  MOV R8, R10 ;  /* 0x0000000a00087202 */ /* 0x000fe20000000f00 */
[----:B------:R-:W-:Y:S05]  /*1d640*/  BRA `(.L_x_1578) ;  /* 0xffffc3a000007947 */ /* 0x000fea000383ffff */
.L_x_1499:
[----:B------:R-:W-:Y:S01]  /*1d650*/  IMAD.MOV.U32 R11, RZ, RZ, R7 ;  /* 0x000000ffff0b7224 */ /* 0x000fe200078e0007 */
[----:B------:R-:W-:Y:S01]  /*1d660*/  MOV R10, 0x2 ;  /* 0x00000002000a7802 */ /* 0x000fe20000000f00 */
[----:B--2---:R-:W-:Y:S01]  /*1d670*/  IMAD.MOV.U32 R3, RZ, RZ, 0x181f ;  /* 0x0000181fff037424 */ /* 0x004fe200078e00ff */
[----:B------:R-:W-:Y:S02]  /*1d680*/  MOV R2, 0x1d6a0 ;  /* 0x0001d6a000027802 */ /* 0x000fe40000000f00 */
[----:B-1-34-:R-:W-:Y:S05]  /*1d690*/  CALL.REL.NOINC `($__internal_23_$__cuda_sm70_shflsync_idx_p) ;  /* 0x0000152000007944 */ /* 0x01afea0003c00000 */
[----:B------:R-:W-:Y:S01]  /*1d6a0*/  MOV R2, R10 ;  /* 0x0000000a00027202 */ /* 0x000fe20000000f00 */
[----:B------:R-:W-:Y:S05]  /*1d6b0*/  BRA `(.L_x_1579) ;  /* 0xffffc35000007947 */ /* 0x000fea000383ffff */
.L_x_1500:
[----:B------:R-:W-:Y:S01]  /*1d6c0*/  IMAD.MOV.U32 R11, RZ, RZ, R6 ;  /* 0x000000ffff0b7224 */ /* 0x000fe200078e0006 */
[----:B------:R-:W-:Y:S01]  /*1d6d0*/  MOV R10, 0x3 ;  /* 0x00000003000a7802 */ /* 0x000fe20000000f00 */
[----:B---3--:R-:W-:Y:S01]  /*1d6e0*/  IMAD.MOV.U32 R3, RZ, RZ, 0x181f ;  /* 0x0000181fff037424 */ /* 0x008fe200078e00ff */
[----:B------:R-:W-:-:S02]  /*1d6f0*/  MOV R2, 0x1d710 ;  /* 0x0001d71000027802 */ /* 0x000fc40000000f00 */
[----:B-12---:R-:W-:Y:S05]  /*1d700*/  CALL.REL.NOINC `($__internal_23_$__cuda_sm70_shflsync_idx_p) ;  /* 0x000014b000007944 */ /* 0x006fea0003c00000 */
        /* <DEDUP_REMOVED lines=8> */
.L_x_1501:
[----:B------:R-:W-:Y:S01]  /*1d790*/  IMAD.MOV.U32 R11, RZ, RZ, R6 ;  /* 0x000000ffff0b7224 */ /* 0x000fe200078e0006 */
[----:B------:R-:W-:Y:S01]  /*1d7a0*/  MOV R10, 0x4 ;  /* 0x00000004000a7802 */ /* 0x000fe20000000f00 */
[----:B-1----:R-:W-:Y:S01]  /*1d7b0*/  IMAD.MOV.U32 R3, RZ, RZ, 0x181f ;  /* 0x0000181fff037424 */ /* 0x002fe200078e00ff */
[----:B------:R-:W-:Y:S02]  /*1d7c0*/  MOV R2, 0x1d7e0 ;  /* 0x0001d7e000027802 */ /* 0x000fe40000000f00 */
[----:B----4-:R-:W-:Y:S05]  /*1d7d0*/  CALL.REL.NOINC `($__internal_23_$__cuda_sm70_shflsync_idx_p) ;  /* 0x000013e000007944 */ /* 0x010fea0003c00000 */
[----:B------:R-:W-:Y:S01]  /*1d7e0*/  MOV R8, R10 ;  /* 0x0000000a00087202 */ /* 0x000fe20000000f00 */
[----:B------:R-:W-:Y:S05]  /*1d7f0*/  BRA `(.L_x_1581) ;  /* 0xffffc30000007947 */ /* 0x000fea000383ffff */
.L_x_1502:
[----:B------:R-:W-:Y:S01]  /*1d800*/  IMAD.MOV.U32 R11, RZ, RZ, R7 ;  /* 0x000000ffff0b7224 */ /* 0x000fe200078e0007 */
[----:B------:R-:W-:Y:S01]  /*1d810*/  MOV R10, 0x4 ;  /* 0x00000004000a7802 */ /* 0x000fe20000000f00 */
[----:B-1----:R-:W-:Y:S01]  /*1d820*/  IMAD.MOV.U32 R3, RZ, RZ, 0x181f ;  /* 0x0000181fff037424 */ /* 0x002fe200078e00ff */
[----:B------:R-:W-:Y:S02]  /*1d830*/  MOV R2, 0x1d850 ;  /* 0x0001d85000027802 */ /* 0x000fe40000000f00 */
[----:B--234-:R-:W-:Y:S05]  /*1d840*/  CALL.REL.NOINC `($__internal_23_$__cuda_sm70_shflsync_idx_p) ;  /* 0x0000137000007944 */ /* 0x01cfea0003c00000 */
[----:B------:R-:W-:Y:S01]  /*1d850*/  MOV R2, R10 ;  /* 0x0000000a00027202 */ /* 0x000fe20000000f00 */
[----:B------:R-:W-:Y:S05]  /*1d860*/  BRA `(.L_x_1582) ;  /* 0xffffc2b000007947 */ /* 0x000fea000383ffff */
.L_x_1503:
        /* <DEDUP_REMOVED lines=13> */
.L_x_1504:
[----:B------:R-:W-:Y:S01]  /*1d940*/  IMAD.MOV.U32 R11, RZ, RZ, R6 ;  /* 0x000000ffff0b7224 */ /* 0x000fe200078e0006 */
[----:B------:R-:W-:Y:S01]  /*1d950*/  MOV R10, 0x6 ;  /* 0x00000006000a7802 */ /* 0x000fe20000000f00 */
[----:B-1----:R-:W-:Y:S01]  /*1d960*/  IMAD.MOV.U32 R3, RZ, RZ, 0x181f ;  /* 0x0000181fff037424 */ /* 0x002fe200078e00ff */
[----:B------:R-:W-:Y:S02]  /*1d970*/  MOV R2, 0x1d990 ;  /* 0x0001d99000027802 */ /* 0x000fe40000000f00 */
[----:B---34-:R-:W-:Y:S05]  /*1d980*/  CALL.REL.NOINC `($__internal_23_$__cuda_sm70_shflsync_idx_p) ;  /* 0x0000123000007944 */ /* 0x018fea0003c00000 */
[----:B------:R-:W-:Y:S01]  /*1d990*/  MOV R8, R10 ;  /* 0x0000000a00087202 */ /* 0x000fe20000000f00 */
[----:B------:R-:W-:Y:S05]  /*1d9a0*/  BRA `(.L_x_1584) ;  /* 0xffffc26000007947 */ /* 0x000fea000383ffff */
.L_x_1505:
[----:B------:R-:W-:Y:S01]  /*1d9b0*/  IMAD.MOV.U32 R11, RZ, RZ, R7 ;  /* 0x000000ffff0b7224 */ /* 0x000fe200078e0007 */
[----:B------:R-:W-:Y:S01]  /*1d9c0*/  MOV R10, 0x6 ;  /* 0x00000006000a7802 */ /* 0x000fe20000000f00 */
[----:B-1----:R-:W-:Y:S01]  /*1d9d0*/  IMAD.MOV.U32 R3, RZ, RZ, 0x181f ;  /* 0x0000181fff037424 */ /* 0x002fe200078e00ff */
[----:B------:R-:W-:Y:S02]  /*1d9e0*/  MOV R2, 0x1da00 ;  /* 0x0001da0000027802 */ /* 0x000fe40000000f00 */
[----:B--234-:R-:W-:Y:S05]  /*1d9f0*/  CALL.REL.NOINC `($__internal_23_$__cuda_sm70_shflsync_idx_p) ;  /* 0x000011c000007944 */ /* 0x01cfea0003c00000 */
[----:B------:R-:W-:Y:S01]  /*1da00*/  MOV R2, R10 ;  /* 0x0000000a00027202 */ /* 0x000fe20000000f00 */
[----:B------:R-:W-:Y:S05]  /*1da10*/  BRA `(.L_x_1585) ;  /* 0xffffc21000007947 */ /* 0x000fea000383ffff */
.L_x_1506:
[----:B------:R-:W-:Y:S01]  /*1da20*/  IMAD.MOV.U32 R11, RZ, RZ, R6 ;  /* 0x000000ffff0b7224 */ /* 0x000fe200078e0006 */
[----:B------:R-:W-:Y:S01]  /*1da30*/  MOV R10, 0x7 ;  /* 0x00000007000a7802 */ /* 0x000fe20000000f00 */
[----:B--2---:R-:W-:Y:S01]  /*1da40*/  IMAD.MOV.U32 R3, RZ, RZ, 0x181f ;  /* 0x0000181fff037424 */ /* 0x004fe200078e00ff */
[----:B------:R-:W-:-:S02]  /*1da50*/  MOV R2, 0x1da70 ;  /* 0x0001da7000027802 */ /* 0x000fc40000000f00 */
[----:B-1-34-:R-:W-:Y:S05]  /*1da60*/  CALL.REL.NOINC `($__internal_23_$__cuda_sm70_shflsync_idx_p) ;  /* 0x0000115000007944 */ /* 0x01afea0003c00000 */
        /* <DEDUP_REMOVED lines=8> */
.L_x_1508:
[----:B------:R-:W-:Y:S01]  /*1daf0*/  IMAD.MOV.U32 R11, RZ, RZ, R13 ;  /* 0x000000ffff0b7224 */ /* 0x000fe200078e000d */
[----:B------:R-:W-:Y:S01]  /*1db00*/  MOV R10, RZ ;  /* 0x000000ff000a7202 */ /* 0x000fe20000000f00 */
[----:B------:R-:W-:Y:S01]  /*1db10*/  IMAD.MOV.U32 R3, RZ, RZ, 0x1c1f ;  /* 0x00001c1fff037424 */ /* 0x000fe200078e00ff */
[----:B------:R-:W-:Y:S02]  /*1db20*/  MOV R2, 0x1db40 ;  /* 0x0001db4000027802 */ /* 0x000fe40000000f00 */
[----:B------:R-:W-:Y:S05]  /*1db30*/  CALL.REL.NOINC `($__internal_23_$__cuda_sm70_shflsync_idx_p) ;  /* 0x0000108000007944 */ /* 0x000fea0003c00000 */
[----:B------:R-:W-:Y:S01]  /*1db40*/  MOV R12, R10 ;  /* 0x0000000a000c7202 */ /* 0x000fe20000000f00 */
[----:B------:R-:W-:Y:S05]  /*1db50*/  BRA `(.L_x_1587) ;  /* 0xffffc3e000007947 */ /* 0x000fea000383ffff */
.L_x_1509:
[----:B------:R-:W-:Y:S01]  /*1db60*/  IMAD.MOV.U32 R11, RZ, RZ, R19 ;  /* 0x000000ffff0b7224 */ /* 0x000fe200078e0013 */
[----:B------:R-:W-:Y:S01]  /*1db70*/  MOV R10, RZ ;  /* 0x000000ff000a7202 */ /* 0x000fe20000000f00 */
[----:B------:R-:W-:Y:S01]  /*1db80*/  IMAD.MOV.U32 R3, RZ, RZ, 0x1c1f ;  /* 0x00001c1fff037424 */ /* 0x000fe200078e00ff */
[----:B------:R-:W-:Y:S02]  /*1db90*/  MOV R2, 0x1dbb0 ;  /* 0x0001dbb000027802 */ /* 0x000fe40000000f00 */
[----:B-12---:R-:W-:Y:S05]  /*1dba0*/  CALL.REL.NOINC `($__internal_23_$__cuda_sm70_shflsync_idx_p) ;  /* 0x0000101000007944 */ /* 0x006fea0003c00000 */
[----:B------:R-:W-:Y:S01]  /*1dbb0*/  MOV R2, R10 ;  /* 0x0000000a00027202 */ /* 0x000fe20000000f00 */
[----:B------:R-:W-:Y:S05]  /*1dbc0*/  BRA `(.L_x_1588) ;  /* 0xffffc39000007947 */ /* 0x000fea000383ffff */
.L_x_1512:
[----:B----4-:R-:W-:Y:S01]  /*1dbd0*/  IMAD.MOV.U32 R11, RZ, RZ, R13 ;  /* 0x000000ffff0b7224 */ /* 0x010fe200078e000d */
[----:B------:R-:W-:Y:S01]  /*1dbe0*/  MOV R10, 0x1 ;  /* 0x00000001000a7802 */ /* 0x000fe20000000f00 */
[----:B------:R-:W-:Y:S01]  /*1dbf0*/  IMAD.MOV.U32 R3, RZ, RZ, 0x1c1f ;  /* 0x00001c1fff037424 */ /* 0x000fe200078e00ff */
[----:B------:R-:W-:-:S02]  /*1dc00*/  MOV R2, 0x1dc20 ;  /* 0x0001dc2000027802 */ /* 0x000fc40000000f00 */
[----:B-123--:R-:W-:Y:S05]  /*1dc10*/  CALL.REL.NOINC `($__internal_23_$__cuda_sm70_shflsync_idx_p) ;  /* 0x00000fa000007944 */ /* 0x00efea0003c00000 */
        /* <DEDUP_REMOVED lines=8> */
.L_x_1515:
[----:B----4-:R-:W-:Y:S01]  /*1dca0*/  IMAD.MOV.U32 R11, RZ, RZ, R13 ;  /* 0x000000ffff0b7224 */ /* 0x010fe200078e000d */
[----:B------:R-:W-:Y:S01]  /*1dcb0*/  MOV R10, 0x2 ;  /* 0x00000002000a7802 */ /* 0x000fe20000000f00 */
[----:B------:R-:W-:Y:S01]  /*1dcc0*/  IMAD.MOV.U32 R3, RZ, RZ, 0x1c1f ;  /* 0x00001c1fff037424 */ /* 0x000fe200078e00ff */
[----:B------:R-:W-:Y:S02]  /*1dcd0*/  MOV R2, 0x1dcf0 ;  /* 0x0001dcf000027802 */ /* 0x000fe40000000f00 */
[----:B-123--:R-:W-:Y:S05]  /*1dce0*/  CALL.REL.NOINC `($__internal_23_$__cuda_sm70_shflsync_idx_p) ;  /* 0x00000ed000007944 */ /* 0x00efea0003c00000 */
[----:B------:R-:W-:Y:S01]  /*1dcf0*/  MOV R12, R10 ;  /* 0x0000000a000c7202 */ /* 0x000fe20000000f00 */
[----:B------:R-:W-:Y:S05]  /*1dd00*/  BRA `(.L_x_1590) ;  /* 0xffffc81000007947 */ /* 0x000fea000383ffff */
.L_x_1516:
[----:B----4-:R-:W-:Y:S01]  /*1dd10*/  IMAD.MOV.U32 R11, RZ, RZ, R19 ;  /* 0x000000ffff0b7224 */ /* 0x010fe200078e0013 */
[----:B------:R-:W-:Y:S01]  /*1dd20*/  MOV R10, 0x2 ;  /* 0x00000002000a7802 */ /* 0x000fe20000000f00 */
[----:B------:R-:W-:Y:S01]  /*1dd30*/  IMAD.MOV.U32 R3, RZ, RZ, 0x1c1f ;  /* 0x00001c1fff037424 */ /* 0x000fe200078e00ff */
[----:B------:R-:W-:Y:S02]  /*1dd40*/  MOV R2, 0x1dd60 ;  /* 0x0001dd6000027802 */ /* 0x000fe40000000f00 */
[----:B-123--:R-:W-:Y:S05]  /*1dd50*/  CALL.REL.NOINC `($__internal_23_$__cuda_sm70_shflsync_idx_p) ;  /* 0x00000e6000007944 */ /* 0x00efea0003c00000 */
[----:B------:R-:W-:Y:S01]  /*1dd60*/  MOV R2, R10 ;  /* 0x0000000a00027202 */ /* 0x000fe20000000f00 */
[----:B------:R-:W-:Y:S05]  /*1dd70*/  BRA `(.L_x_1591) ;  /* 0xffffc7c000007947 */ /* 0x000fea000383ffff */
.L_x_1519:
[----:B--2---:R-:W-:Y:S01]  /*1dd80*/  IMAD.MOV.U32 R11, RZ, RZ, R13 ;  /* 0x000000ffff0b7224 */ /* 0x004fe200078e000d */
[----:B------:R-:W-:Y:S01]  /*1dd90*/  MOV R10, 0x3 ;  /* 0x00000003000a7802 */ /* 0x000fe20000000f00 */
[----:B------:R-:W-:Y:S01]  /*1dda0*/  IMAD.MOV.U32 R3, RZ, RZ, 0x1c1f ;  /* 0x00001c1fff037424 */ /* 0x000fe200078e00ff */
[----:B-1----:R-:W-:-:S02]  /*1ddb0*/  MOV R2, 0x1ddd0 ;  /* 0x0001ddd000027802 */ /* 0x002fc40000000f00 */
[----:B---34-:R-:W-:Y:S05]  /*1ddc0*/  CALL.REL.NOINC `($__internal_23_$__cuda_sm70_shflsync_idx_p) ;  /* 0x00000df000007944 */ /* 0x018fea0003c00000 */
        /* <DEDUP_REMOVED lines=8> */
.L_x_1523:
[----:B------:R-:W-:Y:S01]  /*1de50*/  IMAD.MOV.U32 R11, RZ, RZ, R6 ;  /* 0x000000ffff0b7224 */ /* 0x000fe200078e0006 */
[----:B------:R-:W-:Y:S01]  /*1de60*/  MOV R10, RZ ;  /* 0x000000ff000a7202 */ /* 0x000fe20000000f00 */
[----:B------:R-:W-:Y:S01]  /*1de70*/  IMAD.MOV.U32 R3, RZ, RZ, 0x181f ;  /* 0x0000181fff037424 */ /* 0x000fe200078e00ff */
[----:B------:R-:W-:Y:S02]  /*1de80*/  MOV R2, 0x1dea0 ;  /* 0x0001dea000027802 */ /* 0x000fe40000000f00 */
[----:B------:R-:W-:Y:S05]  /*1de90*/  CALL.REL.NOINC `($__internal_23_$__cuda_sm70_shflsync_idx_p) ;  /* 0x00000d2000007944 */ /* 0x000fea0003c00000 */
[----:B------:R-:W-:Y:S01]  /*1dea0*/  MOV R8, R10 ;  /* 0x0000000a00087202 */ /* 0x000fe20000000f00 */
[----:B------:R-:W-:Y:S05]  /*1deb0*/  BRA `(.L_x_1593) ;  /* 0xffffd2e000007947 */ /* 0x000fea000383ffff */
.L_x_1524:
[----:B------:R-:W-:Y:S01]  /*1dec0*/  IMAD.MOV.U32 R11, RZ, RZ, R7 ;  /* 0x000000ffff0b7224 */ /* 0x000fe200078e0007 */
[----:B------:R-:W-:Y:S01]  /*1ded0*/  MOV R10, RZ ;  /* 0x000000ff000a7202 */ /* 0x000fe20000000f00 */
[----:B------:R-:W-:Y:S01]  /*1dee0*/  IMAD.MOV.U32 R3, RZ, RZ, 0x181f ;  /* 0x0000181fff037424 */ /* 0x000fe200078e00ff */
[----:B------:R-:W-:Y:S02]  /*1def0*/  MOV R2, 0x1df10 ;  /* 0x0001df1000027802 */ /* 0x000fe40000000f00 */
[----:B-12---:R-:W-:Y:S05]  /*1df00*/  CALL.REL.NOINC `($__internal_23_$__cuda_sm70_shflsync_idx_p) ;  /* 0x00000cb000007944 */ /* 0x006fea0003c00000 */
[----:B------:R-:W-:Y:S01]  /*1df10*/  MOV R2, R10 ;  /* 0x0000000a00027202 */ /* 0x000fe20000000f00 */
[----:B------:R-:W-:Y:S05]  /*1df20*/  BRA `(.L_x_1594) ;  /* 0xffffd29000007947 */ /* 0x000fea000383ffff */
.L_x_1525:
[----:B------:R-:W-:Y:S01]  /*1df30*/  IMAD.MOV.U32 R11, RZ, RZ, R6 ;  /* 0x000000ffff0b7224 */ /* 0x000fe200078e0006 */
[----:B------:R-:W-:Y:S01]  /*1df40*/  MOV R10, 0x1 ;  /* 0x00000001000a7802 */ /* 0x000fe20000000f00 */
[----:B--2---:R-:W-:Y:S01]  /*1df50*/  IMAD.MOV.U32 R3, RZ, RZ, 0x181f ;  /* 0x0000181fff037424 */ /* 0x004fe200078e00ff */
[----:B------:R-:W-:-:S02]  /*1df60*/  MOV R2, 0x1df80 ;  /* 0x0001df8000027802 */ /* 0x000fc40000000f00 */
[----:B-1-3--:R-:W-:Y:S05]  /*1df70*/  CALL.REL.NOINC `($__internal_23_$__cuda_sm70_shflsync_idx_p) ;  /* 0x00000c4000007944 */ /* 0x00afea0003c00000 */
        /* <DEDUP_REMOVED lines=8> */
.L_x_1526:
[----:B------:R-:W-:Y:S01]  /*1e000*/  IMAD.MOV.U32 R11, RZ, RZ, R6 ;  /* 0x000000ffff0b7224 */ /* 0x000fe200078e0006 */
[----:B------:R-:W-:Y:S01]  /*1e010*/  MOV R10, 0x2 ;  /* 0x00000002000a7802 */ /* 0x000fe20000000f00 */
[----:B-1----:R-:W-:Y:S01]  /*1e020*/  IMAD.MOV.U32 R3, RZ, RZ, 0x181f ;  /* 0x0000181fff037424 */ /* 0x002fe200078e00ff */
[----:B------:R-:W-:Y:S02]  /*1e030*/  MOV R2, 0x1e050 ;  /* 0x0001e05000027802 */ /* 0x000fe40000000f00 */
[----:B---34-:R-:W-:Y:S05]  /*1e040*/  CALL.REL.NOINC `($__internal_23_$__cuda_sm70_shflsync_idx_p) ;  /* 0x00000b7000007944 */ /* 0x018fea0003c00000 */
[----:B------:R-:W-:Y:S01]  /*1e050*/  MOV R8, R10 ;  /* 0x0000000a00087202 */ /* 0x000fe20000000f00 */
[----:B------:R-:W-:Y:S05]  /*1e060*/  BRA `(.L_x_1596) ;  /* 0xffffd24000007947 */ /* 0x000fea000383ffff */
.L_x_1527:
[----:B------:R-:W-:Y:S01]  /*1e070*/  IMAD.MOV.U32 R11, RZ, RZ, R7 ;  /* 0x000000ffff0b7224 */ /* 0x000fe200078e0007 */
[----:B------:R-:W-:Y:S01]  /*1e080*/  MOV R10, 0x2 ;  /* 0x00000002000a7802 */ /* 0x000fe20000000f00 */
[----:B-1----:R-:W-:Y:S01]  /*1e090*/  IMAD.MOV.U32 R3, RZ, RZ, 0x181f ;  /* 0x0000181fff037424 */ /* 0x002fe200078e00ff */
[----:B------:R-:W-:Y:S02]  /*1e0a0*/  MOV R2, 0x1e0c0 ;  /* 0x0001e0c000027802 */ /* 0x000fe40000000f00 */
[----:B--234-:R-:W-:Y:S05]  /*1e0b0*/  CALL.REL.NOINC `($__internal_23_$__cuda_sm70_shflsync_idx_p) ;  /* 0x00000b0000007944 */ /* 0x01cfea0003c00000 */
[----:B------:R-:W-:Y:S01]  /*1e0c0*/  MOV R2, R10 ;  /* 0x0000000a00027202 */ /* 0x000fe20000000f00 */
[----:B------:R-:W-:Y:S05]  /*1e0d0*/  BRA `(.L_x_1597) ;  /* 0xffffd1f000007947 */ /* 0x000fea000383ffff */
.L_x_1528:
        /* <DEDUP_REMOVED lines=13> */
.L_x_1529:
[----:B------:R-:W-:Y:S01]  /*1e1b0*/  IMAD.MOV.U32 R11, RZ, RZ, R6 ;  /* 0x000000ffff0b7224 */ /* 0x000fe200078e0006 */
[----:B------:R-:W-:Y:S01]  /*1e1c0*/  MOV R10, 0x4 ;  /* 0x00000004000a7802 */ /* 0x000fe20000000f00 */
[----:B--2---:R-:W-:Y:S01]  /*1e1d0*/  IMAD.MOV.U32 R3, RZ, RZ, 0x181f ;  /* 0x0000181fff037424 */ /* 0x004fe200078e00ff */
[----:B------:R-:W-:Y:S02]  /*1e1e0*/  MOV R2, 0x1e200 ;  /* 0x0001e20000027802 */ /* 0x000fe40000000f00 */
[----:B-1-34-:R-:W-:Y:S05]  /*1e1f0*/  CALL.REL.NOINC `($__internal_23_$__cuda_sm70_shflsync_idx_p) ;  /* 0x000009c000007944 */ /* 0x01afea0003c00000 */
[----:B------:R-:W-:Y:S01]  /*1e200*/  MOV R8, R10 ;  /* 0x0000000a00087202 */ /* 0x000fe20000000f00 */
[----:B------:R-:W-:Y:S05]  /*1e210*/  BRA `(.L_x_1599) ;  /* 0xffffd1a000007947 */ /* 0x000fea000383ffff */
.L_x_1530:
[----:B------:R-:W-:Y:S01]  /*1e220*/  IMAD.MOV.U32 R11, RZ, RZ, R7 ;  /* 0x000000ffff0b7224 */ /* 0x000fe200078e0007 */
[----:B------:R-:W-:Y:S01]  /*1e230*/  MOV R10, 0x4 ;  /* 0x00000004000a7802 */ /* 0x000fe20000000f00 */
[----:B--2---:R-:W-:Y:S01]  /*1e240*/  IMAD.MOV.U32 R3, RZ, RZ, 0x181f ;  /* 0x0000181fff037424 */ /* 0x004fe200078e00ff */
[----:B------:R-:W-:Y:S02]  /*1e250*/  MOV R2, 0x1e270 ;  /* 0x0001e27000027802 */ /* 0x000fe40000000f00 */
[----:B-1-34-:R-:W-:Y:S05]  /*1e260*/  CALL.REL.NOINC `($__internal_23_$__cuda_sm70_shflsync_idx_p) ;  /* 0x0000095000007944 */ /* 0x01afea0003c00000 */
[----:B------:R-:W-:Y:S01]  /*1e270*/  MOV R2, R10 ;  /* 0x0000000a00027202 */ /* 0x000fe20000000f00 */
[----:B------:R-:W-:Y:S05]  /*1e280*/  BRA `(.L_x_1600) ;  /* 0xffffd15000007947 */ /* 0x000fea000383ffff */
.L_x_1531:
[----:B------:R-:W-:Y:S01]  /*1e290*/  IMAD.MOV.U32 R11, RZ, RZ, R6 ;  /* 0x000000ffff0b7224 */ /* 0x000fe200078e0006 */
[----:B------:R-:W-:Y:S01]  /*1e2a0*/  MOV R10, 0x5 ;  /* 0x00000005000a7802 */ /* 0x000fe20000000f00 */
[----:B-1----:R-:W-:Y:S01]  /*1e2b0*/  IMAD.MOV.U32 R3, RZ, RZ, 0x181f ;  /* 0x0000181fff037424 */ /* 0x002fe200078e00ff */
[----:B------:R-:W-:-:S02]  /*1e2c0*/  MOV R2, 0x1e2e0 ;  /* 0x0001e2e000027802 */ /* 0x000fc40000000f00 */
[----:B--234-:R-:W-:Y:S05]  /*1e2d0*/  CALL.REL.NOINC `($__internal_23_$__cuda_sm70_shflsync_idx_p) ;  /* 0x000008e000007944 */ /* 0x01cfea0003c00000 */
        /* <DEDUP_REMOVED lines=8> */
.L_x_1532:
[----:B------:R-:W-:Y:S01]  /*1e360*/  IMAD.MOV.U32 R11, RZ, RZ, R6 ;  /* 0x000000ffff0b7224 */ /* 0x000fe200078e0006 */
[----:B------:R-:W-:Y:S01]  /*1e370*/  MOV R10, 0x6 ;  /* 0x00000006000a7802 */ /* 0x000fe20000000f00 */
[----:B--2---:R-:W-:Y:S01]  /*1e380*/  IMAD.MOV.U32 R3, RZ, RZ, 0x181f ;  /* 0x0000181fff037424 */ /* 0x004fe200078e00ff */
[----:B------:R-:W-:Y:S02]  /*1e390*/  MOV R2, 0x1e3b0 ;  /* 0x0001e3b000027802 */ /* 0x000fe40000000f00 */
[----:B-1--4-:R-:W-:Y:S05]  /*1e3a0*/  CALL.REL.NOINC `($__internal_23_$__cuda_sm70_shflsync_idx_p) ;  /* 0x0000081000007944 */ /* 0x012fea0003c00000 */
[----:B------:R-:W-:Y:S01]  /*1e3b0*/  MOV R8, R10 ;  /* 0x0000000a00087202 */ /* 0x000fe20000000f00 */
[----:B------:R-:W-:Y:S05]  /*1e3c0*/  BRA `(.L_x_1602) ;  /* 0xffffd10000007947 */ /* 0x000fea000383ffff */
.L_x_1533:
[----:B------:R-:W-:Y:S01]  /*1e3d0*/  IMAD.MOV.U32 R11, RZ, RZ, R7 ;  /* 0x000000ffff0b7224 */ /* 0x000fe200078e0007 */
[----:B------:R-:W-:Y:S01]  /*1e3e0*/  MOV R10, 0x6 ;  /* 0x00000006000a7802 */ /* 0x000fe20000000f00 */
[----:B--2---:R-:W-:Y:S01]  /*1e3f0*/  IMAD.MOV.U32 R3, RZ, RZ, 0x181f ;  /* 0x0000181fff037424 */ /* 0x004fe200078e00ff */
[----:B------:R-:W-:Y:S02]  /*1e400*/  MOV R2, 0x1e420 ;  /* 0x0001e42000027802 */ /* 0x000fe40000000f00 */
[----:B-1-34-:R-:W-:Y:S05]  /*1e410*/  CALL.REL.NOINC `($__internal_23_$__cuda_sm70_shflsync_idx_p) ;  /* 0x000007a000007944 */ /* 0x01afea0003c00000 */
[----:B------:R-:W-:Y:S01]  /*1e420*/  MOV R2, R10 ;  /* 0x0000000a00027202 */ /* 0x000fe20000000f00 */
[----:B------:R-:W-:Y:S05]  /*1e430*/  BRA `(.L_x_1603) ;  /* 0xffffd0b000007947 */ /* 0x000fea000383ffff */
.L_x_1534:
[----:B------:R-:W-:Y:S01]  /*1e440*/  IMAD.MOV.U32 R11, RZ, RZ, R6 ;  /* 0x000000ffff0b7224 */ /* 0x000fe200078e0006 */
[----:B------:R-:W-:Y:S01]  /*1e450*/  MOV R10, 0x7 ;  /* 0x00000007000a7802 */ /* 0x000fe20000000f00 */
[----:B-1----:R-:W-:Y:S01]  /*1e460*/  IMAD.MOV.U32 R3, RZ, RZ, 0x181f ;  /* 0x0000181fff037424 */ /* 0x002fe200078e00ff */
[----:B------:R-:W-:-:S02]  /*1e470*/  MOV R2, 0x1e490 ;  /* 0x0001e49000027802 */ /* 0x000fc40000000f00 */
[----:B--2-4-:R-:W-:Y:S05]  /*1e480*/  CALL.REL.NOINC `($__internal_23_$__cuda_sm70_shflsync_idx_p) ;  /* 0x0000073000007944 */ /* 0x014fea0003c00000 */
        /* <DEDUP_REMOVED lines=8> */
.L_x_1536:
[----:B------:R-:W-:Y:S01]  /*1e510*/  IMAD.MOV.U32 R11, RZ, RZ, R45 ;  /* 0x000000ffff0b7224 */ /* 0x000fe200078e002d */
[----:B------:R-:W-:Y:S01]  /*1e520*/  MOV R10, RZ ;  /* 0x000000ff000a7202 */ /* 0x000fe20000000f00 */
[----:B----4-:R-:W-:Y:S01]  /*1e530*/  IMAD.MOV.U32 R3, RZ, RZ, 0x1f ;  /* 0x0000001fff037424 */ /* 0x010fe200078e00ff */
[----:B------:R-:W-:Y:S02]  /*1e540*/  MOV R2, 0x1e560 ;  /* 0x0001e56000027802 */ /* 0x000fe40000000f00 */
[----:B------:R-:W-:Y:S05]  /*1e550*/  CALL.REL.NOINC `($__internal_23_$__cuda_sm70_shflsync_idx_p) ;  /* 0x0000066000007944 */ /* 0x000fea0003c00000 */
[----:B------:R-:W-:Y:S01]  /*1e560*/  MOV R9, R10 ;  /* 0x0000000a00097202 */ /* 0x000fe20000000f00 */
[----:B------:R-:W-:Y:S05]  /*1e570*/  BRA `(.L_x_1605) ;  /* 0xffffd14000007947 */ /* 0x000fea000383ffff */
.L_x_1537:
[----:B------:R-:W-:Y:S01]  /*1e580*/  IMAD.MOV.U32 R11, RZ, RZ, R45 ;  /* 0x000000ffff0b7224 */ /* 0x000fe200078e002d */
[----:B------:R-:W-:Y:S01]  /*1e590*/  MOV R10, 0x1 ;  /* 0x00000001000a7802 */ /* 0x000fe20000000f00 */
[----:B----4-:R-:W-:Y:S01]  /*1e5a0*/  IMAD.MOV.U32 R3, RZ, RZ, 0x1f ;  /* 0x0000001fff037424 */ /* 0x010fe200078e00ff */
[----:B------:R-:W-:Y:S02]  /*1e5b0*/  MOV R2, 0x1e5d0 ;  /* 0x0001e5d000027802 */ /* 0x000fe40000000f00 */
[----:B-12---:R-:W-:Y:S05]  /*1e5c0*/  CALL.REL.NOINC `($__internal_23_$__cuda_sm70_shflsync_idx_p) ;  /* 0x000005f000007944 */ /* 0x006fea0003c00000 */
[----:B------:R-:W-:Y:S01]  /*1e5d0*/  MOV R8, R10 ;  /* 0x0000000a00087202 */ /* 0x000fe20000000f00 */
[----:B------:R-:W-:Y:S05]  /*1e5e0*/  BRA `(.L_x_1606) ;  /* 0xffffd0f000007947 */ /* 0x000fea000383ffff */
.L_x_1538:
[----:B------:R-:W-:Y:S02]  /*1e5f0*/  MOV R2, 0x1 ;  /* 0x0000000100027802 */ /* 0x000fe40000000f00 */
[----:B------:R-:W-:-:S02]  /*1e600*/  MOV R3, 0x1e620 ;  /* 0x0001e62000037802 */ /* 0x000fc40000000f00 */
[----:B-123--:R-:W-:Y:S05]  /*1e610*/  CALL.REL.NOINC `($__internal_24_$__cuda_sm70_shflsync_up_p) ;  /* 0x000005f000007944 */ /* 0x00efea0003c00000 */
[----:B------:R-:W-:Y:S05]  /*1e620*/  BRA `(.L_x_1607) ;  /* 0xffffd1e000007947 */ /* 0x000fea000383ffff */
.L_x_1539:
[----:B------:R-:W-:Y:S02]  /*1e630*/  MOV R2, 0x2 ;  /* 0x0000000200027802 */ /* 0x000fe40000000f00 */
[----:B------:R-:W-:-:S02]  /*1e640*/  MOV R3, 0x1e660 ;  /* 0x0001e66000037802 */ /* 0x000fc40000000f00 */
[----:B-12---:R-:W-:Y:S05]  /*1e650*/  CALL.REL.NOINC `($__internal_24_$__cuda_sm70_shflsync_up_p) ;  /* 0x000005b000007944 */ /* 0x006fea0003c00000 */
        /* <DEDUP_REMOVED lines=24> */
.L_x_1543:
[----:B------:R-:W-:Y:S02]  /*1e7e0*/  MOV R2, 0x1 ;  /* 0x0000000100027802 */ /* 0x000fe40000000f00 */
[----:B------:R-:W-:Y:S02]  /*1e7f0*/  MOV R3, 0x1e810 ;  /* 0x0001e81000037802 */ /* 0x000fe40000000f00 */
[----:B------:R-:W-:Y:S05]  /*1e800*/  CALL.REL.NOINC `($__internal_24_$__cuda_sm70_shflsync_up_p) ;  /* 0x0000040000007944 */ /* 0x000fea0003c00000 */
[----:B------:R-:W-:Y:S01]  /*1e810*/  MOV R2, R4 ;  /* 0x0000000400027202 */ /* 0x000fe20000000f00 */
[----:B------:R-:W-:Y:S05]  /*1e820*/  BRA `(.L_x_1609) ;  /* 0xffffd24000007947 */ /* 0x000fea000383ffff */
.L_x_1544:
        /* <DEDUP_REMOVED lines=27> */
.L_x_1546:
[----:B------:R-:W-:Y:S02]  /*1e9e0*/  SEL R0, RZ, 0x1, P0 ;  /* 0x00000001ff007807 */ /* 0x000fe40000000000 */
[----:B------:R-:W-:Y:S02]  /*1e9f0*/  MOV R2, 0x1ea10 ;  /* 0x0001ea1000027802 */ /* 0x000fe40000000f00 */
[----:B---3--:R-:W-:Y:S05]  /*1ea00*/  CALL.REL.NOINC `($__internal_25_$__cuda_sm70_votesync_ballot) ;  /* 0x0000027000007944 */ /* 0x008fea0003c00000 */
[----:B------:R-:W-:Y:S01]  /*1ea10*/  MOV R5, R0 ;  /* 0x0000000000057202 */ /* 0x000fe20000000f00 */
[----:B------:R-:W-:Y:S05]  /*1ea20*/  BRA `(.L_x_1611) ;  /* 0xffffd1d000007947 */ /* 0x000fea000383ffff */
.L_x_1547:
[----:B------:R-:W-:Y:S01]  /*1ea30*/  IMAD.MOV.U32 R11, RZ, RZ, R6 ;  /* 0x000000ffff0b7224 */ /* 0x000fe200078e0006 */
[----:B------:R-:W-:Y:S01]  /*1ea40*/  MOV R10, R0 ;  /* 0x00000000000a7202 */ /* 0x000fe20000000f00 */
[----:B------:R-:W-:Y:S01]  /*1ea50*/  IMAD.MOV.U32 R3, RZ, RZ, 0x1f ;  /* 0x0000001fff037424 */ /* 0x000fe200078e00ff */
[----:B-1----:R-:W-:Y:S02]  /*1ea60*/  MOV R2, 0x1ea80 ;  /* 0x0001ea8000027802 */ /* 0x002fe40000000f00 */
[----:B---3--:R-:W-:Y:S05]  /*1ea70*/  CALL.REL.NOINC `($__internal_23_$__cuda_sm70_shflsync_idx_p) ;  /* 0x0000014000007944 */ /* 0x008fea0003c00000 */
[----:B------:R-:W-:Y:S01]  /*1ea80*/  IMAD.MOV.U32 R12, RZ, RZ, R10 ;  /* 0x000000ffff0c7224 */ /* 0x000fe200078e000a */
[----:B------:R-:W-:Y:S01]  /*1ea90*/  MOV R10, R0 ;  /* 0x00000000000a7202 */ /* 0x000fe20000000f00 */
[----:B------:R-:W-:Y:S01]  /*1eaa0*/  IMAD.MOV.U32 R11, RZ, RZ, R7 ;  /* 0x000000ffff0b7224 */ /* 0x000fe200078e0007 */
[----:B------:R-:W-:-:S02]  /*1eab0*/  MOV R3, 0x1f ;  /* 0x0000001f00037802 */ /* 0x000fc40000000f00 */
[----:B------:R-:W-:Y:S02]  /*1eac0*/  MOV R2, 0x1eae0 ;  /* 0x0001eae000027802 */ /* 0x000fe40000000f00 */
[----:B------:R-:W-:Y:S05]  /*1ead0*/  CALL.REL.NOINC `($__internal_23_$__cuda_sm70_shflsync_idx_p) ;  /* 0x000000e000007944 */ /* 0x000fea0003c00000 */
[----:B------:R-:W-:Y:S01]  /*1eae0*/  MOV R7, R10 ;  /* 0x0000000a00077202 */ /* 0x000fe20000000f00 */
[----:B------:R-:W-:Y:S05]  /*1eaf0*/  BRA `(.L_x_1612) ;  /* 0xffffd17000007947 */ /* 0x000fea000383ffff */
.L_x_1550:
[----:B------:R-:W-:Y:S01]  /*1eb00*/  IMAD.MOV.U32 R11, RZ, RZ, R4 ;  /* 0x000000ffff0b7224 */ /* 0x000fe200078e0004 */
[----:B------:R-:W-:Y:S01]  /*1eb10*/  MOV R10, R0 ;  /* 0x00000000000a7202 */ /* 0x000fe20000000f00 */
[----:B------:R-:W-:Y:S01]  /*1eb20*/  IMAD.MOV.U32 R3, RZ, RZ, 0x1f ;  /* 0x0000001fff037424 */ /* 0x000fe200078e00ff */
[----:B-1----:R-:W-:Y:S02]  /*1eb30*/  MOV R2, 0x1eb50 ;  /* 0x0001eb5000027802 */ /* 0x002fe40000000f00 */
[----:B---34-:R-:W-:Y:S05]  /*1eb40*/  CALL.REL.NOINC `($__internal_23_$__cuda_sm70_shflsync_idx_p) ;  /* 0x0000007000007944 */ /* 0x018fea0003c00000 */
[----:B------:R-:W-:Y:S01]  /*1eb50*/  MOV R13, R10 ;  /* 0x0000000a000d7202 */ /* 0x000fe20000000f00 */
[----:B------:R-:W-:Y:S05]  /*1eb60*/  BRA `(.L_x_1549) ;  /* 0xffffd16000007947 */ /* 0x000fea000383ffff */
        .weak           $__internal_22_$__cuda_sm70_shflsync_bfly_p
        .type           $__internal_22_$__cuda_sm70_shflsync_bfly_p,@function
        .size           $__internal_22_$__cuda_sm70_shflsync_bfly_p,($__internal_23_$__cuda_sm70_shflsync_idx_p - $__internal_22_$__cuda_sm70_shflsync_bfly_p)
$__internal_22_$__cuda_sm70_shflsync_bfly_p:
[----:B------:R-:W-:Y:S01]  /*1eb70*/  MOV R8, R3 ;  /* 0x0000000300087202 */ /* 0x000fe20000000f00 */
[----:B------:R-:W-:Y:S04]  /*1eb80*/  WARPSYNC R10 ;  /* 0x0000000a00007348 */ /* 0x000fe80003800000 */
[----:B------:R-:W-:Y:S01]  /*1eb90*/  MOV R9, 0x0 ;  /* 0x0000000000097802 */ /* 0x000fe20000000f00 */
[----:B------:R1:W2:Y:S03]  /*1eba0*/  SHFL.BFLY PT, R0, R0, R7, R11 ;  /* 0x0c00000700007389 */ /* 0x0002a600000e000b */
[----:B------:R-:W-:Y:S05]  /*1ebb0*/  RET.REL.NODEC R8 `(_ZN7cutlass13device_kernelIN5flash19enable_sm80_to_sm89INS1_16FlashAttnFwdSm80INS1_25CollectiveMainloopFwdSm80ILi4ELi1ELb0EN4cute5tupleIJNS5_1CILi128EEENS7_ILi80EEENS7_ILi64EEEEEELi64ENS_10bfloat16_tEfNS_4arch4Sm80ELb1ELb0ELb0ELb1ELb0ELb1ELb1ELb1EEENS1_21CollectiveEpilogueFwdINS6_IJS8_SA_S9_EEENS6_IJNS7_ILi1EEESI_SI_EEESC_SE_Li128ELb1ELb1ELb1ELb0EEENS1_36VarlenDynamicPersistentTileSchedulerILi128ELi80ELi128ELi128ELb1ELb1ELb0ELb1ELb1ELb1EEEEEEEEEvNT_6ParamsE) ;  /* 0xfffe144008007950 */ /* 0x000fea0003c3ffff */
        .weak           $__internal_23_$__cuda_sm70_shflsync_idx_p
        .type           $__internal_23_$__cuda_sm70_shflsync_idx_p,@function
        .size           $__internal_23_$__cuda_sm70_shflsync_idx_p,($__internal_24_$__cuda_sm70_shflsync_up_p - $__internal_23_$__cuda_sm70_shflsync_idx_p)
$__internal_23_$__cuda_sm70_shflsync_idx_p:
[----:B------:R-:W-:-:S04]  /*1ebc0*/  MOV R44, 0xffffffff ;  /* 0xffffffff002c7802 */ /* 0x000fc80000000f00 */
[----:B------:R-:W-:Y:S04]  /*1ebd0*/  WARPSYNC R44 ;  /* 0x0000002c00007348 */ /* 0x000fe80003800000 */
[----:B------:R1:W2:Y:S02]  /*1ebe0*/  SHFL.IDX PT, R10, R11, R10, R3 ;  /* 0x0000000a0b0a7389 */ /* 0x0002a400000e0003 */
[----:B-1----:R-:W-:-:S04]  /*1ebf0*/  MOV R3, 0x0 ;  /* 0x0000000000037802 */ /* 0x002fc80000000f00 */
[----:B--2---:R-:W-:Y:S05]  /*1ec00*/  RET.REL.NODEC R2 `(_ZN7cutlass13device_kernelIN5flash19enable_sm80_to_sm89INS1_16FlashAttnFwdSm80INS1_25CollectiveMainloopFwdSm80ILi4ELi1ELb0EN4cute5tupleIJNS5_1CILi128EEENS7_ILi80EEENS7_ILi64EEEEEELi64ENS_10bfloat16_tEfNS_4arch4Sm80ELb1ELb0ELb0ELb1ELb0ELb1ELb1ELb1EEENS1_21CollectiveEpilogueFwdINS6_IJS8_SA_S9_EEENS6_IJNS7_ILi1EEESI_SI_EEESC_SE_Li128ELb1ELb1ELb1ELb0EEENS1_36VarlenDynamicPersistentTileSchedulerILi128ELi80ELi128ELi128ELb1ELb1ELb0ELb1ELb1ELb1EEEEEEEEEvNT_6ParamsE) ;  /* 0xfffe13f002007950 */ /* 0x004fea0003c3ffff */
        .weak           $__internal_24_$__cuda_sm70_shflsync_up_p
        .type           $__internal_24_$__cuda_sm70_shflsync_up_p,@function
        .size           $__internal_24_$__cuda_sm70_shflsync_up_p,($__internal_25_$__cuda_sm70_votesync_ballot - $__internal_24_$__cuda_sm70_shflsync_up_p)
$__internal_24_$__cuda_sm70_shflsync_up_p:
[----:B------:R-:W-:Y:S02]  /*1ec10*/  IMAD.MOV.U32 R4, RZ, RZ, RZ ;  /* 0x000000ffff047224 */ /* 0x000fe400078e00ff */
[----:B------:R-:W-:-:S04]  /*1ec20*/  IMAD.MOV.U32 R10, RZ, RZ, -0x1 ;  /* 0xffffffffff0a7424 */ /* 0x000fc800078e00ff */
[----:B------:R-:W-:Y:S04]  /*1ec30*/  WARPSYNC R10 ;  /* 0x0000000a00007348 */ /* 0x000fe80003800000 */
[----:B------:R1:W2:Y:S02]  /*1ec40*/  SHFL.UP PT, R4, R0, R2, R4 ;  /* 0x0400000200047389 */ /* 0x0002a400000e0004 */
[----:B-1----:R-:W-:Y:S02]  /*1ec50*/  MOV R2, R3 ;  /* 0x0000000300027202 */ /* 0x002fe40000000f00 */
[----:B------:R-:W-:-:S04]  /*1ec60*/  MOV R3, 0x0 ;  /* 0x0000000000037802 */ /* 0x000fc80000000f00 */
[----:B--2---:R-:W-:Y:S05]  /*1ec70*/  RET.REL.NODEC R2 `(_ZN7cutlass13device_kernelIN5flash19enable_sm80_to_sm89INS1_16FlashAttnFwdSm80INS1_25CollectiveMainloopFwdSm80ILi4ELi1ELb0EN4cute5tupleIJNS5_1CILi128EEENS7_ILi80EEENS7_ILi64EEEEEELi64ENS_10bfloat16_tEfNS_4arch4Sm80ELb1ELb0ELb0ELb1ELb0ELb1ELb1ELb1EEENS1_21CollectiveEpilogueFwdINS6_IJS8_SA_S9_EEENS6_IJNS7_ILi1EEESI_SI_EEESC_SE_Li128ELb1ELb1ELb1ELb0EEENS1_36VarlenDynamicPersistentTileSchedulerILi128ELi80ELi128ELi128ELb1ELb1ELb0ELb1ELb1ELb1EEEEEEEEEvNT_6ParamsE) ;  /* 0xfffe138002007950 */ /* 0x004fea0003c3ffff */
        .weak           $__internal_25_$__cuda_sm70_votesync_ballot
        .type           $__internal_25_$__cuda_sm70_votesync_ballot,@function
        .size           $__internal_25_$__cuda_sm70_votesync_ballot,(.L_x_1644 - $__internal_25_$__cuda_sm70_votesync_ballot)
$__internal_25_$__cuda_sm70_votesync_ballot:
[----:B------:R-:W-:Y:S01]  /*1ec80*/  ISETP.NE.U32.AND P0, PT, R0, 0x1, PT ;  /* 0x000000010000780c */ /* 0x000fe20003f05070 */
[----:B------:R-:W-:-:S04]  /*1ec90*/  IMAD.MOV.U32 R3, RZ, RZ, -0x1 ;  /* 0xffffffffff037424 */ /* 0x000fc800078e00ff */
[----:B------:R-:W-:Y:S08]  /*1eca0*/  WARPSYNC R3 ;  /* 0x0000000300007348 */ /* 0x000ff00003800000 */
[----:B------:R-:W-:-:S04]  /*1ecb0*/  VOTE.ANY R0, PT, !P0 ;  /* 0x0000000000007806 */ /* 0x000fc800040e0100 */
[----:B------:R-:W-:Y:S01]  /*1ecc0*/  LOP3.LUT R0, R0, R3, RZ, 0xc0, !PT ;  /* 0x0000000300007212 */ /* 0x000fe200078ec0ff */
[----:B------:R-:W-:-:S04]  /*1ecd0*/  IMAD.MOV.U32 R3, RZ, RZ, 0x0 ;  /* 0x00000000ff037424 */ /* 0x000fc800078e00ff */
[----:B------:R-:W-:Y:S05]  /*1ece0*/  RET.REL.NODEC R2 `(_ZN7cutlass13device_kernelIN5flash19enable_sm80_to_sm89INS1_16FlashAttnFwdSm80INS1_25CollectiveMainloopFwdSm80ILi4ELi1ELb0EN4cute5tupleIJNS5_1CILi128EEENS7_ILi80EEENS7_ILi64EEEEEELi64ENS_10bfloat16_tEfNS_4arch4Sm80ELb1ELb0ELb0ELb1ELb0ELb1ELb1ELb1EEENS1_21CollectiveEpilogueFwdINS6_IJS8_SA_S9_EEENS6_IJNS7_ILi1EEESI_SI_EEESC_SE_Li128ELb1ELb1ELb1ELb0EEENS1_36VarlenDynamicPersistentTileSchedulerILi128ELi80ELi128ELi128ELb1ELb1ELb0ELb1ELb1ELb1EEEEEEEEEvNT_6ParamsE) ;  /* 0xfffe131002007950 */ /* 0x000fea0003c3ffff */
.L_x_1613:
        /* <DEDUP_REMOVED lines=9> */
.L_x_1644:


//--------------------- .nv.shared._ZN7cutlass13device_kernelIN5flash19enable_sm80_to_sm89INS1_16FlashAttnFwdSm80INS1_25CollectiveMainloopFwdSm80ILi4ELi1ELb0EN4cute5tupleIJNS5_1CILi128EEENS7_ILi112EEENS7_ILi64EEEEEELi64ENS_10bfloat16_tEfNS_4arch4Sm80ELb0ELb0ELb0ELb0ELb0ELb0ELb1ELb1EEENS1_21CollectiveEpilogueFwdINS6_IJS8_SA_S9_EEENS6_IJNS7_ILi1EEESI_SI_EEESC_SE_Li128ELb0ELb1ELb1ELb0EEENS1_19SingleTileSchedulerILb0ELb1ELb1ELi128EEEEEEEEEvNT_6ParamsE --------------------------
	.section	.nv.shared._ZN7cutlass13device_kernelIN5flash19enable_sm80_to_sm89INS1_16FlashAttnFwdSm80INS1_25CollectiveMainloopFwdSm80ILi4ELi1ELb0EN4cute5tupleIJNS5_1CILi128EEENS7_ILi112EEENS7_ILi64EEEEEELi64ENS_10bfloat16_tEfNS_4arch4Sm80ELb0ELb0ELb0ELb0ELb0ELb0ELb1ELb1EEENS1_21CollectiveEpilogueFwdINS6_IJS8_SA_S9_EEENS6_IJNS7_ILi1EEESI_SI_EEESC_SE_Li128ELb0ELb1ELb1ELb0EEENS1_19SingleTileSchedulerILb0ELb1ELb1ELi128EEEEEEEEEvNT_6ParamsE,"aw",@nobits
	.sectionflags	@""
	.align	16


//--------------------- .nv.global                --------------------------
	.section	.nv.global,"aw",@nobits
.nv.global:
	.type		_ZN71_INTERNAL_6165dea8_35_flash_fwd_hdim64_bf16_split_sm80_cu_9949e2e8_43304cute1_E,@object
	.size		_ZN71_INTERNAL_6165dea8_35_flash_fwd_hdim64_bf16_split_sm80_cu_9949e2e8_43304cute1_E,(_ZN71_INTERNAL_6165dea8_35_flash_fwd_hdim64_bf16_split_sm80_cu_9949e2e8_43304cuda3std3__45__cpo6cbeginE - _ZN71_INTERNAL_6165dea8_35_flash_fwd_hdim64_bf16_split_sm80_cu_9949e2e8_43304cute1_E)
_ZN71_INTERNAL_6165dea8_35_flash_fwd_hdim64_bf16_split_sm80_cu_9949e2e8_43304cute1_E:
	.zero		1
	.type		_ZN71_INTERNAL_6165dea8_35_flash_fwd_hdim64_bf16_split_sm80_cu_9949e2e8_43304cuda3std3__45__cpo6cbeginE,@object
	.size		_ZN71_INTERNAL_6165dea8_35_flash_fwd_hdim64_bf16_split_sm80_cu_9949e2e8_43304cuda3std3__45__cpo6cbeginE,(_ZN71_INTERNAL_6165dea8_35_flash_fwd_hdim64_bf16_split_sm80_cu_9949e2e8_43304cuda3std3__48in_placeE - _ZN71_INTERNAL_6165dea8_35_flash_fwd_hdim64_bf16_split_sm80_cu_9949e2e8_43304cuda3std3__45__cpo6cbeginE)
_ZN71_INTERNAL_6165dea8_35_flash_fwd_hdim64_bf16_split_sm80_cu_9949e2e8_43304cuda3std3__45__cpo6cbeginE:
	.zero		1
	.type		_ZN71_INTERNAL_6165dea8_35_flash_fwd_hdim64_bf16_split_sm80_cu_9949e2e8_43304cuda3std3__48in_placeE,@object
	.size		_ZN71_INTERNAL_6165dea8_35_flash_fwd_hdim64_bf16_split_sm80_cu_9949e2e8_43304cuda3std3__48in_placeE,(_ZN71_INTERNAL_6165dea8_35_flash_fwd_hdim64_bf16_split_sm80_cu_9949e2e8_43304cuda3std6ranges3__45__cpo9iter_moveE - _ZN71_INTERNAL_6165dea8_35_flash_fwd_hdim64_bf16_split_sm80_cu_9949e2e8_43304cuda3std3__48in_placeE)
_ZN71_INTERNAL_6165dea8_35_flash_fwd_hdim64_bf16_split_sm80_cu_9949e2e8_43304cuda3std3__48in_placeE:
	.zero		1
	.type		_ZN71_INTERNAL_6165dea8_35_flash_fwd_hdim64_bf16_split_sm80_cu_9949e2e8_43304cuda3std6ranges3__45__cpo9iter_moveE,@object
	.size		_ZN71_INTERNAL_6165dea8_35_flash_fwd_hdim64_bf16_split_sm80_cu_9949e2e8_43304cuda3std6ranges3__45__cpo9iter_moveE,(_ZN71_INTERNAL_6165dea8_35_flash_fwd_hdim64_bf16_split_sm80_cu_9949e2e8_43304cuda3std3__45__cpo5beginE - _ZN71_INTERNAL_6165dea8_35_flash_fwd_hdim64_bf16_split_sm80_cu_9949e2e8_43304cuda3std6ranges3__45__cpo9iter_moveE)
_ZN71_INTERNAL_6165dea8_35_flash_fwd_hdim64_bf16_split_sm80_cu_9949e2e8_43304cuda3std6ranges3__45__cpo9iter_moveE:
	.zero		1
	.type		_ZN71_INTERNAL_6165dea8_35_flash_fwd_hdim64_bf16_split_sm80_cu_9949e2e8_43304cuda3std3__45__cpo5beginE,@object
	.size		_ZN71_INTERNAL_6165dea8_35_flash_fwd_hdim64_bf16_split_sm80_cu_9949e2e8_43304cuda3std3__45__cpo5beginE,(_ZN71_INTERNAL_6165dea8_35_flash_fwd_hdim64_bf16_split_sm80_cu_9949e2e8_43304cuda3std3__473_GLOBAL__N__6165dea8_35_flash_fwd_hdim64_bf16_split_sm80_cu_9949e2e8_43306ignoreE - _ZN71_INTERNAL_6165dea8_35_flash_fwd_hdim64_bf16_split_sm80_cu_9949e2e8_43304cuda3std3__45__cpo5beginE)
_ZN71_INTERNAL_6165dea8_35_flash_fwd_hdim64_bf16_split_sm80_cu_9949e2e8_43304cuda3std3__45__cpo5beginE:
	.zero		1
	.type		_ZN71_INTERNAL_6165dea8_35_flash_fwd_hdim64_bf16_split_sm80_cu_9949e2e8_43304cuda3std3__473_GLOBAL__N__6165dea8_35_flash_fwd_hdim64_bf16_split_sm80_cu_9949e2e8_43306ignoreE,@object
	.size		_ZN71_INTERNAL_6165dea8_35_flash_fwd_hdim64_bf16_split_sm80_cu_9949e2e8_43304cuda3std3__473_GLOBAL__N__6165dea8_35_flash_fwd_hdim64_bf16_split_sm80_cu_9949e2e8_43306ignoreE,(_ZN71_INTERNAL_6165dea8_35_flash_fwd_hdim64_bf16_split_sm80_cu_9949e2e8_43304cute7productE - _ZN71_INTERNAL_6165dea8_35_flash_fwd_hdim64_bf16_split_sm80_cu_9949e2e8_43304cuda3std3__473_GLOBAL__N__6165dea8_35_flash_fwd_hdim64_bf16_split_sm80_cu_9949e2e8_43306ignoreE)
_ZN71_INTERNAL_6165dea8_35_flash_fwd_hdim64_bf16_split_sm80_cu_9949e2e8_43304cuda3std3__473_GLOBAL__N__6165dea8_35_flash_fwd_hdim64_bf16_split_sm80_cu_9949e2e8_43306ignoreE:
	.zero		1
	.type		_ZN71_INTERNAL_6165dea8_35_flash_fwd_hdim64_bf16_split_sm80_cu_9949e2e8_43304cute7productE,@object
	.size		_ZN71_INTERNAL_6165dea8_35_flash_fwd_hdim64_bf16_split_sm80_cu_9949e2e8_43304cute7productE,(_ZN71_INTERNAL_6165dea8_35_flash_fwd_hdim64_bf16_split_sm80_cu_9949e2e8_43304cuda3std3__45__cpo3endE - _ZN71_INTERNAL_6165dea8_35_flash_fwd_hdim64_bf16_split_sm80_cu_9949e2e8_43304cute7productE)
_ZN71_INTERNAL_6165dea8_35_flash_fwd_hdim64_bf16_split_sm80_cu_9949e2e8_43304cute7productE:
	.zero		1
	.type		_ZN71_INTERNAL_6165dea8_35_flash_fwd_hdim64_bf16_split_sm80_cu_9949e2e8_43304cuda3std3__45__cpo3endE,@object
	.size		_ZN71_INTERNAL_6165dea8_35_flash_fwd_hdim64_bf16_split_sm80_cu_9949e2e8_43304cuda3std3__45__cpo3endE,(_ZN71_INTERNAL_6165dea8_35_flash_fwd_hdim64_bf16_split_sm80_cu_9949e2e8_43304cuda3std3__419piecewise_constructE - _ZN71_INTERNAL_6165dea8_35_flash_fwd_hdim64_bf16_split_sm80_cu_9949e2e8_43304cuda3std3__45__cpo3endE)
_ZN71_INTERNAL_6165dea8_35_flash_fwd_hdim64_bf16_split_sm80_cu_9949e2e8_43304cuda3std3__45__cpo3endE:
	.zero		1
	.type		_ZN71_INTERNAL_6165dea8_35_flash_fwd_hdim64_bf16_split_sm80_cu_9949e2e8_43304cuda3std3__419piecewise_constructE,@object
	.size		_ZN71_INTERNAL_6165dea8_35_flash_fwd_hdim64_bf16_split_sm80_cu_9949e2e8_43304cuda3std3__419piecewise_constructE,(_ZN71_INTERNAL_6165dea8_35_flash_fwd_hdim64_bf16_split_sm80_cu_9949e2e8_43304cuda3std3__45__cpo4cendE - _ZN71_INTERNAL_6165dea8_35_flash_fwd_hdim64_bf16_split_sm80_cu_9949e2e8_43304cuda3std3__419piecewise_constructE)
_ZN71_INTERNAL_6165dea8_35_flash_fwd_hdim64_bf16_split_sm80_cu_9949e2e8_43304cuda3std3__419piecewise_constructE:
	.zero		1
	.type		_ZN71_INTERNAL_6165dea8_35_flash_fwd_hdim64_bf16_split_sm80_cu_9949e2e8_43304cuda3std3__45__cpo4cendE,@object
	.size		_ZN71_INTERNAL_6165dea8_35_flash_fwd_hdim64_bf16_split_sm80_cu_9949e2e8_43304cuda3std3__45__cpo4cendE,(_ZN71_INTERNAL_6165dea8_35_flash_fwd_hdim64_bf16_split_sm80_cu_9949e2e8_43304cuda3std6ranges3__45__cpo4swapE - _ZN71_INTERNAL_6165dea8_35_flash_fwd_hdim64_bf16_split_sm80_cu_9949e2e8_43304cuda3std3__45__cpo4cendE)
_ZN71_INTERNAL_6165dea8_35_flash_fwd_hdim64_bf16_split_sm80_cu_9949e2e8_43304cuda3std3__45__cpo4cendE:
	.zero		1
	.type		_ZN71_INTERNAL_6165dea8_35_flash_fwd_hdim64_bf16_split_sm80_cu_9949e2e8_43304cuda3std6ranges3__45__cpo4swapE,@object
	.size		_ZN71_INTERNAL_6165dea8_35_flash_fwd_hdim64_bf16_split_sm80_cu_9949e2e8_43304cuda3std6ranges3__45__cpo4swapE,(.L_7 - _ZN71_INTERNAL_6165dea8_35_flash_fwd_hdim64_bf16_split_sm80_cu_9949e2e8_43304cuda3std6ranges3__45__cpo4swapE)
_ZN71_INTERNAL_6165dea8_35_flash_fwd_hdim64_bf16_split_sm80_cu_9949e2e8_43304cuda3std6ranges3__45__cpo4swapE:
	.zero		1
.L_7:


//--------------------- .nv.shared._ZN7cutlass13device_kernelIN5flash19enable_sm80_to_sm89INS1_16FlashAttnFwdSm80INS1_25CollectiveMainloopFwdSm80ILi4ELi1ELb0EN4cute5tupleIJNS5_1CILi128EEENS7_ILi80EEENS7_ILi64EEEEEELi64ENS_10bfloat16_tEfNS_4arch4Sm80ELb0ELb0ELb0ELb1ELb0ELb0ELb1ELb1EEENS1_21CollectiveEpilogueFwdINS6_IJS8_SA_S9_EEENS6_IJNS7_ILi1EEESI_SI_EEESC_SE_Li128ELb1ELb1ELb1ELb0EEENS1_36VarlenDynamicPersistentTileSchedulerILi128ELi80ELi128ELi128ELb1ELb1ELb0ELb0ELb1ELb1EEEEEEEEEvNT_6ParamsE --------------------------
	.section	.nv.shared._ZN7cutlass13device_kernelIN5flash19enable_sm80_to_sm89INS1_16FlashAttnFwdSm80INS1_25CollectiveMainloopFwdSm80ILi4ELi1ELb0EN4cute5tupleIJNS5_1CILi128EEENS7_ILi80EEENS7_ILi64EEEEEELi64ENS_10bfloat16_tEfNS_4arch4Sm80ELb0ELb0ELb0ELb1ELb0ELb0ELb1ELb1EEENS1_21CollectiveEpilogueFwdINS6_IJS8_SA_S9_EEENS6_IJNS7_ILi1EEESI_SI_EEESC_SE_Li128ELb1ELb1ELb1ELb0EEENS1_36VarlenDynamicPersistentTileSchedulerILi128ELi80ELi128ELi128ELb1ELb1ELb0ELb0ELb1ELb1EEEEEEEEEvNT_6ParamsE,"aw",@nobits
	.sectionflags	@""
	.align	16


//--------------------- .nv.shared._ZN7cutlass13device_kernelIN5flash19enable_sm80_to_sm89INS1_16FlashAttnFwdSm80INS1_25CollectiveMainloopFwdSm80ILi4ELi1ELb0EN4cute5tupleIJNS5_1CILi128EEENS7_ILi80EEENS7_ILi64EEEEEELi64ENS_10bfloat16_tEfNS_4arch4Sm80ELb0ELb0ELb0ELb1ELb0ELb1ELb1ELb1EEENS1_21CollectiveEpilogueFwdINS6_IJS8_SA_S9_EEENS6_IJNS7_ILi1EEESI_SI_EEESC_SE_Li128ELb1ELb1ELb1ELb0EEENS1_36VarlenDynamicPersistentTileSchedulerILi128ELi80ELi128ELi128ELb1ELb1ELb0ELb0ELb1ELb1EEEEEEEEEvNT_6ParamsE --------------------------
	.section	.nv.shared._ZN7cutlass13device_kernelIN5flash19enable_sm80_to_sm89INS1_16FlashAttnFwdSm80INS1_25CollectiveMainloopFwdSm80ILi4ELi1ELb0EN4cute5tupleIJNS5_1CILi128EEENS7_ILi80EEENS7_ILi64EEEEEELi64ENS_10bfloat16_tEfNS_4arch4Sm80ELb0ELb0ELb0ELb1ELb0ELb1ELb1ELb1EEENS1_21CollectiveEpilogueFwdINS6_IJS8_SA_S9_EEENS6_IJNS7_ILi1EEESI_SI_EEESC_SE_Li128ELb1ELb1ELb1ELb0EEENS1_36VarlenDynamicPersistentTileSchedulerILi128ELi80ELi128ELi128ELb1ELb1ELb0ELb0ELb1ELb1EEEEEEEEEvNT_6ParamsE,"aw",@nobits
	.sectionflags	@""
	.align	16


//--------------------- .nv.shared._ZN7cutlass13device_kernelIN5flash19enable_sm80_to_sm89INS1_16FlashAttnFwdSm80INS1_25CollectiveMainloopFwdSm80ILi4ELi1ELb0EN4cute5tupleIJNS5_1CILi128EEENS7_ILi96EEENS7_ILi64EEEEEELi64ENS_10bfloat16_tEfNS_4arch4Sm80ELb0ELb1ELb0ELb0ELb0ELb0ELb1ELb1EEENS1_21CollectiveEpilogueFwdINS6_IJS8_SA_S9_EEENS6_IJNS7_ILi1EEESI_SI_EEESC_SE_Li128ELb0ELb1ELb1ELb0EEENS1_19SingleTileSchedulerILb0ELb1ELb1ELi128EEEEEEEEEvNT_6ParamsE --------------------------
	.section	.nv.shared._ZN7cutlass13device_kernelIN5flash19enable_sm80_to_sm89INS1_16FlashAttnFwdSm80INS1_25CollectiveMainloopFwdSm80ILi4ELi1ELb0EN4cute5tupleIJNS5_1CILi128EEENS7_ILi96EEENS7_ILi64EEEEEELi64ENS_10bfloat16_tEfNS_4arch4Sm80ELb0ELb1ELb0ELb0ELb0ELb0ELb1ELb1EEENS1_21CollectiveEpilogueFwdINS6_IJS8_SA_S9_EEENS6_IJNS7_ILi1EEESI_SI_EEESC_SE_Li128ELb0ELb1ELb1ELb0EEENS1_19SingleTileSchedulerILb0ELb1ELb1ELi128EEEEEEEEEvNT_6ParamsE,"aw",@nobits
	.sectionflags	@""
	.align	16


//--------------------- .nv.shared._ZN7cutlass13device_kernelIN5flash19enable_sm80_to_sm89INS1_16FlashAttnFwdSm80INS1_25CollectiveMainloopFwdSm80ILi4ELi1ELb0EN4cute5tupleIJNS5_1CILi128EEENS7_ILi80EEENS7_ILi64EEEEEELi64ENS_10bfloat16_tEfNS_4arch4Sm80ELb0ELb1ELb0ELb1ELb0ELb0ELb1ELb1EEENS1_21CollectiveEpilogueFwdINS6_IJS8_SA_S9_EEENS6_IJNS7_ILi1EEESI_SI_EEESC_SE_Li128ELb1ELb1ELb1ELb0EEENS1_36VarlenDynamicPersistentTileSchedulerILi128ELi80ELi128ELi128ELb1ELb1ELb0ELb1ELb0ELb1EEEEEEEEEvNT_6ParamsE --------------------------
	.section	.nv.shared._ZN7cutlass13device_kernelIN5flash19enable_sm80_to_sm89INS1_16FlashAttnFwdSm80INS1_25CollectiveMainloopFwdSm80ILi4ELi1ELb0EN4cute5tupleIJNS5_1CILi128EEENS7_ILi80EEENS7_ILi64EEEEEELi64ENS_10bfloat16_tEfNS_4arch4Sm80ELb0ELb1ELb0ELb1ELb0ELb0ELb1ELb1EEENS1_21CollectiveEpilogueFwdINS6_IJS8_SA_S9_EEENS6_IJNS7_ILi1EEESI_SI_EEESC_SE_Li128ELb1ELb1ELb1ELb0EEENS1_36VarlenDynamicPersistentTileSchedulerILi128ELi80ELi128ELi128ELb1ELb1ELb0ELb1ELb0ELb1EEEEEEEEEvNT_6ParamsE,"aw",@nobits
	.sectionflags	@""
	.align	16


//--------------------- .nv.shared._ZN7cutlass13device_kernelIN5flash19enable_sm80_to_sm89INS1_16FlashAttnFwdSm80INS1_25CollectiveMainloopFwdSm80ILi4ELi1ELb0EN4cute5tupleIJNS5_1CILi128EEENS7_ILi80EEENS7_ILi64EEEEEELi64ENS_10bfloat16_tEfNS_4arch4Sm80ELb0ELb1ELb0ELb1ELb0ELb1ELb1ELb1EEENS1_21CollectiveEpilogueFwdINS6_IJS8_SA_S9_EEENS6_IJNS7_ILi1EEESI_SI_EEESC_SE_Li128ELb1ELb1ELb1ELb0EEENS1_36VarlenDynamicPersistentTileSchedulerILi128ELi80ELi128ELi128ELb1ELb1ELb0ELb1ELb0ELb1EEEEEEEEEvNT_6ParamsE --------------------------
	.section	.nv.shared._ZN7cutlass13device_kernelIN5flash19enable_sm80_to_sm89INS1_16FlashAttnFwdSm80INS1_25CollectiveMainloopFwdSm80ILi4ELi1ELb0EN4cute5tupleIJNS5_1CILi128EEENS7_ILi80EEENS7_ILi64EEEEEELi64ENS_10bfloat16_tEfNS_4arch4Sm80ELb0ELb1ELb0ELb1ELb0ELb1ELb1ELb1EEENS1_21CollectiveEpilogueFwdINS6_IJS8_SA_S9_EEENS6_IJNS7_ILi1EEESI_SI_EEESC_SE_Li128ELb1ELb1ELb1ELb0EEENS1_36VarlenDynamicPersistentTileSchedulerILi128ELi80ELi128ELi128ELb1ELb1ELb0ELb1ELb0ELb1EEEEEEEEEvNT_6ParamsE,"aw",@nobits
	.sectionflags	@""
	.align	16


//--------------------- .nv.shared._ZN7cutlass13device_kernelIN5flash19enable_sm80_to_sm89INS1_16FlashAttnFwdSm80INS1_25CollectiveMainloopFwdSm80ILi4ELi1ELb0EN4cute5tupleIJNS5_1CILi128EEENS7_ILi112EEENS7_ILi64EEEEEELi64ENS_10bfloat16_tEfNS_4arch4Sm80ELb1ELb0ELb0ELb0ELb0ELb0ELb1ELb1EEENS1_21CollectiveEpilogueFwdINS6_IJS8_SA_S9_EEENS6_IJNS7_ILi1EEESI_SI_EEESC_SE_Li128ELb0ELb1ELb1ELb0EEENS1_30DynamicPersistentTileSchedulerILi128ELi128ELb1ELb1ELb0EEEEEEEEEvNT_6ParamsE --------------------------
	.section	.nv.shared._ZN7cutlass13device_kernelIN5flash19enable_sm80_to_sm89INS1_16FlashAttnFwdSm80INS1_25CollectiveMainloopFwdSm80ILi4ELi1ELb0EN4cute5tupleIJNS5_1CILi128EEENS7_ILi112EEENS7_ILi64EEEEEELi64ENS_10bfloat16_tEfNS_4arch4Sm80ELb1ELb0ELb0ELb0ELb0ELb0ELb1ELb1EEENS1_21CollectiveEpilogueFwdINS6_IJS8_SA_S9_EEENS6_IJNS7_ILi1EEESI_SI_EEESC_SE_Li128ELb0ELb1ELb1ELb0EEENS1_30DynamicPersistentTileSchedulerILi128ELi128ELb1ELb1ELb0EEEEEEEEEvNT_6ParamsE,"aw",@nobits
	.sectionflags	@""
	.align	16


//--------------------- .nv.shared._ZN7cutlass13device_kernelIN5flash19enable_sm80_to_sm89INS1_16FlashAttnFwdSm80INS1_25CollectiveMainloopFwdSm80ILi4ELi1ELb0EN4cute5tupleIJNS5_1CILi128EEENS7_ILi80EEENS7_ILi64EEEEEELi64ENS_10bfloat16_tEfNS_4arch4Sm80ELb1ELb0ELb0ELb1ELb0ELb0ELb1ELb1EEENS1_21CollectiveEpilogueFwdINS6_IJS8_SA_S9_EEENS6_IJNS7_ILi1EEESI_SI_EEESC_SE_Li128ELb1ELb1ELb1ELb0EEENS1_36VarlenDynamicPersistentTileSchedulerILi128ELi80ELi128ELi128ELb1ELb1ELb0ELb1ELb1ELb1EEEEEEEEEvNT_6ParamsE --------------------------
	.section	.nv.shared._ZN7cutlass13device_kernelIN5flash19enable_sm80_to_sm89INS1_16FlashAttnFwdSm80INS1_25CollectiveMainloopFwdSm80ILi4ELi1ELb0EN4cute5tupleIJNS5_1CILi128EEENS7_ILi80EEENS7_ILi64EEEEEELi64ENS_10bfloat16_tEfNS_4arch4Sm80ELb1ELb0ELb0ELb1ELb0ELb0ELb1ELb1EEENS1_21CollectiveEpilogueFwdINS6_IJS8_SA_S9_EEENS6_IJNS7_ILi1EEESI_SI_EEESC_SE_Li128ELb1ELb1ELb1ELb0EEENS1_36VarlenDynamicPersistentTileSchedulerILi128ELi80ELi128ELi128ELb1ELb1ELb0ELb1ELb1ELb1EEEEEEEEEvNT_6ParamsE,"aw",@nobits
	.sectionflags	@""
	.align	16


//--------------------- .nv.shared._ZN7cutlass13device_kernelIN5flash19enable_sm80_to_sm89INS1_16FlashAttnFwdSm80INS1_25CollectiveMainloopFwdSm80ILi4ELi1ELb0EN4cute5tupleIJNS5_1CILi128EEENS7_ILi80EEENS7_ILi64EEEEEELi64ENS_10bfloat16_tEfNS_4arch4Sm80ELb1ELb0ELb0ELb1ELb0ELb1ELb1ELb1EEENS1_21CollectiveEpilogueFwdINS6_IJS8_SA_S9_EEENS6_IJNS7_ILi1EEESI_SI_EEESC_SE_Li128ELb1ELb1ELb1ELb0EEENS1_36VarlenDynamicPersistentTileSchedulerILi128ELi80ELi128ELi128ELb1ELb1ELb0ELb1ELb1ELb1EEEEEEEEEvNT_6ParamsE --------------------------
	.section	.nv.shared._ZN7cutlass13device_kernelIN5flash19enable_sm80_to_sm89INS1_16FlashAttnFwdSm80INS1_25CollectiveMainloopFwdSm80ILi4ELi1ELb0EN4cute5tupleIJNS5_1CILi128EEENS7_ILi80EEENS7_ILi64EEEEEELi64ENS_10bfloat16_tEfNS_4arch4Sm80ELb1ELb0ELb0ELb1ELb0ELb1ELb1ELb1EEENS1_21CollectiveEpilogueFwdINS6_IJS8_SA_S9_EEENS6_IJNS7_ILi1EEESI_SI_EEESC_SE_Li128ELb1ELb1ELb1ELb0EEENS1_36VarlenDynamicPersistentTileSchedulerILi128ELi80ELi128ELi128ELb1ELb1ELb0ELb1ELb1ELb1EEEEEEEEEvNT_6ParamsE,"aw",@nobits
	.sectionflags	@""
	.align	16
